	.target	sm_90a

	.elftype	@"ET_EXEC"


//--------------------- .note.nv.tkinfo           --------------------------
	.section	.note.nv.tkinfo,"",@"SHT_NOTE"
	.sectionflags	@"SHF_NOTE_NV_TKINFO"
	.tkinfo
        /*0018*/ 	.word	0x00000002
        /*0030*/ 	.string	""
        /*0030*/ 	.string	"ptxas"
        /*0030*/ 	.string	"Cuda compilation tools, release 13.0, V13.0.88"
        /*0030*/ 	.string	"Build cuda_13.0.r13.0/compiler.36424714_0"
        /*0030*/ 	.string	"-arch sm_90a -m 64 "



//--------------------- .note.nv.cuinfo           --------------------------
	.section	.note.nv.cuinfo,"",@"SHT_NOTE"
	.sectionflags	@"SHF_NOTE_NV_CUINFO"
        /*0018*/ 	.short	0x0002
        /*001a*/ 	.short	0x005a
        /*001c*/ 	.short	0x0082
	.zero		2


//--------------------- .nv.info                  --------------------------
	.section	.nv.info,"",@"SHT_CUDA_INFO"
	.align	4


	//----- nvinfo : EIATTR_REGCOUNT
	.align		4
        /*0000*/ 	.byte	0x04, 0x2f
        /*0002*/ 	.short	(.L_21 - .L_20)
	.align		4
.L_20:
        /*0004*/ 	.word	index@(_ZN7cutlass13device_kernelIN5flash11enable_sm90INS1_16FlashAttnFwdSm90INS1_25CollectiveMainloopFwdSm90ILi2EN4cute5tupleIJNS5_1CILi1EEES8_S8_EEENS6_IJNS7_ILi128EEENS7_ILi160EEENS7_ILi192EEEEEELi192ENS_12float_e4m3_tEfNS_4arch4Sm90ELb1ELb0ELb0ELb1ELb0ELb1ELb0ELb1ELb1ELb1ELb1ELb0EEENS1_21CollectiveEpilogueFwdINS6_IJSA_SC_SB_EEES9_NS_10bfloat16_tESG_Li256ELb1ELb1ELb1ELb1EEENS1_36VarlenDynamicPersistentTileSchedulerILi128ELi160ELi256ELi128ELb1ELb1ELb1ELb1ELb1ELb1EEEEEEEEEvNT_6ParamsE)
        /*0008*/ 	.word	0x000000a8


	//----- nvinfo : EIATTR_FRAME_SIZE
	.align		4
.L_21:
        /*000c*/ 	.byte	0x04, 0x11
        /*000e*/ 	.short	(.L_23 - .L_22)
	.align		4
.L_22:
        /*0010*/ 	.word	index@(_ZN7cutlass13device_kernelIN5flash11enable_sm90INS1_16FlashAttnFwdSm90INS1_25CollectiveMainloopFwdSm90ILi2EN4cute5tupleIJNS5_1CILi1EEES8_S8_EEENS6_IJNS7_ILi128EEENS7_ILi160EEENS7_ILi192EEEEEELi192ENS_12float_e4m3_tEfNS_4arch4Sm90ELb1ELb0ELb0ELb1ELb0ELb1ELb0ELb1ELb1ELb1ELb1ELb0EEENS1_21CollectiveEpilogueFwdINS6_IJSA_SC_SB_EEES9_NS_10bfloat16_tESG_Li256ELb1ELb1ELb1ELb1EEENS1_36VarlenDynamicPersistentTileSchedulerILi128ELi160ELi256ELi128ELb1ELb1ELb1ELb1ELb1ELb1EEEEEEEEEvNT_6ParamsE)
        /*0014*/ 	.word	0x00000078


	//----- nvinfo : EIATTR_REGCOUNT
	.align		4
.L_23:
        /*0018*/ 	.byte	0x04, 0x2f
        /*001a*/ 	.short	(.L_25 - .L_24)
	.align		4
.L_24:
        /*001c*/ 	.word	index@(_ZN7cutlass13device_kernelIN5flash11enable_sm90INS1_16FlashAttnFwdSm90INS1_25CollectiveMainloopFwdSm90ILi2EN4cute5tupleIJNS5_1CILi1EEES8_S8_EEENS6_IJNS7_ILi128EEENS7_ILi160EEENS7_ILi192EEEEEELi192ENS_12float_e4m3_tEfNS_4arch4Sm90ELb1ELb0ELb0ELb1ELb0ELb0ELb0ELb1ELb1ELb1ELb1ELb0EEENS1_21CollectiveEpilogueFwdINS6_IJSA_SC_SB_EEES9_NS_10bfloat16_tESG_Li256ELb1ELb1ELb1ELb1EEENS1_36VarlenDynamicPersistentTileSchedulerILi128ELi160ELi256ELi128ELb1ELb1ELb1ELb1ELb1ELb1EEEEEEEEEvNT_6ParamsE)
        /*0020*/ 	.word	0x000000a8


	//----- nvinfo : EIATTR_FRAME_SIZE
	.align		4
.L_25:
        /*0024*/ 	.byte	0x04, 0x11
        /*0026*/ 	.short	(.L_27 - .L_26)
	.align		4
.L_26:
        /*0028*/ 	.word	index@(_ZN7cutlass13device_kernelIN5flash11enable_sm90INS1_16FlashAttnFwdSm90INS1_25CollectiveMainloopFwdSm90ILi2EN4cute5tupleIJNS5_1CILi1EEES8_S8_EEENS6_IJNS7_ILi128EEENS7_ILi160EEENS7_ILi192EEEEEELi192ENS_12float_e4m3_tEfNS_4arch4Sm90ELb1ELb0ELb0ELb1ELb0ELb0ELb0ELb1ELb1ELb1ELb1ELb0EEENS1_21CollectiveEpilogueFwdINS6_IJSA_SC_SB_EEES9_NS_10bfloat16_tESG_Li256ELb1ELb1ELb1ELb1EEENS1_36VarlenDynamicPersistentTileSchedulerILi128ELi160ELi256ELi128ELb1ELb1ELb1ELb1ELb1ELb1EEEEEEEEEvNT_6ParamsE)
        /*002c*/ 	.word	0x00000040


	//----- nvinfo : EIATTR_REGCOUNT
	.align		4
.L_27:
        /*0030*/ 	.byte	0x04, 0x2f
        /*0032*/ 	.short	(.L_29 - .L_28)
	.align		4
.L_28:
        /*0034*/ 	.word	index@(_ZN7cutlass13device_kernelIN5flash11enable_sm90INS1_16FlashAttnFwdSm90INS1_25CollectiveMainloopFwdSm90ILi2EN4cute5tupleIJNS5_1CILi1EEES8_S8_EEENS6_IJNS7_ILi128EEENS7_ILi160EEENS7_ILi192EEEEEELi192ENS_12float_e4m3_tEfNS_4arch4Sm90ELb1ELb0ELb0ELb0ELb0ELb0ELb0ELb1ELb1ELb1ELb1ELb0EEENS1_21CollectiveEpilogueFwdINS6_IJSA_SC_SB_EEES9_NS_10bfloat16_tESG_Li256ELb0ELb1ELb1ELb1EEENS1_19SingleTileSchedulerILb0ELb1ELb1ELi128EEEEEEEEEvNT_6ParamsE)
        /*0038*/ 	.word	0x000000a8


	//----- nvinfo : EIATTR_FRAME_SIZE
	.align		4
.L_29:
        /*003c*/ 	.byte	0x04, 0x11
        /*003e*/ 	.short	(.L_31 - .L_30)
	.align		4
.L_30:
        /*0040*/ 	.word	index@(_ZN7cutlass13device_kernelIN5flash11enable_sm90INS1_16FlashAttnFwdSm90INS1_25CollectiveMainloopFwdSm90ILi2EN4cute5tupleIJNS5_1CILi1EEES8_S8_EEENS6_IJNS7_ILi128EEENS7_ILi160EEENS7_ILi192EEEEEELi192ENS_12float_e4m3_tEfNS_4arch4Sm90ELb1ELb0ELb0ELb0ELb0ELb0ELb0ELb1ELb1ELb1ELb1ELb0EEENS1_21CollectiveEpilogueFwdINS6_IJSA_SC_SB_EEES9_NS_10bfloat16_tESG_Li256ELb0ELb1ELb1ELb1EEENS1_19SingleTileSchedulerILb0ELb1ELb1ELi128EEEEEEEEEvNT_6ParamsE)
        /*0044*/ 	.word	0x00000018


	//----- nvinfo : EIATTR_REGCOUNT
	.align		4
.L_31:
        /*0048*/ 	.byte	0x04, 0x2f
        /*004a*/ 	.short	(.L_33 - .L_32)
	.align		4
.L_32:
        /*004c*/ 	.word	index@(_ZN7cutlass13device_kernelIN5flash11enable_sm90INS1_16FlashAttnFwdSm90INS1_25CollectiveMainloopFwdSm90ILi2EN4cute5tupleIJNS5_1CILi1EEES8_S8_EEENS6_IJNS7_ILi128EEENS7_ILi160EEENS7_ILi192EEEEEELi192ENS_12float_e4m3_tEfNS_4arch4Sm90ELb0ELb1ELb0ELb1ELb0ELb1ELb0ELb1ELb1ELb1ELb1ELb0EEENS1_21CollectiveEpilogueFwdINS6_IJSA_SC_SB_EEES9_NS_10bfloat16_tESG_Li256ELb1ELb1ELb1ELb1EEENS1_36VarlenDynamicPersistentTileSchedulerILi128ELi160ELi256ELi128ELb1ELb1ELb1ELb1ELb0ELb1EEEEEEEEEvNT_6ParamsE)
        /*0050*/ 	.word	0x000000a8


	//----- nvinfo : EIATTR_FRAME_SIZE
	.align		4
.L_33:
        /*0054*/ 	.byte	0x04, 0x11
        /*0056*/ 	.short	(.L_35 - .L_34)
	.align		4
.L_34:
        /*0058*/ 	.word	index@($_ZN7cutlass13device_kernelIN5flash11enable_sm90INS1_16FlashAttnFwdSm90INS1_25CollectiveMainloopFwdSm90ILi2EN4cute5tupleIJNS5_1CILi1EEES8_S8_EEENS6_IJNS7_ILi128EEENS7_ILi160EEENS7_ILi192EEEEEELi192ENS_12float_e4m3_tEfNS_4arch4Sm90ELb0ELb1ELb0ELb1ELb0ELb1ELb0ELb1ELb1ELb1ELb1ELb0EEENS1_21CollectiveEpilogueFwdINS6_IJSA_SC_SB_EEES9_NS_10bfloat16_tESG_Li256ELb1ELb1ELb1ELb1EEENS1_36VarlenDynamicPersistentTileSchedulerILi128ELi160ELi256ELi128ELb1ELb1ELb1ELb1ELb0ELb1EEEEEEEEEvNT_6ParamsE$_ZZN5flash25CollectiveMainloopFwdSm90ILi2EN4cute5tupleIJNS1_1CILi1EEES4_S4_EEENS2_IJNS3_ILi128EEENS3_ILi160EEENS3_ILi192EEEEEELi192EN7cutlass12float_e4m3_tEfNSA_4arch4Sm90ELb0ELb1ELb0ELb1ELb0ELb1ELb0ELb1ELb1ELb1ELb1ELb0EE12store_kv_newINS_16FlashAttnFwdSm90ISE_NS_21CollectiveEpilogueFwdINS2_IJS6_S8_S7_EEES5_NSA_10bfloat16_tESD_Li256ELb1ELb1ELb1ELb1EEENS_36VarlenDynamicPersistentTileSchedulerILi128ELi160ELi256ELi128ELb1ELb1ELb1ELb1ELb0ELb1EEEE13SharedStorageEEEbRKNSE_6ParamsENSA_25PipelineTmaAsyncNoClusterILi2ENSA_16PipelineTmaAsyncILi2EEEEESV_RNSA_13PipelineStateILj2EEEiRT_RKNS_16SeqlenInfoQKNewKILb1ELb1EEENS2_IJiiiiEEEENKUliRKT_E_clISX_EEDaiS18_)
        /*005c*/ 	.word	0x000003b0


	//----- nvinfo : EIATTR_FRAME_SIZE
	.align		4
.L_35:
        /*0060*/ 	.byte	0x04, 0x11
        /*0062*/ 	.short	(.L_37 - .L_36)
	.align		4
.L_36:
        /*0064*/ 	.word	index@(_ZN7cutlass13device_kernelIN5flash11enable_sm90INS1_16FlashAttnFwdSm90INS1_25CollectiveMainloopFwdSm90ILi2EN4cute5tupleIJNS5_1CILi1EEES8_S8_EEENS6_IJNS7_ILi128EEENS7_ILi160EEENS7_ILi192EEEEEELi192ENS_12float_e4m3_tEfNS_4arch4Sm90ELb0ELb1ELb0ELb1ELb0ELb1ELb0ELb1ELb1ELb1ELb1ELb0EEENS1_21CollectiveEpilogueFwdINS6_IJSA_SC_SB_EEES9_NS_10bfloat16_tESG_Li256ELb1ELb1ELb1ELb1EEENS1_36VarlenDynamicPersistentTileSchedulerILi128ELi160ELi256ELi128ELb1ELb1ELb1ELb1ELb0ELb1EEEEEEEEEvNT_6ParamsE)
        /*0068*/ 	.word	0x000003b0


	//----- nvinfo : EIATTR_REGCOUNT
	.align		4
.L_37:
        /*006c*/ 	.byte	0x04, 0x2f
        /*006e*/ 	.short	(.L_39 - .L_38)
	.align		4
.L_38:
        /*0070*/ 	.word	index@(_ZN7cutlass13device_kernelIN5flash11enable_sm90INS1_16FlashAttnFwdSm90INS1_25CollectiveMainloopFwdSm90ILi2EN4cute5tupleIJNS5_1CILi1EEES8_S8_EEENS6_IJNS7_ILi128EEENS7_ILi160EEENS7_ILi192EEEEEELi192ENS_12float_e4m3_tEfNS_4arch4Sm90ELb0ELb1ELb0ELb1ELb0ELb0ELb0ELb1ELb1ELb1ELb1ELb0EEENS1_21CollectiveEpilogueFwdINS6_IJSA_SC_SB_EEES9_NS_10bfloat16_tESG_Li256ELb1ELb1ELb1ELb1EEENS1_36VarlenDynamicPersistentTileSchedulerILi128ELi160ELi256ELi128ELb1ELb1ELb1ELb1ELb0ELb1EEEEEEEEEvNT_6ParamsE)
        /*0074*/ 	.word	0x000000a8


	//----- nvinfo : EIATTR_FRAME_SIZE
	.align		4
.L_39:
        /*0078*/ 	.byte	0x04, 0x11
        /*007a*/ 	.short	(.L_41 - .L_40)
	.align		4
.L_40:
        /*007c*/ 	.word	index@(_ZN7cutlass13device_kernelIN5flash11enable_sm90INS1_16FlashAttnFwdSm90INS1_25CollectiveMainloopFwdSm90ILi2EN4cute5tupleIJNS5_1CILi1EEES8_S8_EEENS6_IJNS7_ILi128EEENS7_ILi160EEENS7_ILi192EEEEEELi192ENS_12float_e4m3_tEfNS_4arch4Sm90ELb0ELb1ELb0ELb1ELb0ELb0ELb0ELb1ELb1ELb1ELb1ELb0EEENS1_21CollectiveEpilogueFwdINS6_IJSA_SC_SB_EEES9_NS_10bfloat16_tESG_Li256ELb1ELb1ELb1ELb1EEENS1_36VarlenDynamicPersistentTileSchedulerILi128ELi160ELi256ELi128ELb1ELb1ELb1ELb1ELb0ELb1EEEEEEEEEvNT_6ParamsE)
        /*0080*/ 	.word	0x00000038


	//----- nvinfo : EIATTR_REGCOUNT
	.align		4
.L_41:
        /*0084*/ 	.byte	0x04, 0x2f
        /*0086*/ 	.short	(.L_43 - .L_42)
	.align		4
.L_42:
        /*0088*/ 	.word	index@(_ZN7cutlass13device_kernelIN5flash11enable_sm90INS1_16FlashAttnFwdSm90INS1_25CollectiveMainloopFwdSm90ILi2EN4cute5tupleIJNS5_1CILi1EEES8_S8_EEENS6_IJNS7_ILi128EEENS7_ILi160EEENS7_ILi192EEEEEELi192ENS_12float_e4m3_tEfNS_4arch4Sm90ELb0ELb1ELb0ELb0ELb0ELb0ELb0ELb1ELb1ELb1ELb1ELb0EEENS1_21CollectiveEpilogueFwdINS6_IJSA_SC_SB_EEES9_NS_10bfloat16_tESG_Li256ELb0ELb1ELb1ELb1EEENS1_19SingleTileSchedulerILb0ELb1ELb1ELi128EEEEEEEEEvNT_6ParamsE)
        /*008c*/ 	.word	0x000000a8


	//----- nvinfo : EIATTR_FRAME_SIZE
	.align		4
.L_43:
        /*0090*/ 	.byte	0x04, 0x11
        /*0092*/ 	.short	(.L_45 - .L_44)
	.align		4
.L_44:
        /*0094*/ 	.word	index@(_ZN7cutlass13device_kernelIN5flash11enable_sm90INS1_16FlashAttnFwdSm90INS1_25CollectiveMainloopFwdSm90ILi2EN4cute5tupleIJNS5_1CILi1EEES8_S8_EEENS6_IJNS7_ILi128EEENS7_ILi160EEENS7_ILi192EEEEEELi192ENS_12float_e4m3_tEfNS_4arch4Sm90ELb0ELb1ELb0ELb0ELb0ELb0ELb0ELb1ELb1ELb1ELb1ELb0EEENS1_21CollectiveEpilogueFwdINS6_IJSA_SC_SB_EEES9_NS_10bfloat16_tESG_Li256ELb0ELb1ELb1ELb1EEENS1_19SingleTileSchedulerILb0ELb1ELb1ELi128EEEEEEEEEvNT_6ParamsE)
        /*0098*/ 	.word	0x00000010


	//----- nvinfo : EIATTR_REGCOUNT
	.align		4
.L_45:
        /*009c*/ 	.byte	0x04, 0x2f
        /*009e*/ 	.short	(.L_47 - .L_46)
	.align		4
.L_46:
        /*00a0*/ 	.word	index@(_ZN7cutlass13device_kernelIN5flash11enable_sm90INS1_16FlashAttnFwdSm90INS1_25CollectiveMainloopFwdSm90ILi2EN4cute5tupleIJNS5_1CILi1EEES8_S8_EEENS6_IJNS7_ILi128EEENS7_ILi160EEENS7_ILi192EEEEEELi192ENS_12float_e4m3_tEfNS_4arch4Sm90ELb0ELb0ELb0ELb1ELb0ELb1ELb0ELb1ELb1ELb1ELb1ELb0EEENS1_21CollectiveEpilogueFwdINS6_IJSA_SC_SB_EEES9_NS_10bfloat16_tESG_Li256ELb1ELb1ELb1ELb1EEENS1_36VarlenDynamicPersistentTileSchedulerILi128ELi160ELi256ELi128ELb1ELb1ELb1ELb0ELb1ELb1EEEEEEEEEvNT_6ParamsE)
        /*00a4*/ 	.word	0x000000a8


	//----- nvinfo : EIATTR_FRAME_SIZE
	.align		4
.L_47:
        /*00a8*/ 	.byte	0x04, 0x11
        /*00aa*/ 	.short	(.L_49 - .L_48)
	.align		4
.L_48:
        /*00ac*/ 	.word	index@(_ZN7cutlass13device_kernelIN5flash11enable_sm90INS1_16FlashAttnFwdSm90INS1_25CollectiveMainloopFwdSm90ILi2EN4cute5tupleIJNS5_1CILi1EEES8_S8_EEENS6_IJNS7_ILi128EEENS7_ILi160EEENS7_ILi192EEEEEELi192ENS_12float_e4m3_tEfNS_4arch4Sm90ELb0ELb0ELb0ELb1ELb0ELb1ELb0ELb1ELb1ELb1ELb1ELb0EEENS1_21CollectiveEpilogueFwdINS6_IJSA_SC_SB_EEES9_NS_10bfloat16_tESG_Li256ELb1ELb1ELb1ELb1EEENS1_36VarlenDynamicPersistentTileSchedulerILi128ELi160ELi256ELi128ELb1ELb1ELb1ELb0ELb1ELb1EEEEEEEEEvNT_6ParamsE)
        /*00b0*/ 	.word	0x000000e0


	//----- nvinfo : EIATTR_REGCOUNT
	.align		4
.L_49:
        /*00b4*/ 	.byte	0x04, 0x2f
        /*00b6*/ 	.short	(.L_51 - .L_50)
	.align		4
.L_50:
        /*00b8*/ 	.word	index@(_ZN7cutlass13device_kernelIN5flash11enable_sm90INS1_16FlashAttnFwdSm90INS1_25CollectiveMainloopFwdSm90ILi2EN4cute5tupleIJNS5_1CILi1EEES8_S8_EEENS6_IJNS7_ILi128EEENS7_ILi160EEENS7_ILi192EEEEEELi192ENS_12float_e4m3_tEfNS_4arch4Sm90ELb0ELb0ELb0ELb1ELb0ELb0ELb0ELb1ELb1ELb1ELb1ELb0EEENS1_21CollectiveEpilogueFwdINS6_IJSA_SC_SB_EEES9_NS_10bfloat16_tESG_Li256ELb1ELb1ELb1ELb1EEENS1_36VarlenDynamicPersistentTileSchedulerILi128ELi160ELi256ELi128ELb1ELb1ELb1ELb0ELb1ELb1EEEEEEEEEvNT_6ParamsE)
        /*00bc*/ 	.word	0x000000a8


	//----- nvinfo : EIATTR_FRAME_SIZE
	.align		4
.L_51:
        /*00c0*/ 	.byte	0x04, 0x11
        /*00c2*/ 	.short	(.L_53 - .L_52)
	.align		4
.L_52:
        /*00c4*/ 	.word	index@(_ZN7cutlass13device_kernelIN5flash11enable_sm90INS1_16FlashAttnFwdSm90INS1_25CollectiveMainloopFwdSm90ILi2EN4cute5tupleIJNS5_1CILi1EEES8_S8_EEENS6_IJNS7_ILi128EEENS7_ILi160EEENS7_ILi192EEEEEELi192ENS_12float_e4m3_tEfNS_4arch4Sm90ELb0ELb0ELb0ELb1ELb0ELb0ELb0ELb1ELb1ELb1ELb1ELb0EEENS1_21CollectiveEpilogueFwdINS6_IJSA_SC_SB_EEES9_NS_10bfloat16_tESG_Li256ELb1ELb1ELb1ELb1EEENS1_36VarlenDynamicPersistentTileSchedulerILi128ELi160ELi256ELi128ELb1ELb1ELb1ELb0ELb1ELb1EEEEEEEEEvNT_6ParamsE)
        /*00c8*/ 	.word	0x00000040


	//----- nvinfo : EIATTR_REGCOUNT
	.align		4
.L_53:
        /*00cc*/ 	.byte	0x04, 0x2f
        /*00ce*/ 	.short	(.L_55 - .L_54)
	.align		4
.L_54:
        /*00d0*/ 	.word	index@(_ZN7cutlass13device_kernelIN5flash11enable_sm90INS1_16FlashAttnFwdSm90INS1_25CollectiveMainloopFwdSm90ILi2EN4cute5tupleIJNS5_1CILi1EEES8_S8_EEENS6_IJNS7_ILi128EEENS7_ILi160EEENS7_ILi192EEEEEELi192ENS_12float_e4m3_tEfNS_4arch4Sm90ELb0ELb0ELb0ELb0ELb0ELb0ELb0ELb1ELb1ELb1ELb1ELb0EEENS1_21CollectiveEpilogueFwdINS6_IJSA_SC_SB_EEES9_NS_10bfloat16_tESG_Li256ELb0ELb1ELb1ELb1EEENS1_19SingleTileSchedulerILb0ELb1ELb1ELi128EEEEEEEEEvNT_6ParamsE)
        /*00d4*/ 	.word	0x000000a8


	//----- nvinfo : EIATTR_FRAME_SIZE
	.align		4
.L_55:
        /*00d8*/ 	.byte	0x04, 0x11
        /*00da*/ 	.short	(.L_57 - .L_56)
	.align		4
.L_56:
        /*00dc*/ 	.word	index@(_ZN7cutlass13device_kernelIN5flash11enable_sm90INS1_16FlashAttnFwdSm90INS1_25CollectiveMainloopFwdSm90ILi2EN4cute5tupleIJNS5_1CILi1EEES8_S8_EEENS6_IJNS7_ILi128EEENS7_ILi160EEENS7_ILi192EEEEEELi192ENS_12float_e4m3_tEfNS_4arch4Sm90ELb0ELb0ELb0ELb0ELb0ELb0ELb0ELb1ELb1ELb1ELb1ELb0EEENS1_21CollectiveEpilogueFwdINS6_IJSA_SC_SB_EEES9_NS_10bfloat16_tESG_Li256ELb0ELb1ELb1ELb1EEENS1_19SingleTileSchedulerILb0ELb1ELb1ELi128EEEEEEEEEvNT_6ParamsE)
        /*00e0*/ 	.word	0x00000018


	//----- nvinfo : EIATTR_MIN_STACK_SIZE
	.align		4
.L_57:
        /*00e4*/ 	.byte	0x04, 0x12
        /*00e6*/ 	.short	(.L_59 - .L_58)
	.align		4
.L_58:
        /*00e8*/ 	.word	index@(_ZN7cutlass13device_kernelIN5flash11enable_sm90INS1_16FlashAttnFwdSm90INS1_25CollectiveMainloopFwdSm90ILi2EN4cute5tupleIJNS5_1CILi1EEES8_S8_EEENS6_IJNS7_ILi128EEENS7_ILi160EEENS7_ILi192EEEEEELi192ENS_12float_e4m3_tEfNS_4arch4Sm90ELb0ELb0ELb0ELb0ELb0ELb0ELb0ELb1ELb1ELb1ELb1ELb0EEENS1_21CollectiveEpilogueFwdINS6_IJSA_SC_SB_EEES9_NS_10bfloat16_tESG_Li256ELb0ELb1ELb1ELb1EEENS1_19SingleTileSchedulerILb0ELb1ELb1ELi128EEEEEEEEEvNT_6ParamsE)
        /*00ec*/ 	.word	0x00000018


	//----- nvinfo : EIATTR_MIN_STACK_SIZE
	.align		4
.L_59:
        /*00f0*/ 	.byte	0x04, 0x12
        /*00f2*/ 	.short	(.L_61 - .L_60)
	.align		4
.L_60:
        /*00f4*/ 	.word	index@(_ZN7cutlass13device_kernelIN5flash11enable_sm90INS1_16FlashAttnFwdSm90INS1_25CollectiveMainloopFwdSm90ILi2EN4cute5tupleIJNS5_1CILi1EEES8_S8_EEENS6_IJNS7_ILi128EEENS7_ILi160EEENS7_ILi192EEEEEELi192ENS_12float_e4m3_tEfNS_4arch4Sm90ELb0ELb0ELb0ELb1ELb0ELb0ELb0ELb1ELb1ELb1ELb1ELb0EEENS1_21CollectiveEpilogueFwdINS6_IJSA_SC_SB_EEES9_NS_10bfloat16_tESG_Li256ELb1ELb1ELb1ELb1EEENS1_36VarlenDynamicPersistentTileSchedulerILi128ELi160ELi256ELi128ELb1ELb1ELb1ELb0ELb1ELb1EEEEEEEEEvNT_6ParamsE)
        /*00f8*/ 	.word	0x00000040


	//----- nvinfo : EIATTR_MIN_STACK_SIZE
	.align		4
.L_61:
        /*00fc*/ 	.byte	0x04, 0x12
        /*00fe*/ 	.short	(.L_63 - .L_62)
	.align		4
.L_62:
        /*0100*/ 	.word	index@(_ZN7cutlass13device_kernelIN5flash11enable_sm90INS1_16FlashAttnFwdSm90INS1_25CollectiveMainloopFwdSm90ILi2EN4cute5tupleIJNS5_1CILi1EEES8_S8_EEENS6_IJNS7_ILi128EEENS7_ILi160EEENS7_ILi192EEEEEELi192ENS_12float_e4m3_tEfNS_4arch4Sm90ELb0ELb0ELb0ELb1ELb0ELb1ELb0ELb1ELb1ELb1ELb1ELb0EEENS1_21CollectiveEpilogueFwdINS6_IJSA_SC_SB_EEES9_NS_10bfloat16_tESG_Li256ELb1ELb1ELb1ELb1EEENS1_36VarlenDynamicPersistentTileSchedulerILi128ELi160ELi256ELi128ELb1ELb1ELb1ELb0ELb1ELb1EEEEEEEEEvNT_6ParamsE)
        /*0104*/ 	.word	0x000000e0


	//----- nvinfo : EIATTR_MIN_STACK_SIZE
	.align		4
.L_63:
        /*0108*/ 	.byte	0x04, 0x12
        /*010a*/ 	.short	(.L_65 - .L_64)
	.align		4
.L_64:
        /*010c*/ 	.word	index@(_ZN7cutlass13device_kernelIN5flash11enable_sm90INS1_16FlashAttnFwdSm90INS1_25CollectiveMainloopFwdSm90ILi2EN4cute5tupleIJNS5_1CILi1EEES8_S8_EEENS6_IJNS7_ILi128EEENS7_ILi160EEENS7_ILi192EEEEEELi192ENS_12float_e4m3_tEfNS_4arch4Sm90ELb0ELb1ELb0ELb0ELb0ELb0ELb0ELb1ELb1ELb1ELb1ELb0EEENS1_21CollectiveEpilogueFwdINS6_IJSA_SC_SB_EEES9_NS_10bfloat16_tESG_Li256ELb0ELb1ELb1ELb1EEENS1_19SingleTileSchedulerILb0ELb1ELb1ELi128EEEEEEEEEvNT_6ParamsE)
        /*0110*/ 	.word	0x00000010


	//----- nvinfo : EIATTR_MIN_STACK_SIZE
	.align		4
.L_65:
        /*0114*/ 	.byte	0x04, 0x12
        /*0116*/ 	.short	(.L_67 - .L_66)
	.align		4
.L_66:
        /*0118*/ 	.word	index@(_ZN7cutlass13device_kernelIN5flash11enable_sm90INS1_16FlashAttnFwdSm90INS1_25CollectiveMainloopFwdSm90ILi2EN4cute5tupleIJNS5_1CILi1EEES8_S8_EEENS6_IJNS7_ILi128EEENS7_ILi160EEENS7_ILi192EEEEEELi192ENS_12float_e4m3_tEfNS_4arch4Sm90ELb0ELb1ELb0ELb1ELb0ELb0ELb0ELb1ELb1ELb1ELb1ELb0EEENS1_21CollectiveEpilogueFwdINS6_IJSA_SC_SB_EEES9_NS_10bfloat16_tESG_Li256ELb1ELb1ELb1ELb1EEENS1_36VarlenDynamicPersistentTileSchedulerILi128ELi160ELi256ELi128ELb1ELb1ELb1ELb1ELb0ELb1EEEEEEEEEvNT_6ParamsE)
        /*011c*/ 	.word	0x00000038


	//----- nvinfo : EIATTR_MIN_STACK_SIZE
	.align		4
.L_67:
        /*0120*/ 	.byte	0x04, 0x12
        /*0122*/ 	.short	(.L_69 - .L_68)
	.align		4
.L_68:
        /*0124*/ 	.word	index@(_ZN7cutlass13device_kernelIN5flash11enable_sm90INS1_16FlashAttnFwdSm90INS1_25CollectiveMainloopFwdSm90ILi2EN4cute5tupleIJNS5_1CILi1EEES8_S8_EEENS6_IJNS7_ILi128EEENS7_ILi160EEENS7_ILi192EEEEEELi192ENS_12float_e4m3_tEfNS_4arch4Sm90ELb0ELb1ELb0ELb1ELb0ELb1ELb0ELb1ELb1ELb1ELb1ELb0EEENS1_21CollectiveEpilogueFwdINS6_IJSA_SC_SB_EEES9_NS_10bfloat16_tESG_Li256ELb1ELb1ELb1ELb1EEENS1_36VarlenDynamicPersistentTileSchedulerILi128ELi160ELi256ELi128ELb1ELb1ELb1ELb1ELb0ELb1EEEEEEEEEvNT_6ParamsE)
        /*0128*/ 	.word	0x000003b0


	//----- nvinfo : EIATTR_MIN_STACK_SIZE
	.align		4
.L_69:
        /*012c*/ 	.byte	0x04, 0x12
        /*012e*/ 	.short	(.L_71 - .L_70)
	.align		4
.L_70:
        /*0130*/ 	.word	index@(_ZN7cutlass13device_kernelIN5flash11enable_sm90INS1_16FlashAttnFwdSm90INS1_25CollectiveMainloopFwdSm90ILi2EN4cute5tupleIJNS5_1CILi1EEES8_S8_EEENS6_IJNS7_ILi128EEENS7_ILi160EEENS7_ILi192EEEEEELi192ENS_12float_e4m3_tEfNS_4arch4Sm90ELb1ELb0ELb0ELb0ELb0ELb0ELb0ELb1ELb1ELb1ELb1ELb0EEENS1_21CollectiveEpilogueFwdINS6_IJSA_SC_SB_EEES9_NS_10bfloat16_tESG_Li256ELb0ELb1ELb1ELb1EEENS1_19SingleTileSchedulerILb0ELb1ELb1ELi128EEEEEEEEEvNT_6ParamsE)
        /*0134*/ 	.word	0x00000018


	//----- nvinfo : EIATTR_MIN_STACK_SIZE
	.align		4
.L_71:
        /*0138*/ 	.byte	0x04, 0x12
        /*013a*/ 	.short	(.L_73 - .L_72)
	.align		4
.L_72:
        /*013c*/ 	.word	index@(_ZN7cutlass13device_kernelIN5flash11enable_sm90INS1_16FlashAttnFwdSm90INS1_25CollectiveMainloopFwdSm90ILi2EN4cute5tupleIJNS5_1CILi1EEES8_S8_EEENS6_IJNS7_ILi128EEENS7_ILi160EEENS7_ILi192EEEEEELi192ENS_12float_e4m3_tEfNS_4arch4Sm90ELb1ELb0ELb0ELb1ELb0ELb0ELb0ELb1ELb1ELb1ELb1ELb0EEENS1_21CollectiveEpilogueFwdINS6_IJSA_SC_SB_EEES9_NS_10bfloat16_tESG_Li256ELb1ELb1ELb1ELb1EEENS1_36VarlenDynamicPersistentTileSchedulerILi128ELi160ELi256ELi128ELb1ELb1ELb1ELb1ELb1ELb1EEEEEEEEEvNT_6ParamsE)
        /*0140*/ 	.word	0x00000040


	//----- nvinfo : EIATTR_MIN_STACK_SIZE
	.align		4
.L_73:
        /*0144*/ 	.byte	0x04, 0x12
        /*0146*/ 	.short	(.L_75 - .L_74)
	.align		4
.L_74:
        /*0148*/ 	.word	index@(_ZN7cutlass13device_kernelIN5flash11enable_sm90INS1_16FlashAttnFwdSm90INS1_25CollectiveMainloopFwdSm90ILi2EN4cute5tupleIJNS5_1CILi1EEES8_S8_EEENS6_IJNS7_ILi128EEENS7_ILi160EEENS7_ILi192EEEEEELi192ENS_12float_e4m3_tEfNS_4arch4Sm90ELb1ELb0ELb0ELb1ELb0ELb1ELb0ELb1ELb1ELb1ELb1ELb0EEENS1_21CollectiveEpilogueFwdINS6_IJSA_SC_SB_EEES9_NS_10bfloat16_tESG_Li256ELb1ELb1ELb1ELb1EEENS1_36VarlenDynamicPersistentTileSchedulerILi128ELi160ELi256ELi128ELb1ELb1ELb1ELb1ELb1ELb1EEEEEEEEEvNT_6ParamsE)
        /*014c*/ 	.word	0x00000078
.L_75:


//--------------------- .nv.compat                --------------------------
	.section	.nv.compat,"",@"SHT_CUDA_COMPAT_INFO"
	.align	4
        /*0000*/ 	.byte	0x02, 0x09, 0x01, 0x00, 0x02, 0x02, 0x04, 0x00, 0x02, 0x05, 0x05, 0x00, 0x03, 0x07, 0x01, 0x01
        /*0010*/ 	.byte	0x02, 0x03, 0x01, 0x00, 0x02, 0x06, 0x01, 0x00, 0x04, 0x0b, 0x08, 0x00, 0x00, 0x00, 0x00, 0x00
        /*0020*/ 	.byte	0x00, 0x00, 0x00, 0x00


//--------------------- .nv.info._ZN7cutlass13device_kernelIN5flash11enable_sm90INS1_16FlashAttnFwdSm90INS1_25CollectiveMainloopFwdSm90ILi2EN4cute5tupleIJNS5_1CILi1EEES8_S8_EEENS6_IJNS7_ILi128EEENS7_ILi160EEENS7_ILi192EEEEEELi192ENS_12float_e4m3_tEfNS_4arch4Sm90ELb0ELb0ELb0ELb0ELb0ELb0ELb0ELb1ELb1ELb1ELb1ELb0EEENS1_21CollectiveEpilogueFwdINS6_IJSA_SC_SB_EEES9_NS_10bfloat16_tESG_Li256ELb0ELb1ELb1ELb1EEENS1_19SingleTileSchedulerILb0ELb1ELb1ELi128EEEEEEEEEvNT_6ParamsE --------------------------
	.section	.nv.info._ZN7cutlass13device_kernelIN5flash11enable_sm90INS1_16FlashAttnFwdSm90INS1_25CollectiveMainloopFwdSm90ILi2EN4cute5tupleIJNS5_1CILi1EEES8_S8_EEENS6_IJNS7_ILi128EEENS7_ILi160EEENS7_ILi192EEEEEELi192ENS_12float_e4m3_tEfNS_4arch4Sm90ELb0ELb0ELb0ELb0ELb0ELb0ELb0ELb1ELb1ELb1ELb1ELb0EEENS1_21CollectiveEpilogueFwdINS6_IJSA_SC_SB_EEES9_NS_10bfloat16_tESG_Li256ELb0ELb1ELb1ELb1EEENS1_19SingleTileSchedulerILb0ELb1ELb1ELi128EEEEEEEEEvNT_6ParamsE,"",@"SHT_CUDA_INFO"
	.sectionflags	@""
	.align	4


	//----- nvinfo : EIATTR_CUDA_API_VERSION
	.align		4
        /*0000*/ 	.byte	0x04, 0x37
        /*0002*/ 	.short	(.L_77 - .L_76)
.L_76:
        /*0004*/ 	.word	0x00000082


	//----- nvinfo : EIATTR_KPARAM_INFO
	.align		4
.L_77:
        /*0008*/ 	.byte	0x04, 0x17
        /*000a*/ 	.short	(.L_79 - .L_78)
.L_78:
        /*000c*/ 	.word	0x00000000
        /*0010*/ 	.short	0x0000
        /*0012*/ 	.short	0x0070
        /*0014*/ 	.byte	0x00, 0xf0, 0x01, 0x28


	//----- nvinfo : EIATTR_SPARSE_MMA_MASK
	.align		4
.L_79:
        /*0018*/ 	.byte	0x03, 0x50
        /*001a*/ 	.short	0x0000


	//----- nvinfo : EIATTR_MAXREG_COUNT
	.align		4
        /*001c*/ 	.byte	0x03, 0x1b
        /*001e*/ 	.short	0x00a8


	//----- nvinfo : EIATTR_NUM_BARRIERS
	.align		4
        /*0020*/ 	.byte	0x02, 0x4c
        /*0022*/ 	.byte	0x10
	.zero		1


	//----- nvinfo : EIATTR_EXTERNS
	.align		4
        /*0024*/ 	.byte	0x04, 0x0f
        /*0026*/ 	.short	(.L_81 - .L_80)


	//   ....[0]....
	.align		4
.L_80:
        /*0028*/ 	.word	index@(__assertfail)


	//----- nvinfo : EIATTR_ANNOTATIONS
	.align		4
.L_81:
        /*002c*/ 	.byte	0x04, 0x55
        /*002e*/ 	.short	(.L_83 - .L_82)


	//   ....[0]....
.L_82:
        /*0030*/ 	.word	0x00000001
        /*0034*/ 	.byte	0x40, 0x09, 0x00, 0x00, 0x01, 0x00, 0x00, 0x00, 0x20, 0x16, 0x00, 0x00, 0x01, 0x00, 0x00, 0x00
        /*0044*/ 	.byte	0x30, 0xbe, 0x00, 0x00, 0x01, 0x00, 0x00, 0x00, 0xc0, 0xc4, 0x00, 0x00, 0x01, 0x00, 0x00, 0x00
        /*0054*/ 	.byte	0xa0, 0xc5, 0x00, 0x00, 0x01, 0x00, 0x00, 0x00, 0xd0, 0xc5, 0x00, 0x00, 0x01, 0x00, 0x00, 0x00
        /*0064*/ 	.byte	0xd0, 0xd5, 0x00, 0x00, 0x01, 0x00, 0x00, 0x00, 0x50, 0xd6, 0x00, 0x00, 0x01, 0x00, 0x00, 0x00
        /*0074*/ 	.byte	0x70, 0xd7, 0x00, 0x00, 0x01, 0x00, 0x00, 0x00, 0x60, 0xe1, 0x00, 0x00, 0x01, 0x00, 0x00, 0x00
        /*0084*/ 	.byte	0x70, 0xe1, 0x00, 0x00, 0x01, 0x00, 0x00, 0x00, 0xe0, 0xe7, 0x00, 0x00, 0x01, 0x00, 0x00, 0x00
        /*0094*/ 	.byte	0xe0, 0xe8, 0x00, 0x00, 0x01, 0x00, 0x00, 0x00, 0x10, 0xea, 0x00, 0x00, 0x01, 0x00, 0x00, 0x00
        /*00a4*/ 	.byte	0x20, 0xea, 0x00, 0x00, 0x01, 0x00, 0x00, 0x00, 0x60, 0xf2, 0x00, 0x00


	//----- nvinfo : EIATTR_MERCURY_ISA_VERSION
	.align		4
.L_83:
        /*00b0*/ 	.byte	0x03, 0x5f
        /*00b2*/ 	.short	0x0101


	//----- nvinfo : EIATTR_INT_WARP_WIDE_INSTR_OFFSETS
	.align		4
        /*00b4*/ 	.byte	0x04, 0x31
        /*00b6*/ 	.short	(.L_85 - .L_84)


	//   ....[0]....
.L_84:
        /*00b8*/ 	.word	0x00000120


	//   ....[1]....
        /*00bc*/ 	.word	0x000001c0


	//   ....[2]....
        /*00c0*/ 	.word	0x00000230


	//----- nvinfo : EIATTR_COOP_GROUP_MASK_REGIDS
	.align		4
.L_85:
        /*00c4*/ 	.byte	0x04, 0x29
        /*00c6*/ 	.short	(.L_87 - .L_86)


	//   ....[0]....
.L_86:
        /*00c8*/ 	.word	0xffffffff


	//   ....[1]....
        /*00cc*/ 	.word	0xffffffff


	//   ....[2]....
        /*00d0*/ 	.word	0xffffffff


	//   ....[3]....
        /*00d4*/ 	.word	0xffffffff


	//   ....[4]....
        /*00d8*/ 	.word	0xffffffff


	//   ....[5]....
        /*00dc*/ 	.word	0xffffffff


	//   ....[6]....
        /*00e0*/ 	.word	0xffffffff


	//   ....[7]....
        /*00e4*/ 	.word	0xffffffff


	//   ....[8]....
        /*00e8*/ 	.word	0xffffffff


	//   ....[9]....
        /*00ec*/ 	.word	0xffffffff


	//   ....[10]....
        /*00f0*/ 	.word	0xffffffff


	//   ....[11]....
        /*00f4*/ 	.word	0xffffffff


	//   ....[12]....
        /*00f8*/ 	.word	0xffffffff


	//   ....[13]....
        /*00fc*/ 	.word	0xffffffff


	//   ....[14]....
        /*0100*/ 	.word	0xffffffff


	//   ....[15]....
        /*0104*/ 	.word	0xffffffff


	//   ....[16]....
        /*0108*/ 	.word	0xffffffff


	//   ....[17]....
        /*010c*/ 	.word	0xffffffff


	//   ....[18]....
        /*0110*/ 	.word	0xffffffff


	//   ....[19]....
        /*0114*/ 	.word	0xffffffff


	//   ....[20]....
        /*0118*/ 	.word	0xffffffff


	//   ....[21]....
        /*011c*/ 	.word	0xffffffff


	//   ....[22]....
        /*0120*/ 	.word	0xffffffff


	//   ....[23]....
        /*0124*/ 	.word	0xffffffff


	//   ....[24]....
        /*0128*/ 	.word	0xffffffff


	//   ....[25]....
        /*012c*/ 	.word	0xffffffff


	//   ....[26]....
        /*0130*/ 	.word	0xffffffff


	//   ....[27]....
        /*0134*/ 	.word	0xffffffff


	//   ....[28]....
        /*0138*/ 	.word	0xffffffff


	//   ....[29]....
        /*013c*/ 	.word	0xffffffff


	//   ....[30]....
        /*0140*/ 	.word	0xffffffff


	//   ....[31]....
        /*0144*/ 	.word	0xffffffff


	//   ....[32]....
        /*0148*/ 	.word	0xffffffff


	//   ....[33]....
        /*014c*/ 	.word	0xffffffff


	//   ....[34]....
        /*0150*/ 	.word	0xffffffff


	//   ....[35]....
        /*0154*/ 	.word	0xffffffff


	//   ....[36]....
        /*0158*/ 	.word	0xffffffff


	//   ....[37]....
        /*015c*/ 	.word	0xffffffff


	//   ....[38]....
        /*0160*/ 	.word	0xffffffff


	//   ....[39]....
        /*0164*/ 	.word	0xffffffff


	//   ....[40]....
        /*0168*/ 	.word	0xffffffff


	//   ....[41]....
        /*016c*/ 	.word	0xffffffff


	//   ....[42]....
        /*0170*/ 	.word	0xffffffff


	//   ....[43]....
        /*0174*/ 	.word	0xffffffff


	//   ....[44]....
        /*0178*/ 	.word	0xffffffff


	//   ....[45]....
        /*017c*/ 	.word	0xffffffff


	//   ....[46]....
        /*0180*/ 	.word	0xffffffff


	//   ....[47]....
        /*0184*/ 	.word	0xffffffff


	//   ....[48]....
        /*0188*/ 	.word	0xffffffff


	//   ....[49]....
        /*018c*/ 	.word	0xffffffff


	//   ....[50]....
        /*0190*/ 	.word	0xffffffff


	//   ....[51]....
        /*0194*/ 	.word	0xffffffff


	//   ....[52]....
        /*0198*/ 	.word	0xffffffff


	//   ....[53]....
        /*019c*/ 	.word	0xffffffff


	//   ....[54]....
        /*01a0*/ 	.word	0xffffffff


	//   ....[55]....
        /*01a4*/ 	.word	0xffffffff


	//   ....[56]....
        /*01a8*/ 	.word	0xffffffff


	//   ....[57]....
        /*01ac*/ 	.word	0xffffffff


	//   ....[58]....
        /*01b0*/ 	.word	0xffffffff


	//   ....[59]....
        /*01b4*/ 	.word	0xffffffff


	//   ....[60]....
        /*01b8*/ 	.word	0xffffffff


	//   ....[61]....
        /*01bc*/ 	.word	0xffffffff


	//   ....[62]....
        /*01c0*/ 	.word	0xffffffff


	//   ....[63]....
        /*01c4*/ 	.word	0xffffffff


	//   ....[64]....
        /*01c8*/ 	.word	0xffffffff


	//   ....[65]....
        /*01cc*/ 	.word	0xffffffff


	//   ....[66]....
        /*01d0*/ 	.word	0xffffffff


	//   ....[67]....
        /*01d4*/ 	.word	0xffffffff


	//   ....[68]....
        /*01d8*/ 	.word	0xffffffff


	//   ....[69]....
        /*01dc*/ 	.word	0xffffffff


	//   ....[70]....
        /*01e0*/ 	.word	0xffffffff


	//   ....[71]....
        /*01e4*/ 	.word	0xffffffff


	//   ....[72]....
        /*01e8*/ 	.word	0xffffffff


	//   ....[73]....
        /*01ec*/ 	.word	0xffffffff


	//   ....[74]....
        /*01f0*/ 	.word	0xffffffff


	//   ....[75]....
        /*01f4*/ 	.word	0xffffffff


	//   ....[76]....
        /*01f8*/ 	.word	0xffffffff


	//   ....[77]....
        /*01fc*/ 	.word	0xffffffff


	//   ....[78]....
        /*0200*/ 	.word	0xffffffff


	//   ....[79]....
        /*0204*/ 	.word	0xffffffff


	//   ....[80]....
        /*0208*/ 	.word	0xffffffff


	//   ....[81]....
        /*020c*/ 	.word	0xffffffff


	//   ....[82]....
        /*0210*/ 	.word	0xffffffff


	//   ....[83]....
        /*0214*/ 	.word	0xffffffff


	//   ....[84]....
        /*0218*/ 	.word	0xffffffff


	//   ....[85]....
        /*021c*/ 	.word	0xffffffff


	//   ....[86]....
        /*0220*/ 	.word	0xffffffff


	//   ....[87]....
        /*0224*/ 	.word	0xffffffff


	//   ....[88]....
        /*0228*/ 	.word	0xffffffff


	//   ....[89]....
        /*022c*/ 	.word	0xffffffff


	//   ....[90]....
        /*0230*/ 	.word	0xffffffff


	//   ....[91]....
        /*0234*/ 	.word	0xffffffff


	//   ....[92]....
        /*0238*/ 	.word	0xffffffff


	//   ....[93]....
        /*023c*/ 	.word	0xffffffff


	//   ....[94]....
        /*0240*/ 	.word	0xffffffff


	//   ....[95]....
        /*0244*/ 	.word	0xffffffff


	//   ....[96]....
        /*0248*/ 	.word	0xffffffff


	//   ....[97]....
        /*024c*/ 	.word	0xffffffff


	//   ....[98]....
        /*0250*/ 	.word	0xffffffff


	//   ....[99]....
        /*0254*/ 	.word	0xffffffff


	//   ....[100]....
        /*0258*/ 	.word	0xffffffff


	//   ....[101]....
        /*025c*/ 	.word	0xffffffff


	//   ....[102]....
        /*0260*/ 	.word	0xffffffff


	//   ....[103]....
        /*0264*/ 	.word	0xffffffff


	//   ....[104]....
        /*0268*/ 	.word	0xffffffff


	//   ....[105]....
        /*026c*/ 	.word	0xffffffff


	//   ....[106]....
        /*0270*/ 	.word	0xffffffff


	//   ....[107]....
        /*0274*/ 	.word	0xffffffff


	//   ....[108]....
        /*0278*/ 	.word	0xffffffff


	//   ....[109]....
        /*027c*/ 	.word	0xffffffff


	//   ....[110]....
        /*0280*/ 	.word	0xffffffff


	//   ....[111]....
        /*0284*/ 	.word	0xffffffff


	//   ....[112]....
        /*0288*/ 	.word	0xffffffff


	//   ....[113]....
        /*028c*/ 	.word	0xffffffff


	//   ....[114]....
        /*0290*/ 	.word	0xffffffff


	//   ....[115]....
        /*0294*/ 	.word	0xffffffff


	//   ....[116]....
        /*0298*/ 	.word	0xffffffff


	//   ....[117]....
        /*029c*/ 	.word	0xffffffff


	//   ....[118]....
        /*02a0*/ 	.word	0xffffffff


	//   ....[119]....
        /*02a4*/ 	.word	0xffffffff


	//   ....[120]....
        /*02a8*/ 	.word	0xffffffff


	//   ....[121]....
        /*02ac*/ 	.word	0xffffffff


	//   ....[122]....
        /*02b0*/ 	.word	0xffffffff


	//   ....[123]....
        /*02b4*/ 	.word	0xffffffff


	//   ....[124]....
        /*02b8*/ 	.word	0xffffffff


	//   ....[125]....
        /*02bc*/ 	.word	0xffffffff


	//   ....[126]....
        /*02c0*/ 	.word	0xffffffff


	//   ....[127]....
        /*02c4*/ 	.word	0xffffffff


	//   ....[128]....
        /*02c8*/ 	.word	0xffffffff


	//   ....[129]....
        /*02cc*/ 	.word	0xffffffff


	//   ....[130]....
        /*02d0*/ 	.word	0xffffffff


	//   ....[131]....
        /*02d4*/ 	.word	0xffffffff


	//   ....[132]....
        /*02d8*/ 	.word	0xffffffff


	//   ....[133]....
        /*02dc*/ 	.word	0xffffffff


	//   ....[134]....
        /*02e0*/ 	.word	0xffffffff


	//   ....[135]....
        /*02e4*/ 	.word	0x0500000f


	//   ....[136]....
        /*02e8*/ 	.word	0x0500000f


	//   ....[137]....
        /*02ec*/ 	.word	0x0500000f


	//   ....[138]....
        /*02f0*/ 	.word	0x0500000f


	//   ....[139]....
        /*02f4*/ 	.word	0x0500000f


	//   ....[140]....
        /*02f8*/ 	.word	0x0500000f


	//   ....[141]....
        /*02fc*/ 	.word	0x0500000f


	//   ....[142]....
        /*0300*/ 	.word	0x0500000f


	//   ....[143]....
        /*0304*/ 	.word	0x0500000f


	//----- nvinfo : EIATTR_COOP_GROUP_INSTR_OFFSETS
	.align		4
.L_87:
        /*0308*/ 	.byte	0x04, 0x28
        /*030a*/ 	.short	(.L_89 - .L_88)


	//   ....[0]....
.L_88:
        /*030c*/ 	.word	0x00000060


	//   ....[1]....
        /*0310*/ 	.word	0x00000130


	//   ....[2]....
        /*0314*/ 	.word	0x000001e0


	//   ....[3]....
        /*0318*/ 	.word	0x000003a0


	//   ....[4]....
        /*031c*/ 	.word	0x00000500


	//   ....[5]....
        /*0320*/ 	.word	0x00000620


	//   ....[6]....
        /*0324*/ 	.word	0x00000780


	//   ....[7]....
        /*0328*/ 	.word	0x00001450


	//   ....[8]....
        /*032c*/ 	.word	0x00002ef0


	//   ....[9]....
        /*0330*/ 	.word	0x00002fb0


	//   ....[10]....
        /*0334*/ 	.word	0x00003670


	//   ....[11]....
        /*0338*/ 	.word	0x000036e0


	//   ....[12]....
        /*033c*/ 	.word	0x00006110


	//   ....[13]....
        /*0340*/ 	.word	0x00006120


	//   ....[14]....
        /*0344*/ 	.word	0x00006150


	//   ....[15]....
        /*0348*/ 	.word	0x00006160


	//   ....[16]....
        /*034c*/ 	.word	0x00007f70


	//   ....[17]....
        /*0350*/ 	.word	0x00007f80


	//   ....[18]....
        /*0354*/ 	.word	0x00008000


	//   ....[19]....
        /*0358*/ 	.word	0x00008010


	//   ....[20]....
        /*035c*/ 	.word	0x00009210


	//   ....[21]....
        /*0360*/ 	.word	0x00009220


	//   ....[22]....
        /*0364*/ 	.word	0x00009230


	//   ....[23]....
        /*0368*/ 	.word	0x00009250


	//   ....[24]....
        /*036c*/ 	.word	0x00009260


	//   ....[25]....
        /*0370*/ 	.word	0x00009270


	//   ....[26]....
        /*0374*/ 	.word	0x00009280


	//   ....[27]....
        /*0378*/ 	.word	0x00009290


	//   ....[28]....
        /*037c*/ 	.word	0x000092a0


	//   ....[29]....
        /*0380*/ 	.word	0x000092b0


	//   ....[30]....
        /*0384*/ 	.word	0x000092c0


	//   ....[31]....
        /*0388*/ 	.word	0x000092d0


	//   ....[32]....
        /*038c*/ 	.word	0x000092e0


	//   ....[33]....
        /*0390*/ 	.word	0x000092f0


	//   ....[34]....
        /*0394*/ 	.word	0x00009300


	//   ....[35]....
        /*0398*/ 	.word	0x00009310


	//   ....[36]....
        /*039c*/ 	.word	0x00009320


	//   ....[37]....
        /*03a0*/ 	.word	0x00009330


	//   ....[38]....
        /*03a4*/ 	.word	0x00009340


	//   ....[39]....
        /*03a8*/ 	.word	0x00009350


	//   ....[40]....
        /*03ac*/ 	.word	0x00009360


	//   ....[41]....
        /*03b0*/ 	.word	0x00009370


	//   ....[42]....
        /*03b4*/ 	.word	0x00009380


	//   ....[43]....
        /*03b8*/ 	.word	0x00009390


	//   ....[44]....
        /*03bc*/ 	.word	0x000093b0


	//   ....[45]....
        /*03c0*/ 	.word	0x000093c0


	//   ....[46]....
        /*03c4*/ 	.word	0x000093e0


	//   ....[47]....
        /*03c8*/ 	.word	0x000093f0


	//   ....[48]....
        /*03cc*/ 	.word	0x00009400


	//   ....[49]....
        /*03d0*/ 	.word	0x00009410


	//   ....[50]....
        /*03d4*/ 	.word	0x00009430


	//   ....[51]....
        /*03d8*/ 	.word	0x00009450


	//   ....[52]....
        /*03dc*/ 	.word	0x00009460


	//   ....[53]....
        /*03e0*/ 	.word	0x00009470


	//   ....[54]....
        /*03e4*/ 	.word	0x00009480


	//   ....[55]....
        /*03e8*/ 	.word	0x00009490


	//   ....[56]....
        /*03ec*/ 	.word	0x000094a0


	//   ....[57]....
        /*03f0*/ 	.word	0x000094c0


	//   ....[58]....
        /*03f4*/ 	.word	0x000094d0


	//   ....[59]....
        /*03f8*/ 	.word	0x00009500


	//   ....[60]....
        /*03fc*/ 	.word	0x00009530


	//   ....[61]....
        /*0400*/ 	.word	0x00009550


	//   ....[62]....
        /*0404*/ 	.word	0x00009560


	//   ....[63]....
        /*0408*/ 	.word	0x00009570


	//   ....[64]....
        /*040c*/ 	.word	0x00009590


	//   ....[65]....
        /*0410*/ 	.word	0x000095b0


	//   ....[66]....
        /*0414*/ 	.word	0x000095e0


	//   ....[67]....
        /*0418*/ 	.word	0x000095f0


	//   ....[68]....
        /*041c*/ 	.word	0x00009600


	//   ....[69]....
        /*0420*/ 	.word	0x00009610


	//   ....[70]....
        /*0424*/ 	.word	0x00009620


	//   ....[71]....
        /*0428*/ 	.word	0x00009630


	//   ....[72]....
        /*042c*/ 	.word	0x00009650


	//   ....[73]....
        /*0430*/ 	.word	0x00009670


	//   ....[74]....
        /*0434*/ 	.word	0x00009680


	//   ....[75]....
        /*0438*/ 	.word	0x000096a0


	//   ....[76]....
        /*043c*/ 	.word	0x000096b0


	//   ....[77]....
        /*0440*/ 	.word	0x000096d0


	//   ....[78]....
        /*0444*/ 	.word	0x000096e0


	//   ....[79]....
        /*0448*/ 	.word	0x000096f0


	//   ....[80]....
        /*044c*/ 	.word	0x00009700


	//   ....[81]....
        /*0450*/ 	.word	0x00009720


	//   ....[82]....
        /*0454*/ 	.word	0x00009730


	//   ....[83]....
        /*0458*/ 	.word	0x00009750


	//   ....[84]....
        /*045c*/ 	.word	0x00009770


	//   ....[85]....
        /*0460*/ 	.word	0x00009790


	//   ....[86]....
        /*0464*/ 	.word	0x000097a0


	//   ....[87]....
        /*0468*/ 	.word	0x000097c0


	//   ....[88]....
        /*046c*/ 	.word	0x000097e0


	//   ....[89]....
        /*0470*/ 	.word	0x00009800


	//   ....[90]....
        /*0474*/ 	.word	0x00009810


	//   ....[91]....
        /*0478*/ 	.word	0x00009830


	//   ....[92]....
        /*047c*/ 	.word	0x00009850


	//   ....[93]....
        /*0480*/ 	.word	0x00009870


	//   ....[94]....
        /*0484*/ 	.word	0x000098a0


	//   ....[95]....
        /*0488*/ 	.word	0x000098c0


	//   ....[96]....
        /*048c*/ 	.word	0x000098d0


	//   ....[97]....
        /*0490*/ 	.word	0x000098e0


	//   ....[98]....
        /*0494*/ 	.word	0x000098f0


	//   ....[99]....
        /*0498*/ 	.word	0x00009900


	//   ....[100]....
        /*049c*/ 	.word	0x00009910


	//   ....[101]....
        /*04a0*/ 	.word	0x00009920


	//   ....[102]....
        /*04a4*/ 	.word	0x00009940


	//   ....[103]....
        /*04a8*/ 	.word	0x00009970


	//   ....[104]....
        /*04ac*/ 	.word	0x000099a0


	//   ....[105]....
        /*04b0*/ 	.word	0x000099d0


	//   ....[106]....
        /*04b4*/ 	.word	0x00009a00


	//   ....[107]....
        /*04b8*/ 	.word	0x00009a30


	//   ....[108]....
        /*04bc*/ 	.word	0x00009a60


	//   ....[109]....
        /*04c0*/ 	.word	0x00009aa0


	//   ....[110]....
        /*04c4*/ 	.word	0x00009ae0


	//   ....[111]....
        /*04c8*/ 	.word	0x00009b10


	//   ....[112]....
        /*04cc*/ 	.word	0x00009b40


	//   ....[113]....
        /*04d0*/ 	.word	0x00009b60


	//   ....[114]....
        /*04d4*/ 	.word	0x00009b70


	//   ....[115]....
        /*04d8*/ 	.word	0x00009b80


	//   ....[116]....
        /*04dc*/ 	.word	0x0000a020


	//   ....[117]....
        /*04e0*/ 	.word	0x0000a080


	//   ....[118]....
        /*04e4*/ 	.word	0x0000a0b0


	//   ....[119]....
        /*04e8*/ 	.word	0x0000a0f0


	//   ....[120]....
        /*04ec*/ 	.word	0x0000a130


	//   ....[121]....
        /*04f0*/ 	.word	0x0000a160


	//   ....[122]....
        /*04f4*/ 	.word	0x0000ab10


	//   ....[123]....
        /*04f8*/ 	.word	0x0000ab40


	//   ....[124]....
        /*04fc*/ 	.word	0x0000b960


	//   ....[125]....
        /*0500*/ 	.word	0x0000c5f0


	//   ....[126]....
        /*0504*/ 	.word	0x0000d240


	//   ....[127]....
        /*0508*/ 	.word	0x0000d260


	//   ....[128]....
        /*050c*/ 	.word	0x0000d2b0


	//   ....[129]....
        /*0510*/ 	.word	0x0000d340


	//   ....[130]....
        /*0514*/ 	.word	0x0000d390


	//   ....[131]....
        /*0518*/ 	.word	0x0000d3e0


	//   ....[132]....
        /*051c*/ 	.word	0x0000d410


	//   ....[133]....
        /*0520*/ 	.word	0x0000d450


	//   ....[134]....
        /*0524*/ 	.word	0x0000f210


	//   ....[135]....
        /*0528*/ 	.word	0x0000f700


	//   ....[136]....
        /*052c*/ 	.word	0x0000f8d0


	//   ....[137]....
        /*0530*/ 	.word	0x0000f920


	//   ....[138]....
        /*0534*/ 	.word	0x0000fa10


	//   ....[139]....
        /*0538*/ 	.word	0x0000fad0


	//   ....[140]....
        /*053c*/ 	.word	0x0000fb70


	//   ....[141]....
        /*0540*/ 	.word	0x0000fc30


	//   ....[142]....
        /*0544*/ 	.word	0x0000fcd0


	//   ....[143]....
        /*0548*/ 	.word	0x0000fd80


	//----- nvinfo : EIATTR_REG_RECONFIG
	.align		4
.L_89:
        /*054c*/ 	.byte	0x01, 0x54
	.zero		2


	//----- nvinfo : EIATTR_SYSCALL_OFFSETS
	.align		4
        /*0550*/ 	.byte	0x04, 0x46
        /*0552*/ 	.short	(.L_91 - .L_90)


	//   ....[0]....
.L_90:
        /*0554*/ 	.word	0x00001610


	//   ....[1]....
        /*0558*/ 	.word	0x0000bfd0


	//   ....[2]....
        /*055c*/ 	.word	0x0000c110


	//   ....[3]....
        /*0560*/ 	.word	0x0000c250


	//   ....[4]....
        /*0564*/ 	.word	0x0000c370


	//   ....[5]....
        /*0568*/ 	.word	0x0000cde0


	//----- nvinfo : EIATTR_MBARRIER_INSTR_OFFSETS
	.align		4
.L_91:
        /*056c*/ 	.byte	0x04, 0x39
        /*056e*/ 	.short	(.L_93 - .L_92)


	//   ....[0]....
.L_92:
        /*0570*/ 	.word	0x00000250
        /*0574*/ 	.word	0x000000ff
        /*0578*/ 	.word	0x00033400
        /*057c*/ 	.short	0x0100
        /*057e*/ 	.byte	0x08
	.zero		1


	//   ....[1]....
        /*0580*/ 	.word	0x00000260
        /*0584*/ 	.word	0x000000ff
        /*0588*/ 	.word	0x00033420
        /*058c*/ 	.short	0x0100
        /*058e*/ 	.byte	0x08
	.zero		1


	//   ....[2]....
        /*0590*/ 	.word	0x00000350
        /*0594*/ 	.word	0x000000ff
        /*0598*/ 	.word	0x00033430
        /*059c*/ 	.short	0x0100
        /*059e*/ 	.byte	0x08
	.zero		1


	//   ....[3]....
        /*05a0*/ 	.word	0x00000360
        /*05a4*/ 	.word	0x000000ff
        /*05a8*/ 	.word	0x00033440
        /*05ac*/ 	.short	0x0100
        /*05ae*/ 	.byte	0x08
	.zero		1


	//   ....[4]....
        /*05b0*/ 	.word	0x00000370
        /*05b4*/ 	.word	0x000000ff
        /*05b8*/ 	.word	0x00033438
        /*05bc*/ 	.short	0x0100
        /*05be*/ 	.byte	0x08
	.zero		1


	//   ....[5]....
        /*05c0*/ 	.word	0x00000380
        /*05c4*/ 	.word	0x000000ff
        /*05c8*/ 	.word	0x00033448
        /*05cc*/ 	.short	0x0100
        /*05ce*/ 	.byte	0x08
	.zero		1


	//   ....[6]....
        /*05d0*/ 	.word	0x000004b0
        /*05d4*/ 	.word	0x000000ff
        /*05d8*/ 	.word	0x00033450
        /*05dc*/ 	.short	0x0100
        /*05de*/ 	.byte	0x08
	.zero		1


	//   ....[7]....
        /*05e0*/ 	.word	0x000004c0
        /*05e4*/ 	.word	0x000000ff
        /*05e8*/ 	.word	0x00033460
        /*05ec*/ 	.short	0x0100
        /*05ee*/ 	.byte	0x08
	.zero		1


	//   ....[8]....
        /*05f0*/ 	.word	0x000004d0
        /*05f4*/ 	.word	0x000000ff
        /*05f8*/ 	.word	0x00033458
        /*05fc*/ 	.short	0x0100
        /*05fe*/ 	.byte	0x08
	.zero		1


	//   ....[9]....
        /*0600*/ 	.word	0x000004e0
        /*0604*/ 	.word	0x000000ff
        /*0608*/ 	.word	0x00033468
        /*060c*/ 	.short	0x0100
        /*060e*/ 	.byte	0x08
	.zero		1


	//   ....[10]....
        /*0610*/ 	.word	0x000005d0
        /*0614*/ 	.word	0x000000ff
        /*0618*/ 	.word	0x00033470
        /*061c*/ 	.short	0x0100
        /*061e*/ 	.byte	0x06
	.zero		1


	//   ....[11]....
        /*0620*/ 	.word	0x000005e0
        /*0624*/ 	.word	0x000000ff
        /*0628*/ 	.word	0x00033480
        /*062c*/ 	.short	0x0100
        /*062e*/ 	.byte	0x06
	.zero		1


	//   ....[12]....
        /*0630*/ 	.word	0x000005f0
        /*0634*/ 	.word	0x000000ff
        /*0638*/ 	.word	0x00033478
        /*063c*/ 	.short	0x0100
        /*063e*/ 	.byte	0x06
	.zero		1


	//   ....[13]....
        /*0640*/ 	.word	0x00000600
        /*0644*/ 	.word	0x000000ff
        /*0648*/ 	.word	0x00033488
        /*064c*/ 	.short	0x0100
        /*064e*/ 	.byte	0x06
	.zero		1


	//   ....[14]....
        /*0650*/ 	.word	0x00000730
        /*0654*/ 	.word	0x000000ff
        /*0658*/ 	.word	0x00033490
        /*065c*/ 	.short	0x0100
        /*065e*/ 	.byte	0x08
	.zero		1


	//   ....[15]....
        /*0660*/ 	.word	0x00000740
        /*0664*/ 	.word	0x000000ff
        /*0668*/ 	.word	0x000334a0
        /*066c*/ 	.short	0x0100
        /*066e*/ 	.byte	0x08
	.zero		1


	//   ....[16]....
        /*0670*/ 	.word	0x00000750
        /*0674*/ 	.word	0x000000ff
        /*0678*/ 	.word	0x00033498
        /*067c*/ 	.short	0x0100
        /*067e*/ 	.byte	0x08
	.zero		1


	//   ....[17]....
        /*0680*/ 	.word	0x00000760
        /*0684*/ 	.word	0x000000ff
        /*0688*/ 	.word	0x000334a8
        /*068c*/ 	.short	0x0100
        /*068e*/ 	.byte	0x08
	.zero		1


	//   ....[18]....
        /*0690*/ 	.word	0x00000890
        /*0694*/ 	.word	0x000000ff
        /*0698*/ 	.word	0x000334b0
        /*069c*/ 	.short	0x0100
        /*069e*/ 	.byte	0x08
	.zero		1


	//   ....[19]....
        /*06a0*/ 	.word	0x000008a0
        /*06a4*/ 	.word	0x000000ff
        /*06a8*/ 	.word	0x000334c0
        /*06ac*/ 	.short	0x0100
        /*06ae*/ 	.byte	0x08
	.zero		1


	//   ....[20]....
        /*06b0*/ 	.word	0x000008b0
        /*06b4*/ 	.word	0x000000ff
        /*06b8*/ 	.word	0x000334b8
        /*06bc*/ 	.short	0x0100
        /*06be*/ 	.byte	0x08
	.zero		1


	//   ....[21]....
        /*06c0*/ 	.word	0x000008c0
        /*06c4*/ 	.word	0x000000ff
        /*06c8*/ 	.word	0x000334c8
        /*06cc*/ 	.short	0x0100
        /*06ce*/ 	.byte	0x08
	.zero		1


	//   ....[22]....
        /*06d0*/ 	.word	0x00001640
        /*06d4*/ 	.word	0x000000ff
        /*06d8*/ 	.word	0x00033400
        /*06dc*/ 	.short	0x010a
        /*06de*/ 	.byte	0x28
	.zero		1


	//   ....[23]....
        /*06e0*/ 	.word	0x000016a0
        /*06e4*/ 	.word	0x000000ff
        /*06e8*/ 	.word	0x00033430
        /*06ec*/ 	.short	0x010a
        /*06ee*/ 	.byte	0x28
	.zero		1


	//   ....[24]....
        /*06f0*/ 	.word	0x00001720
        /*06f4*/ 	.word	0x000000ff
        /*06f8*/ 	.word	0x00033430
        /*06fc*/ 	.short	0x010a
        /*06fe*/ 	.byte	0x28
	.zero		1


	//   ....[25]....
        /*0700*/ 	.word	0x00003cd0
        /*0704*/ 	.word	0x00000015
        /*0708*/ 	.word	0x00000000
        /*070c*/ 	.short	0x0101
        /*070e*/ 	.byte	0x3f
	.zero		1


	//   ....[26]....
        /*0710*/ 	.word	0x00004e10
        /*0714*/ 	.word	0x000000ff
        /*0718*/ 	.word	0x00033430
        /*071c*/ 	.short	0x010a
        /*071e*/ 	.byte	0x04
	.zero		1


	//   ....[27]....
        /*0720*/ 	.word	0x00004e50
        /*0724*/ 	.word	0x000000ff
        /*0728*/ 	.word	0x00033430
        /*072c*/ 	.short	0x010a
        /*072e*/ 	.byte	0x04
	.zero		1


	//   ....[28]....
        /*0730*/ 	.word	0x00005b00
        /*0734*/ 	.word	0x000000ff
        /*0738*/ 	.word	0x00033450
        /*073c*/ 	.short	0x010a
        /*073e*/ 	.byte	0x04
	.zero		1


	//   ....[29]....
        /*0740*/ 	.word	0x00005b40
        /*0744*/ 	.word	0x000000ff
        /*0748*/ 	.word	0x00033450
        /*074c*/ 	.short	0x010a
        /*074e*/ 	.byte	0x04
	.zero		1


	//   ....[30]....
        /*0750*/ 	.word	0x00007220
        /*0754*/ 	.word	0x00000007
        /*0758*/ 	.word	0x00000000
        /*075c*/ 	.short	0x0101
        /*075e*/ 	.byte	0x3f
	.zero		1


	//   ....[31]....
        /*0760*/ 	.word	0x00007400
        /*0764*/ 	.word	0x000000ff
        /*0768*/ 	.word	0x00000000
        /*076c*/ 	.short	0x0101
        /*076e*/ 	.byte	0x04
	.zero		1


	//   ....[32]....
        /*0770*/ 	.word	0x00007c80
        /*0774*/ 	.word	0x000000ff
        /*0778*/ 	.word	0x00033450
        /*077c*/ 	.short	0x010a
        /*077e*/ 	.byte	0x05
	.zero		1


	//   ....[33]....
        /*0780*/ 	.word	0x00007cc0
        /*0784*/ 	.word	0x000000ff
        /*0788*/ 	.word	0x00033450
        /*078c*/ 	.short	0x010a
        /*078e*/ 	.byte	0x05
	.zero		1


	//   ....[34]....
        /*0790*/ 	.word	0x000082d0
        /*0794*/ 	.word	0x000000ff
        /*0798*/ 	.word	0x00000000
        /*079c*/ 	.short	0x0101
        /*079e*/ 	.byte	0x04
	.zero		1


	//   ....[35]....
        /*07a0*/ 	.word	0x0000a150
        /*07a4*/ 	.word	0x000000ff
        /*07a8*/ 	.word	0x00000000
        /*07ac*/ 	.short	0x0101
        /*07ae*/ 	.byte	0x04
	.zero		1


	//   ....[36]....
        /*07b0*/ 	.word	0x0000c800
        /*07b4*/ 	.word	0x000000ff
        /*07b8*/ 	.word	0x00033480
        /*07bc*/ 	.short	0x010a
        /*07be*/ 	.byte	0x28
	.zero		1


	//   ....[37]....
        /*07c0*/ 	.word	0x0000ca30
        /*07c4*/ 	.word	0x000000ff
        /*07c8*/ 	.word	0x00033440
        /*07cc*/ 	.short	0x010a
        /*07ce*/ 	.byte	0x28
	.zero		1


	//   ....[38]....
        /*07d0*/ 	.word	0x0000d570
        /*07d4*/ 	.word	0x000000ff
        /*07d8*/ 	.word	0x00033400
        /*07dc*/ 	.short	0x0107
        /*07de*/ 	.byte	0x28
	.zero		1


	//   ....[39]....
        /*07e0*/ 	.word	0x0000d5e0
        /*07e4*/ 	.word	0x000000ff
        /*07e8*/ 	.word	0x00033400
        /*07ec*/ 	.short	0x0101
        /*07ee*/ 	.byte	0x28
	.zero		1


	//   ....[40]....
        /*07f0*/ 	.word	0x0000d600
        /*07f4*/ 	.word	0x000000ff
        /*07f8*/ 	.word	0x00033420
        /*07fc*/ 	.short	0x010a
        /*07fe*/ 	.byte	0x28
	.zero		1


	//   ....[41]....
        /*0800*/ 	.word	0x0000d8f0
        /*0804*/ 	.word	0x00000008
        /*0808*/ 	.word	0x00033480
        /*080c*/ 	.short	0x010a
        /*080e*/ 	.byte	0x3f
	.zero		1


	//   ....[42]....
        /*0810*/ 	.word	0x0000dcd0
        /*0814*/ 	.word	0x00000008
        /*0818*/ 	.word	0x00033440
        /*081c*/ 	.short	0x010a
        /*081e*/ 	.byte	0x3f
	.zero		1


	//   ....[43]....
        /*0820*/ 	.word	0x0000e0e0
        /*0824*/ 	.word	0x0000000c
        /*0828*/ 	.word	0x00033470
        /*082c*/ 	.short	0x010a
        /*082e*/ 	.byte	0x3f
	.zero		1


	//   ....[44]....
        /*0830*/ 	.word	0x0000e140
        /*0834*/ 	.word	0x0000000c
        /*0838*/ 	.word	0x00033460
        /*083c*/ 	.short	0x010a
        /*083e*/ 	.byte	0x3f
	.zero		1


	//   ....[45]....
        /*0840*/ 	.word	0x0000e7f0
        /*0844*/ 	.word	0x0000000c
        /*0848*/ 	.word	0x00033450
        /*084c*/ 	.short	0x0101
        /*084e*/ 	.byte	0x3f
	.zero		1


	//   ....[46]....
        /*0850*/ 	.word	0x0000e860
        /*0854*/ 	.word	0x00000000
        /*0858*/ 	.word	0x00000000
        /*085c*/ 	.short	0x0101
        /*085e*/ 	.byte	0x3f
	.zero		1


	//   ....[47]....
        /*0860*/ 	.word	0x0000e980
        /*0864*/ 	.word	0x00000003
        /*0868*/ 	.word	0x00033470
        /*086c*/ 	.short	0x010a
        /*086e*/ 	.byte	0x3f
	.zero		1


	//   ....[48]....
        /*0870*/ 	.word	0x0000e9f0
        /*0874*/ 	.word	0x00000003
        /*0878*/ 	.word	0x00033460
        /*087c*/ 	.short	0x010a
        /*087e*/ 	.byte	0x3f
	.zero		1


	//   ....[49]....
        /*0880*/ 	.word	0x0000f0b0
        /*0884*/ 	.word	0x00000003
        /*0888*/ 	.word	0x00033450
        /*088c*/ 	.short	0x0101
        /*088e*/ 	.byte	0x3f
	.zero		1


	//   ....[50]....
        /*0890*/ 	.word	0x0000f120
        /*0894*/ 	.word	0x00000000
        /*0898*/ 	.word	0x00000000
        /*089c*/ 	.short	0x0101
        /*089e*/ 	.byte	0x3f
	.zero		1


	//   ....[51]....
        /*08a0*/ 	.word	0x0000f1c0
        /*08a4*/ 	.word	0x00000009
        /*08a8*/ 	.word	0x00033420
        /*08ac*/ 	.short	0x010a
        /*08ae*/ 	.byte	0x3f
	.zero		1


	//   ....[52]....
        /*08b0*/ 	.word	0x0000f300
        /*08b4*/ 	.word	0x00000005
        /*08b8*/ 	.word	0x00000000
        /*08bc*/ 	.short	0x010a
        /*08be*/ 	.byte	0x3f
	.zero		1


	//   ....[53]....
        /*08c0*/ 	.word	0x0000f370
        /*08c4*/ 	.word	0x00000007
        /*08c8*/ 	.word	0x00000000
        /*08cc*/ 	.short	0x010a
        /*08ce*/ 	.byte	0x3f
	.zero		1


	//   ....[54]....
        /*08d0*/ 	.word	0x0000f3c0
        /*08d4*/ 	.word	0x00000005
        /*08d8*/ 	.word	0x00033460
        /*08dc*/ 	.short	0x010a
        /*08de*/ 	.byte	0x3f
	.zero		1


	//   ....[55]....
        /*08e0*/ 	.word	0x0000f410
        /*08e4*/ 	.word	0x00000003
        /*08e8*/ 	.word	0x00033460
        /*08ec*/ 	.short	0x010a
        /*08ee*/ 	.byte	0x3f
	.zero		1


	//   ....[56]....
        /*08f0*/ 	.word	0x0000f450
        /*08f4*/ 	.word	0x00000005
        /*08f8*/ 	.word	0x00033480
        /*08fc*/ 	.short	0x010a
        /*08fe*/ 	.byte	0x3f
	.zero		1


	//   ....[57]....
        /*0900*/ 	.word	0x0000f470
        /*0904*/ 	.word	0x00000003
        /*0908*/ 	.word	0x00033480
        /*090c*/ 	.short	0x010a
        /*090e*/ 	.byte	0x3f
	.zero		1


	//   ....[58]....
        /*0910*/ 	.word	0x0000f4e0
        /*0914*/ 	.word	0x00000000
        /*0918*/ 	.word	0x00033400
        /*091c*/ 	.short	0x010a
        /*091e*/ 	.byte	0x3f
	.zero		1


	//   ....[59]....
        /*0920*/ 	.word	0x0000f540
        /*0924*/ 	.word	0x00000000
        /*0928*/ 	.word	0x00033430
        /*092c*/ 	.short	0x010a
        /*092e*/ 	.byte	0x3f
	.zero		1


	//   ....[60]....
        /*0930*/ 	.word	0x0000f5a0
        /*0934*/ 	.word	0x0000000e
        /*0938*/ 	.word	0x00033430
        /*093c*/ 	.short	0x010a
        /*093e*/ 	.byte	0x3f
	.zero		1


	//   ....[61]....
        /*0940*/ 	.word	0x0000f600
        /*0944*/ 	.word	0x0000000c
        /*0948*/ 	.word	0x00033450
        /*094c*/ 	.short	0x010a
        /*094e*/ 	.byte	0x3f
	.zero		1


	//   ....[62]....
        /*0950*/ 	.word	0x0000f660
        /*0954*/ 	.word	0x00000005
        /*0958*/ 	.word	0x00033450
        /*095c*/ 	.short	0x010a
        /*095e*/ 	.byte	0x3f
	.zero		1


	//   ....[63]....
        /*0960*/ 	.word	0x0000f7c0
        /*0964*/ 	.word	0x00000003
        /*0968*/ 	.word	0x00033480
        /*096c*/ 	.short	0x010a
        /*096e*/ 	.byte	0x3f
	.zero		1


	//   ....[64]....
        /*0970*/ 	.word	0x0000f820
        /*0974*/ 	.word	0x00000003
        /*0978*/ 	.word	0x00033440
        /*097c*/ 	.short	0x010a
        /*097e*/ 	.byte	0x3f
	.zero		1


	//   ....[65]....
        /*0980*/ 	.word	0x0000fdc0
        /*0984*/ 	.word	0x00000003
        /*0988*/ 	.word	0x00033420
        /*098c*/ 	.short	0x010a
        /*098e*/ 	.byte	0x3f
	.zero		1


	//   ....[66]....
        /*0990*/ 	.word	0x0000fe10
        /*0994*/ 	.word	0x00000008
        /*0998*/ 	.word	0x00033480
        /*099c*/ 	.short	0x010a
        /*099e*/ 	.byte	0x3f
	.zero		1


	//   ....[67]....
        /*09a0*/ 	.word	0x0000fe60
        /*09a4*/ 	.word	0x00000008
        /*09a8*/ 	.word	0x00033440
        /*09ac*/ 	.short	0x010a
        /*09ae*/ 	.byte	0x3f
	.zero		1


	//   ....[68]....
        /*09b0*/ 	.word	0x0000feb0
        /*09b4*/ 	.word	0x0000000c
        /*09b8*/ 	.word	0x00033470
        /*09bc*/ 	.short	0x010a
        /*09be*/ 	.byte	0x3f
	.zero		1


	//   ....[69]....
        /*09c0*/ 	.word	0x0000ff00
        /*09c4*/ 	.word	0x0000000c
        /*09c8*/ 	.word	0x00033460
        /*09cc*/ 	.short	0x010a
        /*09ce*/ 	.byte	0x3f
	.zero		1


	//   ....[70]....
        /*09d0*/ 	.word	0x0000ff50
        /*09d4*/ 	.word	0x00000003
        /*09d8*/ 	.word	0x00033470
        /*09dc*/ 	.short	0x010a
        /*09de*/ 	.byte	0x3f
	.zero		1


	//   ....[71]....
        /*09e0*/ 	.word	0x0000ffa0
        /*09e4*/ 	.word	0x00000003
        /*09e8*/ 	.word	0x00033460
        /*09ec*/ 	.short	0x010a
        /*09ee*/ 	.byte	0x3f
	.zero		1


	//   ....[72]....
        /*09f0*/ 	.word	0x0000fff0
        /*09f4*/ 	.word	0x00000009
        /*09f8*/ 	.word	0x00033420
        /*09fc*/ 	.short	0x010a
        /*09fe*/ 	.byte	0x3f
	.zero		1


	//   ....[73]....
        /*0a00*/ 	.word	0x00010040
        /*0a04*/ 	.word	0x00000005
        /*0a08*/ 	.word	0x00000000
        /*0a0c*/ 	.short	0x010a
        /*0a0e*/ 	.byte	0x3f
	.zero		1


	//   ....[74]....
        /*0a10*/ 	.word	0x00010090
        /*0a14*/ 	.word	0x00000007
        /*0a18*/ 	.word	0x00000000
        /*0a1c*/ 	.short	0x010a
        /*0a1e*/ 	.byte	0x3f
	.zero		1


	//   ....[75]....
        /*0a20*/ 	.word	0x000100e0
        /*0a24*/ 	.word	0x00000005
        /*0a28*/ 	.word	0x00033460
        /*0a2c*/ 	.short	0x010a
        /*0a2e*/ 	.byte	0x3f
	.zero		1


	//   ....[76]....
        /*0a30*/ 	.word	0x00010130
        /*0a34*/ 	.word	0x00000003
        /*0a38*/ 	.word	0x00033460
        /*0a3c*/ 	.short	0x010a
        /*0a3e*/ 	.byte	0x3f
	.zero		1


	//   ....[77]....
        /*0a40*/ 	.word	0x00010180
        /*0a44*/ 	.word	0x00000005
        /*0a48*/ 	.word	0x00033480
        /*0a4c*/ 	.short	0x010a
        /*0a4e*/ 	.byte	0x3f
	.zero		1


	//----- nvinfo : EIATTR_NUM_MBARRIERS
	.align		4
.L_93:
        /*0a50*/ 	.byte	0x03, 0x38
        /*0a52*/ 	.short	0x0016


	//----- nvinfo : EIATTR_EXIT_INSTR_OFFSETS
	.align		4
        /*0a54*/ 	.byte	0x04, 0x1c
        /*0a56*/ 	.short	(.L_95 - .L_94)


	//   ....[0]....
.L_94:
        /*0a58*/ 	.word	0x0000f4c0


	//----- nvinfo : EIATTR_MAX_THREADS
	.align		4
.L_95:
        /*0a5c*/ 	.byte	0x04, 0x05
        /*0a5e*/ 	.short	(.L_97 - .L_96)
.L_96:
        /*0a60*/ 	.word	0x00000180
        /*0a64*/ 	.word	0x00000001
        /*0a68*/ 	.word	0x00000001


	//----- nvinfo : EIATTR_CRS_STACK_SIZE
	.align		4
.L_97:
        /*0a6c*/ 	.byte	0x04, 0x1e
        /*0a6e*/ 	.short	(.L_99 - .L_98)
.L_98:
        /*0a70*/ 	.word	0x00000000


	//----- nvinfo : EIATTR_CBANK_PARAM_SIZE
	.align		4
.L_99:
        /*0a74*/ 	.byte	0x03, 0x19
        /*0a76*/ 	.short	0x0a70


	//----- nvinfo : EIATTR_PARAM_CBANK
	.align		4
        /*0a78*/ 	.byte	0x04, 0x0a
        /*0a7a*/ 	.short	(.L_101 - .L_100)
	.align		4
.L_100:
        /*0a7c*/ 	.word	index@(.nv.constant0._ZN7cutlass13device_kernelIN5flash11enable_sm90INS1_16FlashAttnFwdSm90INS1_25CollectiveMainloopFwdSm90ILi2EN4cute5tupleIJNS5_1CILi1EEES8_S8_EEENS6_IJNS7_ILi128EEENS7_ILi160EEENS7_ILi192EEEEEELi192ENS_12float_e4m3_tEfNS_4arch4Sm90ELb0ELb0ELb0ELb0ELb0ELb0ELb0ELb1ELb1ELb1ELb1ELb0EEENS1_21CollectiveEpilogueFwdINS6_IJSA_SC_SB_EEES9_NS_10bfloat16_tESG_Li256ELb0ELb1ELb1ELb1EEENS1_19SingleTileSchedulerILb0ELb1ELb1ELi128EEEEEEEEEvNT_6ParamsE)
        /*0a80*/ 	.short	0x0210
        /*0a82*/ 	.short	0x0a70


	//----- nvinfo : EIATTR_SW_WAR
	.align		4
.L_101:
        /*0a84*/ 	.byte	0x04, 0x36
        /*0a86*/ 	.short	(.L_103 - .L_102)
.L_102:
        /*0a88*/ 	.word	0x00000008
.L_103:


//--------------------- .nv.info._ZN7cutlass13device_kernelIN5flash11enable_sm90INS1_16FlashAttnFwdSm90INS1_25CollectiveMainloopFwdSm90ILi2EN4cute5tupleIJNS5_1CILi1EEES8_S8_EEENS6_IJNS7_ILi128EEENS7_ILi160EEENS7_ILi192EEEEEELi192ENS_12float_e4m3_tEfNS_4arch4Sm90ELb0ELb0ELb0ELb1ELb0ELb0ELb0ELb1ELb1ELb1ELb1ELb0EEENS1_21CollectiveEpilogueFwdINS6_IJSA_SC_SB_EEES9_NS_10bfloat16_tESG_Li256ELb1ELb1ELb1ELb1EEENS1_36VarlenDynamicPersistentTileSchedulerILi128ELi160ELi256ELi128ELb1ELb1ELb1ELb0ELb1ELb1EEEEEEEEEvNT_6ParamsE --------------------------
	.section	.nv.info._ZN7cutlass13device_kernelIN5flash11enable_sm90INS1_16FlashAttnFwdSm90INS1_25CollectiveMainloopFwdSm90ILi2EN4cute5tupleIJNS5_1CILi1EEES8_S8_EEENS6_IJNS7_ILi128EEENS7_ILi160EEENS7_ILi192EEEEEELi192ENS_12float_e4m3_tEfNS_4arch4Sm90ELb0ELb0ELb0ELb1ELb0ELb0ELb0ELb1ELb1ELb1ELb1ELb0EEENS1_21CollectiveEpilogueFwdINS6_IJSA_SC_SB_EEES9_NS_10bfloat16_tESG_Li256ELb1ELb1ELb1ELb1EEENS1_36VarlenDynamicPersistentTileSchedulerILi128ELi160ELi256ELi128ELb1ELb1ELb1ELb0ELb1ELb1EEEEEEEEEvNT_6ParamsE,"",@"SHT_CUDA_INFO"
	.sectionflags	@""
	.align	4


	//----- nvinfo : EIATTR_CUDA_API_VERSION
	.align		4
        /*0000*/ 	.byte	0x04, 0x37
        /*0002*/ 	.short	(.L_105 - .L_104)
.L_104:
        /*0004*/ 	.word	0x00000082


	//----- nvinfo : EIATTR_KPARAM_INFO
	.align		4
.L_105:
        /*0008*/ 	.byte	0x04, 0x17
        /*000a*/ 	.short	(.L_107 - .L_106)
.L_106:
        /*000c*/ 	.word	0x00000000
        /*0010*/ 	.short	0x0000
        /*0012*/ 	.short	0x0070
        /*0014*/ 	.byte	0x00, 0xf0, 0x01, 0x2a


	//----- nvinfo : EIATTR_SPARSE_MMA_MASK
	.align		4
.L_107:
        /*0018*/ 	.byte	0x03, 0x50
        /*001a*/ 	.short	0x0000


	//----- nvinfo : EIATTR_MAXREG_COUNT
	.align		4
        /*001c*/ 	.byte	0x03, 0x1b
        /*001e*/ 	.short	0x00a8


	//----- nvinfo : EIATTR_NUM_BARRIERS
	.align		4
        /*0020*/ 	.byte	0x02, 0x4c
        /*0022*/ 	.byte	0x10
	.zero		1


	//----- nvinfo : EIATTR_EXTERNS
	.align		4
        /*0024*/ 	.byte	0x04, 0x0f
        /*0026*/ 	.short	(.L_109 - .L_108)


	//   ....[0]....
	.align		4
.L_108:
        /*0028*/ 	.word	index@(__assertfail)


	//----- nvinfo : EIATTR_ANNOTATIONS
	.align		4
.L_109:
        /*002c*/ 	.byte	0x04, 0x55
        /*002e*/ 	.short	(.L_111 - .L_110)


	//   ....[0]....
.L_110:
        /* <DEDUP_REMOVED lines=37> */


	//----- nvinfo : EIATTR_MERCURY_ISA_VERSION
	.align		4
.L_111:
        /*0270*/ 	.byte	0x03, 0x5f
        /*0272*/ 	.short	0x0101


	//----- nvinfo : EIATTR_UNUSED_LOAD_BYTE_OFFSET
	.align		4
        /*0274*/ 	.byte	0x04, 0x44
        /*0276*/ 	.short	(.L_113 - .L_112)


	//   ....[0]....
.L_112:
        /*0278*/ 	.word	0x00000a40
        /*027c*/ 	.word	0x0000fff0


	//   ....[1]....
        /*0280*/ 	.word	0x00009430
        /*0284*/ 	.word	0x0000fff0


	//----- nvinfo : EIATTR_INT_WARP_WIDE_INSTR_OFFSETS
	.align		4
.L_113:
        /*0288*/ 	.byte	0x04, 0x31
        /*028a*/ 	.short	(.L_115 - .L_114)


	//   ....[0]....
.L_114:
        /*028c*/ 	.word	0x00000130


	//   ....[1]....
        /*0290*/ 	.word	0x00000170


	//   ....[2]....
        /*0294*/ 	.word	0x000001e0


	//   ....[3]....
        /*0298*/ 	.word	0x0000fb10


	//   ....[4]....
        /*029c*/ 	.word	0x0000fba0


	//   ....[5]....
        /*02a0*/ 	.word	0x000128d0


	//   ....[6]....
        /*02a4*/ 	.word	0x00012960


	//----- nvinfo : EIATTR_COOP_GROUP_MASK_REGIDS
	.align		4
.L_115:
        /*02a8*/ 	.byte	0x04, 0x29
        /*02aa*/ 	.short	(.L_117 - .L_116)


	//   ....[0]....
.L_116:
        /*02ac*/ 	.word	0xffffffff


	//   ....[1]....
        /*02b0*/ 	.word	0xffffffff


	//   ....[2]....
        /*02b4*/ 	.word	0xffffffff


	//   ....[3]....
        /*02b8*/ 	.word	0xffffffff


	//   ....[4]....
        /*02bc*/ 	.word	0xffffffff


	//   ....[5]....
        /*02c0*/ 	.word	0xffffffff


	//   ....[6]....
        /*02c4*/ 	.word	0xffffffff


	//   ....[7]....
        /*02c8*/ 	.word	0xffffffff


	//   ....[8]....
        /*02cc*/ 	.word	0xffffffff


	//   ....[9]....
        /*02d0*/ 	.word	0xffffffff


	//   ....[10]....
        /*02d4*/ 	.word	0xffffffff


	//   ....[11]....
        /*02d8*/ 	.word	0xffffffff


	//   ....[12]....
        /*02dc*/ 	.word	0xffffffff


	//   ....[13]....
        /*02e0*/ 	.word	0xffffffff


	//   ....[14]....
        /*02e4*/ 	.word	0xffffffff


	//   ....[15]....
        /*02e8*/ 	.word	0xffffffff


	//   ....[16]....
        /*02ec*/ 	.word	0xffffffff


	//   ....[17]....
        /*02f0*/ 	.word	0xffffffff


	//   ....[18]....
        /*02f4*/ 	.word	0xffffffff


	//   ....[19]....
        /*02f8*/ 	.word	0xffffffff


	//   ....[20]....
        /*02fc*/ 	.word	0xffffffff


	//   ....[21]....
        /*0300*/ 	.word	0xffffffff


	//   ....[22]....
        /*0304*/ 	.word	0xffffffff


	//   ....[23]....
        /*0308*/ 	.word	0xffffffff


	//   ....[24]....
        /*030c*/ 	.word	0xffffffff


	//   ....[25]....
        /*0310*/ 	.word	0xffffffff


	//   ....[26]....
        /*0314*/ 	.word	0xffffffff


	//   ....[27]....
        /*0318*/ 	.word	0xffffffff


	//   ....[28]....
        /*031c*/ 	.word	0xffffffff


	//   ....[29]....
        /*0320*/ 	.word	0xffffffff


	//   ....[30]....
        /*0324*/ 	.word	0xffffffff


	//   ....[31]....
        /*0328*/ 	.word	0xffffffff


	//   ....[32]....
        /*032c*/ 	.word	0xffffffff


	//   ....[33]....
        /*0330*/ 	.word	0xffffffff


	//   ....[34]....
        /*0334*/ 	.word	0xffffffff


	//   ....[35]....
        /*0338*/ 	.word	0xffffffff


	//   ....[36]....
        /*033c*/ 	.word	0xffffffff


	//   ....[37]....
        /*0340*/ 	.word	0xffffffff


	//   ....[38]....
        /*0344*/ 	.word	0xffffffff


	//   ....[39]....
        /*0348*/ 	.word	0xffffffff


	//   ....[40]....
        /*034c*/ 	.word	0xffffffff


	//   ....[41]....
        /*0350*/ 	.word	0xffffffff


	//   ....[42]....
        /*0354*/ 	.word	0xffffffff


	//   ....[43]....
        /*0358*/ 	.word	0xffffffff


	//   ....[44]....
        /*035c*/ 	.word	0xffffffff


	//   ....[45]....
        /*0360*/ 	.word	0xffffffff


	//   ....[46]....
        /*0364*/ 	.word	0xffffffff


	//   ....[47]....
        /*0368*/ 	.word	0xffffffff


	//   ....[48]....
        /*036c*/ 	.word	0xffffffff


	//   ....[49]....
        /*0370*/ 	.word	0xffffffff


	//   ....[50]....
        /*0374*/ 	.word	0xffffffff


	//   ....[51]....
        /*0378*/ 	.word	0xffffffff


	//   ....[52]....
        /*037c*/ 	.word	0xffffffff


	//   ....[53]....
        /*0380*/ 	.word	0xffffffff


	//   ....[54]....
        /*0384*/ 	.word	0xffffffff


	//   ....[55]....
        /*0388*/ 	.word	0xffffffff


	//   ....[56]....
        /*038c*/ 	.word	0xffffffff


	//   ....[57]....
        /*0390*/ 	.word	0xffffffff


	//   ....[58]....
        /*0394*/ 	.word	0xffffffff


	//   ....[59]....
        /*0398*/ 	.word	0xffffffff


	//   ....[60]....
        /*039c*/ 	.word	0xffffffff


	//   ....[61]....
        /*03a0*/ 	.word	0xffffffff


	//   ....[62]....
        /*03a4*/ 	.word	0xffffffff


	//   ....[63]....
        /*03a8*/ 	.word	0xffffffff


	//   ....[64]....
        /*03ac*/ 	.word	0xffffffff


	//   ....[65]....
        /*03b0*/ 	.word	0xffffffff


	//   ....[66]....
        /*03b4*/ 	.word	0xffffffff


	//   ....[67]....
        /*03b8*/ 	.word	0xffffffff


	//   ....[68]....
        /*03bc*/ 	.word	0xffffffff


	//   ....[69]....
        /*03c0*/ 	.word	0xffffffff


	//   ....[70]....
        /*03c4*/ 	.word	0xffffffff


	//   ....[71]....
        /*03c8*/ 	.word	0xffffffff


	//   ....[72]....
        /*03cc*/ 	.word	0xffffffff


	//   ....[73]....
        /*03d0*/ 	.word	0xffffffff


	//   ....[74]....
        /*03d4*/ 	.word	0xffffffff


	//   ....[75]....
        /*03d8*/ 	.word	0xffffffff


	//   ....[76]....
        /*03dc*/ 	.word	0xffffffff


	//   ....[77]....
        /*03e0*/ 	.word	0xffffffff


	//   ....[78]....
        /*03e4*/ 	.word	0xffffffff


	//   ....[79]....
        /*03e8*/ 	.word	0xffffffff


	//   ....[80]....
        /*03ec*/ 	.word	0xffffffff


	//   ....[81]....
        /*03f0*/ 	.word	0xffffffff


	//   ....[82]....
        /*03f4*/ 	.word	0xffffffff


	//   ....[83]....
        /*03f8*/ 	.word	0xffffffff


	//   ....[84]....
        /*03fc*/ 	.word	0xffffffff


	//   ....[85]....
        /*0400*/ 	.word	0xffffffff


	//   ....[86]....
        /*0404*/ 	.word	0xffffffff


	//   ....[87]....
        /*0408*/ 	.word	0xffffffff


	//   ....[88]....
        /*040c*/ 	.word	0xffffffff


	//   ....[89]....
        /*0410*/ 	.word	0xffffffff


	//   ....[90]....
        /*0414*/ 	.word	0xffffffff


	//   ....[91]....
        /*0418*/ 	.word	0xffffffff


	//   ....[92]....
        /*041c*/ 	.word	0xffffffff


	//   ....[93]....
        /*0420*/ 	.word	0xffffffff


	//   ....[94]....
        /*0424*/ 	.word	0xffffffff


	//   ....[95]....
        /*0428*/ 	.word	0xffffffff


	//   ....[96]....
        /*042c*/ 	.word	0xffffffff


	//   ....[97]....
        /*0430*/ 	.word	0xffffffff


	//   ....[98]....
        /*0434*/ 	.word	0xffffffff


	//   ....[99]....
        /*0438*/ 	.word	0xffffffff


	//   ....[100]....
        /*043c*/ 	.word	0xffffffff


	//   ....[101]....
        /*0440*/ 	.word	0xffffffff


	//   ....[102]....
        /*0444*/ 	.word	0xffffffff


	//   ....[103]....
        /*0448*/ 	.word	0xffffffff


	//   ....[104]....
        /*044c*/ 	.word	0xffffffff


	//   ....[105]....
        /*0450*/ 	.word	0xffffffff


	//   ....[106]....
        /*0454*/ 	.word	0xffffffff


	//   ....[107]....
        /*0458*/ 	.word	0xffffffff


	//   ....[108]....
        /*045c*/ 	.word	0xffffffff


	//   ....[109]....
        /*0460*/ 	.word	0xffffffff


	//   ....[110]....
        /*0464*/ 	.word	0xffffffff


	//   ....[111]....
        /*0468*/ 	.word	0xffffffff


	//   ....[112]....
        /*046c*/ 	.word	0xffffffff


	//   ....[113]....
        /*0470*/ 	.word	0xffffffff


	//   ....[114]....
        /*0474*/ 	.word	0xffffffff


	//   ....[115]....
        /*0478*/ 	.word	0xffffffff


	//   ....[116]....
        /*047c*/ 	.word	0xffffffff


	//   ....[117]....
        /*0480*/ 	.word	0xffffffff


	//   ....[118]....
        /*0484*/ 	.word	0xffffffff


	//   ....[119]....
        /*0488*/ 	.word	0xffffffff


	//   ....[120]....
        /*048c*/ 	.word	0xffffffff


	//   ....[121]....
        /*0490*/ 	.word	0xffffffff


	//   ....[122]....
        /*0494*/ 	.word	0xffffffff


	//   ....[123]....
        /*0498*/ 	.word	0xffffffff


	//   ....[124]....
        /*049c*/ 	.word	0xffffffff


	//   ....[125]....
        /*04a0*/ 	.word	0xffffffff


	//   ....[126]....
        /*04a4*/ 	.word	0xffffffff


	//   ....[127]....
        /*04a8*/ 	.word	0xffffffff


	//   ....[128]....
        /*04ac*/ 	.word	0xffffffff


	//   ....[129]....
        /*04b0*/ 	.word	0xffffffff


	//   ....[130]....
        /*04b4*/ 	.word	0xffffffff


	//   ....[131]....
        /*04b8*/ 	.word	0xffffffff


	//   ....[132]....
        /*04bc*/ 	.word	0xffffffff


	//   ....[133]....
        /*04c0*/ 	.word	0xffffffff


	//   ....[134]....
        /*04c4*/ 	.word	0xffffffff


	//   ....[135]....
        /*04c8*/ 	.word	0xffffffff


	//   ....[136]....
        /*04cc*/ 	.word	0xffffffff


	//   ....[137]....
        /*04d0*/ 	.word	0xffffffff


	//   ....[138]....
        /*04d4*/ 	.word	0xffffffff


	//   ....[139]....
        /*04d8*/ 	.word	0xffffffff


	//   ....[140]....
        /*04dc*/ 	.word	0xffffffff


	//   ....[141]....
        /*04e0*/ 	.word	0xffffffff


	//   ....[142]....
        /*04e4*/ 	.word	0xffffffff


	//   ....[143]....
        /*04e8*/ 	.word	0xffffffff


	//   ....[144]....
        /*04ec*/ 	.word	0xffffffff


	//   ....[145]....
        /*04f0*/ 	.word	0xffffffff


	//   ....[146]....
        /*04f4*/ 	.word	0xffffffff


	//   ....[147]....
        /*04f8*/ 	.word	0xffffffff


	//   ....[148]....
        /*04fc*/ 	.word	0xffffffff


	//   ....[149]....
        /*0500*/ 	.word	0xffffffff


	//   ....[150]....
        /*0504*/ 	.word	0xffffffff


	//   ....[151]....
        /*0508*/ 	.word	0xffffffff


	//   ....[152]....
        /*050c*/ 	.word	0xffffffff


	//   ....[153]....
        /*0510*/ 	.word	0xffffffff


	//   ....[154]....
        /*0514*/ 	.word	0xffffffff


	//   ....[155]....
        /*0518*/ 	.word	0xffffffff


	//   ....[156]....
        /*051c*/ 	.word	0xffffffff


	//   ....[157]....
        /*0520*/ 	.word	0xffffffff


	//   ....[158]....
        /*0524*/ 	.word	0xffffffff


	//   ....[159]....
        /*0528*/ 	.word	0xffffffff


	//   ....[160]....
        /*052c*/ 	.word	0xffffffff


	//   ....[161]....
        /*0530*/ 	.word	0xffffffff


	//   ....[162]....
        /*0534*/ 	.word	0xffffffff


	//   ....[163]....
        /*0538*/ 	.word	0xffffffff


	//   ....[164]....
        /*053c*/ 	.word	0xffffffff


	//   ....[165]....
        /*0540*/ 	.word	0xffffffff


	//   ....[166]....
        /*0544*/ 	.word	0xffffffff


	//   ....[167]....
        /*0548*/ 	.word	0xffffffff


	//   ....[168]....
        /*054c*/ 	.word	0xffffffff


	//   ....[169]....
        /*0550*/ 	.word	0xffffffff


	//   ....[170]....
        /*0554*/ 	.word	0xffffffff


	//   ....[171]....
        /*0558*/ 	.word	0xffffffff


	//   ....[172]....
        /*055c*/ 	.word	0xffffffff


	//   ....[173]....
        /*0560*/ 	.word	0xffffffff


	//   ....[174]....
        /*0564*/ 	.word	0xffffffff


	//   ....[175]....
        /*0568*/ 	.word	0xffffffff


	//   ....[176]....
        /*056c*/ 	.word	0xffffffff


	//   ....[177]....
        /*0570*/ 	.word	0xffffffff


	//   ....[178]....
        /*0574*/ 	.word	0xffffffff


	//   ....[179]....
        /*0578*/ 	.word	0xffffffff


	//   ....[180]....
        /*057c*/ 	.word	0xffffffff


	//   ....[181]....
        /*0580*/ 	.word	0xffffffff


	//   ....[182]....
        /*0584*/ 	.word	0xffffffff


	//   ....[183]....
        /*0588*/ 	.word	0xffffffff


	//   ....[184]....
        /*058c*/ 	.word	0xffffffff


	//   ....[185]....
        /*0590*/ 	.word	0x0500000f


	//   ....[186]....
        /*0594*/ 	.word	0x0500000f


	//   ....[187]....
        /*0598*/ 	.word	0x0500000f


	//   ....[188]....
        /*059c*/ 	.word	0x0500000f


	//   ....[189]....
        /*05a0*/ 	.word	0x0500000f


	//   ....[190]....
        /*05a4*/ 	.word	0x0500000f


	//   ....[191]....
        /*05a8*/ 	.word	0x0500000f


	//   ....[192]....
        /*05ac*/ 	.word	0x0500000f


	//   ....[193]....
        /*05b0*/ 	.word	0x0500000f


	//   ....[194]....
        /*05b4*/ 	.word	0x0500000f


	//----- nvinfo : EIATTR_COOP_GROUP_INSTR_OFFSETS
	.align		4
.L_117:
        /*05b8*/ 	.byte	0x04, 0x28
        /*05ba*/ 	.short	(.L_119 - .L_118)


	//   ....[0]....
.L_118:
        /*05bc*/ 	.word	0x00000070


	//   ....[1]....
        /*05c0*/ 	.word	0x00000140


	//   ....[2]....
        /*05c4*/ 	.word	0x00000190


	//   ....[3]....
        /*05c8*/ 	.word	0x000003c0


	//   ....[4]....
        /*05cc*/ 	.word	0x00000520


	//   ....[5]....
        /*05d0*/ 	.word	0x00000640


	//   ....[6]....
        /*05d4*/ 	.word	0x000007a0


	//   ....[7]....
        /*05d8*/ 	.word	0x00001e50


	//   ....[8]....
        /*05dc*/ 	.word	0x000038d0


	//   ....[9]....
        /*05e0*/ 	.word	0x000039d0


	//   ....[10]....
        /*05e4*/ 	.word	0x00004000


	//   ....[11]....
        /*05e8*/ 	.word	0x00004080


	//   ....[12]....
        /*05ec*/ 	.word	0x00006b60


	//   ....[13]....
        /*05f0*/ 	.word	0x00006b70


	//   ....[14]....
        /*05f4*/ 	.word	0x00006ba0


	//   ....[15]....
        /*05f8*/ 	.word	0x00006bb0


	//   ....[16]....
        /*05fc*/ 	.word	0x00008a70


	//   ....[17]....
        /*0600*/ 	.word	0x00008ad0


	//   ....[18]....
        /*0604*/ 	.word	0x00008af0


	//   ....[19]....
        /*0608*/ 	.word	0x00008b10


	//   ....[20]....
        /*060c*/ 	.word	0x00009fa0


	//   ....[21]....
        /*0610*/ 	.word	0x00009fd0


	//   ....[22]....
        /*0614*/ 	.word	0x0000a000


	//   ....[23]....
        /*0618*/ 	.word	0x0000a020


	//   ....[24]....
        /*061c*/ 	.word	0x0000a040


	//   ....[25]....
        /*0620*/ 	.word	0x0000a060


	//   ....[26]....
        /*0624*/ 	.word	0x0000a070


	//   ....[27]....
        /*0628*/ 	.word	0x0000a080


	//   ....[28]....
        /*062c*/ 	.word	0x0000a090


	//   ....[29]....
        /*0630*/ 	.word	0x0000a0a0


	//   ....[30]....
        /*0634*/ 	.word	0x0000a0b0


	//   ....[31]....
        /*0638*/ 	.word	0x0000a0c0


	//   ....[32]....
        /*063c*/ 	.word	0x0000a0d0


	//   ....[33]....
        /*0640*/ 	.word	0x0000a0e0


	//   ....[34]....
        /*0644*/ 	.word	0x0000a0f0


	//   ....[35]....
        /*0648*/ 	.word	0x0000a100


	//   ....[36]....
        /*064c*/ 	.word	0x0000a110


	//   ....[37]....
        /*0650*/ 	.word	0x0000a120


	//   ....[38]....
        /*0654*/ 	.word	0x0000a130


	//   ....[39]....
        /*0658*/ 	.word	0x0000a140


	//   ....[40]....
        /*065c*/ 	.word	0x0000a150


	//   ....[41]....
        /*0660*/ 	.word	0x0000a160


	//   ....[42]....
        /*0664*/ 	.word	0x0000a170


	//   ....[43]....
        /*0668*/ 	.word	0x0000a180


	//   ....[44]....
        /*066c*/ 	.word	0x0000a190


	//   ....[45]....
        /*0670*/ 	.word	0x0000a1b0


	//   ....[46]....
        /*0674*/ 	.word	0x0000a1c0


	//   ....[47]....
        /*0678*/ 	.word	0x0000a1d0


	//   ....[48]....
        /*067c*/ 	.word	0x0000a1e0


	//   ....[49]....
        /*0680*/ 	.word	0x0000a1f0


	//   ....[50]....
        /*0684*/ 	.word	0x0000a200


	//   ....[51]....
        /*0688*/ 	.word	0x0000a210


	//   ....[52]....
        /*068c*/ 	.word	0x0000a220


	//   ....[53]....
        /*0690*/ 	.word	0x0000a230


	//   ....[54]....
        /*0694*/ 	.word	0x0000a240


	//   ....[55]....
        /*0698*/ 	.word	0x0000a250


	//   ....[56]....
        /*069c*/ 	.word	0x0000a260


	//   ....[57]....
        /*06a0*/ 	.word	0x0000a270


	//   ....[58]....
        /*06a4*/ 	.word	0x0000a280


	//   ....[59]....
        /*06a8*/ 	.word	0x0000a290


	//   ....[60]....
        /*06ac*/ 	.word	0x0000a2a0


	//   ....[61]....
        /*06b0*/ 	.word	0x0000a2b0


	//   ....[62]....
        /*06b4*/ 	.word	0x0000a2c0


	//   ....[63]....
        /*06b8*/ 	.word	0x0000a2d0


	//   ....[64]....
        /*06bc*/ 	.word	0x0000a2e0


	//   ....[65]....
        /*06c0*/ 	.word	0x0000a2f0


	//   ....[66]....
        /*06c4*/ 	.word	0x0000a300


	//   ....[67]....
        /*06c8*/ 	.word	0x0000a310


	//   ....[68]....
        /*06cc*/ 	.word	0x0000a320


	//   ....[69]....
        /*06d0*/ 	.word	0x0000a330


	//   ....[70]....
        /*06d4*/ 	.word	0x0000a340


	//   ....[71]....
        /*06d8*/ 	.word	0x0000a350


	//   ....[72]....
        /*06dc*/ 	.word	0x0000a360


	//   ....[73]....
        /*06e0*/ 	.word	0x0000a370


	//   ....[74]....
        /*06e4*/ 	.word	0x0000a380


	//   ....[75]....
        /*06e8*/ 	.word	0x0000a390


	//   ....[76]....
        /*06ec*/ 	.word	0x0000a3a0


	//   ....[77]....
        /*06f0*/ 	.word	0x0000a3b0


	//   ....[78]....
        /*06f4*/ 	.word	0x0000a3c0


	//   ....[79]....
        /*06f8*/ 	.word	0x0000a3d0


	//   ....[80]....
        /*06fc*/ 	.word	0x0000a3e0


	//   ....[81]....
        /*0700*/ 	.word	0x0000a3f0


	//   ....[82]....
        /*0704*/ 	.word	0x0000a400


	//   ....[83]....
        /*0708*/ 	.word	0x0000a410


	//   ....[84]....
        /*070c*/ 	.word	0x0000a420


	//   ....[85]....
        /*0710*/ 	.word	0x0000a430


	//   ....[86]....
        /*0714*/ 	.word	0x0000a440


	//   ....[87]....
        /*0718*/ 	.word	0x0000a450


	//   ....[88]....
        /*071c*/ 	.word	0x0000a460


	//   ....[89]....
        /*0720*/ 	.word	0x0000a470


	//   ....[90]....
        /*0724*/ 	.word	0x0000a480


	//   ....[91]....
        /*0728*/ 	.word	0x0000a490


	//   ....[92]....
        /*072c*/ 	.word	0x0000a4a0


	//   ....[93]....
        /*0730*/ 	.word	0x0000a4b0


	//   ....[94]....
        /*0734*/ 	.word	0x0000a4c0


	//   ....[95]....
        /*0738*/ 	.word	0x0000a4d0


	//   ....[96]....
        /*073c*/ 	.word	0x0000a4e0


	//   ....[97]....
        /*0740*/ 	.word	0x0000a4f0


	//   ....[98]....
        /*0744*/ 	.word	0x0000a500


	//   ....[99]....
        /*0748*/ 	.word	0x0000a510


	//   ....[100]....
        /*074c*/ 	.word	0x0000a520


	//   ....[101]....
        /*0750*/ 	.word	0x0000a530


	//   ....[102]....
        /*0754*/ 	.word	0x0000a540


	//   ....[103]....
        /*0758*/ 	.word	0x0000a550


	//   ....[104]....
        /*075c*/ 	.word	0x0000a560


	//   ....[105]....
        /*0760*/ 	.word	0x0000a570


	//   ....[106]....
        /*0764*/ 	.word	0x0000a580


	//   ....[107]....
        /*0768*/ 	.word	0x0000a590


	//   ....[108]....
        /*076c*/ 	.word	0x0000a5a0


	//   ....[109]....
        /*0770*/ 	.word	0x0000a5b0


	//   ....[110]....
        /*0774*/ 	.word	0x0000a5c0


	//   ....[111]....
        /*0778*/ 	.word	0x0000a5d0


	//   ....[112]....
        /*077c*/ 	.word	0x0000a5e0


	//   ....[113]....
        /*0780*/ 	.word	0x0000a5f0


	//   ....[114]....
        /*0784*/ 	.word	0x0000a600


	//   ....[115]....
        /*0788*/ 	.word	0x0000a610


	//   ....[116]....
        /*078c*/ 	.word	0x0000b510


	//   ....[117]....
        /*0790*/ 	.word	0x0000b520


	//   ....[118]....
        /*0794*/ 	.word	0x0000b530


	//   ....[119]....
        /*0798*/ 	.word	0x0000b540


	//   ....[120]....
        /*079c*/ 	.word	0x0000be30


	//   ....[121]....
        /*07a0*/ 	.word	0x0000be50


	//   ....[122]....
        /*07a4*/ 	.word	0x0000bf90


	//   ....[123]....
        /*07a8*/ 	.word	0x0000bfb0


	//   ....[124]....
        /*07ac*/ 	.word	0x0000c0b0


	//   ....[125]....
        /*07b0*/ 	.word	0x0000c0d0


	//   ....[126]....
        /*07b4*/ 	.word	0x0000c1e0


	//   ....[127]....
        /*07b8*/ 	.word	0x0000c200


	//   ....[128]....
        /*07bc*/ 	.word	0x0000c740


	//   ....[129]....
        /*07c0*/ 	.word	0x0000c750


	//   ....[130]....
        /*07c4*/ 	.word	0x0000ce00


	//   ....[131]....
        /*07c8*/ 	.word	0x0000ce10


	//   ....[132]....
        /*07cc*/ 	.word	0x0000ddf0


	//   ....[133]....
        /*07d0*/ 	.word	0x0000de20


	//   ....[134]....
        /*07d4*/ 	.word	0x0000df40


	//   ....[135]....
        /*07d8*/ 	.word	0x0000df60


	//   ....[136]....
        /*07dc*/ 	.word	0x0000e060


	//   ....[137]....
        /*07e0*/ 	.word	0x0000e080


	//   ....[138]....
        /*07e4*/ 	.word	0x0000e190


	//   ....[139]....
        /*07e8*/ 	.word	0x0000e1b0


	//   ....[140]....
        /*07ec*/ 	.word	0x0000e350


	//   ....[141]....
        /*07f0*/ 	.word	0x0000e590


	//   ....[142]....
        /*07f4*/ 	.word	0x0000e5c0


	//   ....[143]....
        /*07f8*/ 	.word	0x0000e600


	//   ....[144]....
        /*07fc*/ 	.word	0x0000e630


	//   ....[145]....
        /*0800*/ 	.word	0x0000e660


	//   ....[146]....
        /*0804*/ 	.word	0x0000e6a0


	//   ....[147]....
        /*0808*/ 	.word	0x0000e830


	//   ....[148]....
        /*080c*/ 	.word	0x0000e860


	//   ....[149]....
        /*0810*/ 	.word	0x0000e890


	//   ....[150]....
        /*0814*/ 	.word	0x0000e8c0


	//   ....[151]....
        /*0818*/ 	.word	0x0000e8f0


	//   ....[152]....
        /*081c*/ 	.word	0x0000e930


	//   ....[153]....
        /*0820*/ 	.word	0x0000e9c0


	//   ....[154]....
        /*0824*/ 	.word	0x0000ea10


	//   ....[155]....
        /*0828*/ 	.word	0x0000ea20


	//   ....[156]....
        /*082c*/ 	.word	0x0000eab0


	//   ....[157]....
        /*0830*/ 	.word	0x000102c0


	//   ....[158]....
        /*0834*/ 	.word	0x00011050


	//   ....[159]....
        /*0838*/ 	.word	0x00011080


	//   ....[160]....
        /*083c*/ 	.word	0x00011140


	//   ....[161]....
        /*0840*/ 	.word	0x00011150


	//   ....[162]....
        /*0844*/ 	.word	0x000111e0


	//   ....[163]....
        /*0848*/ 	.word	0x000111f0


	//   ....[164]....
        /*084c*/ 	.word	0x00011200


	//   ....[165]....
        /*0850*/ 	.word	0x00011240


	//   ....[166]....
        /*0854*/ 	.word	0x00013470


	//   ....[167]....
        /*0858*/ 	.word	0x000134a0


	//   ....[168]....
        /*085c*/ 	.word	0x000134d0


	//   ....[169]....
        /*0860*/ 	.word	0x000134e0


	//   ....[170]....
        /*0864*/ 	.word	0x00013530


	//   ....[171]....
        /*0868*/ 	.word	0x00013560


	//   ....[172]....
        /*086c*/ 	.word	0x00013570


	//   ....[173]....
        /*0870*/ 	.word	0x000135a0


	//   ....[174]....
        /*0874*/ 	.word	0x00013700


	//   ....[175]....
        /*0878*/ 	.word	0x00013730


	//   ....[176]....
        /*087c*/ 	.word	0x00013760


	//   ....[177]....
        /*0880*/ 	.word	0x00013790


	//   ....[178]....
        /*0884*/ 	.word	0x000137c0


	//   ....[179]....
        /*0888*/ 	.word	0x00013800


	//   ....[180]....
        /*088c*/ 	.word	0x00013880


	//   ....[181]....
        /*0890*/ 	.word	0x000138c0


	//   ....[182]....
        /*0894*/ 	.word	0x000138d0


	//   ....[183]....
        /*0898*/ 	.word	0x00013910


	//   ....[184]....
        /*089c*/ 	.word	0x00013f90


	//   ....[185]....
        /*08a0*/ 	.word	0x00014480


	//   ....[186]....
        /*08a4*/ 	.word	0x00014680


	//   ....[187]....
        /*08a8*/ 	.word	0x000146d0


	//   ....[188]....
        /*08ac*/ 	.word	0x00014730


	//   ....[189]....
        /*08b0*/ 	.word	0x00014840


	//   ....[190]....
        /*08b4*/ 	.word	0x000148a0


	//   ....[191]....
        /*08b8*/ 	.word	0x000149a0


	//   ....[192]....
        /*08bc*/ 	.word	0x00014a00


	//   ....[193]....
        /*08c0*/ 	.word	0x00014ae0


	//   ....[194]....
        /*08c4*/ 	.word	0x00014e30


	//----- nvinfo : EIATTR_REG_RECONFIG
	.align		4
.L_119:
        /*08c8*/ 	.byte	0x01, 0x54
	.zero		2


	//----- nvinfo : EIATTR_SYSCALL_OFFSETS
	.align		4
        /*08cc*/ 	.byte	0x04, 0x46
        /*08ce*/ 	.short	(.L_121 - .L_120)


	//   ....[0]....
.L_120:
        /*08d0*/ 	.word	0x00001fd0


	//   ....[1]....
        /*08d4*/ 	.word	0x0000fd10


	//   ....[2]....
        /*08d8*/ 	.word	0x0000fea0


	//   ....[3]....
        /*08dc*/ 	.word	0x0000fff0


	//   ....[4]....
        /*08e0*/ 	.word	0x00010130


	//   ....[5]....
        /*08e4*/ 	.word	0x00010c50


	//----- nvinfo : EIATTR_MBARRIER_INSTR_OFFSETS
	.align		4
.L_121:
        /*08e8*/ 	.byte	0x04, 0x39
        /*08ea*/ 	.short	(.L_123 - .L_122)


	//   ....[0]....
.L_122:
        /*08ec*/ 	.word	0x00000270
        /*08f0*/ 	.word	0x000000ff
        /*08f4*/ 	.word	0x00033400
        /*08f8*/ 	.short	0x0100
        /*08fa*/ 	.byte	0x08
	.zero		1


	//   ....[1]....
        /*08fc*/ 	.word	0x00000280
        /*0900*/ 	.word	0x000000ff
        /*0904*/ 	.word	0x00033420
        /*0908*/ 	.short	0x0100
        /*090a*/ 	.byte	0x08
	.zero		1


	//   ....[2]....
        /*090c*/ 	.word	0x00000370
        /*0910*/ 	.word	0x000000ff
        /*0914*/ 	.word	0x00033430
        /*0918*/ 	.short	0x0100
        /*091a*/ 	.byte	0x08
	.zero		1


	//   ....[3]....
        /*091c*/ 	.word	0x00000380
        /*0920*/ 	.word	0x000000ff
        /*0924*/ 	.word	0x00033440
        /*0928*/ 	.short	0x0100
        /*092a*/ 	.byte	0x08
	.zero		1


	//   ....[4]....
        /*092c*/ 	.word	0x00000390
        /*0930*/ 	.word	0x000000ff
        /*0934*/ 	.word	0x00033438
        /*0938*/ 	.short	0x0100
        /*093a*/ 	.byte	0x08
	.zero		1


	//   ....[5]....
        /*093c*/ 	.word	0x000003a0
        /*0940*/ 	.word	0x000000ff
        /*0944*/ 	.word	0x00033448
        /*0948*/ 	.short	0x0100
        /*094a*/ 	.byte	0x08
	.zero		1


	//   ....[6]....
        /*094c*/ 	.word	0x000004d0
        /*0950*/ 	.word	0x000000ff
        /*0954*/ 	.word	0x00033450
        /*0958*/ 	.short	0x0100
        /*095a*/ 	.byte	0x08
	.zero		1


	//   ....[7]....
        /*095c*/ 	.word	0x000004e0
        /*0960*/ 	.word	0x000000ff
        /*0964*/ 	.word	0x00033460
        /*0968*/ 	.short	0x0100
        /*096a*/ 	.byte	0x08
	.zero		1


	//   ....[8]....
        /*096c*/ 	.word	0x000004f0
        /*0970*/ 	.word	0x000000ff
        /*0974*/ 	.word	0x00033458
        /*0978*/ 	.short	0x0100
        /*097a*/ 	.byte	0x08
	.zero		1


	//   ....[9]....
        /*097c*/ 	.word	0x00000500
        /*0980*/ 	.word	0x000000ff
        /*0984*/ 	.word	0x00033468
        /*0988*/ 	.short	0x0100
        /*098a*/ 	.byte	0x08
	.zero		1


	//   ....[10]....
        /*098c*/ 	.word	0x000005f0
        /*0990*/ 	.word	0x000000ff
        /*0994*/ 	.word	0x00033470
        /*0998*/ 	.short	0x0100
        /*099a*/ 	.byte	0x06
	.zero		1


	//   ....[11]....
        /*099c*/ 	.word	0x00000600
        /*09a0*/ 	.word	0x000000ff
        /*09a4*/ 	.word	0x00033480
        /*09a8*/ 	.short	0x0100
        /*09aa*/ 	.byte	0x06
	.zero		1


	//   ....[12]....
        /*09ac*/ 	.word	0x00000610
        /*09b0*/ 	.word	0x000000ff
        /*09b4*/ 	.word	0x00033478
        /*09b8*/ 	.short	0x0100
        /*09ba*/ 	.byte	0x06
	.zero		1


	//   ....[13]....
        /*09bc*/ 	.word	0x00000620
        /*09c0*/ 	.word	0x000000ff
        /*09c4*/ 	.word	0x00033488
        /*09c8*/ 	.short	0x0100
        /*09ca*/ 	.byte	0x06
	.zero		1


	//   ....[14]....
        /*09cc*/ 	.word	0x00000750
        /*09d0*/ 	.word	0x000000ff
        /*09d4*/ 	.word	0x00033490
        /*09d8*/ 	.short	0x0100
        /*09da*/ 	.byte	0x08
	.zero		1


	//   ....[15]....
        /*09dc*/ 	.word	0x00000760
        /*09e0*/ 	.word	0x000000ff
        /*09e4*/ 	.word	0x000334a0
        /*09e8*/ 	.short	0x0100
        /*09ea*/ 	.byte	0x08
	.zero		1


	//   ....[16]....
        /*09ec*/ 	.word	0x00000770
        /*09f0*/ 	.word	0x000000ff
        /*09f4*/ 	.word	0x00033498
        /*09f8*/ 	.short	0x0100
        /*09fa*/ 	.byte	0x08
	.zero		1


	//   ....[17]....
        /*09fc*/ 	.word	0x00000780
        /*0a00*/ 	.word	0x000000ff
        /*0a04*/ 	.word	0x000334a8
        /*0a08*/ 	.short	0x0100
        /*0a0a*/ 	.byte	0x08
	.zero		1


	//   ....[18]....
        /*0a0c*/ 	.word	0x000008b0
        /*0a10*/ 	.word	0x000000ff
        /*0a14*/ 	.word	0x000334b0
        /*0a18*/ 	.short	0x0100
        /*0a1a*/ 	.byte	0x08
	.zero		1


	//   ....[19]....
        /*0a1c*/ 	.word	0x000008c0
        /*0a20*/ 	.word	0x000000ff
        /*0a24*/ 	.word	0x000334c0
        /*0a28*/ 	.short	0x0100
        /*0a2a*/ 	.byte	0x08
	.zero		1


	//   ....[20]....
        /*0a2c*/ 	.word	0x000008d0
        /*0a30*/ 	.word	0x000000ff
        /*0a34*/ 	.word	0x000334b8
        /*0a38*/ 	.short	0x0100
        /*0a3a*/ 	.byte	0x08
	.zero		1


	//   ....[21]....
        /*0a3c*/ 	.word	0x000008e0
        /*0a40*/ 	.word	0x000000ff
        /*0a44*/ 	.word	0x000334c8
        /*0a48*/ 	.short	0x0100
        /*0a4a*/ 	.byte	0x08
	.zero		1


	//   ....[22]....
        /*0a4c*/ 	.word	0x00002080
        /*0a50*/ 	.word	0x00000000
        /*0a54*/ 	.word	0x00033400
        /*0a58*/ 	.short	0x010a
        /*0a5a*/ 	.byte	0x3f
	.zero		1


	//   ....[23]....
        /*0a5c*/ 	.word	0x00002110
        /*0a60*/ 	.word	0x00000006
        /*0a64*/ 	.word	0x00033430
        /*0a68*/ 	.short	0x010a
        /*0a6a*/ 	.byte	0x3f
	.zero		1


	//   ....[24]....
        /*0a6c*/ 	.word	0x00002180
        /*0a70*/ 	.word	0x00000006
        /*0a74*/ 	.word	0x00033430
        /*0a78*/ 	.short	0x010a
        /*0a7a*/ 	.byte	0x3f
	.zero		1


	//   ....[25]....
        /*0a7c*/ 	.word	0x00004370
        /*0a80*/ 	.word	0x0000002e
        /*0a84*/ 	.word	0x00000000
        /*0a88*/ 	.short	0x0101
        /*0a8a*/ 	.byte	0x3f
	.zero		1


	//   ....[26]....
        /*0a8c*/ 	.word	0x00005830
        /*0a90*/ 	.word	0x000000ff
        /*0a94*/ 	.word	0x00033430
        /*0a98*/ 	.short	0x010a
        /*0a9a*/ 	.byte	0x06
	.zero		1


	//   ....[27]....
        /*0a9c*/ 	.word	0x00005870
        /*0aa0*/ 	.word	0x000000ff
        /*0aa4*/ 	.word	0x00033430
        /*0aa8*/ 	.short	0x010a
        /*0aaa*/ 	.byte	0x06
	.zero		1


	//   ....[28]....
        /*0aac*/ 	.word	0x000064f0
        /*0ab0*/ 	.word	0x000000ff
        /*0ab4*/ 	.word	0x00033450
        /*0ab8*/ 	.short	0x010a
        /*0aba*/ 	.byte	0x06
	.zero		1


	//   ....[29]....
        /*0abc*/ 	.word	0x00006530
        /*0ac0*/ 	.word	0x000000ff
        /*0ac4*/ 	.word	0x00033450
        /*0ac8*/ 	.short	0x010a
        /*0aca*/ 	.byte	0x06
	.zero		1


	//   ....[30]....
        /*0acc*/ 	.word	0x00007860
        /*0ad0*/ 	.word	0x000000c1
        /*0ad4*/ 	.word	0x00000000
        /*0ad8*/ 	.short	0x0101
        /*0ada*/ 	.byte	0x3f
	.zero		1


	//   ....[31]....
        /*0adc*/ 	.word	0x00007ed0
        /*0ae0*/ 	.word	0x0000000b
        /*0ae4*/ 	.word	0x00000000
        /*0ae8*/ 	.short	0x0101
        /*0aea*/ 	.byte	0x3f
	.zero		1


	//   ....[32]....
        /*0aec*/ 	.word	0x00008720
        /*0af0*/ 	.word	0x0000000e
        /*0af4*/ 	.word	0x00033450
        /*0af8*/ 	.short	0x010a
        /*0afa*/ 	.byte	0x3f
	.zero		1


	//   ....[33]....
        /*0afc*/ 	.word	0x000087b0
        /*0b00*/ 	.word	0x0000000e
        /*0b04*/ 	.word	0x00033450
        /*0b08*/ 	.short	0x010a
        /*0b0a*/ 	.byte	0x3f
	.zero		1


	//   ....[34]....
        /*0b0c*/ 	.word	0x00008db0
        /*0b10*/ 	.word	0x00000005
        /*0b14*/ 	.word	0x00000000
        /*0b18*/ 	.short	0x0101
        /*0b1a*/ 	.byte	0x3f
	.zero		1


	//   ....[35]....
        /*0b1c*/ 	.word	0x0000be20
        /*0b20*/ 	.word	0x000000ff
        /*0b24*/ 	.word	0x00000000
        /*0b28*/ 	.short	0x0101
        /*0b2a*/ 	.byte	0x08
	.zero		1


	//   ....[36]....
        /*0b2c*/ 	.word	0x0000c4a0
        /*0b30*/ 	.word	0x000000ff
        /*0b34*/ 	.word	0x00000000
        /*0b38*/ 	.short	0x0101
        /*0b3a*/ 	.byte	0x08
	.zero		1


	//   ....[37]....
        /*0b3c*/ 	.word	0x00010510
        /*0b40*/ 	.word	0x00000003
        /*0b44*/ 	.word	0x00033480
        /*0b48*/ 	.short	0x010a
        /*0b4a*/ 	.byte	0x3f
	.zero		1


	//   ....[38]....
        /*0b4c*/ 	.word	0x000107a0
        /*0b50*/ 	.word	0x00000003
        /*0b54*/ 	.word	0x00033440
        /*0b58*/ 	.short	0x010a
        /*0b5a*/ 	.byte	0x3f
	.zero		1


	//   ....[39]....
        /*0b5c*/ 	.word	0x00011350
        /*0b60*/ 	.word	0x00000011
        /*0b64*/ 	.word	0x00033400
        /*0b68*/ 	.short	0x0107
        /*0b6a*/ 	.byte	0x3f
	.zero		1


	//   ....[40]....
        /*0b6c*/ 	.word	0x00011450
        /*0b70*/ 	.word	0x00000011
        /*0b74*/ 	.word	0x00033400
        /*0b78*/ 	.short	0x0101
        /*0b7a*/ 	.byte	0x3f
	.zero		1


	//   ....[41]....
        /*0b7c*/ 	.word	0x00011470
        /*0b80*/ 	.word	0x00000011
        /*0b84*/ 	.word	0x00033420
        /*0b88*/ 	.short	0x010a
        /*0b8a*/ 	.byte	0x3f
	.zero		1


	//   ....[42]....
        /*0b8c*/ 	.word	0x00011790
        /*0b90*/ 	.word	0x00000005
        /*0b94*/ 	.word	0x00033480
        /*0b98*/ 	.short	0x010a
        /*0b9a*/ 	.byte	0x3f
	.zero		1


	//   ....[43]....
        /*0b9c*/ 	.word	0x00011bc0
        /*0ba0*/ 	.word	0x00000005
        /*0ba4*/ 	.word	0x00033440
        /*0ba8*/ 	.short	0x010a
        /*0baa*/ 	.byte	0x3f
	.zero		1


	//   ....[44]....
        /*0bac*/ 	.word	0x00012070
        /*0bb0*/ 	.word	0x00000003
        /*0bb4*/ 	.word	0x00033470
        /*0bb8*/ 	.short	0x010a
        /*0bba*/ 	.byte	0x3f
	.zero		1


	//   ....[45]....
        /*0bbc*/ 	.word	0x000120e0
        /*0bc0*/ 	.word	0x00000003
        /*0bc4*/ 	.word	0x00033460
        /*0bc8*/ 	.short	0x010a
        /*0bca*/ 	.byte	0x3f
	.zero		1


	//   ....[46]....
        /*0bcc*/ 	.word	0x000127a0
        /*0bd0*/ 	.word	0x00000003
        /*0bd4*/ 	.word	0x00033450
        /*0bd8*/ 	.short	0x0101
        /*0bda*/ 	.byte	0x3f
	.zero		1


	//   ....[47]....
        /*0bdc*/ 	.word	0x00012820
        /*0be0*/ 	.word	0x00000003
        /*0be4*/ 	.word	0x00000000
        /*0be8*/ 	.short	0x0101
        /*0bea*/ 	.byte	0x3f
	.zero		1


	//   ....[48]....
        /*0bec*/ 	.word	0x00012a40
        /*0bf0*/ 	.word	0x00000003
        /*0bf4*/ 	.word	0x00033470
        /*0bf8*/ 	.short	0x010a
        /*0bfa*/ 	.byte	0x3f
	.zero		1


	//   ....[49]....
        /*0bfc*/ 	.word	0x00012aa0
        /*0c00*/ 	.word	0x00000003
        /*0c04*/ 	.word	0x00033460
        /*0c08*/ 	.short	0x010a
        /*0c0a*/ 	.byte	0x3f
	.zero		1


	//   ....[50]....
        /*0c0c*/ 	.word	0x00013160
        /*0c10*/ 	.word	0x00000003
        /*0c14*/ 	.word	0x00033450
        /*0c18*/ 	.short	0x0101
        /*0c1a*/ 	.byte	0x3f
	.zero		1


	//   ....[51]....
        /*0c1c*/ 	.word	0x000131b0
        /*0c20*/ 	.word	0x00000000
        /*0c24*/ 	.word	0x00000000
        /*0c28*/ 	.short	0x0101
        /*0c2a*/ 	.byte	0x3f
	.zero		1


	//   ....[52]....
        /*0c2c*/ 	.word	0x00013f10
        /*0c30*/ 	.word	0x00000003
        /*0c34*/ 	.word	0x00033420
        /*0c38*/ 	.short	0x010a
        /*0c3a*/ 	.byte	0x3f
	.zero		1


	//   ....[53]....
        /*0c3c*/ 	.word	0x000140b0
        /*0c40*/ 	.word	0x00000007
        /*0c44*/ 	.word	0x00000000
        /*0c48*/ 	.short	0x010a
        /*0c4a*/ 	.byte	0x3f
	.zero		1


	//   ....[54]....
        /*0c4c*/ 	.word	0x00014120
        /*0c50*/ 	.word	0x00000005
        /*0c54*/ 	.word	0x00000000
        /*0c58*/ 	.short	0x010a
        /*0c5a*/ 	.byte	0x3f
	.zero		1


	//   ....[55]....
        /*0c5c*/ 	.word	0x00014170
        /*0c60*/ 	.word	0x00000005
        /*0c64*/ 	.word	0x00033460
        /*0c68*/ 	.short	0x010a
        /*0c6a*/ 	.byte	0x3f
	.zero		1


	//   ....[56]....
        /*0c6c*/ 	.word	0x000141c0
        /*0c70*/ 	.word	0x00000003
        /*0c74*/ 	.word	0x00033460
        /*0c78*/ 	.short	0x010a
        /*0c7a*/ 	.byte	0x3f
	.zero		1


	//   ....[57]....
        /*0c7c*/ 	.word	0x00014200
        /*0c80*/ 	.word	0x00000005
        /*0c84*/ 	.word	0x00033480
        /*0c88*/ 	.short	0x010a
        /*0c8a*/ 	.byte	0x3f
	.zero		1


	//   ....[58]....
        /*0c8c*/ 	.word	0x00014220
        /*0c90*/ 	.word	0x00000003
        /*0c94*/ 	.word	0x00033480
        /*0c98*/ 	.short	0x010a
        /*0c9a*/ 	.byte	0x3f
	.zero		1


	//   ....[59]....
        /*0c9c*/ 	.word	0x00014280
        /*0ca0*/ 	.word	0x00000000
        /*0ca4*/ 	.word	0x00033400
        /*0ca8*/ 	.short	0x010a
        /*0caa*/ 	.byte	0x3f
	.zero		1


	//   ....[60]....
        /*0cac*/ 	.word	0x000142d0
        /*0cb0*/ 	.word	0x00000006
        /*0cb4*/ 	.word	0x00033430
        /*0cb8*/ 	.short	0x010a
        /*0cba*/ 	.byte	0x3f
	.zero		1


	//   ....[61]....
        /*0cbc*/ 	.word	0x00014330
        /*0cc0*/ 	.word	0x00000005
        /*0cc4*/ 	.word	0x00033430
        /*0cc8*/ 	.short	0x010a
        /*0cca*/ 	.byte	0x3f
	.zero		1


	//   ....[62]....
        /*0ccc*/ 	.word	0x00014390
        /*0cd0*/ 	.word	0x00000002
        /*0cd4*/ 	.word	0x00033450
        /*0cd8*/ 	.short	0x010a
        /*0cda*/ 	.byte	0x3f
	.zero		1


	//   ....[63]....
        /*0cdc*/ 	.word	0x000143e0
        /*0ce0*/ 	.word	0x0000000e
        /*0ce4*/ 	.word	0x00033450
        /*0ce8*/ 	.short	0x010a
        /*0cea*/ 	.byte	0x3f
	.zero		1


	//   ....[64]....
        /*0cec*/ 	.word	0x00014530
        /*0cf0*/ 	.word	0x00000003
        /*0cf4*/ 	.word	0x00033480
        /*0cf8*/ 	.short	0x010a
        /*0cfa*/ 	.byte	0x3f
	.zero		1


	//   ....[65]....
        /*0cfc*/ 	.word	0x00014580
        /*0d00*/ 	.word	0x00000003
        /*0d04*/ 	.word	0x00033440
        /*0d08*/ 	.short	0x010a
        /*0d0a*/ 	.byte	0x3f
	.zero		1


	//   ....[66]....
        /*0d0c*/ 	.word	0x00014b20
        /*0d10*/ 	.word	0x00000011
        /*0d14*/ 	.word	0x00033420
        /*0d18*/ 	.short	0x010a
        /*0d1a*/ 	.byte	0x3f
	.zero		1


	//   ....[67]....
        /*0d1c*/ 	.word	0x00014b70
        /*0d20*/ 	.word	0x00000005
        /*0d24*/ 	.word	0x00033480
        /*0d28*/ 	.short	0x010a
        /*0d2a*/ 	.byte	0x3f
	.zero		1


	//   ....[68]....
        /*0d2c*/ 	.word	0x00014bc0
        /*0d30*/ 	.word	0x00000005
        /*0d34*/ 	.word	0x00033440
        /*0d38*/ 	.short	0x010a
        /*0d3a*/ 	.byte	0x3f
	.zero		1


	//   ....[69]....
        /*0d3c*/ 	.word	0x00014c10
        /*0d40*/ 	.word	0x00000003
        /*0d44*/ 	.word	0x00033470
        /*0d48*/ 	.short	0x010a
        /*0d4a*/ 	.byte	0x3f
	.zero		1


	//   ....[70]....
        /*0d4c*/ 	.word	0x00014c60
        /*0d50*/ 	.word	0x00000003
        /*0d54*/ 	.word	0x00033460
        /*0d58*/ 	.short	0x010a
        /*0d5a*/ 	.byte	0x3f
	.zero		1


	//   ....[71]....
        /*0d5c*/ 	.word	0x00014cb0
        /*0d60*/ 	.word	0x00000003
        /*0d64*/ 	.word	0x00033470
        /*0d68*/ 	.short	0x010a
        /*0d6a*/ 	.byte	0x3f
	.zero		1


	//   ....[72]....
        /*0d6c*/ 	.word	0x00014d00
        /*0d70*/ 	.word	0x00000003
        /*0d74*/ 	.word	0x00033460
        /*0d78*/ 	.short	0x010a
        /*0d7a*/ 	.byte	0x3f
	.zero		1


	//   ....[73]....
        /*0d7c*/ 	.word	0x00014d50
        /*0d80*/ 	.word	0x00000003
        /*0d84*/ 	.word	0x00033420
        /*0d88*/ 	.short	0x010a
        /*0d8a*/ 	.byte	0x3f
	.zero		1


	//   ....[74]....
        /*0d8c*/ 	.word	0x00014ef0
        /*0d90*/ 	.word	0x00000007
        /*0d94*/ 	.word	0x00000000
        /*0d98*/ 	.short	0x010a
        /*0d9a*/ 	.byte	0x3f
	.zero		1


	//   ....[75]....
        /*0d9c*/ 	.word	0x00014f40
        /*0da0*/ 	.word	0x00000005
        /*0da4*/ 	.word	0x00000000
        /*0da8*/ 	.short	0x010a
        /*0daa*/ 	.byte	0x3f
	.zero		1


	//   ....[76]....
        /*0dac*/ 	.word	0x00014f90
        /*0db0*/ 	.word	0x00000005
        /*0db4*/ 	.word	0x00033460
        /*0db8*/ 	.short	0x010a
        /*0dba*/ 	.byte	0x3f
	.zero		1


	//   ....[77]....
        /*0dbc*/ 	.word	0x00014fe0
        /*0dc0*/ 	.word	0x00000003
        /*0dc4*/ 	.word	0x00033460
        /*0dc8*/ 	.short	0x010a
        /*0dca*/ 	.byte	0x3f
	.zero		1


	//   ....[78]....
        /*0dcc*/ 	.word	0x00015030
        /*0dd0*/ 	.word	0x00000005
        /*0dd4*/ 	.word	0x00033480
        /*0dd8*/ 	.short	0x010a
        /*0dda*/ 	.byte	0x3f
	.zero		1


	//----- nvinfo : EIATTR_NUM_MBARRIERS
	.align		4
.L_123:
        /*0ddc*/ 	.byte	0x03, 0x38
        /*0dde*/ 	.short	0x0016


	//----- nvinfo : EIATTR_EXIT_INSTR_OFFSETS
	.align		4
        /*0de0*/ 	.byte	0x04, 0x1c
        /*0de2*/ 	.short	(.L_125 - .L_124)


	//   ....[0]....
.L_124:
        /*0de4*/ 	.word	0x00000a80


	//   ....[1]....
        /*0de8*/ 	.word	0x0000e2f0


	//   ....[2]....
        /*0dec*/ 	.word	0x00014270


	//----- nvinfo : EIATTR_MAX_THREADS
	.align		4
.L_125:
        /*0df0*/ 	.byte	0x04, 0x05
        /*0df2*/ 	.short	(.L_127 - .L_126)
.L_126:
        /*0df4*/ 	.word	0x00000180
        /*0df8*/ 	.word	0x00000001
        /*0dfc*/ 	.word	0x00000001


	//----- nvinfo : EIATTR_CRS_STACK_SIZE
	.align		4
.L_127:
        /*0e00*/ 	.byte	0x04, 0x1e
        /*0e02*/ 	.short	(.L_129 - .L_128)
.L_128:
        /*0e04*/ 	.word	0x00000000


	//----- nvinfo : EIATTR_CBANK_PARAM_SIZE
	.align		4
.L_129:
        /*0e08*/ 	.byte	0x03, 0x19
        /*0e0a*/ 	.short	0x0af0


	//----- nvinfo : EIATTR_PARAM_CBANK
	.align		4
        /*0e0c*/ 	.byte	0x04, 0x0a
        /*0e0e*/ 	.short	(.L_131 - .L_130)
	.align		4
.L_130:
        /*0e10*/ 	.word	index@(.nv.constant0._ZN7cutlass13device_kernelIN5flash11enable_sm90INS1_16FlashAttnFwdSm90INS1_25CollectiveMainloopFwdSm90ILi2EN4cute5tupleIJNS5_1CILi1EEES8_S8_EEENS6_IJNS7_ILi128EEENS7_ILi160EEENS7_ILi192EEEEEELi192ENS_12float_e4m3_tEfNS_4arch4Sm90ELb0ELb0ELb0ELb1ELb0ELb0ELb0ELb1ELb1ELb1ELb1ELb0EEENS1_21CollectiveEpilogueFwdINS6_IJSA_SC_SB_EEES9_NS_10bfloat16_tESG_Li256ELb1ELb1ELb1ELb1EEENS1_36VarlenDynamicPersistentTileSchedulerILi128ELi160ELi256ELi128ELb1ELb1ELb1ELb0ELb1ELb1EEEEEEEEEvNT_6ParamsE)
        /*0e14*/ 	.short	0x0210
        /*0e16*/ 	.short	0x0af0


	//----- nvinfo : EIATTR_SW_WAR
	.align		4
.L_131:
        /*0e18*/ 	.byte	0x04, 0x36
        /*0e1a*/ 	.short	(.L_133 - .L_132)
.L_132:
        /*0e1c*/ 	.word	0x00000008
.L_133:


//--------------------- .nv.info._ZN7cutlass13device_kernelIN5flash11enable_sm90INS1_16FlashAttnFwdSm90INS1_25CollectiveMainloopFwdSm90ILi2EN4cute5tupleIJNS5_1CILi1EEES8_S8_EEENS6_IJNS7_ILi128EEENS7_ILi160EEENS7_ILi192EEEEEELi192ENS_12float_e4m3_tEfNS_4arch4Sm90ELb0ELb0ELb0ELb1ELb0ELb1ELb0ELb1ELb1ELb1ELb1ELb0EEENS1_21CollectiveEpilogueFwdINS6_IJSA_SC_SB_EEES9_NS_10bfloat16_tESG_Li256ELb1ELb1ELb1ELb1EEENS1_36VarlenDynamicPersistentTileSchedulerILi128ELi160ELi256ELi128ELb1ELb1ELb1ELb0ELb1ELb1EEEEEEEEEvNT_6ParamsE --------------------------
	.section	.nv.info._ZN7cutlass13device_kernelIN5flash11enable_sm90INS1_16FlashAttnFwdSm90INS1_25CollectiveMainloopFwdSm90ILi2EN4cute5tupleIJNS5_1CILi1EEES8_S8_EEENS6_IJNS7_ILi128EEENS7_ILi160EEENS7_ILi192EEEEEELi192ENS_12float_e4m3_tEfNS_4arch4Sm90ELb0ELb0ELb0ELb1ELb0ELb1ELb0ELb1ELb1ELb1ELb1ELb0EEENS1_21CollectiveEpilogueFwdINS6_IJSA_SC_SB_EEES9_NS_10bfloat16_tESG_Li256ELb1ELb1ELb1ELb1EEENS1_36VarlenDynamicPersistentTileSchedulerILi128ELi160ELi256ELi128ELb1ELb1ELb1ELb0ELb1ELb1EEEEEEEEEvNT_6ParamsE,"",@"SHT_CUDA_INFO"
	.sectionflags	@""
	.align	4


	//----- nvinfo : EIATTR_CUDA_API_VERSION
	.align		4
        /*0000*/ 	.byte	0x04, 0x37
        /*0002*/ 	.short	(.L_135 - .L_134)
.L_134:
        /*0004*/ 	.word	0x00000082


	//----- nvinfo : EIATTR_KPARAM_INFO
	.align		4
.L_135:
        /*0008*/ 	.byte	0x04, 0x17
        /*000a*/ 	.short	(.L_137 - .L_136)
.L_136:
        /*000c*/ 	.word	0x00000000
        /*0010*/ 	.short	0x0000
        /*0012*/ 	.short	0x0070
        /*0014*/ 	.byte	0x00, 0xf0, 0x01, 0x2a


	//----- nvinfo : EIATTR_SPARSE_MMA_MASK
	.align		4
.L_137:
        /*0018*/ 	.byte	0x03, 0x50
        /*001a*/ 	.short	0x0000


	//----- nvinfo : EIATTR_MAXREG_COUNT
	.align		4
        /*001c*/ 	.byte	0x03, 0x1b
        /*001e*/ 	.short	0x00a8


	//----- nvinfo : EIATTR_NUM_BARRIERS
	.align		4
        /*0020*/ 	.byte	0x02, 0x4c
        /*0022*/ 	.byte	0x10
	.zero		1


	//----- nvinfo : EIATTR_EXTERNS
	.align		4
        /*0024*/ 	.byte	0x04, 0x0f
        /*0026*/ 	.short	(.L_139 - .L_138)


	//   ....[0]....
	.align		4
.L_138:
        /*0028*/ 	.word	index@(__assertfail)


	//----- nvinfo : EIATTR_ANNOTATIONS
	.align		4
.L_139:
        /*002c*/ 	.byte	0x04, 0x55
        /*002e*/ 	.short	(.L_141 - .L_140)


	//   ....[0]....
.L_140:
        /* <DEDUP_REMOVED lines=150> */
        /*0984*/ 	.byte	0x80, 0x17, 0x03, 0x00


	//----- nvinfo : EIATTR_MERCURY_ISA_VERSION
	.align		4
.L_141:
        /*0988*/ 	.byte	0x03, 0x5f
        /*098a*/ 	.short	0x0101


	//----- nvinfo : EIATTR_UNUSED_LOAD_BYTE_OFFSET
	.align		4
        /*098c*/ 	.byte	0x04, 0x44
        /*098e*/ 	.short	(.L_143 - .L_142)


	//   ....[0]....
.L_142:
        /*0990*/ 	.word	0x00000ae0
        /*0994*/ 	.word	0x0000fff0


	//   ....[1]....
        /*0998*/ 	.word	0x0001f880
        /*099c*/ 	.word	0x0000fff0


	//----- nvinfo : EIATTR_INT_WARP_WIDE_INSTR_OFFSETS
	.align		4
.L_143:
        /*09a0*/ 	.byte	0x04, 0x31
        /*09a2*/ 	.short	(.L_145 - .L_144)


	//   ....[0]....
.L_144:
        /*09a4*/ 	.word	0x00000190


	//   ....[1]....
        /*09a8*/ 	.word	0x000001d0


	//   ....[2]....
        /*09ac*/ 	.word	0x00000240


	//   ....[3]....
        /*09b0*/ 	.word	0x00028290


	//   ....[4]....
        /*09b4*/ 	.word	0x00028320


	//   ....[5]....
        /*09b8*/ 	.word	0x0002b090


	//   ....[6]....
        /*09bc*/ 	.word	0x0002b120


	//----- nvinfo : EIATTR_COOP_GROUP_MASK_REGIDS
	.align		4
.L_145:
        /*09c0*/ 	.byte	0x04, 0x29
        /*09c2*/ 	.short	(.L_147 - .L_146)


	//   ....[0]....
.L_146:
        /*09c4*/ 	.word	0xffffffff


	//   ....[1]....
        /*09c8*/ 	.word	0xffffffff


	//   ....[2]....
        /*09cc*/ 	.word	0xffffffff


	//   ....[3]....
        /*09d0*/ 	.word	0xffffffff


	//   ....[4]....
        /*09d4*/ 	.word	0xffffffff


	//   ....[5]....
        /*09d8*/ 	.word	0xffffffff


	//   ....[6]....
        /*09dc*/ 	.word	0xffffffff


	//   ....[7]....
        /*09e0*/ 	.word	0xffffffff


	//   ....[8]....
        /*09e4*/ 	.word	0xffffffff


	//   ....[9]....
        /*09e8*/ 	.word	0xffffffff


	//   ....[10]....
        /*09ec*/ 	.word	0xffffffff


	//   ....[11]....
        /*09f0*/ 	.word	0xffffffff


	//   ....[12]....
        /*09f4*/ 	.word	0xffffffff


	//   ....[13]....
        /*09f8*/ 	.word	0xffffffff


	//   ....[14]....
        /*09fc*/ 	.word	0xffffffff


	//   ....[15]....
        /*0a00*/ 	.word	0xffffffff


	//   ....[16]....
        /*0a04*/ 	.word	0xffffffff


	//   ....[17]....
        /*0a08*/ 	.word	0xffffffff


	//   ....[18]....
        /*0a0c*/ 	.word	0xffffffff


	//   ....[19]....
        /*0a10*/ 	.word	0xffffffff


	//   ....[20]....
        /*0a14*/ 	.word	0xffffffff


	//   ....[21]....
        /*0a18*/ 	.word	0xffffffff


	//   ....[22]....
        /*0a1c*/ 	.word	0xffffffff


	//   ....[23]....
        /*0a20*/ 	.word	0xffffffff


	//   ....[24]....
        /*0a24*/ 	.word	0xffffffff


	//   ....[25]....
        /*0a28*/ 	.word	0xffffffff


	//   ....[26]....
        /*0a2c*/ 	.word	0xffffffff


	//   ....[27]....
        /*0a30*/ 	.word	0xffffffff


	//   ....[28]....
        /*0a34*/ 	.word	0xffffffff


	//   ....[29]....
        /*0a38*/ 	.word	0xffffffff


	//   ....[30]....
        /*0a3c*/ 	.word	0xffffffff


	//   ....[31]....
        /*0a40*/ 	.word	0xffffffff


	//   ....[32]....
        /*0a44*/ 	.word	0xffffffff


	//   ....[33]....
        /*0a48*/ 	.word	0xffffffff


	//   ....[34]....
        /*0a4c*/ 	.word	0xffffffff


	//   ....[35]....
        /*0a50*/ 	.word	0xffffffff


	//   ....[36]....
        /*0a54*/ 	.word	0xffffffff


	//   ....[37]....
        /*0a58*/ 	.word	0xffffffff


	//   ....[38]....
        /*0a5c*/ 	.word	0xffffffff


	//   ....[39]....
        /*0a60*/ 	.word	0xffffffff


	//   ....[40]....
        /*0a64*/ 	.word	0xffffffff


	//   ....[41]....
        /*0a68*/ 	.word	0xffffffff


	//   ....[42]....
        /*0a6c*/ 	.word	0xffffffff


	//   ....[43]....
        /*0a70*/ 	.word	0xffffffff


	//   ....[44]....
        /*0a74*/ 	.word	0xffffffff


	//   ....[45]....
        /*0a78*/ 	.word	0xffffffff


	//   ....[46]....
        /*0a7c*/ 	.word	0xffffffff


	//   ....[47]....
        /*0a80*/ 	.word	0xffffffff


	//   ....[48]....
        /*0a84*/ 	.word	0xffffffff


	//   ....[49]....
        /*0a88*/ 	.word	0xffffffff


	//   ....[50]....
        /*0a8c*/ 	.word	0xffffffff


	//   ....[51]....
        /*0a90*/ 	.word	0xffffffff


	//   ....[52]....
        /*0a94*/ 	.word	0xffffffff


	//   ....[53]....
        /*0a98*/ 	.word	0xffffffff


	//   ....[54]....
        /*0a9c*/ 	.word	0xffffffff


	//   ....[55]....
        /*0aa0*/ 	.word	0xffffffff


	//   ....[56]....
        /*0aa4*/ 	.word	0xffffffff


	//   ....[57]....
        /*0aa8*/ 	.word	0xffffffff


	//   ....[58]....
        /*0aac*/ 	.word	0xffffffff


	//   ....[59]....
        /*0ab0*/ 	.word	0xffffffff


	//   ....[60]....
        /*0ab4*/ 	.word	0xffffffff


	//   ....[61]....
        /*0ab8*/ 	.word	0xffffffff


	//   ....[62]....
        /*0abc*/ 	.word	0xffffffff


	//   ....[63]....
        /*0ac0*/ 	.word	0xffffffff


	//   ....[64]....
        /*0ac4*/ 	.word	0xffffffff


	//   ....[65]....
        /*0ac8*/ 	.word	0xffffffff


	//   ....[66]....
        /*0acc*/ 	.word	0xffffffff


	//   ....[67]....
        /*0ad0*/ 	.word	0xffffffff


	//   ....[68]....
        /*0ad4*/ 	.word	0xffffffff


	//   ....[69]....
        /*0ad8*/ 	.word	0xffffffff


	//   ....[70]....
        /*0adc*/ 	.word	0xffffffff


	//   ....[71]....
        /*0ae0*/ 	.word	0xffffffff


	//   ....[72]....
        /*0ae4*/ 	.word	0xffffffff


	//   ....[73]....
        /*0ae8*/ 	.word	0xffffffff


	//   ....[74]....
        /*0aec*/ 	.word	0xffffffff


	//   ....[75]....
        /*0af0*/ 	.word	0xffffffff


	//   ....[76]....
        /*0af4*/ 	.word	0xffffffff


	//   ....[77]....
        /*0af8*/ 	.word	0xffffffff


	//   ....[78]....
        /*0afc*/ 	.word	0xffffffff


	//   ....[79]....
        /*0b00*/ 	.word	0xffffffff


	//   ....[80]....
        /*0b04*/ 	.word	0xffffffff


	//   ....[81]....
        /*0b08*/ 	.word	0xffffffff


	//   ....[82]....
        /*0b0c*/ 	.word	0xffffffff


	//   ....[83]....
        /*0b10*/ 	.word	0xffffffff


	//   ....[84]....
        /*0b14*/ 	.word	0xffffffff


	//   ....[85]....
        /*0b18*/ 	.word	0xffffffff


	//   ....[86]....
        /*0b1c*/ 	.word	0xffffffff


	//   ....[87]....
        /*0b20*/ 	.word	0xffffffff


	//   ....[88]....
        /*0b24*/ 	.word	0xffffffff


	//   ....[89]....
        /*0b28*/ 	.word	0xffffffff


	//   ....[90]....
        /*0b2c*/ 	.word	0xffffffff


	//   ....[91]....
        /*0b30*/ 	.word	0xffffffff


	//   ....[92]....
        /*0b34*/ 	.word	0xffffffff


	//   ....[93]....
        /*0b38*/ 	.word	0xffffffff


	//   ....[94]....
        /*0b3c*/ 	.word	0xffffffff


	//   ....[95]....
        /*0b40*/ 	.word	0xffffffff


	//   ....[96]....
        /*0b44*/ 	.word	0xffffffff


	//   ....[97]....
        /*0b48*/ 	.word	0xffffffff


	//   ....[98]....
        /*0b4c*/ 	.word	0xffffffff


	//   ....[99]....
        /*0b50*/ 	.word	0xffffffff


	//   ....[100]....
        /*0b54*/ 	.word	0xffffffff


	//   ....[101]....
        /*0b58*/ 	.word	0xffffffff


	//   ....[102]....
        /*0b5c*/ 	.word	0xffffffff


	//   ....[103]....
        /*0b60*/ 	.word	0xffffffff


	//   ....[104]....
        /*0b64*/ 	.word	0xffffffff


	//   ....[105]....
        /*0b68*/ 	.word	0xffffffff


	//   ....[106]....
        /*0b6c*/ 	.word	0xffffffff


	//   ....[107]....
        /*0b70*/ 	.word	0xffffffff


	//   ....[108]....
        /*0b74*/ 	.word	0xffffffff


	//   ....[109]....
        /*0b78*/ 	.word	0xffffffff


	//   ....[110]....
        /*0b7c*/ 	.word	0xffffffff


	//   ....[111]....
        /*0b80*/ 	.word	0xffffffff


	//   ....[112]....
        /*0b84*/ 	.word	0xffffffff


	//   ....[113]....
        /*0b88*/ 	.word	0xffffffff


	//   ....[114]....
        /*0b8c*/ 	.word	0xffffffff


	//   ....[115]....
        /*0b90*/ 	.word	0xffffffff


	//   ....[116]....
        /*0b94*/ 	.word	0xffffffff


	//   ....[117]....
        /*0b98*/ 	.word	0xffffffff


	//   ....[118]....
        /*0b9c*/ 	.word	0xffffffff


	//   ....[119]....
        /*0ba0*/ 	.word	0xffffffff


	//   ....[120]....
        /*0ba4*/ 	.word	0xffffffff


	//   ....[121]....
        /*0ba8*/ 	.word	0xffffffff


	//   ....[122]....
        /*0bac*/ 	.word	0xffffffff


	//   ....[123]....
        /*0bb0*/ 	.word	0xffffffff


	//   ....[124]....
        /*0bb4*/ 	.word	0xffffffff


	//   ....[125]....
        /*0bb8*/ 	.word	0xffffffff


	//   ....[126]....
        /*0bbc*/ 	.word	0xffffffff


	//   ....[127]....
        /*0bc0*/ 	.word	0xffffffff


	//   ....[128]....
        /*0bc4*/ 	.word	0xffffffff


	//   ....[129]....
        /*0bc8*/ 	.word	0xffffffff


	//   ....[130]....
        /*0bcc*/ 	.word	0xffffffff


	//   ....[131]....
        /*0bd0*/ 	.word	0xffffffff


	//   ....[132]....
        /*0bd4*/ 	.word	0xffffffff


	//   ....[133]....
        /*0bd8*/ 	.word	0xffffffff


	//   ....[134]....
        /*0bdc*/ 	.word	0xffffffff


	//   ....[135]....
        /*0be0*/ 	.word	0xffffffff


	//   ....[136]....
        /*0be4*/ 	.word	0xffffffff


	//   ....[137]....
        /*0be8*/ 	.word	0xffffffff


	//   ....[138]....
        /*0bec*/ 	.word	0xffffffff


	//   ....[139]....
        /*0bf0*/ 	.word	0xffffffff


	//   ....[140]....
        /*0bf4*/ 	.word	0xffffffff


	//   ....[141]....
        /*0bf8*/ 	.word	0xffffffff


	//   ....[142]....
        /*0bfc*/ 	.word	0xffffffff


	//   ....[143]....
        /*0c00*/ 	.word	0xffffffff


	//   ....[144]....
        /*0c04*/ 	.word	0xffffffff


	//   ....[145]....
        /*0c08*/ 	.word	0xffffffff


	//   ....[146]....
        /*0c0c*/ 	.word	0xffffffff


	//   ....[147]....
        /*0c10*/ 	.word	0xffffffff


	//   ....[148]....
        /*0c14*/ 	.word	0xffffffff


	//   ....[149]....
        /*0c18*/ 	.word	0xffffffff


	//   ....[150]....
        /*0c1c*/ 	.word	0xffffffff


	//   ....[151]....
        /*0c20*/ 	.word	0xffffffff


	//   ....[152]....
        /*0c24*/ 	.word	0xffffffff


	//   ....[153]....
        /*0c28*/ 	.word	0xffffffff


	//   ....[154]....
        /*0c2c*/ 	.word	0xffffffff


	//   ....[155]....
        /*0c30*/ 	.word	0xffffffff


	//   ....[156]....
        /*0c34*/ 	.word	0xffffffff


	//   ....[157]....
        /*0c38*/ 	.word	0xffffffff


	//   ....[158]....
        /*0c3c*/ 	.word	0xffffffff


	//   ....[159]....
        /*0c40*/ 	.word	0xffffffff


	//   ....[160]....
        /*0c44*/ 	.word	0xffffffff


	//   ....[161]....
        /*0c48*/ 	.word	0xffffffff


	//   ....[162]....
        /*0c4c*/ 	.word	0xffffffff


	//   ....[163]....
        /*0c50*/ 	.word	0xffffffff


	//   ....[164]....
        /*0c54*/ 	.word	0xffffffff


	//   ....[165]....
        /*0c58*/ 	.word	0xffffffff


	//   ....[166]....
        /*0c5c*/ 	.word	0xffffffff


	//   ....[167]....
        /*0c60*/ 	.word	0xffffffff


	//   ....[168]....
        /*0c64*/ 	.word	0xffffffff


	//   ....[169]....
        /*0c68*/ 	.word	0xffffffff


	//   ....[170]....
        /*0c6c*/ 	.word	0xffffffff


	//   ....[171]....
        /*0c70*/ 	.word	0xffffffff


	//   ....[172]....
        /*0c74*/ 	.word	0xffffffff


	//   ....[173]....
        /*0c78*/ 	.word	0xffffffff


	//   ....[174]....
        /*0c7c*/ 	.word	0xffffffff


	//   ....[175]....
        /*0c80*/ 	.word	0xffffffff


	//   ....[176]....
        /*0c84*/ 	.word	0xffffffff


	//   ....[177]....
        /*0c88*/ 	.word	0xffffffff


	//   ....[178]....
        /*0c8c*/ 	.word	0xffffffff


	//   ....[179]....
        /*0c90*/ 	.word	0xffffffff


	//   ....[180]....
        /*0c94*/ 	.word	0xffffffff


	//   ....[181]....
        /*0c98*/ 	.word	0xffffffff


	//   ....[182]....
        /*0c9c*/ 	.word	0xffffffff


	//   ....[183]....
        /*0ca0*/ 	.word	0xffffffff


	//   ....[184]....
        /*0ca4*/ 	.word	0xffffffff


	//   ....[185]....
        /*0ca8*/ 	.word	0xffffffff


	//   ....[186]....
        /*0cac*/ 	.word	0xffffffff


	//   ....[187]....
        /*0cb0*/ 	.word	0xffffffff


	//   ....[188]....
        /*0cb4*/ 	.word	0xffffffff


	//   ....[189]....
        /*0cb8*/ 	.word	0xffffffff


	//   ....[190]....
        /*0cbc*/ 	.word	0xffffffff


	//   ....[191]....
        /*0cc0*/ 	.word	0xffffffff


	//   ....[192]....
        /*0cc4*/ 	.word	0xffffffff


	//   ....[193]....
        /*0cc8*/ 	.word	0xffffffff


	//   ....[194]....
        /*0ccc*/ 	.word	0x0500000f


	//   ....[195]....
        /*0cd0*/ 	.word	0x0500000f


	//   ....[196]....
        /*0cd4*/ 	.word	0x0500000f


	//   ....[197]....
        /*0cd8*/ 	.word	0x0500000f


	//   ....[198]....
        /*0cdc*/ 	.word	0x0500000f


	//   ....[199]....
        /*0ce0*/ 	.word	0x0500000f


	//   ....[200]....
        /*0ce4*/ 	.word	0x0500000f


	//   ....[201]....
        /*0ce8*/ 	.word	0x0500000f


	//   ....[202]....
        /*0cec*/ 	.word	0x0500000f


	//   ....[203]....
        /*0cf0*/ 	.word	0x0500000f


	//   ....[204]....
        /*0cf4*/ 	.word	0x0500000f


	//   ....[205]....
        /*0cf8*/ 	.word	0x0500000f


	//   ....[206]....
        /*0cfc*/ 	.word	0x0500000f


	//   ....[207]....
        /*0d00*/ 	.word	0x0500000f


	//   ....[208]....
        /*0d04*/ 	.word	0x0500000f


	//   ....[209]....
        /*0d08*/ 	.word	0x0500000f


	//   ....[210]....
        /*0d0c*/ 	.word	0x0500000f


	//   ....[211]....
        /*0d10*/ 	.word	0x0500000f


	//   ....[212]....
        /*0d14*/ 	.word	0x0500000f


	//   ....[213]....
        /*0d18*/ 	.word	0x0500000f


	//   ....[214]....
        /*0d1c*/ 	.word	0x0500000f


	//   ....[215]....
        /*0d20*/ 	.word	0x0500000f


	//   ....[216]....
        /*0d24*/ 	.word	0x0500000f


	//   ....[217]....
        /*0d28*/ 	.word	0x0500000f


	//   ....[218]....
        /*0d2c*/ 	.word	0x0500000f


	//   ....[219]....
        /*0d30*/ 	.word	0x0500000f


	//   ....[220]....
        /*0d34*/ 	.word	0x0500000f


	//   ....[221]....
        /*0d38*/ 	.word	0x0500000f


	//   ....[222]....
        /*0d3c*/ 	.word	0x0500000f


	//   ....[223]....
        /*0d40*/ 	.word	0x0500000f


	//   ....[224]....
        /*0d44*/ 	.word	0x0500000f


	//   ....[225]....
        /*0d48*/ 	.word	0x0500000f


	//   ....[226]....
        /*0d4c*/ 	.word	0x0500000f


	//   ....[227]....
        /*0d50*/ 	.word	0x0500000f


	//   ....[228]....
        /*0d54*/ 	.word	0x0500000f


	//   ....[229]....
        /*0d58*/ 	.word	0x0500000f


	//   ....[230]....
        /*0d5c*/ 	.word	0x0500000f


	//   ....[231]....
        /*0d60*/ 	.word	0x0500000f


	//   ....[232]....
        /*0d64*/ 	.word	0x0500000f


	//   ....[233]....
        /*0d68*/ 	.word	0x0500000f


	//   ....[234]....
        /*0d6c*/ 	.word	0x0500000f


	//   ....[235]....
        /*0d70*/ 	.word	0x0500000f


	//   ....[236]....
        /*0d74*/ 	.word	0x0500000f


	//   ....[237]....
        /*0d78*/ 	.word	0x0500000f


	//   ....[238]....
        /*0d7c*/ 	.word	0x0500000f


	//   ....[239]....
        /*0d80*/ 	.word	0x0500000f


	//   ....[240]....
        /*0d84*/ 	.word	0x0500000f


	//   ....[241]....
        /*0d88*/ 	.word	0x0500000f


	//   ....[242]....
        /*0d8c*/ 	.word	0x0500000f


	//   ....[243]....
        /*0d90*/ 	.word	0x0500000f


	//   ....[244]....
        /*0d94*/ 	.word	0x0500000f


	//   ....[245]....
        /*0d98*/ 	.word	0x0500000f


	//   ....[246]....
        /*0d9c*/ 	.word	0x0500000f


	//   ....[247]....
        /*0da0*/ 	.word	0x0500000f


	//   ....[248]....
        /*0da4*/ 	.word	0x0500000f


	//   ....[249]....
        /*0da8*/ 	.word	0x0500000f


	//   ....[250]....
        /*0dac*/ 	.word	0x0500000f


	//   ....[251]....
        /*0db0*/ 	.word	0x0500000f


	//   ....[252]....
        /*0db4*/ 	.word	0x0500000f


	//   ....[253]....
        /*0db8*/ 	.word	0x0500000f


	//   ....[254]....
        /*0dbc*/ 	.word	0x0500000f


	//   ....[255]....
        /*0dc0*/ 	.word	0x0500000f


	//   ....[0]....
        /*0dc4*/ 	.word	0x0500000f


	//   ....[1]....
        /*0dc8*/ 	.word	0x0500000f


	//   ....[2]....
        /*0dcc*/ 	.word	0x0500000f


	//   ....[3]....
        /*0dd0*/ 	.word	0x0500000f


	//   ....[4]....
        /*0dd4*/ 	.word	0x0500000f


	//   ....[5]....
        /*0dd8*/ 	.word	0x0500000f


	//   ....[6]....
        /*0ddc*/ 	.word	0x0500000f


	//   ....[7]....
        /*0de0*/ 	.word	0x0500000f


	//   ....[8]....
        /*0de4*/ 	.word	0x0500000f


	//   ....[9]....
        /*0de8*/ 	.word	0x0500000f


	//   ....[10]....
        /*0dec*/ 	.word	0x0500000f


	//   ....[11]....
        /*0df0*/ 	.word	0x0500000f


	//   ....[12]....
        /*0df4*/ 	.word	0x0500000f


	//   ....[13]....
        /*0df8*/ 	.word	0x0500000f


	//   ....[14]....
        /*0dfc*/ 	.word	0x0500000f


	//   ....[15]....
        /*0e00*/ 	.word	0x0500000f


	//   ....[16]....
        /*0e04*/ 	.word	0x0500000f


	//   ....[17]....
        /*0e08*/ 	.word	0x0500000f


	//   ....[18]....
        /*0e0c*/ 	.word	0x0500000f


	//   ....[19]....
        /*0e10*/ 	.word	0x0500000f


	//   ....[20]....
        /*0e14*/ 	.word	0x0500000f


	//   ....[21]....
        /*0e18*/ 	.word	0x0500000f


	//   ....[22]....
        /*0e1c*/ 	.word	0x0500000f


	//   ....[23]....
        /*0e20*/ 	.word	0x0500000f


	//   ....[24]....
        /*0e24*/ 	.word	0x0500000f


	//   ....[25]....
        /*0e28*/ 	.word	0x0500000f


	//   ....[26]....
        /*0e2c*/ 	.word	0x0500000f


	//   ....[27]....
        /*0e30*/ 	.word	0x0500000f


	//   ....[28]....
        /*0e34*/ 	.word	0x0500000f


	//   ....[29]....
        /*0e38*/ 	.word	0x0500000f


	//   ....[30]....
        /*0e3c*/ 	.word	0x0500000f


	//   ....[31]....
        /*0e40*/ 	.word	0x0500000f


	//   ....[32]....
        /*0e44*/ 	.word	0x0500000f


	//   ....[33]....
        /*0e48*/ 	.word	0x0500000f


	//   ....[34]....
        /*0e4c*/ 	.word	0x0500000f


	//   ....[35]....
        /*0e50*/ 	.word	0x0500000f


	//   ....[36]....
        /*0e54*/ 	.word	0x0500000f


	//   ....[37]....
        /*0e58*/ 	.word	0x0500000f


	//   ....[38]....
        /*0e5c*/ 	.word	0x0500000f


	//   ....[39]....
        /*0e60*/ 	.word	0x0500000f


	//   ....[40]....
        /*0e64*/ 	.word	0x0500000f


	//   ....[41]....
        /*0e68*/ 	.word	0x0500000f


	//   ....[42]....
        /*0e6c*/ 	.word	0x0500000f


	//   ....[43]....
        /*0e70*/ 	.word	0x0500000f


	//   ....[44]....
        /*0e74*/ 	.word	0x0500000f


	//   ....[45]....
        /*0e78*/ 	.word	0x0500000f


	//   ....[46]....
        /*0e7c*/ 	.word	0x0500000f


	//   ....[47]....
        /*0e80*/ 	.word	0x0500000f


	//   ....[48]....
        /*0e84*/ 	.word	0x0500000f


	//   ....[49]....
        /*0e88*/ 	.word	0x0500000f


	//   ....[50]....
        /*0e8c*/ 	.word	0x0500000f


	//   ....[51]....
        /*0e90*/ 	.word	0x0500000f


	//   ....[52]....
        /*0e94*/ 	.word	0x0500000f


	//   ....[53]....
        /*0e98*/ 	.word	0x0500000f


	//   ....[54]....
        /*0e9c*/ 	.word	0x0500000f


	//   ....[55]....
        /*0ea0*/ 	.word	0x0500000f


	//   ....[56]....
        /*0ea4*/ 	.word	0x0500000f


	//   ....[57]....
        /*0ea8*/ 	.word	0x0500000f


	//   ....[58]....
        /*0eac*/ 	.word	0x0500000f


	//   ....[59]....
        /*0eb0*/ 	.word	0x0500000f


	//   ....[60]....
        /*0eb4*/ 	.word	0x0500000f


	//   ....[61]....
        /*0eb8*/ 	.word	0x0500000f


	//   ....[62]....
        /*0ebc*/ 	.word	0x0500000f


	//   ....[63]....
        /*0ec0*/ 	.word	0x0500000f


	//   ....[64]....
        /*0ec4*/ 	.word	0x0500000f


	//   ....[65]....
        /*0ec8*/ 	.word	0x0500000f


	//   ....[66]....
        /*0ecc*/ 	.word	0x0500000f


	//   ....[67]....
        /*0ed0*/ 	.word	0x0500000f


	//   ....[68]....
        /*0ed4*/ 	.word	0x0500000f


	//   ....[69]....
        /*0ed8*/ 	.word	0x0500000f


	//   ....[70]....
        /*0edc*/ 	.word	0x0500000f


	//   ....[71]....
        /*0ee0*/ 	.word	0x0500000f


	//   ....[72]....
        /*0ee4*/ 	.word	0x0500000f


	//   ....[73]....
        /*0ee8*/ 	.word	0x0500000f


	//   ....[74]....
        /*0eec*/ 	.word	0x0500000f


	//   ....[75]....
        /*0ef0*/ 	.word	0x0500000f


	//   ....[76]....
        /*0ef4*/ 	.word	0x0500000f


	//   ....[77]....
        /*0ef8*/ 	.word	0x0500000f


	//   ....[78]....
        /*0efc*/ 	.word	0x0500000f


	//   ....[79]....
        /*0f00*/ 	.word	0x0500000f


	//   ....[80]....
        /*0f04*/ 	.word	0x0500000f


	//   ....[81]....
        /*0f08*/ 	.word	0x0500000f


	//   ....[82]....
        /*0f0c*/ 	.word	0x0500000f


	//   ....[83]....
        /*0f10*/ 	.word	0x0500000f


	//   ....[84]....
        /*0f14*/ 	.word	0x0500000f


	//   ....[85]....
        /*0f18*/ 	.word	0x0500000f


	//   ....[86]....
        /*0f1c*/ 	.word	0x0500000f


	//   ....[87]....
        /*0f20*/ 	.word	0x0500000f


	//   ....[88]....
        /*0f24*/ 	.word	0x0500000f


	//   ....[89]....
        /*0f28*/ 	.word	0x0500000f


	//   ....[90]....
        /*0f2c*/ 	.word	0x0500000f


	//   ....[91]....
        /*0f30*/ 	.word	0x0500000f


	//----- nvinfo : EIATTR_COOP_GROUP_INSTR_OFFSETS
	.align		4
.L_147:
        /*0f34*/ 	.byte	0x04, 0x28
        /*0f36*/ 	.short	(.L_149 - .L_148)


	//   ....[0]....
.L_148:
        /*0f38*/ 	.word	0x00000070


	//   ....[1]....
        /*0f3c*/ 	.word	0x000001a0


	//   ....[2]....
        /*0f40*/ 	.word	0x000001f0


	//   ....[3]....
        /*0f44*/ 	.word	0x00000420


	//   ....[4]....
        /*0f48*/ 	.word	0x00000580


	//   ....[5]....
        /*0f4c*/ 	.word	0x000006a0


	//   ....[6]....
        /*0f50*/ 	.word	0x00000800


	//   ....[7]....
        /*0f54*/ 	.word	0x00010b20


	//   ....[8]....
        /*0f58*/ 	.word	0x00011060


	//   ....[9]....
        /*0f5c*/ 	.word	0x00011070


	//   ....[10]....
        /*0f60*/ 	.word	0x00011080


	//   ....[11]....
        /*0f64*/ 	.word	0x00011090


	//   ....[12]....
        /*0f68*/ 	.word	0x000145a0


	//   ....[13]....
        /*0f6c*/ 	.word	0x000145b0


	//   ....[14]....
        /*0f70*/ 	.word	0x000145c0


	//   ....[15]....
        /*0f74*/ 	.word	0x000145d0


	//   ....[16]....
        /*0f78*/ 	.word	0x00019890


	//   ....[17]....
        /*0f7c*/ 	.word	0x00019930


	//   ....[18]....
        /*0f80*/ 	.word	0x00019f50


	//   ....[19]....
        /*0f84*/ 	.word	0x00019fd0


	//   ....[20]....
        /*0f88*/ 	.word	0x0001cc20


	//   ....[21]....
        /*0f8c*/ 	.word	0x0001cff0


	//   ....[22]....
        /*0f90*/ 	.word	0x0001d050


	//   ....[23]....
        /*0f94*/ 	.word	0x0001d070


	//   ....[24]....
        /*0f98*/ 	.word	0x0001eec0


	//   ....[25]....
        /*0f9c*/ 	.word	0x0001ef20


	//   ....[26]....
        /*0fa0*/ 	.word	0x0001ef40


	//   ....[27]....
        /*0fa4*/ 	.word	0x0001ef60


	//   ....[28]....
        /*0fa8*/ 	.word	0x0001ffb0


	//   ....[29]....
        /*0fac*/ 	.word	0x00020030


	//   ....[30]....
        /*0fb0*/ 	.word	0x00020080


	//   ....[31]....
        /*0fb4*/ 	.word	0x000200f0


	//   ....[32]....
        /*0fb8*/ 	.word	0x00020120


	//   ....[33]....
        /*0fbc*/ 	.word	0x00020150


	//   ....[34]....
        /*0fc0*/ 	.word	0x00020190


	//   ....[35]....
        /*0fc4*/ 	.word	0x000201c0


	//   ....[36]....
        /*0fc8*/ 	.word	0x000201f0


	//   ....[37]....
        /*0fcc*/ 	.word	0x00020220


	//   ....[38]....
        /*0fd0*/ 	.word	0x00020250


	//   ....[39]....
        /*0fd4*/ 	.word	0x00020280


	//   ....[40]....
        /*0fd8*/ 	.word	0x000202b0


	//   ....[41]....
        /*0fdc*/ 	.word	0x000202e0


	//   ....[42]....
        /*0fe0*/ 	.word	0x00020310


	//   ....[43]....
        /*0fe4*/ 	.word	0x00020340


	//   ....[44]....
        /*0fe8*/ 	.word	0x00020370


	//   ....[45]....
        /*0fec*/ 	.word	0x000203a0


	//   ....[46]....
        /*0ff0*/ 	.word	0x000203d0


	//   ....[47]....
        /*0ff4*/ 	.word	0x00020400


	//   ....[48]....
        /*0ff8*/ 	.word	0x00020430


	//   ....[49]....
        /*0ffc*/ 	.word	0x00020460


	//   ....[50]....
        /*1000*/ 	.word	0x00020490


	//   ....[51]....
        /*1004*/ 	.word	0x000204c0


	//   ....[52]....
        /*1008*/ 	.word	0x000204f0


	//   ....[53]....
        /*100c*/ 	.word	0x00020520


	//   ....[54]....
        /*1010*/ 	.word	0x00020550


	//   ....[55]....
        /*1014*/ 	.word	0x00020580


	//   ....[56]....
        /*1018*/ 	.word	0x000205b0


	//   ....[57]....
        /*101c*/ 	.word	0x000205e0


	//   ....[58]....
        /*1020*/ 	.word	0x00020610


	//   ....[59]....
        /*1024*/ 	.word	0x00020640


	//   ....[60]....
        /*1028*/ 	.word	0x00020670


	//   ....[61]....
        /*102c*/ 	.word	0x000206a0


	//   ....[62]....
        /*1030*/ 	.word	0x000206b0


	//   ....[63]....
        /*1034*/ 	.word	0x000206c0


	//   ....[64]....
        /*1038*/ 	.word	0x000206d0


	//   ....[65]....
        /*103c*/ 	.word	0x000206f0


	//   ....[66]....
        /*1040*/ 	.word	0x00020700


	//   ....[67]....
        /*1044*/ 	.word	0x00020710


	//   ....[68]....
        /*1048*/ 	.word	0x00020720


	//   ....[69]....
        /*104c*/ 	.word	0x00020730


	//   ....[70]....
        /*1050*/ 	.word	0x00020750


	//   ....[71]....
        /*1054*/ 	.word	0x00020760


	//   ....[72]....
        /*1058*/ 	.word	0x00020770


	//   ....[73]....
        /*105c*/ 	.word	0x00020780


	//   ....[74]....
        /*1060*/ 	.word	0x00020790


	//   ....[75]....
        /*1064*/ 	.word	0x000207a0


	//   ....[76]....
        /*1068*/ 	.word	0x000207b0


	//   ....[77]....
        /*106c*/ 	.word	0x000207d0


	//   ....[78]....
        /*1070*/ 	.word	0x000207f0


	//   ....[79]....
        /*1074*/ 	.word	0x00020810


	//   ....[80]....
        /*1078*/ 	.word	0x00020830


	//   ....[81]....
        /*107c*/ 	.word	0x00020860


	//   ....[82]....
        /*1080*/ 	.word	0x00020890


	//   ....[83]....
        /*1084*/ 	.word	0x000208c0


	//   ....[84]....
        /*1088*/ 	.word	0x000208f0


	//   ....[85]....
        /*108c*/ 	.word	0x00020900


	//   ....[86]....
        /*1090*/ 	.word	0x00020930


	//   ....[87]....
        /*1094*/ 	.word	0x00020940


	//   ....[88]....
        /*1098*/ 	.word	0x00020970


	//   ....[89]....
        /*109c*/ 	.word	0x00020980


	//   ....[90]....
        /*10a0*/ 	.word	0x000209b0


	//   ....[91]....
        /*10a4*/ 	.word	0x000209e0


	//   ....[92]....
        /*10a8*/ 	.word	0x00020a10


	//   ....[93]....
        /*10ac*/ 	.word	0x00020a40


	//   ....[94]....
        /*10b0*/ 	.word	0x00020a70


	//   ....[95]....
        /*10b4*/ 	.word	0x00020a80


	//   ....[96]....
        /*10b8*/ 	.word	0x00020a90


	//   ....[97]....
        /*10bc*/ 	.word	0x00020aa0


	//   ....[98]....
        /*10c0*/ 	.word	0x00020ac0


	//   ....[99]....
        /*10c4*/ 	.word	0x00020af0


	//   ....[100]....
        /*10c8*/ 	.word	0x00020b20


	//   ....[101]....
        /*10cc*/ 	.word	0x00020b50


	//   ....[102]....
        /*10d0*/ 	.word	0x00020b80


	//   ....[103]....
        /*10d4*/ 	.word	0x00020bb0


	//   ....[104]....
        /*10d8*/ 	.word	0x00020be0


	//   ....[105]....
        /*10dc*/ 	.word	0x00020c20


	//   ....[106]....
        /*10e0*/ 	.word	0x00020c50


	//   ....[107]....
        /*10e4*/ 	.word	0x00020c80


	//   ....[108]....
        /*10e8*/ 	.word	0x00020cb0


	//   ....[109]....
        /*10ec*/ 	.word	0x00020ce0


	//   ....[110]....
        /*10f0*/ 	.word	0x00020d10


	//   ....[111]....
        /*10f4*/ 	.word	0x00020d40


	//   ....[112]....
        /*10f8*/ 	.word	0x00020d70


	//   ....[113]....
        /*10fc*/ 	.word	0x00020da0


	//   ....[114]....
        /*1100*/ 	.word	0x00020dd0


	//   ....[115]....
        /*1104*/ 	.word	0x00020e00


	//   ....[116]....
        /*1108*/ 	.word	0x00020e30


	//   ....[117]....
        /*110c*/ 	.word	0x00020e60


	//   ....[118]....
        /*1110*/ 	.word	0x00020e90


	//   ....[119]....
        /*1114*/ 	.word	0x00020ec0


	//   ....[120]....
        /*1118*/ 	.word	0x00020ef0


	//   ....[121]....
        /*111c*/ 	.word	0x00020f20


	//   ....[122]....
        /*1120*/ 	.word	0x00020f50


	//   ....[123]....
        /*1124*/ 	.word	0x00020f80


	//   ....[124]....
        /*1128*/ 	.word	0x00021900


	//   ....[125]....
        /*112c*/ 	.word	0x00021920


	//   ....[126]....
        /*1130*/ 	.word	0x00021930


	//   ....[127]....
        /*1134*/ 	.word	0x00021940


	//   ....[128]....
        /*1138*/ 	.word	0x00022220


	//   ....[129]....
        /*113c*/ 	.word	0x00022230


	//   ....[130]....
        /*1140*/ 	.word	0x00022380


	//   ....[131]....
        /*1144*/ 	.word	0x00022390


	//   ....[132]....
        /*1148*/ 	.word	0x000224e0


	//   ....[133]....
        /*114c*/ 	.word	0x000224f0


	//   ....[134]....
        /*1150*/ 	.word	0x00022640


	//   ....[135]....
        /*1154*/ 	.word	0x00022650


	//   ....[136]....
        /*1158*/ 	.word	0x00022a40


	//   ....[137]....
        /*115c*/ 	.word	0x00022a50


	//   ....[138]....
        /*1160*/ 	.word	0x000236d0


	//   ....[139]....
        /*1164*/ 	.word	0x000236e0


	//   ....[140]....
        /*1168*/ 	.word	0x00024c40


	//   ....[141]....
        /*116c*/ 	.word	0x00024c50


	//   ....[142]....
        /*1170*/ 	.word	0x00024db0


	//   ....[143]....
        /*1174*/ 	.word	0x00024dc0


	//   ....[144]....
        /*1178*/ 	.word	0x00024f10


	//   ....[145]....
        /*117c*/ 	.word	0x00024f20


	//   ....[146]....
        /*1180*/ 	.word	0x00025070


	//   ....[147]....
        /*1184*/ 	.word	0x00025080


	//   ....[148]....
        /*1188*/ 	.word	0x00025230


	//   ....[149]....
        /*118c*/ 	.word	0x00025470


	//   ....[150]....
        /*1190*/ 	.word	0x000254a0


	//   ....[151]....
        /*1194*/ 	.word	0x000254d0


	//   ....[152]....
        /*1198*/ 	.word	0x00025500


	//   ....[153]....
        /*119c*/ 	.word	0x00025530


	//   ....[154]....
        /*11a0*/ 	.word	0x00025560


	//   ....[155]....
        /*11a4*/ 	.word	0x00025700


	//   ....[156]....
        /*11a8*/ 	.word	0x00025730


	//   ....[157]....
        /*11ac*/ 	.word	0x00025760


	//   ....[158]....
        /*11b0*/ 	.word	0x00025790


	//   ....[159]....
        /*11b4*/ 	.word	0x000257c0


	//   ....[160]....
        /*11b8*/ 	.word	0x000257f0


	//   ....[161]....
        /*11bc*/ 	.word	0x00025870


	//   ....[162]....
        /*11c0*/ 	.word	0x000258b0


	//   ....[163]....
        /*11c4*/ 	.word	0x000258c0


	//   ....[164]....
        /*11c8*/ 	.word	0x00025970


	//   ....[165]....
        /*11cc*/ 	.word	0x00026b20


	//   ....[166]....
        /*11d0*/ 	.word	0x00028a30


	//   ....[167]....
        /*11d4*/ 	.word	0x000297e0


	//   ....[168]....
        /*11d8*/ 	.word	0x00029820


	//   ....[169]....
        /*11dc*/ 	.word	0x00029870


	//   ....[170]....
        /*11e0*/ 	.word	0x000298f0


	//   ....[171]....
        /*11e4*/ 	.word	0x00029980


	//   ....[172]....
        /*11e8*/ 	.word	0x00029990


	//   ....[173]....
        /*11ec*/ 	.word	0x000299e0


	//   ....[174]....
        /*11f0*/ 	.word	0x00029a20


	//   ....[175]....
        /*11f4*/ 	.word	0x0002bc20


	//   ....[176]....
        /*11f8*/ 	.word	0x0002bc50


	//   ....[177]....
        /*11fc*/ 	.word	0x0002bcc0


	//   ....[178]....
        /*1200*/ 	.word	0x0002bcf0


	//   ....[179]....
        /*1204*/ 	.word	0x0002bd20


	//   ....[180]....
        /*1208*/ 	.word	0x0002bd50


	//   ....[181]....
        /*120c*/ 	.word	0x0002bd80


	//   ....[182]....
        /*1210*/ 	.word	0x0002bdb0


	//   ....[183]....
        /*1214*/ 	.word	0x0002bf70


	//   ....[184]....
        /*1218*/ 	.word	0x0002bfa0


	//   ....[185]....
        /*121c*/ 	.word	0x0002bfd0


	//   ....[186]....
        /*1220*/ 	.word	0x0002c000


	//   ....[187]....
        /*1224*/ 	.word	0x0002c030


	//   ....[188]....
        /*1228*/ 	.word	0x0002c060


	//   ....[189]....
        /*122c*/ 	.word	0x0002c120


	//   ....[190]....
        /*1230*/ 	.word	0x0002c140


	//   ....[191]....
        /*1234*/ 	.word	0x0002c150


	//   ....[192]....
        /*1238*/ 	.word	0x0002c1b0


	//   ....[193]....
        /*123c*/ 	.word	0x0002c8d0


	//   ....[194]....
        /*1240*/ 	.word	0x0002cd50


	//   ....[195]....
        /*1244*/ 	.word	0x0002ce00


	//   ....[196]....
        /*1248*/ 	.word	0x0002ce90


	//   ....[197]....
        /*124c*/ 	.word	0x0002cee0


	//   ....[198]....
        /*1250*/ 	.word	0x0002cf30


	//   ....[199]....
        /*1254*/ 	.word	0x0002d010


	//   ....[200]....
        /*1258*/ 	.word	0x0002d0a0


	//   ....[201]....
        /*125c*/ 	.word	0x0002d0f0


	//   ....[202]....
        /*1260*/ 	.word	0x0002d140


	//   ....[203]....
        /*1264*/ 	.word	0x0002d3d0


	//   ....[204]....
        /*1268*/ 	.word	0x0002d4f0


	//   ....[205]....
        /*126c*/ 	.word	0x0002d610


	//   ....[206]....
        /*1270*/ 	.word	0x0002d730


	//   ....[207]....
        /*1274*/ 	.word	0x0002d860


	//   ....[208]....
        /*1278*/ 	.word	0x0002d970


	//   ....[209]....
        /*127c*/ 	.word	0x0002daa0


	//   ....[210]....
        /*1280*/ 	.word	0x0002dbc0


	//   ....[211]....
        /*1284*/ 	.word	0x0002dc30


	//   ....[212]....
        /*1288*/ 	.word	0x0002dc80


	//   ....[213]....
        /*128c*/ 	.word	0x0002dcf0


	//   ....[214]....
        /*1290*/ 	.word	0x0002dd50


	//   ....[215]....
        /*1294*/ 	.word	0x0002ddb0


	//   ....[216]....
        /*1298*/ 	.word	0x0002de20


	//   ....[217]....
        /*129c*/ 	.word	0x0002dea0


	//   ....[218]....
        /*12a0*/ 	.word	0x0002df00


	//   ....[219]....
        /*12a4*/ 	.word	0x0002df80


	//   ....[220]....
        /*12a8*/ 	.word	0x0002dff0


	//   ....[221]....
        /*12ac*/ 	.word	0x0002e050


	//   ....[222]....
        /*12b0*/ 	.word	0x0002e0a0


	//   ....[223]....
        /*12b4*/ 	.word	0x0002e120


	//   ....[224]....
        /*12b8*/ 	.word	0x0002e190


	//   ....[225]....
        /*12bc*/ 	.word	0x0002e1f0


	//   ....[226]....
        /*12c0*/ 	.word	0x0002e240


	//   ....[227]....
        /*12c4*/ 	.word	0x0002e2f0


	//   ....[228]....
        /*12c8*/ 	.word	0x0002e340


	//   ....[229]....
        /*12cc*/ 	.word	0x0002e3a0


	//   ....[230]....
        /*12d0*/ 	.word	0x0002e3f0


	//   ....[231]....
        /*12d4*/ 	.word	0x0002e470


	//   ....[232]....
        /*12d8*/ 	.word	0x0002e4c0


	//   ....[233]....
        /*12dc*/ 	.word	0x0002e520


	//   ....[234]....
        /*12e0*/ 	.word	0x0002e590


	//   ....[235]....
        /*12e4*/ 	.word	0x0002e600


	//   ....[236]....
        /*12e8*/ 	.word	0x0002e660


	//   ....[237]....
        /*12ec*/ 	.word	0x0002e6d0


	//   ....[238]....
        /*12f0*/ 	.word	0x0002e730


	//   ....[239]....
        /*12f4*/ 	.word	0x0002e790


	//   ....[240]....
        /*12f8*/ 	.word	0x0002e800


	//   ....[241]....
        /*12fc*/ 	.word	0x0002e860


	//   ....[242]....
        /*1300*/ 	.word	0x0002e8d0


	//   ....[243]....
        /*1304*/ 	.word	0x0002e950


	//   ....[244]....
        /*1308*/ 	.word	0x0002e9c0


	//   ....[245]....
        /*130c*/ 	.word	0x0002ea20


	//   ....[246]....
        /*1310*/ 	.word	0x0002ea70


	//   ....[247]....
        /*1314*/ 	.word	0x0002ead0


	//   ....[248]....
        /*1318*/ 	.word	0x0002eb60


	//   ....[249]....
        /*131c*/ 	.word	0x0002ebc0


	//   ....[250]....
        /*1320*/ 	.word	0x0002ec10


	//   ....[251]....
        /*1324*/ 	.word	0x0002ecb0


	//   ....[252]....
        /*1328*/ 	.word	0x0002ed00


	//   ....[253]....
        /*132c*/ 	.word	0x0002ed60


	//   ....[254]....
        /*1330*/ 	.word	0x0002edb0


	//   ....[255]....
        /*1334*/ 	.word	0x0002ee30


	//   ....[0]....
        /*1338*/ 	.word	0x0002ee80


	//   ....[1]....
        /*133c*/ 	.word	0x0002eee0


	//   ....[2]....
        /*1340*/ 	.word	0x0002ef50


	//   ....[3]....
        /*1344*/ 	.word	0x0002efc0


	//   ....[4]....
        /*1348*/ 	.word	0x0002f010


	//   ....[5]....
        /*134c*/ 	.word	0x0002f070


	//   ....[6]....
        /*1350*/ 	.word	0x0002f0d0


	//   ....[7]....
        /*1354*/ 	.word	0x0002f140


	//   ....[8]....
        /*1358*/ 	.word	0x0002f1a0


	//   ....[9]....
        /*135c*/ 	.word	0x0002f210


	//   ....[10]....
        /*1360*/ 	.word	0x0002f260


	//   ....[11]....
        /*1364*/ 	.word	0x0002f2e0


	//   ....[12]....
        /*1368*/ 	.word	0x0002f340


	//   ....[13]....
        /*136c*/ 	.word	0x0002f3b0


	//   ....[14]....
        /*1370*/ 	.word	0x0002f410


	//   ....[15]....
        /*1374*/ 	.word	0x0002f4a0


	//   ....[16]....
        /*1378*/ 	.word	0x0002f510


	//   ....[17]....
        /*137c*/ 	.word	0x0002f570


	//   ....[18]....
        /*1380*/ 	.word	0x0002f5d0


	//   ....[19]....
        /*1384*/ 	.word	0x0002f650


	//   ....[20]....
        /*1388*/ 	.word	0x0002f6c0


	//   ....[21]....
        /*138c*/ 	.word	0x0002f720


	//   ....[22]....
        /*1390*/ 	.word	0x0002f770


	//   ....[23]....
        /*1394*/ 	.word	0x0002f7d0


	//   ....[24]....
        /*1398*/ 	.word	0x0002f820


	//   ....[25]....
        /*139c*/ 	.word	0x0002f880


	//   ....[26]....
        /*13a0*/ 	.word	0x0002f8d0


	//   ....[27]....
        /*13a4*/ 	.word	0x0002f930


	//   ....[28]....
        /*13a8*/ 	.word	0x0002f990


	//   ....[29]....
        /*13ac*/ 	.word	0x0002f9f0


	//   ....[30]....
        /*13b0*/ 	.word	0x0002fa40


	//   ....[31]....
        /*13b4*/ 	.word	0x0002fad0


	//   ....[32]....
        /*13b8*/ 	.word	0x0002fb40


	//   ....[33]....
        /*13bc*/ 	.word	0x0002fba0


	//   ....[34]....
        /*13c0*/ 	.word	0x0002fbf0


	//   ....[35]....
        /*13c4*/ 	.word	0x0002fc80


	//   ....[36]....
        /*13c8*/ 	.word	0x0002fd00


	//   ....[37]....
        /*13cc*/ 	.word	0x0002fd70


	//   ....[38]....
        /*13d0*/ 	.word	0x0002fdc0


	//   ....[39]....
        /*13d4*/ 	.word	0x0002fe50


	//   ....[40]....
        /*13d8*/ 	.word	0x0002fec0


	//   ....[41]....
        /*13dc*/ 	.word	0x0002ff40


	//   ....[42]....
        /*13e0*/ 	.word	0x0002ff90


	//   ....[43]....
        /*13e4*/ 	.word	0x00030020


	//   ....[44]....
        /*13e8*/ 	.word	0x00030070


	//   ....[45]....
        /*13ec*/ 	.word	0x00030100


	//   ....[46]....
        /*13f0*/ 	.word	0x00030190


	//   ....[47]....
        /*13f4*/ 	.word	0x00030220


	//   ....[48]....
        /*13f8*/ 	.word	0x000302b0


	//   ....[49]....
        /*13fc*/ 	.word	0x00030340


	//   ....[50]....
        /*1400*/ 	.word	0x000303d0


	//   ....[51]....
        /*1404*/ 	.word	0x00030450


	//   ....[52]....
        /*1408*/ 	.word	0x000304a0


	//   ....[53]....
        /*140c*/ 	.word	0x00030540


	//   ....[54]....
        /*1410*/ 	.word	0x000305d0


	//   ....[55]....
        /*1414*/ 	.word	0x00030650


	//   ....[56]....
        /*1418*/ 	.word	0x000306a0


	//   ....[57]....
        /*141c*/ 	.word	0x00030730


	//   ....[58]....
        /*1420*/ 	.word	0x000307c0


	//   ....[59]....
        /*1424*/ 	.word	0x00030850


	//   ....[60]....
        /*1428*/ 	.word	0x000308e0


	//   ....[61]....
        /*142c*/ 	.word	0x00030970


	//   ....[62]....
        /*1430*/ 	.word	0x00030a00


	//   ....[63]....
        /*1434*/ 	.word	0x00030ac0


	//   ....[64]....
        /*1438*/ 	.word	0x00030da0


	//   ....[65]....
        /*143c*/ 	.word	0x00030fc0


	//   ....[66]....
        /*1440*/ 	.word	0x00031010


	//   ....[67]....
        /*1444*/ 	.word	0x00031070


	//   ....[68]....
        /*1448*/ 	.word	0x00031180


	//   ....[69]....
        /*144c*/ 	.word	0x000311e0


	//   ....[70]....
        /*1450*/ 	.word	0x000312f0


	//   ....[71]....
        /*1454*/ 	.word	0x00031350


	//   ....[72]....
        /*1458*/ 	.word	0x00031430


	//   ....[73]....
        /*145c*/ 	.word	0x00031750


	//   ....[74]....
        /*1460*/ 	.word	0x000317f0


	//   ....[75]....
        /*1464*/ 	.word	0x00031990


	//   ....[76]....
        /*1468*/ 	.word	0x00031a10


	//   ....[77]....
        /*146c*/ 	.word	0x00031a90


	//   ....[78]....
        /*1470*/ 	.word	0x00031b10


	//   ....[79]....
        /*1474*/ 	.word	0x00031b90


	//   ....[80]....
        /*1478*/ 	.word	0x00031c20


	//   ....[81]....
        /*147c*/ 	.word	0x00031cc0


	//   ....[82]....
        /*1480*/ 	.word	0x00031d70


	//   ....[83]....
        /*1484*/ 	.word	0x00031df0


	//   ....[84]....
        /*1488*/ 	.word	0x00031e70


	//   ....[85]....
        /*148c*/ 	.word	0x00031ef0


	//   ....[86]....
        /*1490*/ 	.word	0x00031f80


	//   ....[87]....
        /*1494*/ 	.word	0x00032000


	//   ....[88]....
        /*1498*/ 	.word	0x000320a0


	//   ....[89]....
        /*149c*/ 	.word	0x000320f0


	//   ....[90]....
        /*14a0*/ 	.word	0x00032180


	//   ....[91]....
        /*14a4*/ 	.word	0x000322b0


	//----- nvinfo : EIATTR_REG_RECONFIG
	.align		4
.L_149:
        /*14a8*/ 	.byte	0x01, 0x54
	.zero		2


	//----- nvinfo : EIATTR_SYSCALL_OFFSETS
	.align		4
        /*14ac*/ 	.byte	0x04, 0x46
        /*14ae*/ 	.short	(.L_151 - .L_150)


	//   ....[0]....
.L_150:
        /*14b0*/ 	.word	0x00002260


	//   ....[1]....
        /*14b4*/ 	.word	0x000023b0


	//   ....[2]....
        /*14b8*/ 	.word	0x00010cb0


	//   ....[3]....
        /*14bc*/ 	.word	0x00010fe0


	//   ....[4]....
        /*14c0*/ 	.word	0x00028490


	//   ....[5]....
        /*14c4*/ 	.word	0x00028620


	//   ....[6]....
        /*14c8*/ 	.word	0x00028770


	//   ....[7]....
        /*14cc*/ 	.word	0x000288b0


	//   ....[8]....
        /*14d0*/ 	.word	0x000293d0


	//----- nvinfo : EIATTR_MBARRIER_INSTR_OFFSETS
	.align		4
.L_151:
        /*14d4*/ 	.byte	0x04, 0x39
        /*14d6*/ 	.short	(.L_153 - .L_152)


	//   ....[0]....
.L_152:
        /*14d8*/ 	.word	0x000002d0
        /*14dc*/ 	.word	0x000000ff
        /*14e0*/ 	.word	0x00033400
        /*14e4*/ 	.short	0x0100
        /*14e6*/ 	.byte	0x08
	.zero		1


	//   ....[1]....
        /*14e8*/ 	.word	0x000002e0
        /*14ec*/ 	.word	0x000000ff
        /*14f0*/ 	.word	0x00033420
        /*14f4*/ 	.short	0x0100
        /*14f6*/ 	.byte	0x08
	.zero		1


	//   ....[2]....
        /*14f8*/ 	.word	0x000003d0
        /*14fc*/ 	.word	0x000000ff
        /*1500*/ 	.word	0x00033430
        /*1504*/ 	.short	0x0100
        /*1506*/ 	.byte	0x08
	.zero		1


	//   ....[3]....
        /*1508*/ 	.word	0x000003e0
        /*150c*/ 	.word	0x000000ff
        /*1510*/ 	.word	0x00033440
        /*1514*/ 	.short	0x0100
        /*1516*/ 	.byte	0x08
	.zero		1


	//   ....[4]....
        /*1518*/ 	.word	0x000003f0
        /*151c*/ 	.word	0x000000ff
        /*1520*/ 	.word	0x00033438
        /*1524*/ 	.short	0x0100
        /*1526*/ 	.byte	0x08
	.zero		1


	//   ....[5]....
        /*1528*/ 	.word	0x00000400
        /*152c*/ 	.word	0x000000ff
        /*1530*/ 	.word	0x00033448
        /*1534*/ 	.short	0x0100
        /*1536*/ 	.byte	0x08
	.zero		1


	//   ....[6]....
        /*1538*/ 	.word	0x00000530
        /*153c*/ 	.word	0x000000ff
        /*1540*/ 	.word	0x00033450
        /*1544*/ 	.short	0x0100
        /*1546*/ 	.byte	0x08
	.zero		1


	//   ....[7]....
        /*1548*/ 	.word	0x00000540
        /*154c*/ 	.word	0x000000ff
        /*1550*/ 	.word	0x00033460
        /*1554*/ 	.short	0x0100
        /*1556*/ 	.byte	0x08
	.zero		1


	//   ....[8]....
        /*1558*/ 	.word	0x00000550
        /*155c*/ 	.word	0x000000ff
        /*1560*/ 	.word	0x00033458
        /*1564*/ 	.short	0x0100
        /*1566*/ 	.byte	0x08
	.zero		1


	//   ....[9]....
        /*1568*/ 	.word	0x00000560
        /*156c*/ 	.word	0x000000ff
        /*1570*/ 	.word	0x00033468
        /*1574*/ 	.short	0x0100
        /*1576*/ 	.byte	0x08
	.zero		1


	//   ....[10]....
        /*1578*/ 	.word	0x00000650
        /*157c*/ 	.word	0x000000ff
        /*1580*/ 	.word	0x00033470
        /*1584*/ 	.short	0x0100
        /*1586*/ 	.byte	0x06
	.zero		1


	//   ....[11]....
        /*1588*/ 	.word	0x00000660
        /*158c*/ 	.word	0x000000ff
        /*1590*/ 	.word	0x00033480
        /*1594*/ 	.short	0x0100
        /*1596*/ 	.byte	0x06
	.zero		1


	//   ....[12]....
        /*1598*/ 	.word	0x00000670
        /*159c*/ 	.word	0x000000ff
        /*15a0*/ 	.word	0x00033478
        /*15a4*/ 	.short	0x0100
        /*15a6*/ 	.byte	0x06
	.zero		1


	//   ....[13]....
        /*15a8*/ 	.word	0x00000680
        /*15ac*/ 	.word	0x000000ff
        /*15b0*/ 	.word	0x00033488
        /*15b4*/ 	.short	0x0100
        /*15b6*/ 	.byte	0x06
	.zero		1


	//   ....[14]....
        /*15b8*/ 	.word	0x000007b0
        /*15bc*/ 	.word	0x000000ff
        /*15c0*/ 	.word	0x00033490
        /*15c4*/ 	.short	0x0100
        /*15c6*/ 	.byte	0x08
	.zero		1


	//   ....[15]....
        /*15c8*/ 	.word	0x000007c0
        /*15cc*/ 	.word	0x000000ff
        /*15d0*/ 	.word	0x000334a0
        /*15d4*/ 	.short	0x0100
        /*15d6*/ 	.byte	0x08
	.zero		1


	//   ....[16]....
        /*15d8*/ 	.word	0x000007d0
        /*15dc*/ 	.word	0x000000ff
        /*15e0*/ 	.word	0x00033498
        /*15e4*/ 	.short	0x0100
        /*15e6*/ 	.byte	0x08
	.zero		1


	//   ....[17]....
        /*15e8*/ 	.word	0x000007e0
        /*15ec*/ 	.word	0x000000ff
        /*15f0*/ 	.word	0x000334a8
        /*15f4*/ 	.short	0x0100
        /*15f6*/ 	.byte	0x08
	.zero		1


	//   ....[18]....
        /*15f8*/ 	.word	0x00000910
        /*15fc*/ 	.word	0x000000ff
        /*1600*/ 	.word	0x000334b0
        /*1604*/ 	.short	0x0100
        /*1606*/ 	.byte	0x08
	.zero		1


	//   ....[19]....
        /*1608*/ 	.word	0x00000920
        /*160c*/ 	.word	0x000000ff
        /*1610*/ 	.word	0x000334c0
        /*1614*/ 	.short	0x0100
        /*1616*/ 	.byte	0x08
	.zero		1


	//   ....[20]....
        /*1618*/ 	.word	0x00000930
        /*161c*/ 	.word	0x000000ff
        /*1620*/ 	.word	0x000334b8
        /*1624*/ 	.short	0x0100
        /*1626*/ 	.byte	0x08
	.zero		1


	//   ....[21]....
        /*1628*/ 	.word	0x00000940
        /*162c*/ 	.word	0x000000ff
        /*1630*/ 	.word	0x000334c8
        /*1634*/ 	.short	0x0100
        /*1636*/ 	.byte	0x08
	.zero		1


	//   ....[22]....
        /*1638*/ 	.word	0x00003b90
        /*163c*/ 	.word	0x0000002b
        /*1640*/ 	.word	0x00033490
        /*1644*/ 	.short	0x010a
        /*1646*/ 	.byte	0x3f
	.zero		1


	//   ....[23]....
        /*1648*/ 	.word	0x00009930
        /*164c*/ 	.word	0x0000002b
        /*1650*/ 	.word	0x00033490
        /*1654*/ 	.short	0x010a
        /*1656*/ 	.byte	0x3f
	.zero		1


	//   ....[24]....
        /*1658*/ 	.word	0x0000f880
        /*165c*/ 	.word	0x0000002b
        /*1660*/ 	.word	0x00033490
        /*1664*/ 	.short	0x010a
        /*1666*/ 	.byte	0x3f
	.zero		1


	//   ....[25]....
        /*1668*/ 	.word	0x0000fc60
        /*166c*/ 	.word	0x0000002c
        /*1670*/ 	.word	0x00000000
        /*1674*/ 	.short	0x0101
        /*1676*/ 	.byte	0x3f
	.zero		1


	//   ....[26]....
        /*1678*/ 	.word	0x0000fca0
        /*167c*/ 	.word	0x0000002b
        /*1680*/ 	.word	0x000334b0
        /*1684*/ 	.short	0x010a
        /*1686*/ 	.byte	0x3f
	.zero		1


	//   ....[27]....
        /*1688*/ 	.word	0x000101c0
        /*168c*/ 	.word	0x0000002b
        /*1690*/ 	.word	0x00000000
        /*1694*/ 	.short	0x0101
        /*1696*/ 	.byte	0x3f
	.zero		1


	//   ....[28]....
        /*1698*/ 	.word	0x00010d40
        /*169c*/ 	.word	0x00000010
        /*16a0*/ 	.word	0x00033400
        /*16a4*/ 	.short	0x010a
        /*16a6*/ 	.byte	0x3f
	.zero		1


	//   ....[29]....
        /*16a8*/ 	.word	0x00010d90
        /*16ac*/ 	.word	0x00000010
        /*16b0*/ 	.word	0x00033400
        /*16b4*/ 	.short	0x010a
        /*16b6*/ 	.byte	0x3f
	.zero		1


	//   ....[30]....
        /*16b8*/ 	.word	0x00011620
        /*16bc*/ 	.word	0x00000010
        /*16c0*/ 	.word	0x00033400
        /*16c4*/ 	.short	0x010a
        /*16c6*/ 	.byte	0x3f
	.zero		1


	//   ....[31]....
        /*16c8*/ 	.word	0x00014aa0
        /*16cc*/ 	.word	0x00000010
        /*16d0*/ 	.word	0x00033400
        /*16d4*/ 	.short	0x010a
        /*16d6*/ 	.byte	0x3f
	.zero		1


	//   ....[32]....
        /*16d8*/ 	.word	0x00017c20
        /*16dc*/ 	.word	0x00000000
        /*16e0*/ 	.word	0x00033430
        /*16e4*/ 	.short	0x010a
        /*16e6*/ 	.byte	0x3f
	.zero		1


	//   ....[33]....
        /*16e8*/ 	.word	0x00017ca0
        /*16ec*/ 	.word	0x00000000
        /*16f0*/ 	.word	0x00033430
        /*16f4*/ 	.short	0x010a
        /*16f6*/ 	.byte	0x3f
	.zero		1


	//   ....[34]....
        /*16f8*/ 	.word	0x0001a3e0
        /*16fc*/ 	.word	0x0000002d
        /*1700*/ 	.word	0x00000000
        /*1704*/ 	.short	0x0101
        /*1706*/ 	.byte	0x3f
	.zero		1


	//   ....[35]....
        /*1708*/ 	.word	0x0001b6e0
        /*170c*/ 	.word	0x0000000b
        /*1710*/ 	.word	0x00033430
        /*1714*/ 	.short	0x010a
        /*1716*/ 	.byte	0x3f
	.zero		1


	//   ....[36]....
        /*1718*/ 	.word	0x0001b730
        /*171c*/ 	.word	0x0000000b
        /*1720*/ 	.word	0x00033430
        /*1724*/ 	.short	0x010a
        /*1726*/ 	.byte	0x3f
	.zero		1


	//   ....[37]....
        /*1728*/ 	.word	0x0001c830
        /*172c*/ 	.word	0x0000000a
        /*1730*/ 	.word	0x00033450
        /*1734*/ 	.short	0x010a
        /*1736*/ 	.byte	0x3f
	.zero		1


	//   ....[38]....
        /*1738*/ 	.word	0x0001c870
        /*173c*/ 	.word	0x0000000a
        /*1740*/ 	.word	0x00033450
        /*1744*/ 	.short	0x010a
        /*1746*/ 	.byte	0x3f
	.zero		1


	//   ....[39]....
        /*1748*/ 	.word	0x0001dbd0
        /*174c*/ 	.word	0x000000c3
        /*1750*/ 	.word	0x00000000
        /*1754*/ 	.short	0x0101
        /*1756*/ 	.byte	0x3f
	.zero		1


	//   ....[40]....
        /*1758*/ 	.word	0x0001e330
        /*175c*/ 	.word	0x00000007
        /*1760*/ 	.word	0x00000000
        /*1764*/ 	.short	0x0101
        /*1766*/ 	.byte	0x3f
	.zero		1


	//   ....[41]....
        /*1768*/ 	.word	0x0001eb70
        /*176c*/ 	.word	0x00000003
        /*1770*/ 	.word	0x00033450
        /*1774*/ 	.short	0x010a
        /*1776*/ 	.byte	0x3f
	.zero		1


	//   ....[42]....
        /*1778*/ 	.word	0x0001ebf0
        /*177c*/ 	.word	0x00000003
        /*1780*/ 	.word	0x00033450
        /*1784*/ 	.short	0x010a
        /*1786*/ 	.byte	0x3f
	.zero		1


	//   ....[43]....
        /*1788*/ 	.word	0x0001f1e0
        /*178c*/ 	.word	0x00000003
        /*1790*/ 	.word	0x00000000
        /*1794*/ 	.short	0x0101
        /*1796*/ 	.byte	0x3f
	.zero		1


	//   ....[44]....
        /*1798*/ 	.word	0x000221c0
        /*179c*/ 	.word	0x00000000
        /*17a0*/ 	.word	0x00000000
        /*17a4*/ 	.short	0x0101
        /*17a6*/ 	.byte	0x3f
	.zero		1


	//   ....[45]....
        /*17a8*/ 	.word	0x00022940
        /*17ac*/ 	.word	0x00000024
        /*17b0*/ 	.word	0x00000000
        /*17b4*/ 	.short	0x0101
        /*17b6*/ 	.byte	0x3f
	.zero		1


	//   ....[46]....
        /*17b8*/ 	.word	0x00026c00
        /*17bc*/ 	.word	0x00000012
        /*17c0*/ 	.word	0x00033420
        /*17c4*/ 	.short	0x010a
        /*17c6*/ 	.byte	0x3f
	.zero		1


	//   ....[47]....
        /*17c8*/ 	.word	0x00026cd0
        /*17cc*/ 	.word	0x00000007
        /*17d0*/ 	.word	0x000334a0
        /*17d4*/ 	.short	0x010a
        /*17d6*/ 	.byte	0x3f
	.zero		1


	//   ....[48]....
        /*17d8*/ 	.word	0x00027110
        /*17dc*/ 	.word	0x00000007
        /*17e0*/ 	.word	0x000334c0
        /*17e4*/ 	.short	0x010a
        /*17e6*/ 	.byte	0x3f
	.zero		1


	//   ....[49]....
        /*17e8*/ 	.word	0x000276a0
        /*17ec*/ 	.word	0x00000008
        /*17f0*/ 	.word	0x000334a0
        /*17f4*/ 	.short	0x010a
        /*17f6*/ 	.byte	0x3f
	.zero		1


	//   ....[50]....
        /*17f8*/ 	.word	0x00027ad0
        /*17fc*/ 	.word	0x00000008
        /*1800*/ 	.word	0x000334c0
        /*1804*/ 	.short	0x010a
        /*1806*/ 	.byte	0x3f
	.zero		1


	//   ....[51]....
        /*1808*/ 	.word	0x00028cb0
        /*180c*/ 	.word	0x00000002
        /*1810*/ 	.word	0x00033480
        /*1814*/ 	.short	0x010a
        /*1816*/ 	.byte	0x3f
	.zero		1


	//   ....[52]....
        /*1818*/ 	.word	0x00028ef0
        /*181c*/ 	.word	0x00000002
        /*1820*/ 	.word	0x00033440
        /*1824*/ 	.short	0x010a
        /*1826*/ 	.byte	0x3f
	.zero		1


	//   ....[53]....
        /*1828*/ 	.word	0x00029b00
        /*182c*/ 	.word	0x00000012
        /*1830*/ 	.word	0x00033400
        /*1834*/ 	.short	0x0107
        /*1836*/ 	.byte	0x3f
	.zero		1


	//   ....[54]....
        /*1838*/ 	.word	0x00029c00
        /*183c*/ 	.word	0x00000012
        /*1840*/ 	.word	0x00033400
        /*1844*/ 	.short	0x0101
        /*1846*/ 	.byte	0x3f
	.zero		1


	//   ....[55]....
        /*1848*/ 	.word	0x00029c20
        /*184c*/ 	.word	0x00000012
        /*1850*/ 	.word	0x00033420
        /*1854*/ 	.short	0x010a
        /*1856*/ 	.byte	0x3f
	.zero		1


	//   ....[56]....
        /*1858*/ 	.word	0x00029f30
        /*185c*/ 	.word	0x00000006
        /*1860*/ 	.word	0x00033480
        /*1864*/ 	.short	0x010a
        /*1866*/ 	.byte	0x3f
	.zero		1


	//   ....[57]....
        /*1868*/ 	.word	0x0002a380
        /*186c*/ 	.word	0x00000006
        /*1870*/ 	.word	0x00033440
        /*1874*/ 	.short	0x010a
        /*1876*/ 	.byte	0x3f
	.zero		1


	//   ....[58]....
        /*1878*/ 	.word	0x0002a830
        /*187c*/ 	.word	0x00000003
        /*1880*/ 	.word	0x00033470
        /*1884*/ 	.short	0x010a
        /*1886*/ 	.byte	0x3f
	.zero		1


	//   ....[59]....
        /*1888*/ 	.word	0x0002a8a0
        /*188c*/ 	.word	0x00000003
        /*1890*/ 	.word	0x00033460
        /*1894*/ 	.short	0x010a
        /*1896*/ 	.byte	0x3f
	.zero		1


	//   ....[60]....
        /*1898*/ 	.word	0x0002af60
        /*189c*/ 	.word	0x00000003
        /*18a0*/ 	.word	0x00033450
        /*18a4*/ 	.short	0x0101
        /*18a6*/ 	.byte	0x3f
	.zero		1


	//   ....[61]....
        /*18a8*/ 	.word	0x0002afe0
        /*18ac*/ 	.word	0x00000003
        /*18b0*/ 	.word	0x00000000
        /*18b4*/ 	.short	0x0101
        /*18b6*/ 	.byte	0x3f
	.zero		1


	//   ....[62]....
        /*18b8*/ 	.word	0x0002b210
        /*18bc*/ 	.word	0x00000003
        /*18c0*/ 	.word	0x00033470
        /*18c4*/ 	.short	0x010a
        /*18c6*/ 	.byte	0x3f
	.zero		1


	//   ....[63]....
        /*18c8*/ 	.word	0x0002b280
        /*18cc*/ 	.word	0x00000003
        /*18d0*/ 	.word	0x00033460
        /*18d4*/ 	.short	0x010a
        /*18d6*/ 	.byte	0x3f
	.zero		1


	//   ....[64]....
        /*18d8*/ 	.word	0x0002b950
        /*18dc*/ 	.word	0x00000003
        /*18e0*/ 	.word	0x00033450
        /*18e4*/ 	.short	0x0101
        /*18e6*/ 	.byte	0x3f
	.zero		1


	//   ....[65]....
        /*18e8*/ 	.word	0x0002b9a0
        /*18ec*/ 	.word	0x00000003
        /*18f0*/ 	.word	0x00000000
        /*18f4*/ 	.short	0x0101
        /*18f6*/ 	.byte	0x3f
	.zero		1


	//   ....[66]....
        /*18f8*/ 	.word	0x0002c850
        /*18fc*/ 	.word	0x00000000
        /*1900*/ 	.word	0x00033420
        /*1904*/ 	.short	0x010a
        /*1906*/ 	.byte	0x3f
	.zero		1


	//   ....[67]....
        /*1908*/ 	.word	0x0002ca30
        /*190c*/ 	.word	0x00000006
        /*1910*/ 	.word	0x00000000
        /*1914*/ 	.short	0x010a
        /*1916*/ 	.byte	0x3f
	.zero		1


	//   ....[68]....
        /*1918*/ 	.word	0x0002ca60
        /*191c*/ 	.word	0x00000007
        /*1920*/ 	.word	0x00000000
        /*1924*/ 	.short	0x010a
        /*1926*/ 	.byte	0x3f
	.zero		1


	//   ....[69]....
        /*1928*/ 	.word	0x0002cab0
        /*192c*/ 	.word	0x00000004
        /*1930*/ 	.word	0x00033460
        /*1934*/ 	.short	0x010a
        /*1936*/ 	.byte	0x3f
	.zero		1


	//   ....[70]....
        /*1938*/ 	.word	0x0002cb00
        /*193c*/ 	.word	0x00000003
        /*1940*/ 	.word	0x00033460
        /*1944*/ 	.short	0x010a
        /*1946*/ 	.byte	0x3f
	.zero		1


	//   ....[71]....
        /*1948*/ 	.word	0x0002cb40
        /*194c*/ 	.word	0x00000004
        /*1950*/ 	.word	0x00033480
        /*1954*/ 	.short	0x010a
        /*1956*/ 	.byte	0x3f
	.zero		1


	//   ....[72]....
        /*1958*/ 	.word	0x0002cb60
        /*195c*/ 	.word	0x00000003
        /*1960*/ 	.word	0x00033480
        /*1964*/ 	.short	0x010a
        /*1966*/ 	.byte	0x3f
	.zero		1


	//   ....[73]....
        /*1968*/ 	.word	0x0002cbc0
        /*196c*/ 	.word	0x0000002b
        /*1970*/ 	.word	0x00033490
        /*1974*/ 	.short	0x010a
        /*1976*/ 	.byte	0x3f
	.zero		1


	//   ....[74]....
        /*1978*/ 	.word	0x0002cc10
        /*197c*/ 	.word	0x0000002b
        /*1980*/ 	.word	0x00033490
        /*1984*/ 	.short	0x010a
        /*1986*/ 	.byte	0x3f
	.zero		1


	//   ....[75]....
        /*1988*/ 	.word	0x0002cc60
        /*198c*/ 	.word	0x0000002b
        /*1990*/ 	.word	0x00033490
        /*1994*/ 	.short	0x010a
        /*1996*/ 	.byte	0x3f
	.zero		1


	//   ....[76]....
        /*1998*/ 	.word	0x0002ccb0
        /*199c*/ 	.word	0x0000002b
        /*19a0*/ 	.word	0x000334b0
        /*19a4*/ 	.short	0x010a
        /*19a6*/ 	.byte	0x3f
	.zero		1


	//   ....[77]....
        /*19a8*/ 	.word	0x0002cf60
        /*19ac*/ 	.word	0x00000010
        /*19b0*/ 	.word	0x00033400
        /*19b4*/ 	.short	0x010a
        /*19b6*/ 	.byte	0x3f
	.zero		1


	//   ....[78]....
        /*19b8*/ 	.word	0x0002d180
        /*19bc*/ 	.word	0x00000010
        /*19c0*/ 	.word	0x00033400
        /*19c4*/ 	.short	0x010a
        /*19c6*/ 	.byte	0x3f
	.zero		1


	//   ....[79]....
        /*19c8*/ 	.word	0x0002d1d0
        /*19cc*/ 	.word	0x00000000
        /*19d0*/ 	.word	0x00033430
        /*19d4*/ 	.short	0x010a
        /*19d6*/ 	.byte	0x3f
	.zero		1


	//   ....[80]....
        /*19d8*/ 	.word	0x0002d220
        /*19dc*/ 	.word	0x0000000b
        /*19e0*/ 	.word	0x00033430
        /*19e4*/ 	.short	0x010a
        /*19e6*/ 	.byte	0x3f
	.zero		1


	//   ....[81]....
        /*19e8*/ 	.word	0x0002d270
        /*19ec*/ 	.word	0x0000000a
        /*19f0*/ 	.word	0x00033450
        /*19f4*/ 	.short	0x010a
        /*19f6*/ 	.byte	0x3f
	.zero		1


	//   ....[82]....
        /*19f8*/ 	.word	0x0002d2c0
        /*19fc*/ 	.word	0x00000003
        /*1a00*/ 	.word	0x00033450
        /*1a04*/ 	.short	0x010a
        /*1a06*/ 	.byte	0x3f
	.zero		1


	//   ....[83]....
        /*1a08*/ 	.word	0x00030b80
        /*1a0c*/ 	.word	0x00000012
        /*1a10*/ 	.word	0x00033420
        /*1a14*/ 	.short	0x010a
        /*1a16*/ 	.byte	0x3f
	.zero		1


	//   ....[84]....
        /*1a18*/ 	.word	0x00030bd0
        /*1a1c*/ 	.word	0x00000007
        /*1a20*/ 	.word	0x000334a0
        /*1a24*/ 	.short	0x010a
        /*1a26*/ 	.byte	0x3f
	.zero		1


	//   ....[85]....
        /*1a28*/ 	.word	0x00030c20
        /*1a2c*/ 	.word	0x00000007
        /*1a30*/ 	.word	0x000334c0
        /*1a34*/ 	.short	0x010a
        /*1a36*/ 	.byte	0x3f
	.zero		1


	//   ....[86]....
        /*1a38*/ 	.word	0x00030c70
        /*1a3c*/ 	.word	0x00000008
        /*1a40*/ 	.word	0x000334a0
        /*1a44*/ 	.short	0x010a
        /*1a46*/ 	.byte	0x3f
	.zero		1


	//   ....[87]....
        /*1a48*/ 	.word	0x00030cc0
        /*1a4c*/ 	.word	0x00000008
        /*1a50*/ 	.word	0x000334c0
        /*1a54*/ 	.short	0x010a
        /*1a56*/ 	.byte	0x3f
	.zero		1


	//   ....[88]....
        /*1a58*/ 	.word	0x00030e60
        /*1a5c*/ 	.word	0x00000002
        /*1a60*/ 	.word	0x00033480
        /*1a64*/ 	.short	0x010a
        /*1a66*/ 	.byte	0x3f
	.zero		1


	//   ....[89]....
        /*1a68*/ 	.word	0x00030eb0
        /*1a6c*/ 	.word	0x00000002
        /*1a70*/ 	.word	0x00033440
        /*1a74*/ 	.short	0x010a
        /*1a76*/ 	.byte	0x3f
	.zero		1


	//   ....[90]....
        /*1a78*/ 	.word	0x000314b0
        /*1a7c*/ 	.word	0x00000012
        /*1a80*/ 	.word	0x00033420
        /*1a84*/ 	.short	0x010a
        /*1a86*/ 	.byte	0x3f
	.zero		1


	//   ....[91]....
        /*1a88*/ 	.word	0x00031500
        /*1a8c*/ 	.word	0x00000006
        /*1a90*/ 	.word	0x00033480
        /*1a94*/ 	.short	0x010a
        /*1a96*/ 	.byte	0x3f
	.zero		1


	//   ....[92]....
        /*1a98*/ 	.word	0x00031550
        /*1a9c*/ 	.word	0x00000006
        /*1aa0*/ 	.word	0x00033440
        /*1aa4*/ 	.short	0x010a
        /*1aa6*/ 	.byte	0x3f
	.zero		1


	//   ....[93]....
        /*1aa8*/ 	.word	0x000315a0
        /*1aac*/ 	.word	0x00000003
        /*1ab0*/ 	.word	0x00033470
        /*1ab4*/ 	.short	0x010a
        /*1ab6*/ 	.byte	0x3f
	.zero		1


	//   ....[94]....
        /*1ab8*/ 	.word	0x000315f0
        /*1abc*/ 	.word	0x00000003
        /*1ac0*/ 	.word	0x00033460
        /*1ac4*/ 	.short	0x010a
        /*1ac6*/ 	.byte	0x3f
	.zero		1


	//   ....[95]....
        /*1ac8*/ 	.word	0x00031640
        /*1acc*/ 	.word	0x00000003
        /*1ad0*/ 	.word	0x00033470
        /*1ad4*/ 	.short	0x010a
        /*1ad6*/ 	.byte	0x3f
	.zero		1


	//   ....[96]....
        /*1ad8*/ 	.word	0x00031690
        /*1adc*/ 	.word	0x00000003
        /*1ae0*/ 	.word	0x00033460
        /*1ae4*/ 	.short	0x010a
        /*1ae6*/ 	.byte	0x3f
	.zero		1


	//   ....[97]....
        /*1ae8*/ 	.word	0x000321d0
        /*1aec*/ 	.word	0x00000000
        /*1af0*/ 	.word	0x00033420
        /*1af4*/ 	.short	0x010a
        /*1af6*/ 	.byte	0x3f
	.zero		1


	//   ....[98]....
        /*1af8*/ 	.word	0x00032370
        /*1afc*/ 	.word	0x00000006
        /*1b00*/ 	.word	0x00000000
        /*1b04*/ 	.short	0x010a
        /*1b06*/ 	.byte	0x3f
	.zero		1


	//   ....[99]....
        /*1b08*/ 	.word	0x000323c0
        /*1b0c*/ 	.word	0x00000007
        /*1b10*/ 	.word	0x00000000
        /*1b14*/ 	.short	0x010a
        /*1b16*/ 	.byte	0x3f
	.zero		1


	//   ....[100]....
        /*1b18*/ 	.word	0x00032410
        /*1b1c*/ 	.word	0x00000004
        /*1b20*/ 	.word	0x00033460
        /*1b24*/ 	.short	0x010a
        /*1b26*/ 	.byte	0x3f
	.zero		1


	//   ....[101]....
        /*1b28*/ 	.word	0x00032460
        /*1b2c*/ 	.word	0x00000003
        /*1b30*/ 	.word	0x00033460
        /*1b34*/ 	.short	0x010a
        /*1b36*/ 	.byte	0x3f
	.zero		1


	//   ....[102]....
        /*1b38*/ 	.word	0x000324b0
        /*1b3c*/ 	.word	0x00000004
        /*1b40*/ 	.word	0x00033480
        /*1b44*/ 	.short	0x010a
        /*1b46*/ 	.byte	0x3f
	.zero		1


	//----- nvinfo : EIATTR_NUM_MBARRIERS
	.align		4
.L_153:
        /*1b48*/ 	.byte	0x03, 0x38
        /*1b4a*/ 	.short	0x0016


	//----- nvinfo : EIATTR_EXIT_INSTR_OFFSETS
	.align		4
        /*1b4c*/ 	.byte	0x04, 0x1c
        /*1b4e*/ 	.short	(.L_155 - .L_154)


	//   ....[0]....
.L_154:
        /*1b50*/ 	.word	0x0002cbb0


	//----- nvinfo : EIATTR_MAX_THREADS
	.align		4
.L_155:
        /*1b54*/ 	.byte	0x04, 0x05
        /*1b56*/ 	.short	(.L_157 - .L_156)
.L_156:
        /*1b58*/ 	.word	0x00000180
        /*1b5c*/ 	.word	0x00000001
        /*1b60*/ 	.word	0x00000001


	//----- nvinfo : EIATTR_CRS_STACK_SIZE
	.align		4
.L_157:
        /*1b64*/ 	.byte	0x04, 0x1e
        /*1b66*/ 	.short	(.L_159 - .L_158)
.L_158:
        /*1b68*/ 	.word	0x00000000


	//----- nvinfo : EIATTR_CBANK_PARAM_SIZE
	.align		4
.L_159:
        /*1b6c*/ 	.byte	0x03, 0x19
        /*1b6e*/ 	.short	0x0af0


	//----- nvinfo : EIATTR_PARAM_CBANK
	.align		4
        /*1b70*/ 	.byte	0x04, 0x0a
        /*1b72*/ 	.short	(.L_161 - .L_160)
	.align		4
.L_160:
        /*1b74*/ 	.word	index@(.nv.constant0._ZN7cutlass13device_kernelIN5flash11enable_sm90INS1_16FlashAttnFwdSm90INS1_25CollectiveMainloopFwdSm90ILi2EN4cute5tupleIJNS5_1CILi1EEES8_S8_EEENS6_IJNS7_ILi128EEENS7_ILi160EEENS7_ILi192EEEEEELi192ENS_12float_e4m3_tEfNS_4arch4Sm90ELb0ELb0ELb0ELb1ELb0ELb1ELb0ELb1ELb1ELb1ELb1ELb0EEENS1_21CollectiveEpilogueFwdINS6_IJSA_SC_SB_EEES9_NS_10bfloat16_tESG_Li256ELb1ELb1ELb1ELb1EEENS1_36VarlenDynamicPersistentTileSchedulerILi128ELi160ELi256ELi128ELb1ELb1ELb1ELb0ELb1ELb1EEEEEEEEEvNT_6ParamsE)
        /*1b78*/ 	.short	0x0210
        /*1b7a*/ 	.short	0x0af0


	//----- nvinfo : EIATTR_SW_WAR
	.align		4
.L_161:
        /*1b7c*/ 	.byte	0x04, 0x36
        /*1b7e*/ 	.short	(.L_163 - .L_162)
.L_162:
        /*1b80*/ 	.word	0x00000008
.L_163:


//--------------------- .nv.info._ZN7cutlass13device_kernelIN5flash11enable_sm90INS1_16FlashAttnFwdSm90INS1_25CollectiveMainloopFwdSm90ILi2EN4cute5tupleIJNS5_1CILi1EEES8_S8_EEENS6_IJNS7_ILi128EEENS7_ILi160EEENS7_ILi192EEEEEELi192ENS_12float_e4m3_tEfNS_4arch4Sm90ELb0ELb1ELb0ELb0ELb0ELb0ELb0ELb1ELb1ELb1ELb1ELb0EEENS1_21CollectiveEpilogueFwdINS6_IJSA_SC_SB_EEES9_NS_10bfloat16_tESG_Li256ELb0ELb1ELb1ELb1EEENS1_19SingleTileSchedulerILb0ELb1ELb1ELi128EEEEEEEEEvNT_6ParamsE --------------------------
	.section	.nv.info._ZN7cutlass13device_kernelIN5flash11enable_sm90INS1_16FlashAttnFwdSm90INS1_25CollectiveMainloopFwdSm90ILi2EN4cute5tupleIJNS5_1CILi1EEES8_S8_EEENS6_IJNS7_ILi128EEENS7_ILi160EEENS7_ILi192EEEEEELi192ENS_12float_e4m3_tEfNS_4arch4Sm90ELb0ELb1ELb0ELb0ELb0ELb0ELb0ELb1ELb1ELb1ELb1ELb0EEENS1_21CollectiveEpilogueFwdINS6_IJSA_SC_SB_EEES9_NS_10bfloat16_tESG_Li256ELb0ELb1ELb1ELb1EEENS1_19SingleTileSchedulerILb0ELb1ELb1ELi128EEEEEEEEEvNT_6ParamsE,"",@"SHT_CUDA_INFO"
	.sectionflags	@""
	.align	4


	//----- nvinfo : EIATTR_CUDA_API_VERSION
	.align		4
        /*0000*/ 	.byte	0x04, 0x37
        /*0002*/ 	.short	(.L_165 - .L_164)
.L_164:
        /*0004*/ 	.word	0x00000082


	//----- nvinfo : EIATTR_KPARAM_INFO
	.align		4
.L_165:
        /*0008*/ 	.byte	0x04, 0x17
        /*000a*/ 	.short	(.L_167 - .L_166)
.L_166:
        /*000c*/ 	.word	0x00000000
        /*0010*/ 	.short	0x0000
        /*0012*/ 	.short	0x0070
        /*0014*/ 	.byte	0x00, 0xf0, 0x01, 0x28


	//----- nvinfo : EIATTR_SPARSE_MMA_MASK
	.align		4
.L_167:
        /*0018*/ 	.byte	0x03, 0x50
        /*001a*/ 	.short	0x0000


	//----- nvinfo : EIATTR_MAXREG_COUNT
	.align		4
        /*001c*/ 	.byte	0x03, 0x1b
        /*001e*/ 	.short	0x00a8


	//----- nvinfo : EIATTR_NUM_BARRIERS
	.align		4
        /*0020*/ 	.byte	0x02, 0x4c
        /*0022*/ 	.byte	0x10
	.zero		1


	//----- nvinfo : EIATTR_EXTERNS
	.align		4
        /*0024*/ 	.byte	0x04, 0x0f
        /*0026*/ 	.short	(.L_169 - .L_168)


	//   ....[0]....
	.align		4
.L_168:
        /*0028*/ 	.word	index@(__assertfail)


	//----- nvinfo : EIATTR_ANNOTATIONS
	.align		4
.L_169:
        /*002c*/ 	.byte	0x04, 0x55
        /*002e*/ 	.short	(.L_171 - .L_170)


	//   ....[0]....
.L_170:
        /* <DEDUP_REMOVED lines=9> */


	//----- nvinfo : EIATTR_MERCURY_ISA_VERSION
	.align		4
.L_171:
        /*00a8*/ 	.byte	0x03, 0x5f
        /*00aa*/ 	.short	0x0101


	//----- nvinfo : EIATTR_INT_WARP_WIDE_INSTR_OFFSETS
	.align		4
        /*00ac*/ 	.byte	0x04, 0x31
        /*00ae*/ 	.short	(.L_173 - .L_172)


	//   ....[0]....
.L_172:
        /*00b0*/ 	.word	0x00000130


	//   ....[1]....
        /*00b4*/ 	.word	0x00000170


	//   ....[2]....
        /*00b8*/ 	.word	0x000001e0


	//----- nvinfo : EIATTR_COOP_GROUP_MASK_REGIDS
	.align		4
.L_173:
        /*00bc*/ 	.byte	0x04, 0x29
        /*00be*/ 	.short	(.L_175 - .L_174)


	//   ....[0]....
.L_174:
        /*00c0*/ 	.word	0xffffffff


	//   ....[1]....
        /*00c4*/ 	.word	0xffffffff


	//   ....[2]....
        /*00c8*/ 	.word	0xffffffff


	//   ....[3]....
        /*00cc*/ 	.word	0xffffffff


	//   ....[4]....
        /*00d0*/ 	.word	0xffffffff


	//   ....[5]....
        /*00d4*/ 	.word	0xffffffff


	//   ....[6]....
        /*00d8*/ 	.word	0xffffffff


	//   ....[7]....
        /*00dc*/ 	.word	0xffffffff


	//   ....[8]....
        /*00e0*/ 	.word	0xffffffff


	//   ....[9]....
        /*00e4*/ 	.word	0xffffffff


	//   ....[10]....
        /*00e8*/ 	.word	0xffffffff


	//   ....[11]....
        /*00ec*/ 	.word	0xffffffff


	//   ....[12]....
        /*00f0*/ 	.word	0xffffffff


	//   ....[13]....
        /*00f4*/ 	.word	0xffffffff


	//   ....[14]....
        /*00f8*/ 	.word	0xffffffff


	//   ....[15]....
        /*00fc*/ 	.word	0xffffffff


	//   ....[16]....
        /*0100*/ 	.word	0xffffffff


	//   ....[17]....
        /*0104*/ 	.word	0xffffffff


	//   ....[18]....
        /*0108*/ 	.word	0xffffffff


	//   ....[19]....
        /*010c*/ 	.word	0xffffffff


	//   ....[20]....
        /*0110*/ 	.word	0xffffffff


	//   ....[21]....
        /*0114*/ 	.word	0xffffffff


	//   ....[22]....
        /*0118*/ 	.word	0xffffffff


	//   ....[23]....
        /*011c*/ 	.word	0xffffffff


	//   ....[24]....
        /*0120*/ 	.word	0xffffffff


	//   ....[25]....
        /*0124*/ 	.word	0xffffffff


	//   ....[26]....
        /*0128*/ 	.word	0xffffffff


	//   ....[27]....
        /*012c*/ 	.word	0xffffffff


	//   ....[28]....
        /*0130*/ 	.word	0xffffffff


	//   ....[29]....
        /*0134*/ 	.word	0xffffffff


	//   ....[30]....
        /*0138*/ 	.word	0xffffffff


	//   ....[31]....
        /*013c*/ 	.word	0xffffffff


	//   ....[32]....
        /*0140*/ 	.word	0xffffffff


	//   ....[33]....
        /*0144*/ 	.word	0xffffffff


	//   ....[34]....
        /*0148*/ 	.word	0xffffffff


	//   ....[35]....
        /*014c*/ 	.word	0xffffffff


	//   ....[36]....
        /*0150*/ 	.word	0xffffffff


	//   ....[37]....
        /*0154*/ 	.word	0xffffffff


	//   ....[38]....
        /*0158*/ 	.word	0xffffffff


	//   ....[39]....
        /*015c*/ 	.word	0xffffffff


	//   ....[40]....
        /*0160*/ 	.word	0xffffffff


	//   ....[41]....
        /*0164*/ 	.word	0xffffffff


	//   ....[42]....
        /*0168*/ 	.word	0xffffffff


	//   ....[43]....
        /*016c*/ 	.word	0xffffffff


	//   ....[44]....
        /*0170*/ 	.word	0xffffffff


	//   ....[45]....
        /*0174*/ 	.word	0xffffffff


	//   ....[46]....
        /*0178*/ 	.word	0xffffffff


	//   ....[47]....
        /*017c*/ 	.word	0xffffffff


	//   ....[48]....
        /*0180*/ 	.word	0xffffffff


	//   ....[49]....
        /*0184*/ 	.word	0xffffffff


	//   ....[50]....
        /*0188*/ 	.word	0xffffffff


	//   ....[51]....
        /*018c*/ 	.word	0xffffffff


	//   ....[52]....
        /*0190*/ 	.word	0xffffffff


	//   ....[53]....
        /*0194*/ 	.word	0xffffffff


	//   ....[54]....
        /*0198*/ 	.word	0xffffffff


	//   ....[55]....
        /*019c*/ 	.word	0xffffffff


	//   ....[56]....
        /*01a0*/ 	.word	0xffffffff


	//   ....[57]....
        /*01a4*/ 	.word	0xffffffff


	//   ....[58]....
        /*01a8*/ 	.word	0xffffffff


	//   ....[59]....
        /*01ac*/ 	.word	0xffffffff


	//   ....[60]....
        /*01b0*/ 	.word	0xffffffff


	//   ....[61]....
        /*01b4*/ 	.word	0xffffffff


	//   ....[62]....
        /*01b8*/ 	.word	0xffffffff


	//   ....[63]....
        /*01bc*/ 	.word	0xffffffff


	//   ....[64]....
        /*01c0*/ 	.word	0xffffffff


	//   ....[65]....
        /*01c4*/ 	.word	0xffffffff


	//   ....[66]....
        /*01c8*/ 	.word	0xffffffff


	//   ....[67]....
        /*01cc*/ 	.word	0xffffffff


	//   ....[68]....
        /*01d0*/ 	.word	0xffffffff


	//   ....[69]....
        /*01d4*/ 	.word	0xffffffff


	//   ....[70]....
        /*01d8*/ 	.word	0xffffffff


	//   ....[71]....
        /*01dc*/ 	.word	0xffffffff


	//   ....[72]....
        /*01e0*/ 	.word	0xffffffff


	//   ....[73]....
        /*01e4*/ 	.word	0xffffffff


	//   ....[74]....
        /*01e8*/ 	.word	0xffffffff


	//   ....[75]....
        /*01ec*/ 	.word	0xffffffff


	//   ....[76]....
        /*01f0*/ 	.word	0xffffffff


	//   ....[77]....
        /*01f4*/ 	.word	0xffffffff


	//   ....[78]....
        /*01f8*/ 	.word	0xffffffff


	//   ....[79]....
        /*01fc*/ 	.word	0xffffffff


	//   ....[80]....
        /*0200*/ 	.word	0xffffffff


	//   ....[81]....
        /*0204*/ 	.word	0xffffffff


	//   ....[82]....
        /*0208*/ 	.word	0xffffffff


	//   ....[83]....
        /*020c*/ 	.word	0xffffffff


	//   ....[84]....
        /*0210*/ 	.word	0xffffffff


	//   ....[85]....
        /*0214*/ 	.word	0xffffffff


	//   ....[86]....
        /*0218*/ 	.word	0xffffffff


	//   ....[87]....
        /*021c*/ 	.word	0xffffffff


	//   ....[88]....
        /*0220*/ 	.word	0xffffffff


	//   ....[89]....
        /*0224*/ 	.word	0xffffffff


	//   ....[90]....
        /*0228*/ 	.word	0xffffffff


	//   ....[91]....
        /*022c*/ 	.word	0xffffffff


	//   ....[92]....
        /*0230*/ 	.word	0xffffffff


	//   ....[93]....
        /*0234*/ 	.word	0xffffffff


	//   ....[94]....
        /*0238*/ 	.word	0xffffffff


	//   ....[95]....
        /*023c*/ 	.word	0xffffffff


	//   ....[96]....
        /*0240*/ 	.word	0xffffffff


	//   ....[97]....
        /*0244*/ 	.word	0xffffffff


	//   ....[98]....
        /*0248*/ 	.word	0xffffffff


	//   ....[99]....
        /*024c*/ 	.word	0xffffffff


	//   ....[100]....
        /*0250*/ 	.word	0xffffffff


	//   ....[101]....
        /*0254*/ 	.word	0xffffffff


	//   ....[102]....
        /*0258*/ 	.word	0xffffffff


	//   ....[103]....
        /*025c*/ 	.word	0xffffffff


	//   ....[104]....
        /*0260*/ 	.word	0xffffffff


	//   ....[105]....
        /*0264*/ 	.word	0xffffffff


	//   ....[106]....
        /*0268*/ 	.word	0xffffffff


	//   ....[107]....
        /*026c*/ 	.word	0xffffffff


	//   ....[108]....
        /*0270*/ 	.word	0xffffffff


	//   ....[109]....
        /*0274*/ 	.word	0xffffffff


	//   ....[110]....
        /*0278*/ 	.word	0xffffffff


	//   ....[111]....
        /*027c*/ 	.word	0xffffffff


	//   ....[112]....
        /*0280*/ 	.word	0xffffffff


	//   ....[113]....
        /*0284*/ 	.word	0xffffffff


	//   ....[114]....
        /*0288*/ 	.word	0xffffffff


	//   ....[115]....
        /*028c*/ 	.word	0xffffffff


	//   ....[116]....
        /*0290*/ 	.word	0xffffffff


	//   ....[117]....
        /*0294*/ 	.word	0xffffffff


	//   ....[118]....
        /*0298*/ 	.word	0xffffffff


	//   ....[119]....
        /*029c*/ 	.word	0xffffffff


	//   ....[120]....
        /*02a0*/ 	.word	0xffffffff


	//   ....[121]....
        /*02a4*/ 	.word	0xffffffff


	//   ....[122]....
        /*02a8*/ 	.word	0xffffffff


	//   ....[123]....
        /*02ac*/ 	.word	0xffffffff


	//   ....[124]....
        /*02b0*/ 	.word	0xffffffff


	//   ....[125]....
        /*02b4*/ 	.word	0xffffffff


	//   ....[126]....
        /*02b8*/ 	.word	0xffffffff


	//   ....[127]....
        /*02bc*/ 	.word	0xffffffff


	//   ....[128]....
        /*02c0*/ 	.word	0xffffffff


	//   ....[129]....
        /*02c4*/ 	.word	0xffffffff


	//   ....[130]....
        /*02c8*/ 	.word	0xffffffff


	//   ....[131]....
        /*02cc*/ 	.word	0xffffffff


	//   ....[132]....
        /*02d0*/ 	.word	0xffffffff


	//   ....[133]....
        /*02d4*/ 	.word	0xffffffff


	//   ....[134]....
        /*02d8*/ 	.word	0xffffffff


	//   ....[135]....
        /*02dc*/ 	.word	0xffffffff


	//   ....[136]....
        /*02e0*/ 	.word	0xffffffff


	//   ....[137]....
        /*02e4*/ 	.word	0xffffffff


	//   ....[138]....
        /*02e8*/ 	.word	0xffffffff


	//   ....[139]....
        /*02ec*/ 	.word	0xffffffff


	//   ....[140]....
        /*02f0*/ 	.word	0xffffffff


	//   ....[141]....
        /*02f4*/ 	.word	0xffffffff


	//   ....[142]....
        /*02f8*/ 	.word	0xffffffff


	//   ....[143]....
        /*02fc*/ 	.word	0xffffffff


	//   ....[144]....
        /*0300*/ 	.word	0xffffffff


	//   ....[145]....
        /*0304*/ 	.word	0xffffffff


	//   ....[146]....
        /*0308*/ 	.word	0xffffffff


	//   ....[147]....
        /*030c*/ 	.word	0xffffffff


	//   ....[148]....
        /*0310*/ 	.word	0xffffffff


	//   ....[149]....
        /*0314*/ 	.word	0x0500000f


	//   ....[150]....
        /*0318*/ 	.word	0x0500000f


	//   ....[151]....
        /*031c*/ 	.word	0x0500000f


	//   ....[152]....
        /*0320*/ 	.word	0x0500000f


	//   ....[153]....
        /*0324*/ 	.word	0x0500000f


	//   ....[154]....
        /*0328*/ 	.word	0x0500000f


	//   ....[155]....
        /*032c*/ 	.word	0x0500000f


	//   ....[156]....
        /*0330*/ 	.word	0x0500000f


	//   ....[157]....
        /*0334*/ 	.word	0x0500000f


	//----- nvinfo : EIATTR_COOP_GROUP_INSTR_OFFSETS
	.align		4
.L_175:
        /*0338*/ 	.byte	0x04, 0x28
        /*033a*/ 	.short	(.L_177 - .L_176)


	//   ....[0]....
.L_176:
        /*033c*/ 	.word	0x00000070


	//   ....[1]....
        /*0340*/ 	.word	0x00000140


	//   ....[2]....
        /*0344*/ 	.word	0x00000190


	//   ....[3]....
        /*0348*/ 	.word	0x000003c0


	//   ....[4]....
        /*034c*/ 	.word	0x00000520


	//   ....[5]....
        /*0350*/ 	.word	0x00000640


	//   ....[6]....
        /*0354*/ 	.word	0x000007a0


	//   ....[7]....
        /*0358*/ 	.word	0x00001a20


	//   ....[8]....
        /*035c*/ 	.word	0x00002d90


	//   ....[9]....
        /*0360*/ 	.word	0x000030c0


	//   ....[10]....
        /*0364*/ 	.word	0x00004510


	//   ....[11]....
        /*0368*/ 	.word	0x00004620


	//   ....[12]....
        /*036c*/ 	.word	0x000051f0


	//   ....[13]....
        /*0370*/ 	.word	0x00005250


	//   ....[14]....
        /*0374*/ 	.word	0x000078e0


	//   ....[15]....
        /*0378*/ 	.word	0x00008950


	//   ....[16]....
        /*037c*/ 	.word	0x000091a0


	//   ....[17]....
        /*0380*/ 	.word	0x000092b0


	//   ....[18]....
        /*0384*/ 	.word	0x00009dd0


	//   ....[19]....
        /*0388*/ 	.word	0x00009e40


	//   ....[20]....
        /*038c*/ 	.word	0x0000cab0


	//   ....[21]....
        /*0390*/ 	.word	0x0000cac0


	//   ....[22]....
        /*0394*/ 	.word	0x0000cb00


	//   ....[23]....
        /*0398*/ 	.word	0x0000cb10


	//   ....[24]....
        /*039c*/ 	.word	0x0000f790


	//   ....[25]....
        /*03a0*/ 	.word	0x000107b0


	//   ....[26]....
        /*03a4*/ 	.word	0x00011000


	//   ....[27]....
        /*03a8*/ 	.word	0x00011110


	//   ....[28]....
        /*03ac*/ 	.word	0x00011c30


	//   ....[29]....
        /*03b0*/ 	.word	0x00011cb0


	//   ....[30]....
        /*03b4*/ 	.word	0x00013630


	//   ....[31]....
        /*03b8*/ 	.word	0x00013640


	//   ....[32]....
        /*03bc*/ 	.word	0x00013670


	//   ....[33]....
        /*03c0*/ 	.word	0x00013680


	//   ....[34]....
        /*03c4*/ 	.word	0x00014930


	//   ....[35]....
        /*03c8*/ 	.word	0x00014940


	//   ....[36]....
        /*03cc*/ 	.word	0x00014950


	//   ....[37]....
        /*03d0*/ 	.word	0x00014970


	//   ....[38]....
        /*03d4*/ 	.word	0x00014980


	//   ....[39]....
        /*03d8*/ 	.word	0x00014990


	//   ....[40]....
        /*03dc*/ 	.word	0x000149a0


	//   ....[41]....
        /*03e0*/ 	.word	0x000149b0


	//   ....[42]....
        /*03e4*/ 	.word	0x000149c0


	//   ....[43]....
        /*03e8*/ 	.word	0x000149d0


	//   ....[44]....
        /*03ec*/ 	.word	0x000149e0


	//   ....[45]....
        /*03f0*/ 	.word	0x000149f0


	//   ....[46]....
        /*03f4*/ 	.word	0x00014a10


	//   ....[47]....
        /*03f8*/ 	.word	0x00014a20


	//   ....[48]....
        /*03fc*/ 	.word	0x00014a30


	//   ....[49]....
        /*0400*/ 	.word	0x00014a40


	//   ....[50]....
        /*0404*/ 	.word	0x00014a50


	//   ....[51]....
        /*0408*/ 	.word	0x00014a70


	//   ....[52]....
        /*040c*/ 	.word	0x00014a80


	//   ....[53]....
        /*0410*/ 	.word	0x00014a90


	//   ....[54]....
        /*0414*/ 	.word	0x00014aa0


	//   ....[55]....
        /*0418*/ 	.word	0x00014ac0


	//   ....[56]....
        /*041c*/ 	.word	0x00014ad0


	//   ....[57]....
        /*0420*/ 	.word	0x00014ae0


	//   ....[58]....
        /*0424*/ 	.word	0x00014af0


	//   ....[59]....
        /*0428*/ 	.word	0x00014b00


	//   ....[60]....
        /*042c*/ 	.word	0x00014b10


	//   ....[61]....
        /*0430*/ 	.word	0x00014b20


	//   ....[62]....
        /*0434*/ 	.word	0x00014b30


	//   ....[63]....
        /*0438*/ 	.word	0x00014b40


	//   ....[64]....
        /*043c*/ 	.word	0x00014b50


	//   ....[65]....
        /*0440*/ 	.word	0x00014b60


	//   ....[66]....
        /*0444*/ 	.word	0x00014b70


	//   ....[67]....
        /*0448*/ 	.word	0x00014b80


	//   ....[68]....
        /*044c*/ 	.word	0x00014b90


	//   ....[69]....
        /*0450*/ 	.word	0x00014ba0


	//   ....[70]....
        /*0454*/ 	.word	0x00014bb0


	//   ....[71]....
        /*0458*/ 	.word	0x00014bc0


	//   ....[72]....
        /*045c*/ 	.word	0x00014bd0


	//   ....[73]....
        /*0460*/ 	.word	0x00014be0


	//   ....[74]....
        /*0464*/ 	.word	0x00014bf0


	//   ....[75]....
        /*0468*/ 	.word	0x00014c20


	//   ....[76]....
        /*046c*/ 	.word	0x00014c50


	//   ....[77]....
        /*0470*/ 	.word	0x00014c80


	//   ....[78]....
        /*0474*/ 	.word	0x00014cb0


	//   ....[79]....
        /*0478*/ 	.word	0x00014ce0


	//   ....[80]....
        /*047c*/ 	.word	0x00014d10


	//   ....[81]....
        /*0480*/ 	.word	0x00014d40


	//   ....[82]....
        /*0484*/ 	.word	0x00014d70


	//   ....[83]....
        /*0488*/ 	.word	0x00014da0


	//   ....[84]....
        /*048c*/ 	.word	0x00014db0


	//   ....[85]....
        /*0490*/ 	.word	0x00014dc0


	//   ....[86]....
        /*0494*/ 	.word	0x00014dd0


	//   ....[87]....
        /*0498*/ 	.word	0x00014de0


	//   ....[88]....
        /*049c*/ 	.word	0x00014df0


	//   ....[89]....
        /*04a0*/ 	.word	0x00014e10


	//   ....[90]....
        /*04a4*/ 	.word	0x00014e20


	//   ....[91]....
        /*04a8*/ 	.word	0x00014e40


	//   ....[92]....
        /*04ac*/ 	.word	0x00014e60


	//   ....[93]....
        /*04b0*/ 	.word	0x00014e80


	//   ....[94]....
        /*04b4*/ 	.word	0x00014e90


	//   ....[95]....
        /*04b8*/ 	.word	0x00014eb0


	//   ....[96]....
        /*04bc*/ 	.word	0x00014ed0


	//   ....[97]....
        /*04c0*/ 	.word	0x00014ef0


	//   ....[98]....
        /*04c4*/ 	.word	0x00014f10


	//   ....[99]....
        /*04c8*/ 	.word	0x00014f30


	//   ....[100]....
        /*04cc*/ 	.word	0x00014f60


	//   ....[101]....
        /*04d0*/ 	.word	0x00014f70


	//   ....[102]....
        /*04d4*/ 	.word	0x00014fa0


	//   ....[103]....
        /*04d8*/ 	.word	0x00014fb0


	//   ....[104]....
        /*04dc*/ 	.word	0x00014fc0


	//   ....[105]....
        /*04e0*/ 	.word	0x00014fd0


	//   ....[106]....
        /*04e4*/ 	.word	0x00014fe0


	//   ....[107]....
        /*04e8*/ 	.word	0x00014ff0


	//   ....[108]....
        /*04ec*/ 	.word	0x00015010


	//   ....[109]....
        /*04f0*/ 	.word	0x00015020


	//   ....[110]....
        /*04f4*/ 	.word	0x00015030


	//   ....[111]....
        /*04f8*/ 	.word	0x00015040


	//   ....[112]....
        /*04fc*/ 	.word	0x00015050


	//   ....[113]....
        /*0500*/ 	.word	0x00015090


	//   ....[114]....
        /*0504*/ 	.word	0x000150a0


	//   ....[115]....
        /*0508*/ 	.word	0x000150b0


	//   ....[116]....
        /*050c*/ 	.word	0x000150c0


	//   ....[117]....
        /*0510*/ 	.word	0x000150e0


	//   ....[118]....
        /*0514*/ 	.word	0x00015100


	//   ....[119]....
        /*0518*/ 	.word	0x00015130


	//   ....[120]....
        /*051c*/ 	.word	0x00015160


	//   ....[121]....
        /*0520*/ 	.word	0x00015190


	//   ....[122]....
        /*0524*/ 	.word	0x000151d0


	//   ....[123]....
        /*0528*/ 	.word	0x00015210


	//   ....[124]....
        /*052c*/ 	.word	0x00015240


	//   ....[125]....
        /*0530*/ 	.word	0x00015270


	//   ....[126]....
        /*0534*/ 	.word	0x00015290


	//   ....[127]....
        /*0538*/ 	.word	0x000152c0


	//   ....[128]....
        /*053c*/ 	.word	0x000152f0


	//   ....[129]....
        /*0540*/ 	.word	0x00015310


	//   ....[130]....
        /*0544*/ 	.word	0x00015780


	//   ....[131]....
        /*0548*/ 	.word	0x000157c0


	//   ....[132]....
        /*054c*/ 	.word	0x00015800


	//   ....[133]....
        /*0550*/ 	.word	0x00015830


	//   ....[134]....
        /*0554*/ 	.word	0x00015880


	//   ....[135]....
        /*0558*/ 	.word	0x000158c0


	//   ....[136]....
        /*055c*/ 	.word	0x00016230


	//   ....[137]....
        /*0560*/ 	.word	0x00016260


	//   ....[138]....
        /*0564*/ 	.word	0x000170e0


	//   ....[139]....
        /*0568*/ 	.word	0x00018250


	//   ....[140]....
        /*056c*/ 	.word	0x00018eb0


	//   ....[141]....
        /*0570*/ 	.word	0x00018ed0


	//   ....[142]....
        /*0574*/ 	.word	0x00018f60


	//   ....[143]....
        /*0578*/ 	.word	0x00018fb0


	//   ....[144]....
        /*057c*/ 	.word	0x00019000


	//   ....[145]....
        /*0580*/ 	.word	0x00019060


	//   ....[146]....
        /*0584*/ 	.word	0x00019090


	//   ....[147]....
        /*0588*/ 	.word	0x000190d0


	//   ....[148]....
        /*058c*/ 	.word	0x0001aef0


	//   ....[149]....
        /*0590*/ 	.word	0x0001b580


	//   ....[150]....
        /*0594*/ 	.word	0x0001b760


	//   ....[151]....
        /*0598*/ 	.word	0x0001b7b0


	//   ....[152]....
        /*059c*/ 	.word	0x0001b880


	//   ....[153]....
        /*05a0*/ 	.word	0x0001b940


	//   ....[154]....
        /*05a4*/ 	.word	0x0001b9c0


	//   ....[155]....
        /*05a8*/ 	.word	0x0001baa0


	//   ....[156]....
        /*05ac*/ 	.word	0x0001bb30


	//   ....[157]....
        /*05b0*/ 	.word	0x0001bbf0


	//----- nvinfo : EIATTR_REG_RECONFIG
	.align		4
.L_177:
        /*05b4*/ 	.byte	0x01, 0x54
	.zero		2


	//----- nvinfo : EIATTR_SYSCALL_OFFSETS
	.align		4
        /*05b8*/ 	.byte	0x04, 0x46
        /*05ba*/ 	.short	(.L_179 - .L_178)


	//   ....[0]....
.L_178:
        /*05bc*/ 	.word	0x00001be0


	//   ....[1]....
        /*05c0*/ 	.word	0x00017c40


	//   ....[2]....
        /*05c4*/ 	.word	0x00017d80


	//   ....[3]....
        /*05c8*/ 	.word	0x00017ec0


	//   ....[4]....
        /*05cc*/ 	.word	0x00017fe0


	//   ....[5]....
        /*05d0*/ 	.word	0x00018a70


	//----- nvinfo : EIATTR_MBARRIER_INSTR_OFFSETS
	.align		4
.L_179:
        /*05d4*/ 	.byte	0x04, 0x39
        /*05d6*/ 	.short	(.L_181 - .L_180)


	//   ....[0]....
.L_180:
        /*05d8*/ 	.word	0x00000270
        /*05dc*/ 	.word	0x000000ff
        /*05e0*/ 	.word	0x00033400
        /*05e4*/ 	.short	0x0100
        /*05e6*/ 	.byte	0x08
	.zero		1


	//   ....[1]....
        /*05e8*/ 	.word	0x00000280
        /*05ec*/ 	.word	0x000000ff
        /*05f0*/ 	.word	0x00033420
        /*05f4*/ 	.short	0x0100
        /*05f6*/ 	.byte	0x08
	.zero		1


	//   ....[2]....
        /*05f8*/ 	.word	0x00000370
        /*05fc*/ 	.word	0x000000ff
        /*0600*/ 	.word	0x00033430
        /*0604*/ 	.short	0x0100
        /*0606*/ 	.byte	0x08
	.zero		1


	//   ....[3]....
        /*0608*/ 	.word	0x00000380
        /*060c*/ 	.word	0x000000ff
        /*0610*/ 	.word	0x00033440
        /*0614*/ 	.short	0x0100
        /*0616*/ 	.byte	0x08
	.zero		1


	//   ....[4]....
        /*0618*/ 	.word	0x00000390
        /*061c*/ 	.word	0x000000ff
        /*0620*/ 	.word	0x00033438
        /*0624*/ 	.short	0x0100
        /*0626*/ 	.byte	0x08
	.zero		1


	//   ....[5]....
        /*0628*/ 	.word	0x000003a0
        /*062c*/ 	.word	0x000000ff
        /*0630*/ 	.word	0x00033448
        /*0634*/ 	.short	0x0100
        /*0636*/ 	.byte	0x08
	.zero		1


	//   ....[6]....
        /*0638*/ 	.word	0x000004d0
        /*063c*/ 	.word	0x000000ff
        /*0640*/ 	.word	0x00033450
        /*0644*/ 	.short	0x0100
        /*0646*/ 	.byte	0x08
	.zero		1


	//   ....[7]....
        /*0648*/ 	.word	0x000004e0
        /*064c*/ 	.word	0x000000ff
        /*0650*/ 	.word	0x00033460
        /*0654*/ 	.short	0x0100
        /*0656*/ 	.byte	0x08
	.zero		1


	//   ....[8]....
        /*0658*/ 	.word	0x000004f0
        /*065c*/ 	.word	0x000000ff
        /*0660*/ 	.word	0x00033458
        /*0664*/ 	.short	0x0100
        /*0666*/ 	.byte	0x08
	.zero		1


	//   ....[9]....
        /*0668*/ 	.word	0x00000500
        /*066c*/ 	.word	0x000000ff
        /*0670*/ 	.word	0x00033468
        /*0674*/ 	.short	0x0100
        /*0676*/ 	.byte	0x08
	.zero		1


	//   ....[10]....
        /*0678*/ 	.word	0x000005f0
        /*067c*/ 	.word	0x000000ff
        /*0680*/ 	.word	0x00033470
        /*0684*/ 	.short	0x0100
        /*0686*/ 	.byte	0x06
	.zero		1


	//   ....[11]....
        /*0688*/ 	.word	0x00000600
        /*068c*/ 	.word	0x000000ff
        /*0690*/ 	.word	0x00033480
        /*0694*/ 	.short	0x0100
        /*0696*/ 	.byte	0x06
	.zero		1


	//   ....[12]....
        /*0698*/ 	.word	0x00000610
        /*069c*/ 	.word	0x000000ff
        /*06a0*/ 	.word	0x00033478
        /*06a4*/ 	.short	0x0100
        /*06a6*/ 	.byte	0x06
	.zero		1


	//   ....[13]....
        /*06a8*/ 	.word	0x00000620
        /*06ac*/ 	.word	0x000000ff
        /*06b0*/ 	.word	0x00033488
        /*06b4*/ 	.short	0x0100
        /*06b6*/ 	.byte	0x06
	.zero		1


	//   ....[14]....
        /*06b8*/ 	.word	0x00000750
        /*06bc*/ 	.word	0x000000ff
        /*06c0*/ 	.word	0x00033490
        /*06c4*/ 	.short	0x0100
        /*06c6*/ 	.byte	0x08
	.zero		1


	//   ....[15]....
        /*06c8*/ 	.word	0x00000760
        /*06cc*/ 	.word	0x000000ff
        /*06d0*/ 	.word	0x000334a0
        /*06d4*/ 	.short	0x0100
        /*06d6*/ 	.byte	0x08
	.zero		1


	//   ....[16]....
        /*06d8*/ 	.word	0x00000770
        /*06dc*/ 	.word	0x000000ff
        /*06e0*/ 	.word	0x00033498
        /*06e4*/ 	.short	0x0100
        /*06e6*/ 	.byte	0x08
	.zero		1


	//   ....[17]....
        /*06e8*/ 	.word	0x00000780
        /*06ec*/ 	.word	0x000000ff
        /*06f0*/ 	.word	0x000334a8
        /*06f4*/ 	.short	0x0100
        /*06f6*/ 	.byte	0x08
	.zero		1


	//   ....[18]....
        /*06f8*/ 	.word	0x000008b0
        /*06fc*/ 	.word	0x000000ff
        /*0700*/ 	.word	0x000334b0
        /*0704*/ 	.short	0x0100
        /*0706*/ 	.byte	0x08
	.zero		1


	//   ....[19]....
        /*0708*/ 	.word	0x000008c0
        /*070c*/ 	.word	0x000000ff
        /*0710*/ 	.word	0x000334c0
        /*0714*/ 	.short	0x0100
        /*0716*/ 	.byte	0x08
	.zero		1


	//   ....[20]....
        /*0718*/ 	.word	0x000008d0
        /*071c*/ 	.word	0x000000ff
        /*0720*/ 	.word	0x000334b8
        /*0724*/ 	.short	0x0100
        /*0726*/ 	.byte	0x08
	.zero		1


	//   ....[21]....
        /*0728*/ 	.word	0x000008e0
        /*072c*/ 	.word	0x000000ff
        /*0730*/ 	.word	0x000334c8
        /*0734*/ 	.short	0x0100
        /*0736*/ 	.byte	0x08
	.zero		1


	//   ....[22]....
        /*0738*/ 	.word	0x00001c00
        /*073c*/ 	.word	0x000000ff
        /*0740*/ 	.word	0x00033400
        /*0744*/ 	.short	0x010a
        /*0746*/ 	.byte	0x25
	.zero		1


	//   ....[23]....
        /*0748*/ 	.word	0x00001c90
        /*074c*/ 	.word	0x000000ff
        /*0750*/ 	.word	0x00033430
        /*0754*/ 	.short	0x010a
        /*0756*/ 	.byte	0x25
	.zero		1


	//   ....[24]....
        /*0758*/ 	.word	0x00001d20
        /*075c*/ 	.word	0x000000ff
        /*0760*/ 	.word	0x00033430
        /*0764*/ 	.short	0x010a
        /*0766*/ 	.byte	0x25
	.zero		1


	//   ....[25]....
        /*0768*/ 	.word	0x00002ec0
        /*076c*/ 	.word	0x00000000
        /*0770*/ 	.word	0x00000000
        /*0774*/ 	.short	0x0101
        /*0776*/ 	.byte	0x3f
	.zero		1


	//   ....[26]....
        /*0778*/ 	.word	0x00006910
        /*077c*/ 	.word	0x000000ff
        /*0780*/ 	.word	0x00033430
        /*0784*/ 	.short	0x010a
        /*0786*/ 	.byte	0x0a
	.zero		1


	//   ....[27]....
        /*0788*/ 	.word	0x00006950
        /*078c*/ 	.word	0x000000ff
        /*0790*/ 	.word	0x00033430
        /*0794*/ 	.short	0x010a
        /*0796*/ 	.byte	0x0a
	.zero		1


	//   ....[28]....
        /*0798*/ 	.word	0x00007590
        /*079c*/ 	.word	0x000000ff
        /*07a0*/ 	.word	0x00033450
        /*07a4*/ 	.short	0x010a
        /*07a6*/ 	.byte	0x0a
	.zero		1


	//   ....[29]....
        /*07a8*/ 	.word	0x000075d0
        /*07ac*/ 	.word	0x000000ff
        /*07b0*/ 	.word	0x00033450
        /*07b4*/ 	.short	0x010a
        /*07b6*/ 	.byte	0x0a
	.zero		1


	//   ....[30]....
        /*07b8*/ 	.word	0x00007900
        /*07bc*/ 	.word	0x0000000b
        /*07c0*/ 	.word	0x00000000
        /*07c4*/ 	.short	0x0101
        /*07c6*/ 	.byte	0x3f
	.zero		1


	//   ....[31]....
        /*07c8*/ 	.word	0x0000aba0
        /*07cc*/ 	.word	0x000000ff
        /*07d0*/ 	.word	0x00000000
        /*07d4*/ 	.short	0x0101
        /*07d6*/ 	.byte	0x06
	.zero		1


	//   ....[32]....
        /*07d8*/ 	.word	0x0000b790
        /*07dc*/ 	.word	0x000000ff
        /*07e0*/ 	.word	0x00033430
        /*07e4*/ 	.short	0x010a
        /*07e6*/ 	.byte	0x07
	.zero		1


	//   ....[33]....
        /*07e8*/ 	.word	0x0000b7d0
        /*07ec*/ 	.word	0x000000ff
        /*07f0*/ 	.word	0x00033430
        /*07f4*/ 	.short	0x010a
        /*07f6*/ 	.byte	0x07
	.zero		1


	//   ....[34]....
        /*07f8*/ 	.word	0x0000c4a0
        /*07fc*/ 	.word	0x000000ff
        /*0800*/ 	.word	0x00033450
        /*0804*/ 	.short	0x010a
        /*0806*/ 	.byte	0x0a
	.zero		1


	//   ....[35]....
        /*0808*/ 	.word	0x0000c4e0
        /*080c*/ 	.word	0x000000ff
        /*0810*/ 	.word	0x00033450
        /*0814*/ 	.short	0x010a
        /*0816*/ 	.byte	0x0a
	.zero		1


	//   ....[36]....
        /*0818*/ 	.word	0x0000dbd0
        /*081c*/ 	.word	0x00000007
        /*0820*/ 	.word	0x00000000
        /*0824*/ 	.short	0x0101
        /*0826*/ 	.byte	0x3f
	.zero		1


	//   ....[37]....
        /*0828*/ 	.word	0x0000ddb0
        /*082c*/ 	.word	0x000000ff
        /*0830*/ 	.word	0x00000000
        /*0834*/ 	.short	0x0101
        /*0836*/ 	.byte	0x05
	.zero		1


	//   ....[38]....
        /*0838*/ 	.word	0x0000e750
        /*083c*/ 	.word	0x000000ff
        /*0840*/ 	.word	0x00033430
        /*0844*/ 	.short	0x010a
        /*0846*/ 	.byte	0x0a
	.zero		1


	//   ....[39]....
        /*0848*/ 	.word	0x0000e790
        /*084c*/ 	.word	0x000000ff
        /*0850*/ 	.word	0x00033430
        /*0854*/ 	.short	0x010a
        /*0856*/ 	.byte	0x0a
	.zero		1


	//   ....[40]....
        /*0858*/ 	.word	0x0000f420
        /*085c*/ 	.word	0x000000ff
        /*0860*/ 	.word	0x00033450
        /*0864*/ 	.short	0x010a
        /*0866*/ 	.byte	0x0a
	.zero		1


	//   ....[41]....
        /*0868*/ 	.word	0x0000f460
        /*086c*/ 	.word	0x000000ff
        /*0870*/ 	.word	0x00033450
        /*0874*/ 	.short	0x010a
        /*0876*/ 	.byte	0x0a
	.zero		1


	//   ....[42]....
        /*0878*/ 	.word	0x0000f7b0
        /*087c*/ 	.word	0x00000004
        /*0880*/ 	.word	0x00000000
        /*0884*/ 	.short	0x0101
        /*0886*/ 	.byte	0x3f
	.zero		1


	//   ....[43]....
        /*0888*/ 	.word	0x00012a00
        /*088c*/ 	.word	0x000000ff
        /*0890*/ 	.word	0x00000000
        /*0894*/ 	.short	0x0101
        /*0896*/ 	.byte	0x06
	.zero		1


	//   ....[44]....
        /*0898*/ 	.word	0x00013270
        /*089c*/ 	.word	0x000000ff
        /*08a0*/ 	.word	0x00033450
        /*08a4*/ 	.short	0x010a
        /*08a6*/ 	.byte	0x09
	.zero		1


	//   ....[45]....
        /*08a8*/ 	.word	0x000132b0
        /*08ac*/ 	.word	0x000000ff
        /*08b0*/ 	.word	0x00033450
        /*08b4*/ 	.short	0x010a
        /*08b6*/ 	.byte	0x09
	.zero		1


	//   ....[46]....
        /*08b8*/ 	.word	0x00013960
        /*08bc*/ 	.word	0x000000ff
        /*08c0*/ 	.word	0x00000000
        /*08c4*/ 	.short	0x0101
        /*08c6*/ 	.byte	0x04
	.zero		1


	//   ....[47]....
        /*08c8*/ 	.word	0x00015860
        /*08cc*/ 	.word	0x000000ff
        /*08d0*/ 	.word	0x00000000
        /*08d4*/ 	.short	0x0101
        /*08d6*/ 	.byte	0x04
	.zero		1


	//   ....[48]....
        /*08d8*/ 	.word	0x00018470
        /*08dc*/ 	.word	0x000000ff
        /*08e0*/ 	.word	0x00033480
        /*08e4*/ 	.short	0x010a
        /*08e6*/ 	.byte	0x26
	.zero		1


	//   ....[49]....
        /*08e8*/ 	.word	0x000186b0
        /*08ec*/ 	.word	0x000000ff
        /*08f0*/ 	.word	0x00033440
        /*08f4*/ 	.short	0x010a
        /*08f6*/ 	.byte	0x26
	.zero		1


	//   ....[50]....
        /*08f8*/ 	.word	0x000191f0
        /*08fc*/ 	.word	0x000000ff
        /*0900*/ 	.word	0x00033400
        /*0904*/ 	.short	0x0107
        /*0906*/ 	.byte	0x26
	.zero		1


	//   ....[51]....
        /*0908*/ 	.word	0x00019260
        /*090c*/ 	.word	0x000000ff
        /*0910*/ 	.word	0x00033400
        /*0914*/ 	.short	0x0101
        /*0916*/ 	.byte	0x26
	.zero		1


	//   ....[52]....
        /*0918*/ 	.word	0x00019270
        /*091c*/ 	.word	0x000000ff
        /*0920*/ 	.word	0x00033420
        /*0924*/ 	.short	0x010a
        /*0926*/ 	.byte	0x26
	.zero		1


	//   ....[53]....
        /*0928*/ 	.word	0x00019590
        /*092c*/ 	.word	0x00000007
        /*0930*/ 	.word	0x00033480
        /*0934*/ 	.short	0x010a
        /*0936*/ 	.byte	0x3f
	.zero		1


	//   ....[54]....
        /*0938*/ 	.word	0x00019970
        /*093c*/ 	.word	0x00000007
        /*0940*/ 	.word	0x00033440
        /*0944*/ 	.short	0x010a
        /*0946*/ 	.byte	0x3f
	.zero		1


	//   ....[55]....
        /*0948*/ 	.word	0x00019d80
        /*094c*/ 	.word	0x0000000c
        /*0950*/ 	.word	0x00033470
        /*0954*/ 	.short	0x010a
        /*0956*/ 	.byte	0x3f
	.zero		1


	//   ....[56]....
        /*0958*/ 	.word	0x00019de0
        /*095c*/ 	.word	0x0000000c
        /*0960*/ 	.word	0x00033460
        /*0964*/ 	.short	0x010a
        /*0966*/ 	.byte	0x3f
	.zero		1


	//   ....[57]....
        /*0968*/ 	.word	0x0001a490
        /*096c*/ 	.word	0x0000000c
        /*0970*/ 	.word	0x00033450
        /*0974*/ 	.short	0x0101
        /*0976*/ 	.byte	0x3f
	.zero		1


	//   ....[58]....
        /*0978*/ 	.word	0x0001a500
        /*097c*/ 	.word	0x00000000
        /*0980*/ 	.word	0x00000000
        /*0984*/ 	.short	0x0101
        /*0986*/ 	.byte	0x3f
	.zero		1


	//   ....[59]....
        /*0988*/ 	.word	0x0001a620
        /*098c*/ 	.word	0x00000003
        /*0990*/ 	.word	0x00033470
        /*0994*/ 	.short	0x010a
        /*0996*/ 	.byte	0x3f
	.zero		1


	//   ....[60]....
        /*0998*/ 	.word	0x0001a6d0
        /*099c*/ 	.word	0x00000003
        /*09a0*/ 	.word	0x00033460
        /*09a4*/ 	.short	0x010a
        /*09a6*/ 	.byte	0x3f
	.zero		1


	//   ....[61]....
        /*09a8*/ 	.word	0x0001ad90
        /*09ac*/ 	.word	0x00000003
        /*09b0*/ 	.word	0x00033450
        /*09b4*/ 	.short	0x0101
        /*09b6*/ 	.byte	0x3f
	.zero		1


	//   ....[62]....
        /*09b8*/ 	.word	0x0001ae00
        /*09bc*/ 	.word	0x00000000
        /*09c0*/ 	.word	0x00000000
        /*09c4*/ 	.short	0x0101
        /*09c6*/ 	.byte	0x3f
	.zero		1


	//   ....[63]....
        /*09c8*/ 	.word	0x0001aea0
        /*09cc*/ 	.word	0x00000009
        /*09d0*/ 	.word	0x00033420
        /*09d4*/ 	.short	0x010a
        /*09d6*/ 	.byte	0x3f
	.zero		1


	//   ....[64]....
        /*09d8*/ 	.word	0x0001b000
        /*09dc*/ 	.word	0x00000005
        /*09e0*/ 	.word	0x00000000
        /*09e4*/ 	.short	0x010a
        /*09e6*/ 	.byte	0x3f
	.zero		1


	//   ....[65]....
        /*09e8*/ 	.word	0x0001b070
        /*09ec*/ 	.word	0x00000007
        /*09f0*/ 	.word	0x00000000
        /*09f4*/ 	.short	0x010a
        /*09f6*/ 	.byte	0x3f
	.zero		1


	//   ....[66]....
        /*09f8*/ 	.word	0x0001b0c0
        /*09fc*/ 	.word	0x00000005
        /*0a00*/ 	.word	0x00033460
        /*0a04*/ 	.short	0x010a
        /*0a06*/ 	.byte	0x3f
	.zero		1


	//   ....[67]....
        /*0a08*/ 	.word	0x0001b110
        /*0a0c*/ 	.word	0x00000003
        /*0a10*/ 	.word	0x00033460
        /*0a14*/ 	.short	0x010a
        /*0a16*/ 	.byte	0x3f
	.zero		1


	//   ....[68]....
        /*0a18*/ 	.word	0x0001b150
        /*0a1c*/ 	.word	0x00000005
        /*0a20*/ 	.word	0x00033480
        /*0a24*/ 	.short	0x010a
        /*0a26*/ 	.byte	0x3f
	.zero		1


	//   ....[69]....
        /*0a28*/ 	.word	0x0001b170
        /*0a2c*/ 	.word	0x00000003
        /*0a30*/ 	.word	0x00033480
        /*0a34*/ 	.short	0x010a
        /*0a36*/ 	.byte	0x3f
	.zero		1


	//   ....[70]....
        /*0a38*/ 	.word	0x0001b1e0
        /*0a3c*/ 	.word	0x00000003
        /*0a40*/ 	.word	0x00033400
        /*0a44*/ 	.short	0x010a
        /*0a46*/ 	.byte	0x3f
	.zero		1


	//   ....[71]....
        /*0a48*/ 	.word	0x0001b240
        /*0a4c*/ 	.word	0x00000005
        /*0a50*/ 	.word	0x00033430
        /*0a54*/ 	.short	0x010a
        /*0a56*/ 	.byte	0x3f
	.zero		1


	//   ....[72]....
        /*0a58*/ 	.word	0x0001b2a0
        /*0a5c*/ 	.word	0x0000000c
        /*0a60*/ 	.word	0x00033430
        /*0a64*/ 	.short	0x010a
        /*0a66*/ 	.byte	0x3f
	.zero		1


	//   ....[73]....
        /*0a68*/ 	.word	0x0001b300
        /*0a6c*/ 	.word	0x0000000c
        /*0a70*/ 	.word	0x00033450
        /*0a74*/ 	.short	0x010a
        /*0a76*/ 	.byte	0x3f
	.zero		1


	//   ....[74]....
        /*0a78*/ 	.word	0x0001b360
        /*0a7c*/ 	.word	0x00000005
        /*0a80*/ 	.word	0x00033430
        /*0a84*/ 	.short	0x010a
        /*0a86*/ 	.byte	0x3f
	.zero		1


	//   ....[75]....
        /*0a88*/ 	.word	0x0001b3c0
        /*0a8c*/ 	.word	0x00000005
        /*0a90*/ 	.word	0x00033450
        /*0a94*/ 	.short	0x010a
        /*0a96*/ 	.byte	0x3f
	.zero		1


	//   ....[76]....
        /*0a98*/ 	.word	0x0001b420
        /*0a9c*/ 	.word	0x00000005
        /*0aa0*/ 	.word	0x00033430
        /*0aa4*/ 	.short	0x010a
        /*0aa6*/ 	.byte	0x3f
	.zero		1


	//   ....[77]....
        /*0aa8*/ 	.word	0x0001b480
        /*0aac*/ 	.word	0x00000005
        /*0ab0*/ 	.word	0x00033450
        /*0ab4*/ 	.short	0x010a
        /*0ab6*/ 	.byte	0x3f
	.zero		1


	//   ....[78]....
        /*0ab8*/ 	.word	0x0001b4e0
        /*0abc*/ 	.word	0x00000003
        /*0ac0*/ 	.word	0x00033450
        /*0ac4*/ 	.short	0x010a
        /*0ac6*/ 	.byte	0x3f
	.zero		1


	//   ....[79]....
        /*0ac8*/ 	.word	0x0001b640
        /*0acc*/ 	.word	0x00000003
        /*0ad0*/ 	.word	0x00033480
        /*0ad4*/ 	.short	0x010a
        /*0ad6*/ 	.byte	0x3f
	.zero		1


	//   ....[80]....
        /*0ad8*/ 	.word	0x0001b6a0
        /*0adc*/ 	.word	0x00000003
        /*0ae0*/ 	.word	0x00033440
        /*0ae4*/ 	.short	0x010a
        /*0ae6*/ 	.byte	0x3f
	.zero		1


	//   ....[81]....
        /*0ae8*/ 	.word	0x0001bc30
        /*0aec*/ 	.word	0x00000003
        /*0af0*/ 	.word	0x00033420
        /*0af4*/ 	.short	0x010a
        /*0af6*/ 	.byte	0x3f
	.zero		1


	//   ....[82]....
        /*0af8*/ 	.word	0x0001bc80
        /*0afc*/ 	.word	0x00000007
        /*0b00*/ 	.word	0x00033480
        /*0b04*/ 	.short	0x010a
        /*0b06*/ 	.byte	0x3f
	.zero		1


	//   ....[83]....
        /*0b08*/ 	.word	0x0001bcd0
        /*0b0c*/ 	.word	0x00000007
        /*0b10*/ 	.word	0x00033440
        /*0b14*/ 	.short	0x010a
        /*0b16*/ 	.byte	0x3f
	.zero		1


	//   ....[84]....
        /*0b18*/ 	.word	0x0001bd20
        /*0b1c*/ 	.word	0x0000000c
        /*0b20*/ 	.word	0x00033470
        /*0b24*/ 	.short	0x010a
        /*0b26*/ 	.byte	0x3f
	.zero		1


	//   ....[85]....
        /*0b28*/ 	.word	0x0001bd70
        /*0b2c*/ 	.word	0x0000000c
        /*0b30*/ 	.word	0x00033460
        /*0b34*/ 	.short	0x010a
        /*0b36*/ 	.byte	0x3f
	.zero		1


	//   ....[86]....
        /*0b38*/ 	.word	0x0001bdc0
        /*0b3c*/ 	.word	0x00000003
        /*0b40*/ 	.word	0x00033470
        /*0b44*/ 	.short	0x010a
        /*0b46*/ 	.byte	0x3f
	.zero		1


	//   ....[87]....
        /*0b48*/ 	.word	0x0001be10
        /*0b4c*/ 	.word	0x00000003
        /*0b50*/ 	.word	0x00033460
        /*0b54*/ 	.short	0x010a
        /*0b56*/ 	.byte	0x3f
	.zero		1


	//   ....[88]....
        /*0b58*/ 	.word	0x0001be60
        /*0b5c*/ 	.word	0x00000009
        /*0b60*/ 	.word	0x00033420
        /*0b64*/ 	.short	0x010a
        /*0b66*/ 	.byte	0x3f
	.zero		1


	//   ....[89]....
        /*0b68*/ 	.word	0x0001beb0
        /*0b6c*/ 	.word	0x00000005
        /*0b70*/ 	.word	0x00000000
        /*0b74*/ 	.short	0x010a
        /*0b76*/ 	.byte	0x3f
	.zero		1


	//   ....[90]....
        /*0b78*/ 	.word	0x0001bf00
        /*0b7c*/ 	.word	0x00000007
        /*0b80*/ 	.word	0x00000000
        /*0b84*/ 	.short	0x010a
        /*0b86*/ 	.byte	0x3f
	.zero		1


	//   ....[91]....
        /*0b88*/ 	.word	0x0001bf50
        /*0b8c*/ 	.word	0x00000005
        /*0b90*/ 	.word	0x00033460
        /*0b94*/ 	.short	0x010a
        /*0b96*/ 	.byte	0x3f
	.zero		1


	//   ....[92]....
        /*0b98*/ 	.word	0x0001bfa0
        /*0b9c*/ 	.word	0x00000003
        /*0ba0*/ 	.word	0x00033460
        /*0ba4*/ 	.short	0x010a
        /*0ba6*/ 	.byte	0x3f
	.zero		1


	//   ....[93]....
        /*0ba8*/ 	.word	0x0001bff0
        /*0bac*/ 	.word	0x00000005
        /*0bb0*/ 	.word	0x00033480
        /*0bb4*/ 	.short	0x010a
        /*0bb6*/ 	.byte	0x3f
	.zero		1


	//----- nvinfo : EIATTR_NUM_MBARRIERS
	.align		4
.L_181:
        /*0bb8*/ 	.byte	0x03, 0x38
        /*0bba*/ 	.short	0x0016


	//----- nvinfo : EIATTR_EXIT_INSTR_OFFSETS
	.align		4
        /*0bbc*/ 	.byte	0x04, 0x1c
        /*0bbe*/ 	.short	(.L_183 - .L_182)


	//   ....[0]....
.L_182:
        /*0bc0*/ 	.word	0x0001b1c0


	//----- nvinfo : EIATTR_MAX_THREADS
	.align		4
.L_183:
        /*0bc4*/ 	.byte	0x04, 0x05
        /*0bc6*/ 	.short	(.L_185 - .L_184)
.L_184:
        /*0bc8*/ 	.word	0x00000180
        /*0bcc*/ 	.word	0x00000001
        /*0bd0*/ 	.word	0x00000001


	//----- nvinfo : EIATTR_CRS_STACK_SIZE
	.align		4
.L_185:
        /*0bd4*/ 	.byte	0x04, 0x1e
        /*0bd6*/ 	.short	(.L_187 - .L_186)
.L_186:
        /*0bd8*/ 	.word	0x00000000


	//----- nvinfo : EIATTR_CBANK_PARAM_SIZE
	.align		4
.L_187:
        /*0bdc*/ 	.byte	0x03, 0x19
        /*0bde*/ 	.short	0x0a70


	//----- nvinfo : EIATTR_PARAM_CBANK
	.align		4
        /*0be0*/ 	.byte	0x04, 0x0a
        /*0be2*/ 	.short	(.L_189 - .L_188)
	.align		4
.L_188:
        /*0be4*/ 	.word	index@(.nv.constant0._ZN7cutlass13device_kernelIN5flash11enable_sm90INS1_16FlashAttnFwdSm90INS1_25CollectiveMainloopFwdSm90ILi2EN4cute5tupleIJNS5_1CILi1EEES8_S8_EEENS6_IJNS7_ILi128EEENS7_ILi160EEENS7_ILi192EEEEEELi192ENS_12float_e4m3_tEfNS_4arch4Sm90ELb0ELb1ELb0ELb0ELb0ELb0ELb0ELb1ELb1ELb1ELb1ELb0EEENS1_21CollectiveEpilogueFwdINS6_IJSA_SC_SB_EEES9_NS_10bfloat16_tESG_Li256ELb0ELb1ELb1ELb1EEENS1_19SingleTileSchedulerILb0ELb1ELb1ELi128EEEEEEEEEvNT_6ParamsE)
        /*0be8*/ 	.short	0x0210
        /*0bea*/ 	.short	0x0a70


	//----- nvinfo : EIATTR_SW_WAR
	.align		4
.L_189:
        /*0bec*/ 	.byte	0x04, 0x36
        /*0bee*/ 	.short	(.L_191 - .L_190)
.L_190:
        /*0bf0*/ 	.word	0x00000008
.L_191:


//--------------------- .nv.info._ZN7cutlass13device_kernelIN5flash11enable_sm90INS1_16FlashAttnFwdSm90INS1_25CollectiveMainloopFwdSm90ILi2EN4cute5tupleIJNS5_1CILi1EEES8_S8_EEENS6_IJNS7_ILi128EEENS7_ILi160EEENS7_ILi192EEEEEELi192ENS_12float_e4m3_tEfNS_4arch4Sm90ELb0ELb1ELb0ELb1ELb0ELb0ELb0ELb1ELb1ELb1ELb1ELb0EEENS1_21CollectiveEpilogueFwdINS6_IJSA_SC_SB_EEES9_NS_10bfloat16_tESG_Li256ELb1ELb1ELb1ELb1EEENS1_36VarlenDynamicPersistentTileSchedulerILi128ELi160ELi256ELi128ELb1ELb1ELb1ELb1ELb0ELb1EEEEEEEEEvNT_6ParamsE --------------------------
	.section	.nv.info._ZN7cutlass13device_kernelIN5flash11enable_sm90INS1_16FlashAttnFwdSm90INS1_25CollectiveMainloopFwdSm90ILi2EN4cute5tupleIJNS5_1CILi1EEES8_S8_EEENS6_IJNS7_ILi128EEENS7_ILi160EEENS7_ILi192EEEEEELi192ENS_12float_e4m3_tEfNS_4arch4Sm90ELb0ELb1ELb0ELb1ELb0ELb0ELb0ELb1ELb1ELb1ELb1ELb0EEENS1_21CollectiveEpilogueFwdINS6_IJSA_SC_SB_EEES9_NS_10bfloat16_tESG_Li256ELb1ELb1ELb1ELb1EEENS1_36VarlenDynamicPersistentTileSchedulerILi128ELi160ELi256ELi128ELb1ELb1ELb1ELb1ELb0ELb1EEEEEEEEEvNT_6ParamsE,"",@"SHT_CUDA_INFO"
	.sectionflags	@""
	.align	4


	//----- nvinfo : EIATTR_CUDA_API_VERSION
	.align		4
        /*0000*/ 	.byte	0x04, 0x37
        /*0002*/ 	.short	(.L_193 - .L_192)
.L_192:
        /*0004*/ 	.word	0x00000082


	//----- nvinfo : EIATTR_KPARAM_INFO
	.align		4
.L_193:
        /*0008*/ 	.byte	0x04, 0x17
        /*000a*/ 	.short	(.L_195 - .L_194)
.L_194:
        /*000c*/ 	.word	0x00000000
        /*0010*/ 	.short	0x0000
        /*0012*/ 	.short	0x0070
        /*0014*/ 	.byte	0x00, 0xf0, 0x01, 0x2a


	//----- nvinfo : EIATTR_SPARSE_MMA_MASK
	.align		4
.L_195:
        /*0018*/ 	.byte	0x03, 0x50
        /*001a*/ 	.short	0x0000


	//----- nvinfo : EIATTR_MAXREG_COUNT
	.align		4
        /*001c*/ 	.byte	0x03, 0x1b
        /*001e*/ 	.short	0x00a8


	//----- nvinfo : EIATTR_NUM_BARRIERS
	.align		4
        /*0020*/ 	.byte	0x02, 0x4c
        /*0022*/ 	.byte	0x10
	.zero		1


	//----- nvinfo : EIATTR_EXTERNS
	.align		4
        /*0024*/ 	.byte	0x04, 0x0f
        /*0026*/ 	.short	(.L_197 - .L_196)


	//   ....[0]....
	.align		4
.L_196:
        /*0028*/ 	.word	index@(__assertfail)


	//----- nvinfo : EIATTR_ANNOTATIONS
	.align		4
.L_197:
        /*002c*/ 	.byte	0x04, 0x55
        /*002e*/ 	.short	(.L_199 - .L_198)


	//   ....[0]....
.L_198:
        /* <DEDUP_REMOVED lines=38> */


	//----- nvinfo : EIATTR_MERCURY_ISA_VERSION
	.align		4
.L_199:
        /*0278*/ 	.byte	0x03, 0x5f
        /*027a*/ 	.short	0x0101


	//----- nvinfo : EIATTR_UNUSED_LOAD_BYTE_OFFSET
	.align		4
        /*027c*/ 	.byte	0x04, 0x44
        /*027e*/ 	.short	(.L_201 - .L_200)


	//   ....[0]....
.L_200:
        /*0280*/ 	.word	0x00000a40
        /*0284*/ 	.word	0x0000fff0


	//   ....[1]....
        /*0288*/ 	.word	0x00014050
        /*028c*/ 	.word	0x0000fff0


	//----- nvinfo : EIATTR_INT_WARP_WIDE_INSTR_OFFSETS
	.align		4
.L_201:
        /*0290*/ 	.byte	0x04, 0x31
        /*0292*/ 	.short	(.L_203 - .L_202)


	//   ....[0]....
.L_202:
        /*0294*/ 	.word	0x00000130


	//   ....[1]....
        /*0298*/ 	.word	0x00000170


	//   ....[2]....
        /*029c*/ 	.word	0x000001e0


	//   ....[3]....
        /*02a0*/ 	.word	0x0001b1d0


	//   ....[4]....
        /*02a4*/ 	.word	0x0001b260


	//   ....[5]....
        /*02a8*/ 	.word	0x0001df70


	//   ....[6]....
        /*02ac*/ 	.word	0x0001e000


	//----- nvinfo : EIATTR_COOP_GROUP_MASK_REGIDS
	.align		4
.L_203:
        /*02b0*/ 	.byte	0x04, 0x29
        /*02b2*/ 	.short	(.L_205 - .L_204)


	//   ....[0]....
.L_204:
        /*02b4*/ 	.word	0xffffffff


	//   ....[1]....
        /*02b8*/ 	.word	0xffffffff


	//   ....[2]....
        /*02bc*/ 	.word	0xffffffff


	//   ....[3]....
        /*02c0*/ 	.word	0xffffffff


	//   ....[4]....
        /*02c4*/ 	.word	0xffffffff


	//   ....[5]....
        /*02c8*/ 	.word	0xffffffff


	//   ....[6]....
        /*02cc*/ 	.word	0xffffffff


	//   ....[7]....
        /*02d0*/ 	.word	0xffffffff


	//   ....[8]....
        /*02d4*/ 	.word	0xffffffff


	//   ....[9]....
        /*02d8*/ 	.word	0xffffffff


	//   ....[10]....
        /*02dc*/ 	.word	0xffffffff


	//   ....[11]....
        /*02e0*/ 	.word	0xffffffff


	//   ....[12]....
        /*02e4*/ 	.word	0xffffffff


	//   ....[13]....
        /*02e8*/ 	.word	0xffffffff


	//   ....[14]....
        /*02ec*/ 	.word	0xffffffff


	//   ....[15]....
        /*02f0*/ 	.word	0xffffffff


	//   ....[16]....
        /*02f4*/ 	.word	0xffffffff


	//   ....[17]....
        /*02f8*/ 	.word	0xffffffff


	//   ....[18]....
        /*02fc*/ 	.word	0xffffffff


	//   ....[19]....
        /*0300*/ 	.word	0xffffffff


	//   ....[20]....
        /*0304*/ 	.word	0xffffffff


	//   ....[21]....
        /*0308*/ 	.word	0xffffffff


	//   ....[22]....
        /*030c*/ 	.word	0xffffffff


	//   ....[23]....
        /*0310*/ 	.word	0xffffffff


	//   ....[24]....
        /*0314*/ 	.word	0xffffffff


	//   ....[25]....
        /*0318*/ 	.word	0xffffffff


	//   ....[26]....
        /*031c*/ 	.word	0xffffffff


	//   ....[27]....
        /*0320*/ 	.word	0xffffffff


	//   ....[28]....
        /*0324*/ 	.word	0xffffffff


	//   ....[29]....
        /*0328*/ 	.word	0xffffffff


	//   ....[30]....
        /*032c*/ 	.word	0xffffffff


	//   ....[31]....
        /*0330*/ 	.word	0xffffffff


	//   ....[32]....
        /*0334*/ 	.word	0xffffffff


	//   ....[33]....
        /*0338*/ 	.word	0xffffffff


	//   ....[34]....
        /*033c*/ 	.word	0xffffffff


	//   ....[35]....
        /*0340*/ 	.word	0xffffffff


	//   ....[36]....
        /*0344*/ 	.word	0xffffffff


	//   ....[37]....
        /*0348*/ 	.word	0xffffffff


	//   ....[38]....
        /*034c*/ 	.word	0xffffffff


	//   ....[39]....
        /*0350*/ 	.word	0xffffffff


	//   ....[40]....
        /*0354*/ 	.word	0xffffffff


	//   ....[41]....
        /*0358*/ 	.word	0xffffffff


	//   ....[42]....
        /*035c*/ 	.word	0xffffffff


	//   ....[43]....
        /*0360*/ 	.word	0xffffffff


	//   ....[44]....
        /*0364*/ 	.word	0xffffffff


	//   ....[45]....
        /*0368*/ 	.word	0xffffffff


	//   ....[46]....
        /*036c*/ 	.word	0xffffffff


	//   ....[47]....
        /*0370*/ 	.word	0xffffffff


	//   ....[48]....
        /*0374*/ 	.word	0xffffffff


	//   ....[49]....
        /*0378*/ 	.word	0xffffffff


	//   ....[50]....
        /*037c*/ 	.word	0xffffffff


	//   ....[51]....
        /*0380*/ 	.word	0xffffffff


	//   ....[52]....
        /*0384*/ 	.word	0xffffffff


	//   ....[53]....
        /*0388*/ 	.word	0xffffffff


	//   ....[54]....
        /*038c*/ 	.word	0xffffffff


	//   ....[55]....
        /*0390*/ 	.word	0xffffffff


	//   ....[56]....
        /*0394*/ 	.word	0xffffffff


	//   ....[57]....
        /*0398*/ 	.word	0xffffffff


	//   ....[58]....
        /*039c*/ 	.word	0xffffffff


	//   ....[59]....
        /*03a0*/ 	.word	0xffffffff


	//   ....[60]....
        /*03a4*/ 	.word	0xffffffff


	//   ....[61]....
        /*03a8*/ 	.word	0xffffffff


	//   ....[62]....
        /*03ac*/ 	.word	0xffffffff


	//   ....[63]....
        /*03b0*/ 	.word	0xffffffff


	//   ....[64]....
        /*03b4*/ 	.word	0xffffffff


	//   ....[65]....
        /*03b8*/ 	.word	0xffffffff


	//   ....[66]....
        /*03bc*/ 	.word	0xffffffff


	//   ....[67]....
        /*03c0*/ 	.word	0xffffffff


	//   ....[68]....
        /*03c4*/ 	.word	0xffffffff


	//   ....[69]....
        /*03c8*/ 	.word	0xffffffff


	//   ....[70]....
        /*03cc*/ 	.word	0xffffffff


	//   ....[71]....
        /*03d0*/ 	.word	0xffffffff


	//   ....[72]....
        /*03d4*/ 	.word	0xffffffff


	//   ....[73]....
        /*03d8*/ 	.word	0xffffffff


	//   ....[74]....
        /*03dc*/ 	.word	0xffffffff


	//   ....[75]....
        /*03e0*/ 	.word	0xffffffff


	//   ....[76]....
        /*03e4*/ 	.word	0xffffffff


	//   ....[77]....
        /*03e8*/ 	.word	0xffffffff


	//   ....[78]....
        /*03ec*/ 	.word	0xffffffff


	//   ....[79]....
        /*03f0*/ 	.word	0xffffffff


	//   ....[80]....
        /*03f4*/ 	.word	0xffffffff


	//   ....[81]....
        /*03f8*/ 	.word	0xffffffff


	//   ....[82]....
        /*03fc*/ 	.word	0xffffffff


	//   ....[83]....
        /*0400*/ 	.word	0xffffffff


	//   ....[84]....
        /*0404*/ 	.word	0xffffffff


	//   ....[85]....
        /*0408*/ 	.word	0xffffffff


	//   ....[86]....
        /*040c*/ 	.word	0xffffffff


	//   ....[87]....
        /*0410*/ 	.word	0xffffffff


	//   ....[88]....
        /*0414*/ 	.word	0xffffffff


	//   ....[89]....
        /*0418*/ 	.word	0xffffffff


	//   ....[90]....
        /*041c*/ 	.word	0xffffffff


	//   ....[91]....
        /*0420*/ 	.word	0xffffffff


	//   ....[92]....
        /*0424*/ 	.word	0xffffffff


	//   ....[93]....
        /*0428*/ 	.word	0xffffffff


	//   ....[94]....
        /*042c*/ 	.word	0xffffffff


	//   ....[95]....
        /*0430*/ 	.word	0xffffffff


	//   ....[96]....
        /*0434*/ 	.word	0xffffffff


	//   ....[97]....
        /*0438*/ 	.word	0xffffffff


	//   ....[98]....
        /*043c*/ 	.word	0xffffffff


	//   ....[99]....
        /*0440*/ 	.word	0xffffffff


	//   ....[100]....
        /*0444*/ 	.word	0xffffffff


	//   ....[101]....
        /*0448*/ 	.word	0xffffffff


	//   ....[102]....
        /*044c*/ 	.word	0xffffffff


	//   ....[103]....
        /*0450*/ 	.word	0xffffffff


	//   ....[104]....
        /*0454*/ 	.word	0xffffffff


	//   ....[105]....
        /*0458*/ 	.word	0xffffffff


	//   ....[106]....
        /*045c*/ 	.word	0xffffffff


	//   ....[107]....
        /*0460*/ 	.word	0xffffffff


	//   ....[108]....
        /*0464*/ 	.word	0xffffffff


	//   ....[109]....
        /*0468*/ 	.word	0xffffffff


	//   ....[110]....
        /*046c*/ 	.word	0xffffffff


	//   ....[111]....
        /*0470*/ 	.word	0xffffffff


	//   ....[112]....
        /*0474*/ 	.word	0xffffffff


	//   ....[113]....
        /*0478*/ 	.word	0xffffffff


	//   ....[114]....
        /*047c*/ 	.word	0xffffffff


	//   ....[115]....
        /*0480*/ 	.word	0xffffffff


	//   ....[116]....
        /*0484*/ 	.word	0xffffffff


	//   ....[117]....
        /*0488*/ 	.word	0xffffffff


	//   ....[118]....
        /*048c*/ 	.word	0xffffffff


	//   ....[119]....
        /*0490*/ 	.word	0xffffffff


	//   ....[120]....
        /*0494*/ 	.word	0xffffffff


	//   ....[121]....
        /*0498*/ 	.word	0xffffffff


	//   ....[122]....
        /*049c*/ 	.word	0xffffffff


	//   ....[123]....
        /*04a0*/ 	.word	0xffffffff


	//   ....[124]....
        /*04a4*/ 	.word	0xffffffff


	//   ....[125]....
        /*04a8*/ 	.word	0xffffffff


	//   ....[126]....
        /*04ac*/ 	.word	0xffffffff


	//   ....[127]....
        /*04b0*/ 	.word	0xffffffff


	//   ....[128]....
        /*04b4*/ 	.word	0xffffffff


	//   ....[129]....
        /*04b8*/ 	.word	0xffffffff


	//   ....[130]....
        /*04bc*/ 	.word	0xffffffff


	//   ....[131]....
        /*04c0*/ 	.word	0xffffffff


	//   ....[132]....
        /*04c4*/ 	.word	0xffffffff


	//   ....[133]....
        /*04c8*/ 	.word	0xffffffff


	//   ....[134]....
        /*04cc*/ 	.word	0xffffffff


	//   ....[135]....
        /*04d0*/ 	.word	0xffffffff


	//   ....[136]....
        /*04d4*/ 	.word	0xffffffff


	//   ....[137]....
        /*04d8*/ 	.word	0xffffffff


	//   ....[138]....
        /*04dc*/ 	.word	0xffffffff


	//   ....[139]....
        /*04e0*/ 	.word	0xffffffff


	//   ....[140]....
        /*04e4*/ 	.word	0xffffffff


	//   ....[141]....
        /*04e8*/ 	.word	0xffffffff


	//   ....[142]....
        /*04ec*/ 	.word	0xffffffff


	//   ....[143]....
        /*04f0*/ 	.word	0xffffffff


	//   ....[144]....
        /*04f4*/ 	.word	0xffffffff


	//   ....[145]....
        /*04f8*/ 	.word	0xffffffff


	//   ....[146]....
        /*04fc*/ 	.word	0xffffffff


	//   ....[147]....
        /*0500*/ 	.word	0xffffffff


	//   ....[148]....
        /*0504*/ 	.word	0xffffffff


	//   ....[149]....
        /*0508*/ 	.word	0xffffffff


	//   ....[150]....
        /*050c*/ 	.word	0xffffffff


	//   ....[151]....
        /*0510*/ 	.word	0xffffffff


	//   ....[152]....
        /*0514*/ 	.word	0xffffffff


	//   ....[153]....
        /*0518*/ 	.word	0xffffffff


	//   ....[154]....
        /*051c*/ 	.word	0xffffffff


	//   ....[155]....
        /*0520*/ 	.word	0xffffffff


	//   ....[156]....
        /*0524*/ 	.word	0xffffffff


	//   ....[157]....
        /*0528*/ 	.word	0xffffffff


	//   ....[158]....
        /*052c*/ 	.word	0xffffffff


	//   ....[159]....
        /*0530*/ 	.word	0xffffffff


	//   ....[160]....
        /*0534*/ 	.word	0xffffffff


	//   ....[161]....
        /*0538*/ 	.word	0xffffffff


	//   ....[162]....
        /*053c*/ 	.word	0xffffffff


	//   ....[163]....
        /*0540*/ 	.word	0xffffffff


	//   ....[164]....
        /*0544*/ 	.word	0xffffffff


	//   ....[165]....
        /*0548*/ 	.word	0xffffffff


	//   ....[166]....
        /*054c*/ 	.word	0xffffffff


	//   ....[167]....
        /*0550*/ 	.word	0xffffffff


	//   ....[168]....
        /*0554*/ 	.word	0xffffffff


	//   ....[169]....
        /*0558*/ 	.word	0xffffffff


	//   ....[170]....
        /*055c*/ 	.word	0xffffffff


	//   ....[171]....
        /*0560*/ 	.word	0xffffffff


	//   ....[172]....
        /*0564*/ 	.word	0xffffffff


	//   ....[173]....
        /*0568*/ 	.word	0xffffffff


	//   ....[174]....
        /*056c*/ 	.word	0xffffffff


	//   ....[175]....
        /*0570*/ 	.word	0xffffffff


	//   ....[176]....
        /*0574*/ 	.word	0xffffffff


	//   ....[177]....
        /*0578*/ 	.word	0xffffffff


	//   ....[178]....
        /*057c*/ 	.word	0xffffffff


	//   ....[179]....
        /*0580*/ 	.word	0xffffffff


	//   ....[180]....
        /*0584*/ 	.word	0xffffffff


	//   ....[181]....
        /*0588*/ 	.word	0xffffffff


	//   ....[182]....
        /*058c*/ 	.word	0xffffffff


	//   ....[183]....
        /*0590*/ 	.word	0xffffffff


	//   ....[184]....
        /*0594*/ 	.word	0xffffffff


	//   ....[185]....
        /*0598*/ 	.word	0xffffffff


	//   ....[186]....
        /*059c*/ 	.word	0xffffffff


	//   ....[187]....
        /*05a0*/ 	.word	0xffffffff


	//   ....[188]....
        /*05a4*/ 	.word	0xffffffff


	//   ....[189]....
        /*05a8*/ 	.word	0xffffffff


	//   ....[190]....
        /*05ac*/ 	.word	0xffffffff


	//   ....[191]....
        /*05b0*/ 	.word	0xffffffff


	//   ....[192]....
        /*05b4*/ 	.word	0xffffffff


	//   ....[193]....
        /*05b8*/ 	.word	0xffffffff


	//   ....[194]....
        /*05bc*/ 	.word	0xffffffff


	//   ....[195]....
        /*05c0*/ 	.word	0xffffffff


	//   ....[196]....
        /*05c4*/ 	.word	0xffffffff


	//   ....[197]....
        /*05c8*/ 	.word	0xffffffff


	//   ....[198]....
        /*05cc*/ 	.word	0xffffffff


	//   ....[199]....
        /*05d0*/ 	.word	0x0500000f


	//   ....[200]....
        /*05d4*/ 	.word	0x0500000f


	//   ....[201]....
        /*05d8*/ 	.word	0x0500000f


	//   ....[202]....
        /*05dc*/ 	.word	0x0500000f


	//   ....[203]....
        /*05e0*/ 	.word	0x0500000f


	//   ....[204]....
        /*05e4*/ 	.word	0x0500000f


	//   ....[205]....
        /*05e8*/ 	.word	0x0500000f


	//   ....[206]....
        /*05ec*/ 	.word	0x0500000f


	//   ....[207]....
        /*05f0*/ 	.word	0x0500000f


	//   ....[208]....
        /*05f4*/ 	.word	0x0500000f


	//----- nvinfo : EIATTR_COOP_GROUP_INSTR_OFFSETS
	.align		4
.L_205:
        /*05f8*/ 	.byte	0x04, 0x28
        /*05fa*/ 	.short	(.L_207 - .L_206)


	//   ....[0]....
.L_206:
        /*05fc*/ 	.word	0x00000070


	//   ....[1]....
        /*0600*/ 	.word	0x00000140


	//   ....[2]....
        /*0604*/ 	.word	0x00000190


	//   ....[3]....
        /*0608*/ 	.word	0x000003c0


	//   ....[4]....
        /*060c*/ 	.word	0x00000520


	//   ....[5]....
        /*0610*/ 	.word	0x00000640


	//   ....[6]....
        /*0614*/ 	.word	0x000007a0


	//   ....[7]....
        /*0618*/ 	.word	0x00002080


	//   ....[8]....
        /*061c*/ 	.word	0x000030a0


	//   ....[9]....
        /*0620*/ 	.word	0x00003390


	//   ....[10]....
        /*0624*/ 	.word	0x000048b0


	//   ....[11]....
        /*0628*/ 	.word	0x000049c0


	//   ....[12]....
        /*062c*/ 	.word	0x00005490


	//   ....[13]....
        /*0630*/ 	.word	0x000054f0


	//   ....[14]....
        /*0634*/ 	.word	0x00007b20


	//   ....[15]....
        /*0638*/ 	.word	0x00008b70


	//   ....[16]....
        /*063c*/ 	.word	0x00009380


	//   ....[17]....
        /*0640*/ 	.word	0x00009490


	//   ....[18]....
        /*0644*/ 	.word	0x00009fd0


	//   ....[19]....
        /*0648*/ 	.word	0x0000a030


	//   ....[20]....
        /*064c*/ 	.word	0x0000cc40


	//   ....[21]....
        /*0650*/ 	.word	0x0000cc50


	//   ....[22]....
        /*0654*/ 	.word	0x0000cc90


	//   ....[23]....
        /*0658*/ 	.word	0x0000cca0


	//   ....[24]....
        /*065c*/ 	.word	0x0000f8a0


	//   ....[25]....
        /*0660*/ 	.word	0x000108f0


	//   ....[26]....
        /*0664*/ 	.word	0x00011100


	//   ....[27]....
        /*0668*/ 	.word	0x00011210


	//   ....[28]....
        /*066c*/ 	.word	0x00011d50


	//   ....[29]....
        /*0670*/ 	.word	0x00011db0


	//   ....[30]....
        /*0674*/ 	.word	0x000136e0


	//   ....[31]....
        /*0678*/ 	.word	0x000136f0


	//   ....[32]....
        /*067c*/ 	.word	0x00013720


	//   ....[33]....
        /*0680*/ 	.word	0x00013730


	//   ....[34]....
        /*0684*/ 	.word	0x00014ba0


	//   ....[35]....
        /*0688*/ 	.word	0x00014bd0


	//   ....[36]....
        /*068c*/ 	.word	0x00014c00


	//   ....[37]....
        /*0690*/ 	.word	0x00014c30


	//   ....[38]....
        /*0694*/ 	.word	0x00014c60


	//   ....[39]....
        /*0698*/ 	.word	0x00014c90


	//   ....[40]....
        /*069c*/ 	.word	0x00014ca0


	//   ....[41]....
        /*06a0*/ 	.word	0x00014cb0


	//   ....[42]....
        /*06a4*/ 	.word	0x00014cc0


	//   ....[43]....
        /*06a8*/ 	.word	0x00014cd0


	//   ....[44]....
        /*06ac*/ 	.word	0x00014ce0


	//   ....[45]....
        /*06b0*/ 	.word	0x00014d10


	//   ....[46]....
        /*06b4*/ 	.word	0x00014d20


	//   ....[47]....
        /*06b8*/ 	.word	0x00014d30


	//   ....[48]....
        /*06bc*/ 	.word	0x00014d40


	//   ....[49]....
        /*06c0*/ 	.word	0x00014d50


	//   ....[50]....
        /*06c4*/ 	.word	0x00014d60


	//   ....[51]....
        /*06c8*/ 	.word	0x00014d80


	//   ....[52]....
        /*06cc*/ 	.word	0x00014d90


	//   ....[53]....
        /*06d0*/ 	.word	0x00014da0


	//   ....[54]....
        /*06d4*/ 	.word	0x00014db0


	//   ....[55]....
        /*06d8*/ 	.word	0x00014dc0


	//   ....[56]....
        /*06dc*/ 	.word	0x00014dd0


	//   ....[57]....
        /*06e0*/ 	.word	0x00014de0


	//   ....[58]....
        /*06e4*/ 	.word	0x00014df0


	//   ....[59]....
        /*06e8*/ 	.word	0x00014e00


	//   ....[60]....
        /*06ec*/ 	.word	0x00014e10


	//   ....[61]....
        /*06f0*/ 	.word	0x00014e20


	//   ....[62]....
        /*06f4*/ 	.word	0x00014e30


	//   ....[63]....
        /*06f8*/ 	.word	0x00014e40


	//   ....[64]....
        /*06fc*/ 	.word	0x00014e50


	//   ....[65]....
        /*0700*/ 	.word	0x00014e60


	//   ....[66]....
        /*0704*/ 	.word	0x00014e70


	//   ....[67]....
        /*0708*/ 	.word	0x00014e90


	//   ....[68]....
        /*070c*/ 	.word	0x00014ea0


	//   ....[69]....
        /*0710*/ 	.word	0x00014eb0


	//   ....[70]....
        /*0714*/ 	.word	0x00014ec0


	//   ....[71]....
        /*0718*/ 	.word	0x00014ed0


	//   ....[72]....
        /*071c*/ 	.word	0x00014ee0


	//   ....[73]....
        /*0720*/ 	.word	0x00014ef0


	//   ....[74]....
        /*0724*/ 	.word	0x00014f00


	//   ....[75]....
        /*0728*/ 	.word	0x00014f10


	//   ....[76]....
        /*072c*/ 	.word	0x00014f20


	//   ....[77]....
        /*0730*/ 	.word	0x00014f30


	//   ....[78]....
        /*0734*/ 	.word	0x00014f40


	//   ....[79]....
        /*0738*/ 	.word	0x00014f50


	//   ....[80]....
        /*073c*/ 	.word	0x00014f60


	//   ....[81]....
        /*0740*/ 	.word	0x00014f70


	//   ....[82]....
        /*0744*/ 	.word	0x00014f90


	//   ....[83]....
        /*0748*/ 	.word	0x00014fa0


	//   ....[84]....
        /*074c*/ 	.word	0x00014fb0


	//   ....[85]....
        /*0750*/ 	.word	0x00014fc0


	//   ....[86]....
        /*0754*/ 	.word	0x00014fd0


	//   ....[87]....
        /*0758*/ 	.word	0x00014ff0


	//   ....[88]....
        /*075c*/ 	.word	0x00015010


	//   ....[89]....
        /*0760*/ 	.word	0x00015020


	//   ....[90]....
        /*0764*/ 	.word	0x00015030


	//   ....[91]....
        /*0768*/ 	.word	0x00015040


	//   ....[92]....
        /*076c*/ 	.word	0x00015050


	//   ....[93]....
        /*0770*/ 	.word	0x00015060


	//   ....[94]....
        /*0774*/ 	.word	0x00015070


	//   ....[95]....
        /*0778*/ 	.word	0x00015080


	//   ....[96]....
        /*077c*/ 	.word	0x00015090


	//   ....[97]....
        /*0780*/ 	.word	0x000150b0


	//   ....[98]....
        /*0784*/ 	.word	0x000150e0


	//   ....[99]....
        /*0788*/ 	.word	0x000150f0


	//   ....[100]....
        /*078c*/ 	.word	0x00015100


	//   ....[101]....
        /*0790*/ 	.word	0x00015110


	//   ....[102]....
        /*0794*/ 	.word	0x00015120


	//   ....[103]....
        /*0798*/ 	.word	0x00015130


	//   ....[104]....
        /*079c*/ 	.word	0x00015150


	//   ....[105]....
        /*07a0*/ 	.word	0x00015160


	//   ....[106]....
        /*07a4*/ 	.word	0x00015180


	//   ....[107]....
        /*07a8*/ 	.word	0x000151b0


	//   ....[108]....
        /*07ac*/ 	.word	0x000151e0


	//   ....[109]....
        /*07b0*/ 	.word	0x00015210


	//   ....[110]....
        /*07b4*/ 	.word	0x00015240


	//   ....[111]....
        /*07b8*/ 	.word	0x00015270


	//   ....[112]....
        /*07bc*/ 	.word	0x000152a0


	//   ....[113]....
        /*07c0*/ 	.word	0x000152d0


	//   ....[114]....
        /*07c4*/ 	.word	0x000152f0


	//   ....[115]....
        /*07c8*/ 	.word	0x00015300


	//   ....[116]....
        /*07cc*/ 	.word	0x00015320


	//   ....[117]....
        /*07d0*/ 	.word	0x00015350


	//   ....[118]....
        /*07d4*/ 	.word	0x00015380


	//   ....[119]....
        /*07d8*/ 	.word	0x000153b0


	//   ....[120]....
        /*07dc*/ 	.word	0x000153e0


	//   ....[121]....
        /*07e0*/ 	.word	0x00015410


	//   ....[122]....
        /*07e4*/ 	.word	0x00015430


	//   ....[123]....
        /*07e8*/ 	.word	0x00015460


	//   ....[124]....
        /*07ec*/ 	.word	0x00015490


	//   ....[125]....
        /*07f0*/ 	.word	0x000154c0


	//   ....[126]....
        /*07f4*/ 	.word	0x000154f0


	//   ....[127]....
        /*07f8*/ 	.word	0x00015520


	//   ....[128]....
        /*07fc*/ 	.word	0x00015550


	//   ....[129]....
        /*0800*/ 	.word	0x00015580


	//   ....[130]....
        /*0804*/ 	.word	0x000160e0


	//   ....[131]....
        /*0808*/ 	.word	0x00016120


	//   ....[132]....
        /*080c*/ 	.word	0x00016140


	//   ....[133]....
        /*0810*/ 	.word	0x00016170


	//   ....[134]....
        /*0814*/ 	.word	0x00016a00


	//   ....[135]....
        /*0818*/ 	.word	0x00016a20


	//   ....[136]....
        /*081c*/ 	.word	0x00016b60


	//   ....[137]....
        /*0820*/ 	.word	0x00016b80


	//   ....[138]....
        /*0824*/ 	.word	0x00016c80


	//   ....[139]....
        /*0828*/ 	.word	0x00016ca0


	//   ....[140]....
        /*082c*/ 	.word	0x00016db0


	//   ....[141]....
        /*0830*/ 	.word	0x00016dd0


	//   ....[142]....
        /*0834*/ 	.word	0x000171e0


	//   ....[143]....
        /*0838*/ 	.word	0x000171f0


	//   ....[144]....
        /*083c*/ 	.word	0x00017aa0


	//   ....[145]....
        /*0840*/ 	.word	0x00017ab0


	//   ....[146]....
        /*0844*/ 	.word	0x00018cc0


	//   ....[147]....
        /*0848*/ 	.word	0x00018cf0


	//   ....[148]....
        /*084c*/ 	.word	0x00018e10


	//   ....[149]....
        /*0850*/ 	.word	0x00018e30


	//   ....[150]....
        /*0854*/ 	.word	0x00018f30


	//   ....[151]....
        /*0858*/ 	.word	0x00018f50


	//   ....[152]....
        /*085c*/ 	.word	0x00019060


	//   ....[153]....
        /*0860*/ 	.word	0x00019080


	//   ....[154]....
        /*0864*/ 	.word	0x00019220


	//   ....[155]....
        /*0868*/ 	.word	0x00019440


	//   ....[156]....
        /*086c*/ 	.word	0x00019480


	//   ....[157]....
        /*0870*/ 	.word	0x000194c0


	//   ....[158]....
        /*0874*/ 	.word	0x000194f0


	//   ....[159]....
        /*0878*/ 	.word	0x00019520


	//   ....[160]....
        /*087c*/ 	.word	0x00019550


	//   ....[161]....
        /*0880*/ 	.word	0x000196e0


	//   ....[162]....
        /*0884*/ 	.word	0x00019710


	//   ....[163]....
        /*0888*/ 	.word	0x00019750


	//   ....[164]....
        /*088c*/ 	.word	0x00019780


	//   ....[165]....
        /*0890*/ 	.word	0x000197b0


	//   ....[166]....
        /*0894*/ 	.word	0x000197e0


	//   ....[167]....
        /*0898*/ 	.word	0x00019880


	//   ....[168]....
        /*089c*/ 	.word	0x000198d0


	//   ....[169]....
        /*08a0*/ 	.word	0x000198e0


	//   ....[170]....
        /*08a4*/ 	.word	0x00019920


	//   ....[171]....
        /*08a8*/ 	.word	0x0001b960


	//   ....[172]....
        /*08ac*/ 	.word	0x0001c700


	//   ....[173]....
        /*08b0*/ 	.word	0x0001c720


	//   ....[174]....
        /*08b4*/ 	.word	0x0001c7e0


	//   ....[175]....
        /*08b8*/ 	.word	0x0001c7f0


	//   ....[176]....
        /*08bc*/ 	.word	0x0001c880


	//   ....[177]....
        /*08c0*/ 	.word	0x0001c890


	//   ....[178]....
        /*08c4*/ 	.word	0x0001c8a0


	//   ....[179]....
        /*08c8*/ 	.word	0x0001c8b0


	//   ....[180]....
        /*08cc*/ 	.word	0x0001eb40


	//   ....[181]....
        /*08d0*/ 	.word	0x0001eb70


	//   ....[182]....
        /*08d4*/ 	.word	0x0001eba0


	//   ....[183]....
        /*08d8*/ 	.word	0x0001ebe0


	//   ....[184]....
        /*08dc*/ 	.word	0x0001ebf0


	//   ....[185]....
        /*08e0*/ 	.word	0x0001ec20


	//   ....[186]....
        /*08e4*/ 	.word	0x0001ec30


	//   ....[187]....
        /*08e8*/ 	.word	0x0001ec70


	//   ....[188]....
        /*08ec*/ 	.word	0x0001ede0


	//   ....[189]....
        /*08f0*/ 	.word	0x0001ee10


	//   ....[190]....
        /*08f4*/ 	.word	0x0001ee40


	//   ....[191]....
        /*08f8*/ 	.word	0x0001ee70


	//   ....[192]....
        /*08fc*/ 	.word	0x0001eea0


	//   ....[193]....
        /*0900*/ 	.word	0x0001eed0


	//   ....[194]....
        /*0904*/ 	.word	0x0001ef50


	//   ....[195]....
        /*0908*/ 	.word	0x0001ef90


	//   ....[196]....
        /*090c*/ 	.word	0x0001efa0


	//   ....[197]....
        /*0910*/ 	.word	0x0001efe0


	//   ....[198]....
        /*0914*/ 	.word	0x0001fac0


	//   ....[199]....
        /*0918*/ 	.word	0x00020160


	//   ....[200]....
        /*091c*/ 	.word	0x00020370


	//   ....[201]....
        /*0920*/ 	.word	0x000203c0


	//   ....[202]....
        /*0924*/ 	.word	0x00020420


	//   ....[203]....
        /*0928*/ 	.word	0x00020520


	//   ....[204]....
        /*092c*/ 	.word	0x00020580


	//   ....[205]....
        /*0930*/ 	.word	0x00020680


	//   ....[206]....
        /*0934*/ 	.word	0x000206e0


	//   ....[207]....
        /*0938*/ 	.word	0x000207c0


	//   ....[208]....
        /*093c*/ 	.word	0x00020b10


	//----- nvinfo : EIATTR_REG_RECONFIG
	.align		4
.L_207:
        /*0940*/ 	.byte	0x01, 0x54
	.zero		2


	//----- nvinfo : EIATTR_SYSCALL_OFFSETS
	.align		4
        /*0944*/ 	.byte	0x04, 0x46
        /*0946*/ 	.short	(.L_209 - .L_208)


	//   ....[0]....
.L_208:
        /*0948*/ 	.word	0x00002260


	//   ....[1]....
        /*094c*/ 	.word	0x0001b3d0


	//   ....[2]....
        /*0950*/ 	.word	0x0001b540


	//   ....[3]....
        /*0954*/ 	.word	0x0001b690


	//   ....[4]....
        /*0958*/ 	.word	0x0001b7d0


	//   ....[5]....
        /*095c*/ 	.word	0x0001c270


	//----- nvinfo : EIATTR_MBARRIER_INSTR_OFFSETS
	.align		4
.L_209:
        /*0960*/ 	.byte	0x04, 0x39
        /*0962*/ 	.short	(.L_211 - .L_210)


	//   ....[0]....
.L_210:
        /*0964*/ 	.word	0x00000270
        /*0968*/ 	.word	0x000000ff
        /*096c*/ 	.word	0x00033400
        /*0970*/ 	.short	0x0100
        /*0972*/ 	.byte	0x08
	.zero		1


	//   ....[1]....
        /*0974*/ 	.word	0x00000280
        /*0978*/ 	.word	0x000000ff
        /*097c*/ 	.word	0x00033420
        /*0980*/ 	.short	0x0100
        /*0982*/ 	.byte	0x08
	.zero		1


	//   ....[2]....
        /*0984*/ 	.word	0x00000370
        /*0988*/ 	.word	0x000000ff
        /*098c*/ 	.word	0x00033430
        /*0990*/ 	.short	0x0100
        /*0992*/ 	.byte	0x08
	.zero		1


	//   ....[3]....
        /*0994*/ 	.word	0x00000380
        /*0998*/ 	.word	0x000000ff
        /*099c*/ 	.word	0x00033440
        /*09a0*/ 	.short	0x0100
        /*09a2*/ 	.byte	0x08
	.zero		1


	//   ....[4]....
        /*09a4*/ 	.word	0x00000390
        /*09a8*/ 	.word	0x000000ff
        /*09ac*/ 	.word	0x00033438
        /*09b0*/ 	.short	0x0100
        /*09b2*/ 	.byte	0x08
	.zero		1


	//   ....[5]....
        /*09b4*/ 	.word	0x000003a0
        /*09b8*/ 	.word	0x000000ff
        /*09bc*/ 	.word	0x00033448
        /*09c0*/ 	.short	0x0100
        /*09c2*/ 	.byte	0x08
	.zero		1


	//   ....[6]....
        /*09c4*/ 	.word	0x000004d0
        /*09c8*/ 	.word	0x000000ff
        /*09cc*/ 	.word	0x00033450
        /*09d0*/ 	.short	0x0100
        /*09d2*/ 	.byte	0x08
	.zero		1


	//   ....[7]....
        /*09d4*/ 	.word	0x000004e0
        /*09d8*/ 	.word	0x000000ff
        /*09dc*/ 	.word	0x00033460
        /*09e0*/ 	.short	0x0100
        /*09e2*/ 	.byte	0x08
	.zero		1


	//   ....[8]....
        /*09e4*/ 	.word	0x000004f0
        /*09e8*/ 	.word	0x000000ff
        /*09ec*/ 	.word	0x00033458
        /*09f0*/ 	.short	0x0100
        /*09f2*/ 	.byte	0x08
	.zero		1


	//   ....[9]....
        /*09f4*/ 	.word	0x00000500
        /*09f8*/ 	.word	0x000000ff
        /*09fc*/ 	.word	0x00033468
        /*0a00*/ 	.short	0x0100
        /*0a02*/ 	.byte	0x08
	.zero		1


	//   ....[10]....
        /*0a04*/ 	.word	0x000005f0
        /*0a08*/ 	.word	0x000000ff
        /*0a0c*/ 	.word	0x00033470
        /*0a10*/ 	.short	0x0100
        /*0a12*/ 	.byte	0x06
	.zero		1


	//   ....[11]....
        /*0a14*/ 	.word	0x00000600
        /*0a18*/ 	.word	0x000000ff
        /*0a1c*/ 	.word	0x00033480
        /*0a20*/ 	.short	0x0100
        /*0a22*/ 	.byte	0x06
	.zero		1


	//   ....[12]....
        /*0a24*/ 	.word	0x00000610
        /*0a28*/ 	.word	0x000000ff
        /*0a2c*/ 	.word	0x00033478
        /*0a30*/ 	.short	0x0100
        /*0a32*/ 	.byte	0x06
	.zero		1


	//   ....[13]....
        /*0a34*/ 	.word	0x00000620
        /*0a38*/ 	.word	0x000000ff
        /*0a3c*/ 	.word	0x00033488
        /*0a40*/ 	.short	0x0100
        /*0a42*/ 	.byte	0x06
	.zero		1


	//   ....[14]....
        /*0a44*/ 	.word	0x00000750
        /*0a48*/ 	.word	0x000000ff
        /*0a4c*/ 	.word	0x00033490
        /*0a50*/ 	.short	0x0100
        /*0a52*/ 	.byte	0x08
	.zero		1


	//   ....[15]....
        /*0a54*/ 	.word	0x00000760
        /*0a58*/ 	.word	0x000000ff
        /*0a5c*/ 	.word	0x000334a0
        /*0a60*/ 	.short	0x0100
        /*0a62*/ 	.byte	0x08
	.zero		1


	//   ....[16]....
        /*0a64*/ 	.word	0x00000770
        /*0a68*/ 	.word	0x000000ff
        /*0a6c*/ 	.word	0x00033498
        /*0a70*/ 	.short	0x0100
        /*0a72*/ 	.byte	0x08
	.zero		1


	//   ....[17]....
        /*0a74*/ 	.word	0x00000780
        /*0a78*/ 	.word	0x000000ff
        /*0a7c*/ 	.word	0x000334a8
        /*0a80*/ 	.short	0x0100
        /*0a82*/ 	.byte	0x08
	.zero		1


	//   ....[18]....
        /*0a84*/ 	.word	0x000008b0
        /*0a88*/ 	.word	0x000000ff
        /*0a8c*/ 	.word	0x000334b0
        /*0a90*/ 	.short	0x0100
        /*0a92*/ 	.byte	0x08
	.zero		1


	//   ....[19]....
        /*0a94*/ 	.word	0x000008c0
        /*0a98*/ 	.word	0x000000ff
        /*0a9c*/ 	.word	0x000334c0
        /*0aa0*/ 	.short	0x0100
        /*0aa2*/ 	.byte	0x08
	.zero		1


	//   ....[20]....
        /*0aa4*/ 	.word	0x000008d0
        /*0aa8*/ 	.word	0x000000ff
        /*0aac*/ 	.word	0x000334b8
        /*0ab0*/ 	.short	0x0100
        /*0ab2*/ 	.byte	0x08
	.zero		1


	//   ....[21]....
        /*0ab4*/ 	.word	0x000008e0
        /*0ab8*/ 	.word	0x000000ff
        /*0abc*/ 	.word	0x000334c8
        /*0ac0*/ 	.short	0x0100
        /*0ac2*/ 	.byte	0x08
	.zero		1


	//   ....[22]....
        /*0ac4*/ 	.word	0x000022e0
        /*0ac8*/ 	.word	0x000000ff
        /*0acc*/ 	.word	0x00033400
        /*0ad0*/ 	.short	0x010a
        /*0ad2*/ 	.byte	0x29
	.zero		1


	//   ....[23]....
        /*0ad4*/ 	.word	0x00002360
        /*0ad8*/ 	.word	0x00000005
        /*0adc*/ 	.word	0x00033430
        /*0ae0*/ 	.short	0x010a
        /*0ae2*/ 	.byte	0x3f
	.zero		1


	//   ....[24]....
        /*0ae4*/ 	.word	0x000023e0
        /*0ae8*/ 	.word	0x00000005
        /*0aec*/ 	.word	0x00033430
        /*0af0*/ 	.short	0x010a
        /*0af2*/ 	.byte	0x3f
	.zero		1


	//   ....[25]....
        /*0af4*/ 	.word	0x000031e0
        /*0af8*/ 	.word	0x00000000
        /*0afc*/ 	.word	0x00000000
        /*0b00*/ 	.short	0x0101
        /*0b02*/ 	.byte	0x3f
	.zero		1


	//   ....[26]....
        /*0b04*/ 	.word	0x00006b80
        /*0b08*/ 	.word	0x000000ff
        /*0b0c*/ 	.word	0x00033430
        /*0b10*/ 	.short	0x010a
        /*0b12*/ 	.byte	0x06
	.zero		1


	//   ....[27]....
        /*0b14*/ 	.word	0x00006bc0
        /*0b18*/ 	.word	0x000000ff
        /*0b1c*/ 	.word	0x00033430
        /*0b20*/ 	.short	0x010a
        /*0b22*/ 	.byte	0x06
	.zero		1


	//   ....[28]....
        /*0b24*/ 	.word	0x000077d0
        /*0b28*/ 	.word	0x000000ff
        /*0b2c*/ 	.word	0x00033450
        /*0b30*/ 	.short	0x010a
        /*0b32*/ 	.byte	0x06
	.zero		1


	//   ....[29]....
        /*0b34*/ 	.word	0x00007810
        /*0b38*/ 	.word	0x000000ff
        /*0b3c*/ 	.word	0x00033450
        /*0b40*/ 	.short	0x010a
        /*0b42*/ 	.byte	0x06
	.zero		1


	//   ....[30]....
        /*0b44*/ 	.word	0x00007b50
        /*0b48*/ 	.word	0x00000007
        /*0b4c*/ 	.word	0x00000000
        /*0b50*/ 	.short	0x0101
        /*0b52*/ 	.byte	0x3f
	.zero		1


	//   ....[31]....
        /*0b54*/ 	.word	0x0000ada0
        /*0b58*/ 	.word	0x000000ff
        /*0b5c*/ 	.word	0x00000000
        /*0b60*/ 	.short	0x0101
        /*0b62*/ 	.byte	0x06
	.zero		1


	//   ....[32]....
        /*0b64*/ 	.word	0x0000b990
        /*0b68*/ 	.word	0x000000ff
        /*0b6c*/ 	.word	0x00033430
        /*0b70*/ 	.short	0x010a
        /*0b72*/ 	.byte	0x06
	.zero		1


	//   ....[33]....
        /*0b74*/ 	.word	0x0000b9d0
        /*0b78*/ 	.word	0x000000ff
        /*0b7c*/ 	.word	0x00033430
        /*0b80*/ 	.short	0x010a
        /*0b82*/ 	.byte	0x06
	.zero		1


	//   ....[34]....
        /*0b84*/ 	.word	0x0000c610
        /*0b88*/ 	.word	0x000000ff
        /*0b8c*/ 	.word	0x00033450
        /*0b90*/ 	.short	0x010a
        /*0b92*/ 	.byte	0x06
	.zero		1


	//   ....[35]....
        /*0b94*/ 	.word	0x0000c650
        /*0b98*/ 	.word	0x000000ff
        /*0b9c*/ 	.word	0x00033450
        /*0ba0*/ 	.short	0x010a
        /*0ba2*/ 	.byte	0x06
	.zero		1


	//   ....[36]....
        /*0ba4*/ 	.word	0x0000ddb0
        /*0ba8*/ 	.word	0x00000005
        /*0bac*/ 	.word	0x00000000
        /*0bb0*/ 	.short	0x0101
        /*0bb2*/ 	.byte	0x3f
	.zero		1


	//   ....[37]....
        /*0bb4*/ 	.word	0x0000df60
        /*0bb8*/ 	.word	0x000000ff
        /*0bbc*/ 	.word	0x00000000
        /*0bc0*/ 	.short	0x0101
        /*0bc2*/ 	.byte	0x06
	.zero		1


	//   ....[38]....
        /*0bc4*/ 	.word	0x0000e8d0
        /*0bc8*/ 	.word	0x000000ff
        /*0bcc*/ 	.word	0x00033430
        /*0bd0*/ 	.short	0x010a
        /*0bd2*/ 	.byte	0x06
	.zero		1


	//   ....[39]....
        /*0bd4*/ 	.word	0x0000e910
        /*0bd8*/ 	.word	0x000000ff
        /*0bdc*/ 	.word	0x00033430
        /*0be0*/ 	.short	0x010a
        /*0be2*/ 	.byte	0x06
	.zero		1


	//   ....[40]....
        /*0be4*/ 	.word	0x0000f550
        /*0be8*/ 	.word	0x000000ff
        /*0bec*/ 	.word	0x00033450
        /*0bf0*/ 	.short	0x010a
        /*0bf2*/ 	.byte	0x06
	.zero		1


	//   ....[41]....
        /*0bf4*/ 	.word	0x0000f590
        /*0bf8*/ 	.word	0x000000ff
        /*0bfc*/ 	.word	0x00033450
        /*0c00*/ 	.short	0x010a
        /*0c02*/ 	.byte	0x06
	.zero		1


	//   ....[42]....
        /*0c04*/ 	.word	0x0000f8d0
        /*0c08*/ 	.word	0x00000000
        /*0c0c*/ 	.word	0x00000000
        /*0c10*/ 	.short	0x0101
        /*0c12*/ 	.byte	0x3f
	.zero		1


	//   ....[43]....
        /*0c14*/ 	.word	0x00012b20
        /*0c18*/ 	.word	0x000000ff
        /*0c1c*/ 	.word	0x00000000
        /*0c20*/ 	.short	0x0101
        /*0c22*/ 	.byte	0x06
	.zero		1


	//   ....[44]....
        /*0c24*/ 	.word	0x000133a0
        /*0c28*/ 	.word	0x000000ff
        /*0c2c*/ 	.word	0x00033450
        /*0c30*/ 	.short	0x010a
        /*0c32*/ 	.byte	0x09
	.zero		1


	//   ....[45]....
        /*0c34*/ 	.word	0x000133e0
        /*0c38*/ 	.word	0x000000ff
        /*0c3c*/ 	.word	0x00033450
        /*0c40*/ 	.short	0x010a
        /*0c42*/ 	.byte	0x09
	.zero		1


	//   ....[46]....
        /*0c44*/ 	.word	0x00013a10
        /*0c48*/ 	.word	0x000000ff
        /*0c4c*/ 	.word	0x00000000
        /*0c50*/ 	.short	0x0101
        /*0c52*/ 	.byte	0x04
	.zero		1


	//   ....[47]....
        /*0c54*/ 	.word	0x000169e0
        /*0c58*/ 	.word	0x000000ff
        /*0c5c*/ 	.word	0x00000000
        /*0c60*/ 	.short	0x0101
        /*0c62*/ 	.byte	0x07
	.zero		1


	//   ....[48]....
        /*0c64*/ 	.word	0x00017010
        /*0c68*/ 	.word	0x000000ff
        /*0c6c*/ 	.word	0x00000000
        /*0c70*/ 	.short	0x0101
        /*0c72*/ 	.byte	0x07
	.zero		1


	//   ....[49]....
        /*0c74*/ 	.word	0x0001bbc0
        /*0c78*/ 	.word	0x00000004
        /*0c7c*/ 	.word	0x00033480
        /*0c80*/ 	.short	0x010a
        /*0c82*/ 	.byte	0x3f
	.zero		1


	//   ....[50]....
        /*0c84*/ 	.word	0x0001be30
        /*0c88*/ 	.word	0x00000004
        /*0c8c*/ 	.word	0x00033440
        /*0c90*/ 	.short	0x010a
        /*0c92*/ 	.byte	0x3f
	.zero		1


	//   ....[51]....
        /*0c94*/ 	.word	0x0001c9f0
        /*0c98*/ 	.word	0x00000012
        /*0c9c*/ 	.word	0x00033400
        /*0ca0*/ 	.short	0x0107
        /*0ca2*/ 	.byte	0x3f
	.zero		1


	//   ....[52]....
        /*0ca4*/ 	.word	0x0001caf0
        /*0ca8*/ 	.word	0x00000012
        /*0cac*/ 	.word	0x00033400
        /*0cb0*/ 	.short	0x0101
        /*0cb2*/ 	.byte	0x3f
	.zero		1


	//   ....[53]....
        /*0cb4*/ 	.word	0x0001cb10
        /*0cb8*/ 	.word	0x00000012
        /*0cbc*/ 	.word	0x00033420
        /*0cc0*/ 	.short	0x010a
        /*0cc2*/ 	.byte	0x3f
	.zero		1


	//   ....[54]....
        /*0cc4*/ 	.word	0x0001ce10
        /*0cc8*/ 	.word	0x00000006
        /*0ccc*/ 	.word	0x00033480
        /*0cd0*/ 	.short	0x010a
        /*0cd2*/ 	.byte	0x3f
	.zero		1


	//   ....[55]....
        /*0cd4*/ 	.word	0x0001d260
        /*0cd8*/ 	.word	0x00000006
        /*0cdc*/ 	.word	0x00033440
        /*0ce0*/ 	.short	0x010a
        /*0ce2*/ 	.byte	0x3f
	.zero		1


	//   ....[56]....
        /*0ce4*/ 	.word	0x0001d710
        /*0ce8*/ 	.word	0x00000003
        /*0cec*/ 	.word	0x00033470
        /*0cf0*/ 	.short	0x010a
        /*0cf2*/ 	.byte	0x3f
	.zero		1


	//   ....[57]....
        /*0cf4*/ 	.word	0x0001d780
        /*0cf8*/ 	.word	0x00000003
        /*0cfc*/ 	.word	0x00033460
        /*0d00*/ 	.short	0x010a
        /*0d02*/ 	.byte	0x3f
	.zero		1


	//   ....[58]....
        /*0d04*/ 	.word	0x0001de40
        /*0d08*/ 	.word	0x00000003
        /*0d0c*/ 	.word	0x00033450
        /*0d10*/ 	.short	0x0101
        /*0d12*/ 	.byte	0x3f
	.zero		1


	//   ....[59]....
        /*0d14*/ 	.word	0x0001dec0
        /*0d18*/ 	.word	0x00000003
        /*0d1c*/ 	.word	0x00000000
        /*0d20*/ 	.short	0x0101
        /*0d22*/ 	.byte	0x3f
	.zero		1


	//   ....[60]....
        /*0d24*/ 	.word	0x0001e0f0
        /*0d28*/ 	.word	0x00000003
        /*0d2c*/ 	.word	0x00033470
        /*0d30*/ 	.short	0x010a
        /*0d32*/ 	.byte	0x3f
	.zero		1


	//   ....[61]....
        /*0d34*/ 	.word	0x0001e160
        /*0d38*/ 	.word	0x00000003
        /*0d3c*/ 	.word	0x00033460
        /*0d40*/ 	.short	0x010a
        /*0d42*/ 	.byte	0x3f
	.zero		1


	//   ....[62]....
        /*0d44*/ 	.word	0x0001e830
        /*0d48*/ 	.word	0x00000003
        /*0d4c*/ 	.word	0x00033450
        /*0d50*/ 	.short	0x0101
        /*0d52*/ 	.byte	0x3f
	.zero		1


	//   ....[63]....
        /*0d54*/ 	.word	0x0001e880
        /*0d58*/ 	.word	0x00000000
        /*0d5c*/ 	.word	0x00000000
        /*0d60*/ 	.short	0x0101
        /*0d62*/ 	.byte	0x3f
	.zero		1


	//   ....[64]....
        /*0d64*/ 	.word	0x0001fa40
        /*0d68*/ 	.word	0x00000000
        /*0d6c*/ 	.word	0x00033420
        /*0d70*/ 	.short	0x010a
        /*0d72*/ 	.byte	0x3f
	.zero		1


	//   ....[65]....
        /*0d74*/ 	.word	0x0001fc30
        /*0d78*/ 	.word	0x00000006
        /*0d7c*/ 	.word	0x00000000
        /*0d80*/ 	.short	0x010a
        /*0d82*/ 	.byte	0x3f
	.zero		1


	//   ....[66]....
        /*0d84*/ 	.word	0x0001fc60
        /*0d88*/ 	.word	0x00000007
        /*0d8c*/ 	.word	0x00000000
        /*0d90*/ 	.short	0x010a
        /*0d92*/ 	.byte	0x3f
	.zero		1


	//   ....[67]....
        /*0d94*/ 	.word	0x0001fcb0
        /*0d98*/ 	.word	0x00000004
        /*0d9c*/ 	.word	0x00033460
        /*0da0*/ 	.short	0x010a
        /*0da2*/ 	.byte	0x3f
	.zero		1


	//   ....[68]....
        /*0da4*/ 	.word	0x0001fd00
        /*0da8*/ 	.word	0x00000003
        /*0dac*/ 	.word	0x00033460
        /*0db0*/ 	.short	0x010a
        /*0db2*/ 	.byte	0x3f
	.zero		1


	//   ....[69]....
        /*0db4*/ 	.word	0x0001fd40
        /*0db8*/ 	.word	0x00000004
        /*0dbc*/ 	.word	0x00033480
        /*0dc0*/ 	.short	0x010a
        /*0dc2*/ 	.byte	0x3f
	.zero		1


	//   ....[70]....
        /*0dc4*/ 	.word	0x0001fd60
        /*0dc8*/ 	.word	0x00000003
        /*0dcc*/ 	.word	0x00033480
        /*0dd0*/ 	.short	0x010a
        /*0dd2*/ 	.byte	0x3f
	.zero		1


	//   ....[71]....
        /*0dd4*/ 	.word	0x0001fdd0
        /*0dd8*/ 	.word	0x00000003
        /*0ddc*/ 	.word	0x00033400
        /*0de0*/ 	.short	0x010a
        /*0de2*/ 	.byte	0x3f
	.zero		1


	//   ....[72]....
        /*0de4*/ 	.word	0x0001fe20
        /*0de8*/ 	.word	0x00000005
        /*0dec*/ 	.word	0x00033430
        /*0df0*/ 	.short	0x010a
        /*0df2*/ 	.byte	0x3f
	.zero		1


	//   ....[73]....
        /*0df4*/ 	.word	0x0001fe80
        /*0df8*/ 	.word	0x00000008
        /*0dfc*/ 	.word	0x00033430
        /*0e00*/ 	.short	0x010a
        /*0e02*/ 	.byte	0x3f
	.zero		1


	//   ....[74]....
        /*0e04*/ 	.word	0x0001fee0
        /*0e08*/ 	.word	0x00000008
        /*0e0c*/ 	.word	0x00033450
        /*0e10*/ 	.short	0x010a
        /*0e12*/ 	.byte	0x3f
	.zero		1


	//   ....[75]....
        /*0e14*/ 	.word	0x0001ff40
        /*0e18*/ 	.word	0x00000003
        /*0e1c*/ 	.word	0x00033430
        /*0e20*/ 	.short	0x010a
        /*0e22*/ 	.byte	0x3f
	.zero		1


	//   ....[76]....
        /*0e24*/ 	.word	0x0001ffa0
        /*0e28*/ 	.word	0x00000003
        /*0e2c*/ 	.word	0x00033450
        /*0e30*/ 	.short	0x010a
        /*0e32*/ 	.byte	0x3f
	.zero		1


	//   ....[77]....
        /*0e34*/ 	.word	0x00020000
        /*0e38*/ 	.word	0x00000003
        /*0e3c*/ 	.word	0x00033430
        /*0e40*/ 	.short	0x010a
        /*0e42*/ 	.byte	0x3f
	.zero		1


	//   ....[78]....
        /*0e44*/ 	.word	0x00020060
        /*0e48*/ 	.word	0x00000003
        /*0e4c*/ 	.word	0x00033450
        /*0e50*/ 	.short	0x010a
        /*0e52*/ 	.byte	0x3f
	.zero		1


	//   ....[79]....
        /*0e54*/ 	.word	0x000200c0
        /*0e58*/ 	.word	0x00000007
        /*0e5c*/ 	.word	0x00033450
        /*0e60*/ 	.short	0x010a
        /*0e62*/ 	.byte	0x3f
	.zero		1


	//   ....[80]....
        /*0e64*/ 	.word	0x00020210
        /*0e68*/ 	.word	0x00000004
        /*0e6c*/ 	.word	0x00033480
        /*0e70*/ 	.short	0x010a
        /*0e72*/ 	.byte	0x3f
	.zero		1


	//   ....[81]....
        /*0e74*/ 	.word	0x00020260
        /*0e78*/ 	.word	0x00000004
        /*0e7c*/ 	.word	0x00033440
        /*0e80*/ 	.short	0x010a
        /*0e82*/ 	.byte	0x3f
	.zero		1


	//   ....[82]....
        /*0e84*/ 	.word	0x00020800
        /*0e88*/ 	.word	0x00000012
        /*0e8c*/ 	.word	0x00033420
        /*0e90*/ 	.short	0x010a
        /*0e92*/ 	.byte	0x3f
	.zero		1


	//   ....[83]....
        /*0e94*/ 	.word	0x00020850
        /*0e98*/ 	.word	0x00000006
        /*0e9c*/ 	.word	0x00033480
        /*0ea0*/ 	.short	0x010a
        /*0ea2*/ 	.byte	0x3f
	.zero		1


	//   ....[84]....
        /*0ea4*/ 	.word	0x000208a0
        /*0ea8*/ 	.word	0x00000006
        /*0eac*/ 	.word	0x00033440
        /*0eb0*/ 	.short	0x010a
        /*0eb2*/ 	.byte	0x3f
	.zero		1


	//   ....[85]....
        /*0eb4*/ 	.word	0x000208f0
        /*0eb8*/ 	.word	0x00000003
        /*0ebc*/ 	.word	0x00033470
        /*0ec0*/ 	.short	0x010a
        /*0ec2*/ 	.byte	0x3f
	.zero		1


	//   ....[86]....
        /*0ec4*/ 	.word	0x00020940
        /*0ec8*/ 	.word	0x00000003
        /*0ecc*/ 	.word	0x00033460
        /*0ed0*/ 	.short	0x010a
        /*0ed2*/ 	.byte	0x3f
	.zero		1


	//   ....[87]....
        /*0ed4*/ 	.word	0x00020990
        /*0ed8*/ 	.word	0x00000003
        /*0edc*/ 	.word	0x00033470
        /*0ee0*/ 	.short	0x010a
        /*0ee2*/ 	.byte	0x3f
	.zero		1


	//   ....[88]....
        /*0ee4*/ 	.word	0x000209e0
        /*0ee8*/ 	.word	0x00000003
        /*0eec*/ 	.word	0x00033460
        /*0ef0*/ 	.short	0x010a
        /*0ef2*/ 	.byte	0x3f
	.zero		1


	//   ....[89]....
        /*0ef4*/ 	.word	0x00020a30
        /*0ef8*/ 	.word	0x00000000
        /*0efc*/ 	.word	0x00033420
        /*0f00*/ 	.short	0x010a
        /*0f02*/ 	.byte	0x3f
	.zero		1


	//   ....[90]....
        /*0f04*/ 	.word	0x00020bd0
        /*0f08*/ 	.word	0x00000006
        /*0f0c*/ 	.word	0x00000000
        /*0f10*/ 	.short	0x010a
        /*0f12*/ 	.byte	0x3f
	.zero		1


	//   ....[91]....
        /*0f14*/ 	.word	0x00020c20
        /*0f18*/ 	.word	0x00000007
        /*0f1c*/ 	.word	0x00000000
        /*0f20*/ 	.short	0x010a
        /*0f22*/ 	.byte	0x3f
	.zero		1


	//   ....[92]....
        /*0f24*/ 	.word	0x00020c70
        /*0f28*/ 	.word	0x00000004
        /*0f2c*/ 	.word	0x00033460
        /*0f30*/ 	.short	0x010a
        /*0f32*/ 	.byte	0x3f
	.zero		1


	//   ....[93]....
        /*0f34*/ 	.word	0x00020cc0
        /*0f38*/ 	.word	0x00000003
        /*0f3c*/ 	.word	0x00033460
        /*0f40*/ 	.short	0x010a
        /*0f42*/ 	.byte	0x3f
	.zero		1


	//   ....[94]....
        /*0f44*/ 	.word	0x00020d10
        /*0f48*/ 	.word	0x00000004
        /*0f4c*/ 	.word	0x00033480
        /*0f50*/ 	.short	0x010a
        /*0f52*/ 	.byte	0x3f
	.zero		1


	//----- nvinfo : EIATTR_NUM_MBARRIERS
	.align		4
.L_211:
        /*0f54*/ 	.byte	0x03, 0x38
        /*0f56*/ 	.short	0x0016


	//----- nvinfo : EIATTR_EXIT_INSTR_OFFSETS
	.align		4
        /*0f58*/ 	.byte	0x04, 0x1c
        /*0f5a*/ 	.short	(.L_213 - .L_212)


	//   ....[0]....
.L_212:
        /*0f5c*/ 	.word	0x00000a80


	//   ....[1]....
        /*0f60*/ 	.word	0x000191c0


	//   ....[2]....
        /*0f64*/ 	.word	0x0001fdb0


	//----- nvinfo : EIATTR_MAX_THREADS
	.align		4
.L_213:
        /*0f68*/ 	.byte	0x04, 0x05
        /*0f6a*/ 	.short	(.L_215 - .L_214)
.L_214:
        /*0f6c*/ 	.word	0x00000180
        /*0f70*/ 	.word	0x00000001
        /*0f74*/ 	.word	0x00000001


	//----- nvinfo : EIATTR_CRS_STACK_SIZE
	.align		4
.L_215:
        /*0f78*/ 	.byte	0x04, 0x1e
        /*0f7a*/ 	.short	(.L_217 - .L_216)
.L_216:
        /*0f7c*/ 	.word	0x00000000


	//----- nvinfo : EIATTR_CBANK_PARAM_SIZE
	.align		4
.L_217:
        /*0f80*/ 	.byte	0x03, 0x19
        /*0f82*/ 	.short	0x0af0


	//----- nvinfo : EIATTR_PARAM_CBANK
	.align		4
        /*0f84*/ 	.byte	0x04, 0x0a
        /*0f86*/ 	.short	(.L_219 - .L_218)
	.align		4
.L_218:
        /*0f88*/ 	.word	index@(.nv.constant0._ZN7cutlass13device_kernelIN5flash11enable_sm90INS1_16FlashAttnFwdSm90INS1_25CollectiveMainloopFwdSm90ILi2EN4cute5tupleIJNS5_1CILi1EEES8_S8_EEENS6_IJNS7_ILi128EEENS7_ILi160EEENS7_ILi192EEEEEELi192ENS_12float_e4m3_tEfNS_4arch4Sm90ELb0ELb1ELb0ELb1ELb0ELb0ELb0ELb1ELb1ELb1ELb1ELb0EEENS1_21CollectiveEpilogueFwdINS6_IJSA_SC_SB_EEES9_NS_10bfloat16_tESG_Li256ELb1ELb1ELb1ELb1EEENS1_36VarlenDynamicPersistentTileSchedulerILi128ELi160ELi256ELi128ELb1ELb1ELb1ELb1ELb0ELb1EEEEEEEEEvNT_6ParamsE)
        /*0f8c*/ 	.short	0x0210
        /*0f8e*/ 	.short	0x0af0


	//----- nvinfo : EIATTR_SW_WAR
	.align		4
.L_219:
        /*0f90*/ 	.byte	0x04, 0x36
        /*0f92*/ 	.short	(.L_221 - .L_220)
.L_220:
        /*0f94*/ 	.word	0x00000008
.L_221:


//--------------------- .nv.info._ZN7cutlass13device_kernelIN5flash11enable_sm90INS1_16FlashAttnFwdSm90INS1_25CollectiveMainloopFwdSm90ILi2EN4cute5tupleIJNS5_1CILi1EEES8_S8_EEENS6_IJNS7_ILi128EEENS7_ILi160EEENS7_ILi192EEEEEELi192ENS_12float_e4m3_tEfNS_4arch4Sm90ELb0ELb1ELb0ELb1ELb0ELb1ELb0ELb1ELb1ELb1ELb1ELb0EEENS1_21CollectiveEpilogueFwdINS6_IJSA_SC_SB_EEES9_NS_10bfloat16_tESG_Li256ELb1ELb1ELb1ELb1EEENS1_36VarlenDynamicPersistentTileSchedulerILi128ELi160ELi256ELi128ELb1ELb1ELb1ELb1ELb0ELb1EEEEEEEEEvNT_6ParamsE --------------------------
	.section	.nv.info._ZN7cutlass13device_kernelIN5flash11enable_sm90INS1_16FlashAttnFwdSm90INS1_25CollectiveMainloopFwdSm90ILi2EN4cute5tupleIJNS5_1CILi1EEES8_S8_EEENS6_IJNS7_ILi128EEENS7_ILi160EEENS7_ILi192EEEEEELi192ENS_12float_e4m3_tEfNS_4arch4Sm90ELb0ELb1ELb0ELb1ELb0ELb1ELb0ELb1ELb1ELb1ELb1ELb0EEENS1_21CollectiveEpilogueFwdINS6_IJSA_SC_SB_EEES9_NS_10bfloat16_tESG_Li256ELb1ELb1ELb1ELb1EEENS1_36VarlenDynamicPersistentTileSchedulerILi128ELi160ELi256ELi128ELb1ELb1ELb1ELb1ELb0ELb1EEEEEEEEEvNT_6ParamsE,"",@"SHT_CUDA_INFO"
	.sectionflags	@""
	.align	4


	//----- nvinfo : EIATTR_CUDA_API_VERSION
	.align		4
        /*0000*/ 	.byte	0x04, 0x37
        /*0002*/ 	.short	(.L_223 - .L_222)
.L_222:
        /*0004*/ 	.word	0x00000082


	//----- nvinfo : EIATTR_KPARAM_INFO
	.align		4
.L_223:
        /*0008*/ 	.byte	0x04, 0x17
        /*000a*/ 	.short	(.L_225 - .L_224)
.L_224:
        /*000c*/ 	.word	0x00000000
        /*0010*/ 	.short	0x0000
        /*0012*/ 	.short	0x0070
        /*0014*/ 	.byte	0x00, 0xf0, 0x01, 0x2a


	//----- nvinfo : EIATTR_SPARSE_MMA_MASK
	.align		4
.L_225:
        /*0018*/ 	.byte	0x03, 0x50
        /*001a*/ 	.short	0x0000


	//----- nvinfo : EIATTR_MAXREG_COUNT
	.align		4
        /*001c*/ 	.byte	0x03, 0x1b
        /*001e*/ 	.short	0x00a8


	//----- nvinfo : EIATTR_NUM_BARRIERS
	.align		4
        /*0020*/ 	.byte	0x02, 0x4c
        /*0022*/ 	.byte	0x10
	.zero		1


	//----- nvinfo : EIATTR_EXTERNS
	.align		4
        /*0024*/ 	.byte	0x04, 0x0f
        /*0026*/ 	.short	(.L_227 - .L_226)


	//   ....[0]....
	.align		4
.L_226:
        /*0028*/ 	.word	index@(__assertfail)


	//----- nvinfo : EIATTR_ANNOTATIONS
	.align		4
.L_227:
        /*002c*/ 	.byte	0x04, 0x55
        /*002e*/ 	.short	(.L_229 - .L_228)


	//   ....[0]....
.L_228:
        /* <DEDUP_REMOVED lines=122> */


	//----- nvinfo : EIATTR_MERCURY_ISA_VERSION
	.align		4
.L_229:
        /*07c0*/ 	.byte	0x03, 0x5f
        /*07c2*/ 	.short	0x0101


	//----- nvinfo : EIATTR_UNUSED_LOAD_BYTE_OFFSET
	.align		4
        /*07c4*/ 	.byte	0x04, 0x44
        /*07c6*/ 	.short	(.L_231 - .L_230)


	//   ....[0]....
.L_230:
        /*07c8*/ 	.word	0x00000b40
        /*07cc*/ 	.word	0x0000fff0


	//   ....[1]....
        /*07d0*/ 	.word	0x0001e7e0
        /*07d4*/ 	.word	0x0000fff0


	//----- nvinfo : EIATTR_INT_WARP_WIDE_INSTR_OFFSETS
	.align		4
.L_231:
        /*07d8*/ 	.byte	0x04, 0x31
        /*07da*/ 	.short	(.L_233 - .L_232)


	//   ....[0]....
.L_232:
        /*07dc*/ 	.word	0x000001e0


	//   ....[1]....
        /*07e0*/ 	.word	0x00000220


	//   ....[2]....
        /*07e4*/ 	.word	0x00000290


	//   ....[3]....
        /*07e8*/ 	.word	0x000271b0


	//   ....[4]....
        /*07ec*/ 	.word	0x00027240


	//   ....[5]....
        /*07f0*/ 	.word	0x00029f30


	//   ....[6]....
        /*07f4*/ 	.word	0x00029fc0


	//----- nvinfo : EIATTR_COOP_GROUP_MASK_REGIDS
	.align		4
.L_233:
        /*07f8*/ 	.byte	0x04, 0x29
        /*07fa*/ 	.short	(.L_235 - .L_234)


	//   ....[0]....
.L_234:
        /*07fc*/ 	.word	0xffffffff


	//   ....[1]....
        /*0800*/ 	.word	0xffffffff


	//   ....[2]....
        /*0804*/ 	.word	0xffffffff


	//   ....[3]....
        /*0808*/ 	.word	0xffffffff


	//   ....[4]....
        /*080c*/ 	.word	0xffffffff


	//   ....[5]....
        /*0810*/ 	.word	0xffffffff


	//   ....[6]....
        /*0814*/ 	.word	0xffffffff


	//   ....[7]....
        /*0818*/ 	.word	0xffffffff


	//   ....[8]....
        /*081c*/ 	.word	0xffffffff


	//   ....[9]....
        /*0820*/ 	.word	0xffffffff


	//   ....[10]....
        /*0824*/ 	.word	0xffffffff


	//   ....[11]....
        /*0828*/ 	.word	0xffffffff


	//   ....[12]....
        /*082c*/ 	.word	0xffffffff


	//   ....[13]....
        /*0830*/ 	.word	0xffffffff


	//   ....[14]....
        /*0834*/ 	.word	0xffffffff


	//   ....[15]....
        /*0838*/ 	.word	0xffffffff


	//   ....[16]....
        /*083c*/ 	.word	0xffffffff


	//   ....[17]....
        /*0840*/ 	.word	0xffffffff


	//   ....[18]....
        /*0844*/ 	.word	0xffffffff


	//   ....[19]....
        /*0848*/ 	.word	0xffffffff


	//   ....[20]....
        /*084c*/ 	.word	0xffffffff


	//   ....[21]....
        /*0850*/ 	.word	0xffffffff


	//   ....[22]....
        /*0854*/ 	.word	0xffffffff


	//   ....[23]....
        /*0858*/ 	.word	0xffffffff


	//   ....[24]....
        /*085c*/ 	.word	0xffffffff


	//   ....[25]....
        /*0860*/ 	.word	0xffffffff


	//   ....[26]....
        /*0864*/ 	.word	0xffffffff


	//   ....[27]....
        /*0868*/ 	.word	0xffffffff


	//   ....[28]....
        /*086c*/ 	.word	0xffffffff


	//   ....[29]....
        /*0870*/ 	.word	0xffffffff


	//   ....[30]....
        /*0874*/ 	.word	0xffffffff


	//   ....[31]....
        /*0878*/ 	.word	0xffffffff


	//   ....[32]....
        /*087c*/ 	.word	0xffffffff


	//   ....[33]....
        /*0880*/ 	.word	0xffffffff


	//   ....[34]....
        /*0884*/ 	.word	0xffffffff


	//   ....[35]....
        /*0888*/ 	.word	0xffffffff


	//   ....[36]....
        /*088c*/ 	.word	0xffffffff


	//   ....[37]....
        /*0890*/ 	.word	0xffffffff


	//   ....[38]....
        /*0894*/ 	.word	0xffffffff


	//   ....[39]....
        /*0898*/ 	.word	0xffffffff


	//   ....[40]....
        /*089c*/ 	.word	0xffffffff


	//   ....[41]....
        /*08a0*/ 	.word	0xffffffff


	//   ....[42]....
        /*08a4*/ 	.word	0xffffffff


	//   ....[43]....
        /*08a8*/ 	.word	0xffffffff


	//   ....[44]....
        /*08ac*/ 	.word	0xffffffff


	//   ....[45]....
        /*08b0*/ 	.word	0xffffffff


	//   ....[46]....
        /*08b4*/ 	.word	0xffffffff


	//   ....[47]....
        /*08b8*/ 	.word	0xffffffff


	//   ....[48]....
        /*08bc*/ 	.word	0xffffffff


	//   ....[49]....
        /*08c0*/ 	.word	0xffffffff


	//   ....[50]....
        /*08c4*/ 	.word	0xffffffff


	//   ....[51]....
        /*08c8*/ 	.word	0xffffffff


	//   ....[52]....
        /*08cc*/ 	.word	0xffffffff


	//   ....[53]....
        /*08d0*/ 	.word	0xffffffff


	//   ....[54]....
        /*08d4*/ 	.word	0xffffffff


	//   ....[55]....
        /*08d8*/ 	.word	0xffffffff


	//   ....[56]....
        /*08dc*/ 	.word	0xffffffff


	//   ....[57]....
        /*08e0*/ 	.word	0xffffffff


	//   ....[58]....
        /*08e4*/ 	.word	0xffffffff


	//   ....[59]....
        /*08e8*/ 	.word	0xffffffff


	//   ....[60]....
        /*08ec*/ 	.word	0xffffffff


	//   ....[61]....
        /*08f0*/ 	.word	0xffffffff


	//   ....[62]....
        /*08f4*/ 	.word	0xffffffff


	//   ....[63]....
        /*08f8*/ 	.word	0xffffffff


	//   ....[64]....
        /*08fc*/ 	.word	0xffffffff


	//   ....[65]....
        /*0900*/ 	.word	0xffffffff


	//   ....[66]....
        /*0904*/ 	.word	0xffffffff


	//   ....[67]....
        /*0908*/ 	.word	0xffffffff


	//   ....[68]....
        /*090c*/ 	.word	0xffffffff


	//   ....[69]....
        /*0910*/ 	.word	0xffffffff


	//   ....[70]....
        /*0914*/ 	.word	0xffffffff


	//   ....[71]....
        /*0918*/ 	.word	0xffffffff


	//   ....[72]....
        /*091c*/ 	.word	0xffffffff


	//   ....[73]....
        /*0920*/ 	.word	0xffffffff


	//   ....[74]....
        /*0924*/ 	.word	0xffffffff


	//   ....[75]....
        /*0928*/ 	.word	0xffffffff


	//   ....[76]....
        /*092c*/ 	.word	0xffffffff


	//   ....[77]....
        /*0930*/ 	.word	0xffffffff


	//   ....[78]....
        /*0934*/ 	.word	0xffffffff


	//   ....[79]....
        /*0938*/ 	.word	0xffffffff


	//   ....[80]....
        /*093c*/ 	.word	0xffffffff


	//   ....[81]....
        /*0940*/ 	.word	0xffffffff


	//   ....[82]....
        /*0944*/ 	.word	0xffffffff


	//   ....[83]....
        /*0948*/ 	.word	0xffffffff


	//   ....[84]....
        /*094c*/ 	.word	0xffffffff


	//   ....[85]....
        /*0950*/ 	.word	0xffffffff


	//   ....[86]....
        /*0954*/ 	.word	0xffffffff


	//   ....[87]....
        /*0958*/ 	.word	0xffffffff


	//   ....[88]....
        /*095c*/ 	.word	0xffffffff


	//   ....[89]....
        /*0960*/ 	.word	0xffffffff


	//   ....[90]....
        /*0964*/ 	.word	0xffffffff


	//   ....[91]....
        /*0968*/ 	.word	0xffffffff


	//   ....[92]....
        /*096c*/ 	.word	0xffffffff


	//   ....[93]....
        /*0970*/ 	.word	0xffffffff


	//   ....[94]....
        /*0974*/ 	.word	0xffffffff


	//   ....[95]....
        /*0978*/ 	.word	0xffffffff


	//   ....[96]....
        /*097c*/ 	.word	0xffffffff


	//   ....[97]....
        /*0980*/ 	.word	0xffffffff


	//   ....[98]....
        /*0984*/ 	.word	0xffffffff


	//   ....[99]....
        /*0988*/ 	.word	0xffffffff


	//   ....[100]....
        /*098c*/ 	.word	0xffffffff


	//   ....[101]....
        /*0990*/ 	.word	0xffffffff


	//   ....[102]....
        /*0994*/ 	.word	0xffffffff


	//   ....[103]....
        /*0998*/ 	.word	0xffffffff


	//   ....[104]....
        /*099c*/ 	.word	0xffffffff


	//   ....[105]....
        /*09a0*/ 	.word	0xffffffff


	//   ....[106]....
        /*09a4*/ 	.word	0xffffffff


	//   ....[107]....
        /*09a8*/ 	.word	0xffffffff


	//   ....[108]....
        /*09ac*/ 	.word	0xffffffff


	//   ....[109]....
        /*09b0*/ 	.word	0xffffffff


	//   ....[110]....
        /*09b4*/ 	.word	0xffffffff


	//   ....[111]....
        /*09b8*/ 	.word	0xffffffff


	//   ....[112]....
        /*09bc*/ 	.word	0xffffffff


	//   ....[113]....
        /*09c0*/ 	.word	0xffffffff


	//   ....[114]....
        /*09c4*/ 	.word	0xffffffff


	//   ....[115]....
        /*09c8*/ 	.word	0xffffffff


	//   ....[116]....
        /*09cc*/ 	.word	0xffffffff


	//   ....[117]....
        /*09d0*/ 	.word	0xffffffff


	//   ....[118]....
        /*09d4*/ 	.word	0xffffffff


	//   ....[119]....
        /*09d8*/ 	.word	0xffffffff


	//   ....[120]....
        /*09dc*/ 	.word	0xffffffff


	//   ....[121]....
        /*09e0*/ 	.word	0xffffffff


	//   ....[122]....
        /*09e4*/ 	.word	0xffffffff


	//   ....[123]....
        /*09e8*/ 	.word	0xffffffff


	//   ....[124]....
        /*09ec*/ 	.word	0xffffffff


	//   ....[125]....
        /*09f0*/ 	.word	0xffffffff


	//   ....[126]....
        /*09f4*/ 	.word	0xffffffff


	//   ....[127]....
        /*09f8*/ 	.word	0xffffffff


	//   ....[128]....
        /*09fc*/ 	.word	0xffffffff


	//   ....[129]....
        /*0a00*/ 	.word	0xffffffff


	//   ....[130]....
        /*0a04*/ 	.word	0xffffffff


	//   ....[131]....
        /*0a08*/ 	.word	0xffffffff


	//   ....[132]....
        /*0a0c*/ 	.word	0xffffffff


	//   ....[133]....
        /*0a10*/ 	.word	0xffffffff


	//   ....[134]....
        /*0a14*/ 	.word	0xffffffff


	//   ....[135]....
        /*0a18*/ 	.word	0xffffffff


	//   ....[136]....
        /*0a1c*/ 	.word	0xffffffff


	//   ....[137]....
        /*0a20*/ 	.word	0xffffffff


	//   ....[138]....
        /*0a24*/ 	.word	0xffffffff


	//   ....[139]....
        /*0a28*/ 	.word	0xffffffff


	//   ....[140]....
        /*0a2c*/ 	.word	0xffffffff


	//   ....[141]....
        /*0a30*/ 	.word	0xffffffff


	//   ....[142]....
        /*0a34*/ 	.word	0xffffffff


	//   ....[143]....
        /*0a38*/ 	.word	0xffffffff


	//   ....[144]....
        /*0a3c*/ 	.word	0xffffffff


	//   ....[145]....
        /*0a40*/ 	.word	0xffffffff


	//   ....[146]....
        /*0a44*/ 	.word	0xffffffff


	//   ....[147]....
        /*0a48*/ 	.word	0xffffffff


	//   ....[148]....
        /*0a4c*/ 	.word	0xffffffff


	//   ....[149]....
        /*0a50*/ 	.word	0xffffffff


	//   ....[150]....
        /*0a54*/ 	.word	0xffffffff


	//   ....[151]....
        /*0a58*/ 	.word	0xffffffff


	//   ....[152]....
        /*0a5c*/ 	.word	0xffffffff


	//   ....[153]....
        /*0a60*/ 	.word	0xffffffff


	//   ....[154]....
        /*0a64*/ 	.word	0xffffffff


	//   ....[155]....
        /*0a68*/ 	.word	0xffffffff


	//   ....[156]....
        /*0a6c*/ 	.word	0xffffffff


	//   ....[157]....
        /*0a70*/ 	.word	0xffffffff


	//   ....[158]....
        /*0a74*/ 	.word	0xffffffff


	//   ....[159]....
        /*0a78*/ 	.word	0xffffffff


	//   ....[160]....
        /*0a7c*/ 	.word	0xffffffff


	//   ....[161]....
        /*0a80*/ 	.word	0xffffffff


	//   ....[162]....
        /*0a84*/ 	.word	0xffffffff


	//   ....[163]....
        /*0a88*/ 	.word	0xffffffff


	//   ....[164]....
        /*0a8c*/ 	.word	0xffffffff


	//   ....[165]....
        /*0a90*/ 	.word	0xffffffff


	//   ....[166]....
        /*0a94*/ 	.word	0xffffffff


	//   ....[167]....
        /*0a98*/ 	.word	0xffffffff


	//   ....[168]....
        /*0a9c*/ 	.word	0xffffffff


	//   ....[169]....
        /*0aa0*/ 	.word	0xffffffff


	//   ....[170]....
        /*0aa4*/ 	.word	0xffffffff


	//   ....[171]....
        /*0aa8*/ 	.word	0xffffffff


	//   ....[172]....
        /*0aac*/ 	.word	0xffffffff


	//   ....[173]....
        /*0ab0*/ 	.word	0xffffffff


	//   ....[174]....
        /*0ab4*/ 	.word	0xffffffff


	//   ....[175]....
        /*0ab8*/ 	.word	0xffffffff


	//   ....[176]....
        /*0abc*/ 	.word	0xffffffff


	//   ....[177]....
        /*0ac0*/ 	.word	0xffffffff


	//   ....[178]....
        /*0ac4*/ 	.word	0xffffffff


	//   ....[179]....
        /*0ac8*/ 	.word	0xffffffff


	//   ....[180]....
        /*0acc*/ 	.word	0xffffffff


	//   ....[181]....
        /*0ad0*/ 	.word	0xffffffff


	//   ....[182]....
        /*0ad4*/ 	.word	0xffffffff


	//   ....[183]....
        /*0ad8*/ 	.word	0xffffffff


	//   ....[184]....
        /*0adc*/ 	.word	0xffffffff


	//   ....[185]....
        /*0ae0*/ 	.word	0xffffffff


	//   ....[186]....
        /*0ae4*/ 	.word	0xffffffff


	//   ....[187]....
        /*0ae8*/ 	.word	0xffffffff


	//   ....[188]....
        /*0aec*/ 	.word	0xffffffff


	//   ....[189]....
        /*0af0*/ 	.word	0xffffffff


	//   ....[190]....
        /*0af4*/ 	.word	0xffffffff


	//   ....[191]....
        /*0af8*/ 	.word	0xffffffff


	//   ....[192]....
        /*0afc*/ 	.word	0xffffffff


	//   ....[193]....
        /*0b00*/ 	.word	0xffffffff


	//   ....[194]....
        /*0b04*/ 	.word	0xffffffff


	//   ....[195]....
        /*0b08*/ 	.word	0xffffffff


	//   ....[196]....
        /*0b0c*/ 	.word	0xffffffff


	//   ....[197]....
        /*0b10*/ 	.word	0xffffffff


	//   ....[198]....
        /*0b14*/ 	.word	0xffffffff


	//   ....[199]....
        /*0b18*/ 	.word	0xffffffff


	//   ....[200]....
        /*0b1c*/ 	.word	0xffffffff


	//   ....[201]....
        /*0b20*/ 	.word	0xffffffff


	//   ....[202]....
        /*0b24*/ 	.word	0xffffffff


	//   ....[203]....
        /*0b28*/ 	.word	0xffffffff


	//   ....[204]....
        /*0b2c*/ 	.word	0xffffffff


	//   ....[205]....
        /*0b30*/ 	.word	0xffffffff


	//   ....[206]....
        /*0b34*/ 	.word	0xffffffff


	//   ....[207]....
        /*0b38*/ 	.word	0xffffffff


	//   ....[208]....
        /*0b3c*/ 	.word	0x0500000f


	//   ....[209]....
        /*0b40*/ 	.word	0x0500000f


	//   ....[210]....
        /*0b44*/ 	.word	0x0500000f


	//   ....[211]....
        /*0b48*/ 	.word	0x0500000f


	//   ....[212]....
        /*0b4c*/ 	.word	0x0500000f


	//   ....[213]....
        /*0b50*/ 	.word	0x0500000f


	//   ....[214]....
        /*0b54*/ 	.word	0x0500000f


	//   ....[215]....
        /*0b58*/ 	.word	0x0500000f


	//   ....[216]....
        /*0b5c*/ 	.word	0x0500000f


	//   ....[217]....
        /*0b60*/ 	.word	0x0500000f


	//   ....[218]....
        /*0b64*/ 	.word	0x0500000f


	//   ....[219]....
        /*0b68*/ 	.word	0x0500000f


	//   ....[220]....
        /*0b6c*/ 	.word	0x0500000f


	//   ....[221]....
        /*0b70*/ 	.word	0x0500000f


	//   ....[222]....
        /*0b74*/ 	.word	0x0500000f


	//   ....[223]....
        /*0b78*/ 	.word	0x0500000f


	//   ....[224]....
        /*0b7c*/ 	.word	0x0500000f


	//   ....[225]....
        /*0b80*/ 	.word	0x0500000f


	//   ....[226]....
        /*0b84*/ 	.word	0x0500000f


	//   ....[227]....
        /*0b88*/ 	.word	0x0500000f


	//   ....[228]....
        /*0b8c*/ 	.word	0x0500000f


	//   ....[229]....
        /*0b90*/ 	.word	0x0500000f


	//   ....[230]....
        /*0b94*/ 	.word	0x0500000f


	//   ....[231]....
        /*0b98*/ 	.word	0x0500000f


	//   ....[232]....
        /*0b9c*/ 	.word	0x0500000f


	//   ....[233]....
        /*0ba0*/ 	.word	0x0500000f


	//   ....[234]....
        /*0ba4*/ 	.word	0x0500000f


	//   ....[235]....
        /*0ba8*/ 	.word	0x0500000f


	//   ....[236]....
        /*0bac*/ 	.word	0x0500000f


	//   ....[237]....
        /*0bb0*/ 	.word	0x0500000f


	//   ....[238]....
        /*0bb4*/ 	.word	0x0500000f


	//   ....[239]....
        /*0bb8*/ 	.word	0x0500000f


	//   ....[240]....
        /*0bbc*/ 	.word	0x0500000f


	//   ....[241]....
        /*0bc0*/ 	.word	0x0500000f


	//   ....[242]....
        /*0bc4*/ 	.word	0x0500000f


	//   ....[243]....
        /*0bc8*/ 	.word	0x0500000f


	//   ....[244]....
        /*0bcc*/ 	.word	0x0500000f


	//----- nvinfo : EIATTR_COOP_GROUP_INSTR_OFFSETS
	.align		4
.L_235:
        /*0bd0*/ 	.byte	0x04, 0x28
        /*0bd2*/ 	.short	(.L_237 - .L_236)


	//   ....[0]....
.L_236:
        /*0bd4*/ 	.word	0x000000c0


	//   ....[1]....
        /*0bd8*/ 	.word	0x000001f0


	//   ....[2]....
        /*0bdc*/ 	.word	0x00000240


	//   ....[3]....
        /*0be0*/ 	.word	0x00000470


	//   ....[4]....
        /*0be4*/ 	.word	0x000005d0


	//   ....[5]....
        /*0be8*/ 	.word	0x000006f0


	//   ....[6]....
        /*0bec*/ 	.word	0x00000850


	//   ....[7]....
        /*0bf0*/ 	.word	0x00005630


	//   ....[8]....
        /*0bf4*/ 	.word	0x00005d90


	//   ....[9]....
        /*0bf8*/ 	.word	0x00005da0


	//   ....[10]....
        /*0bfc*/ 	.word	0x00005db0


	//   ....[11]....
        /*0c00*/ 	.word	0x00005dc0


	//   ....[12]....
        /*0c04*/ 	.word	0x00009490


	//   ....[13]....
        /*0c08*/ 	.word	0x000094a0


	//   ....[14]....
        /*0c0c*/ 	.word	0x000094b0


	//   ....[15]....
        /*0c10*/ 	.word	0x000094c0


	//   ....[16]....
        /*0c14*/ 	.word	0x0000d7f0


	//   ....[17]....
        /*0c18*/ 	.word	0x0000dac0


	//   ....[18]....
        /*0c1c*/ 	.word	0x0000ef40


	//   ....[19]....
        /*0c20*/ 	.word	0x0000f060


	//   ....[20]....
        /*0c24*/ 	.word	0x0000fbf0


	//   ....[21]....
        /*0c28*/ 	.word	0x0000fc80


	//   ....[22]....
        /*0c2c*/ 	.word	0x000122a0


	//   ....[23]....
        /*0c30*/ 	.word	0x00012490


	//   ....[24]....
        /*0c34*/ 	.word	0x00013ae0


	//   ....[25]....
        /*0c38*/ 	.word	0x00013bf0


	//   ....[26]....
        /*0c3c*/ 	.word	0x00014830


	//   ....[27]....
        /*0c40*/ 	.word	0x00014880


	//   ....[28]....
        /*0c44*/ 	.word	0x000173d0


	//   ....[29]....
        /*0c48*/ 	.word	0x000173e0


	//   ....[30]....
        /*0c4c*/ 	.word	0x00017410


	//   ....[31]....
        /*0c50*/ 	.word	0x00017420


	//   ....[32]....
        /*0c54*/ 	.word	0x0001a050


	//   ....[33]....
        /*0c58*/ 	.word	0x0001a240


	//   ....[34]....
        /*0c5c*/ 	.word	0x0001b890


	//   ....[35]....
        /*0c60*/ 	.word	0x0001b9a0


	//   ....[36]....
        /*0c64*/ 	.word	0x0001c5a0


	//   ....[37]....
        /*0c68*/ 	.word	0x0001c600


	//   ....[38]....
        /*0c6c*/ 	.word	0x0001de20


	//   ....[39]....
        /*0c70*/ 	.word	0x0001de30


	//   ....[40]....
        /*0c74*/ 	.word	0x0001deb0


	//   ....[41]....
        /*0c78*/ 	.word	0x0001dec0


	//   ....[42]....
        /*0c7c*/ 	.word	0x0001f2e0


	//   ....[43]....
        /*0c80*/ 	.word	0x0001f320


	//   ....[44]....
        /*0c84*/ 	.word	0x0001f350


	//   ....[45]....
        /*0c88*/ 	.word	0x0001f360


	//   ....[46]....
        /*0c8c*/ 	.word	0x0001f390


	//   ....[47]....
        /*0c90*/ 	.word	0x0001f3b0


	//   ....[48]....
        /*0c94*/ 	.word	0x0001f3c0


	//   ....[49]....
        /*0c98*/ 	.word	0x0001f3d0


	//   ....[50]....
        /*0c9c*/ 	.word	0x0001f3f0


	//   ....[51]....
        /*0ca0*/ 	.word	0x0001f410


	//   ....[52]....
        /*0ca4*/ 	.word	0x0001f430


	//   ....[53]....
        /*0ca8*/ 	.word	0x0001f440


	//   ....[54]....
        /*0cac*/ 	.word	0x0001f450


	//   ....[55]....
        /*0cb0*/ 	.word	0x0001f460


	//   ....[56]....
        /*0cb4*/ 	.word	0x0001f470


	//   ....[57]....
        /*0cb8*/ 	.word	0x0001f480


	//   ....[58]....
        /*0cbc*/ 	.word	0x0001f4a0


	//   ....[59]....
        /*0cc0*/ 	.word	0x0001f4b0


	//   ....[60]....
        /*0cc4*/ 	.word	0x0001f4c0


	//   ....[61]....
        /*0cc8*/ 	.word	0x0001f4d0


	//   ....[62]....
        /*0ccc*/ 	.word	0x0001f4e0


	//   ....[63]....
        /*0cd0*/ 	.word	0x0001f4f0


	//   ....[64]....
        /*0cd4*/ 	.word	0x0001f500


	//   ....[65]....
        /*0cd8*/ 	.word	0x0001f510


	//   ....[66]....
        /*0cdc*/ 	.word	0x0001f520


	//   ....[67]....
        /*0ce0*/ 	.word	0x0001f530


	//   ....[68]....
        /*0ce4*/ 	.word	0x0001f540


	//   ....[69]....
        /*0ce8*/ 	.word	0x0001f550


	//   ....[70]....
        /*0cec*/ 	.word	0x0001f560


	//   ....[71]....
        /*0cf0*/ 	.word	0x0001f570


	//   ....[72]....
        /*0cf4*/ 	.word	0x0001f580


	//   ....[73]....
        /*0cf8*/ 	.word	0x0001f590


	//   ....[74]....
        /*0cfc*/ 	.word	0x0001f5a0


	//   ....[75]....
        /*0d00*/ 	.word	0x0001f5b0


	//   ....[76]....
        /*0d04*/ 	.word	0x0001f5c0


	//   ....[77]....
        /*0d08*/ 	.word	0x0001f5d0


	//   ....[78]....
        /*0d0c*/ 	.word	0x0001f5e0


	//   ....[79]....
        /*0d10*/ 	.word	0x0001f5f0


	//   ....[80]....
        /*0d14*/ 	.word	0x0001f600


	//   ....[81]....
        /*0d18*/ 	.word	0x0001f610


	//   ....[82]....
        /*0d1c*/ 	.word	0x0001f620


	//   ....[83]....
        /*0d20*/ 	.word	0x0001f630


	//   ....[84]....
        /*0d24*/ 	.word	0x0001f640


	//   ....[85]....
        /*0d28*/ 	.word	0x0001f650


	//   ....[86]....
        /*0d2c*/ 	.word	0x0001f660


	//   ....[87]....
        /*0d30*/ 	.word	0x0001f670


	//   ....[88]....
        /*0d34*/ 	.word	0x0001f680


	//   ....[89]....
        /*0d38*/ 	.word	0x0001f690


	//   ....[90]....
        /*0d3c*/ 	.word	0x0001f6a0


	//   ....[91]....
        /*0d40*/ 	.word	0x0001f6b0


	//   ....[92]....
        /*0d44*/ 	.word	0x0001f6c0


	//   ....[93]....
        /*0d48*/ 	.word	0x0001f6d0


	//   ....[94]....
        /*0d4c*/ 	.word	0x0001f6e0


	//   ....[95]....
        /*0d50*/ 	.word	0x0001f6f0


	//   ....[96]....
        /*0d54*/ 	.word	0x0001f700


	//   ....[97]....
        /*0d58*/ 	.word	0x0001f710


	//   ....[98]....
        /*0d5c*/ 	.word	0x0001f720


	//   ....[99]....
        /*0d60*/ 	.word	0x0001f730


	//   ....[100]....
        /*0d64*/ 	.word	0x0001f740


	//   ....[101]....
        /*0d68*/ 	.word	0x0001f750


	//   ....[102]....
        /*0d6c*/ 	.word	0x0001f760


	//   ....[103]....
        /*0d70*/ 	.word	0x0001f770


	//   ....[104]....
        /*0d74*/ 	.word	0x0001f780


	//   ....[105]....
        /*0d78*/ 	.word	0x0001f790


	//   ....[106]....
        /*0d7c*/ 	.word	0x0001f7a0


	//   ....[107]....
        /*0d80*/ 	.word	0x0001f7b0


	//   ....[108]....
        /*0d84*/ 	.word	0x0001f7c0


	//   ....[109]....
        /*0d88*/ 	.word	0x0001f7d0


	//   ....[110]....
        /*0d8c*/ 	.word	0x0001f7e0


	//   ....[111]....
        /*0d90*/ 	.word	0x0001f7f0


	//   ....[112]....
        /*0d94*/ 	.word	0x0001f800


	//   ....[113]....
        /*0d98*/ 	.word	0x0001f810


	//   ....[114]....
        /*0d9c*/ 	.word	0x0001f820


	//   ....[115]....
        /*0da0*/ 	.word	0x0001f830


	//   ....[116]....
        /*0da4*/ 	.word	0x0001f840


	//   ....[117]....
        /*0da8*/ 	.word	0x0001f850


	//   ....[118]....
        /*0dac*/ 	.word	0x0001f860


	//   ....[119]....
        /*0db0*/ 	.word	0x0001f870


	//   ....[120]....
        /*0db4*/ 	.word	0x0001f880


	//   ....[121]....
        /*0db8*/ 	.word	0x0001f890


	//   ....[122]....
        /*0dbc*/ 	.word	0x0001f8a0


	//   ....[123]....
        /*0dc0*/ 	.word	0x0001f8b0


	//   ....[124]....
        /*0dc4*/ 	.word	0x0001f8c0


	//   ....[125]....
        /*0dc8*/ 	.word	0x0001f8d0


	//   ....[126]....
        /*0dcc*/ 	.word	0x0001f8e0


	//   ....[127]....
        /*0dd0*/ 	.word	0x0001f8f0


	//   ....[128]....
        /*0dd4*/ 	.word	0x0001f900


	//   ....[129]....
        /*0dd8*/ 	.word	0x0001f910


	//   ....[130]....
        /*0ddc*/ 	.word	0x0001f920


	//   ....[131]....
        /*0de0*/ 	.word	0x0001f930


	//   ....[132]....
        /*0de4*/ 	.word	0x0001f940


	//   ....[133]....
        /*0de8*/ 	.word	0x0001f950


	//   ....[134]....
        /*0dec*/ 	.word	0x0001f960


	//   ....[135]....
        /*0df0*/ 	.word	0x0001f970


	//   ....[136]....
        /*0df4*/ 	.word	0x0001f980


	//   ....[137]....
        /*0df8*/ 	.word	0x0001f990


	//   ....[138]....
        /*0dfc*/ 	.word	0x000207e0


	//   ....[139]....
        /*0e00*/ 	.word	0x000207f0


	//   ....[140]....
        /*0e04*/ 	.word	0x00020800


	//   ....[141]....
        /*0e08*/ 	.word	0x00020810


	//   ....[142]....
        /*0e0c*/ 	.word	0x000210d0


	//   ....[143]....
        /*0e10*/ 	.word	0x000210f0


	//   ....[144]....
        /*0e14*/ 	.word	0x00021220


	//   ....[145]....
        /*0e18*/ 	.word	0x00021240


	//   ....[146]....
        /*0e1c*/ 	.word	0x00021340


	//   ....[147]....
        /*0e20*/ 	.word	0x00021360


	//   ....[148]....
        /*0e24*/ 	.word	0x00021470


	//   ....[149]....
        /*0e28*/ 	.word	0x00021490


	//   ....[150]....
        /*0e2c*/ 	.word	0x00021ae0


	//   ....[151]....
        /*0e30*/ 	.word	0x00021af0


	//   ....[152]....
        /*0e34*/ 	.word	0x00022140


	//   ....[153]....
        /*0e38*/ 	.word	0x00022150


	//   ....[154]....
        /*0e3c*/ 	.word	0x00022fd0


	//   ....[155]....
        /*0e40*/ 	.word	0x00023000


	//   ....[156]....
        /*0e44*/ 	.word	0x00023120


	//   ....[157]....
        /*0e48*/ 	.word	0x00023140


	//   ....[158]....
        /*0e4c*/ 	.word	0x00023240


	//   ....[159]....
        /*0e50*/ 	.word	0x00023260


	//   ....[160]....
        /*0e54*/ 	.word	0x00023370


	//   ....[161]....
        /*0e58*/ 	.word	0x00023390


	//   ....[162]....
        /*0e5c*/ 	.word	0x00023520


	//   ....[163]....
        /*0e60*/ 	.word	0x00023730


	//   ....[164]....
        /*0e64*/ 	.word	0x00023760


	//   ....[165]....
        /*0e68*/ 	.word	0x00023790


	//   ....[166]....
        /*0e6c*/ 	.word	0x000237c0


	//   ....[167]....
        /*0e70*/ 	.word	0x000237f0


	//   ....[168]....
        /*0e74*/ 	.word	0x00023820


	//   ....[169]....
        /*0e78*/ 	.word	0x000239c0


	//   ....[170]....
        /*0e7c*/ 	.word	0x000239f0


	//   ....[171]....
        /*0e80*/ 	.word	0x00023a20


	//   ....[172]....
        /*0e84*/ 	.word	0x00023a50


	//   ....[173]....
        /*0e88*/ 	.word	0x00023a80


	//   ....[174]....
        /*0e8c*/ 	.word	0x00023ab0


	//   ....[175]....
        /*0e90*/ 	.word	0x00023b50


	//   ....[176]....
        /*0e94*/ 	.word	0x00023b80


	//   ....[177]....
        /*0e98*/ 	.word	0x00023b90


	//   ....[178]....
        /*0e9c*/ 	.word	0x00023bc0


	//   ....[179]....
        /*0ea0*/ 	.word	0x000255e0


	//   ....[180]....
        /*0ea4*/ 	.word	0x00027920


	//   ....[181]....
        /*0ea8*/ 	.word	0x00028680


	//   ....[182]....
        /*0eac*/ 	.word	0x000286a0


	//   ....[183]....
        /*0eb0*/ 	.word	0x00028700


	//   ....[184]....
        /*0eb4*/ 	.word	0x00028780


	//   ....[185]....
        /*0eb8*/ 	.word	0x00028810


	//   ....[186]....
        /*0ebc*/ 	.word	0x00028820


	//   ....[187]....
        /*0ec0*/ 	.word	0x00028870


	//   ....[188]....
        /*0ec4*/ 	.word	0x000288b0


	//   ....[189]....
        /*0ec8*/ 	.word	0x0002ab00


	//   ....[190]....
        /*0ecc*/ 	.word	0x0002ab10


	//   ....[191]....
        /*0ed0*/ 	.word	0x0002ab50


	//   ....[192]....
        /*0ed4*/ 	.word	0x0002ab90


	//   ....[193]....
        /*0ed8*/ 	.word	0x0002abc0


	//   ....[194]....
        /*0edc*/ 	.word	0x0002abf0


	//   ....[195]....
        /*0ee0*/ 	.word	0x0002ac20


	//   ....[196]....
        /*0ee4*/ 	.word	0x0002ac50


	//   ....[197]....
        /*0ee8*/ 	.word	0x0002ae20


	//   ....[198]....
        /*0eec*/ 	.word	0x0002ae50


	//   ....[199]....
        /*0ef0*/ 	.word	0x0002ae80


	//   ....[200]....
        /*0ef4*/ 	.word	0x0002aeb0


	//   ....[201]....
        /*0ef8*/ 	.word	0x0002aee0


	//   ....[202]....
        /*0efc*/ 	.word	0x0002af10


	//   ....[203]....
        /*0f00*/ 	.word	0x0002afe0


	//   ....[204]....
        /*0f04*/ 	.word	0x0002b000


	//   ....[205]....
        /*0f08*/ 	.word	0x0002b010


	//   ....[206]....
        /*0f0c*/ 	.word	0x0002b090


	//   ....[207]....
        /*0f10*/ 	.word	0x0002bbe0


	//   ....[208]....
        /*0f14*/ 	.word	0x0002bf90


	//   ....[209]....
        /*0f18*/ 	.word	0x0002bfe0


	//   ....[210]....
        /*0f1c*/ 	.word	0x0002c030


	//   ....[211]....
        /*0f20*/ 	.word	0x0002c080


	//   ....[212]....
        /*0f24*/ 	.word	0x0002c150


	//   ....[213]....
        /*0f28*/ 	.word	0x0002c1a0


	//   ....[214]....
        /*0f2c*/ 	.word	0x0002c1f0


	//   ....[215]....
        /*0f30*/ 	.word	0x0002c240


	//   ....[216]....
        /*0f34*/ 	.word	0x0002c660


	//   ....[217]....
        /*0f38*/ 	.word	0x0002c940


	//   ....[218]....
        /*0f3c*/ 	.word	0x0002cb50


	//   ....[219]....
        /*0f40*/ 	.word	0x0002cba0


	//   ....[220]....
        /*0f44*/ 	.word	0x0002cc00


	//   ....[221]....
        /*0f48*/ 	.word	0x0002cd10


	//   ....[222]....
        /*0f4c*/ 	.word	0x0002cd70


	//   ....[223]....
        /*0f50*/ 	.word	0x0002ce80


	//   ....[224]....
        /*0f54*/ 	.word	0x0002cee0


	//   ....[225]....
        /*0f58*/ 	.word	0x0002cfc0


	//   ....[226]....
        /*0f5c*/ 	.word	0x0002d2e0


	//   ....[227]....
        /*0f60*/ 	.word	0x0002d380


	//   ....[228]....
        /*0f64*/ 	.word	0x0002d520


	//   ....[229]....
        /*0f68*/ 	.word	0x0002d5a0


	//   ....[230]....
        /*0f6c*/ 	.word	0x0002d620


	//   ....[231]....
        /*0f70*/ 	.word	0x0002d6a0


	//   ....[232]....
        /*0f74*/ 	.word	0x0002d720


	//   ....[233]....
        /*0f78*/ 	.word	0x0002d7b0


	//   ....[234]....
        /*0f7c*/ 	.word	0x0002d850


	//   ....[235]....
        /*0f80*/ 	.word	0x0002d900


	//   ....[236]....
        /*0f84*/ 	.word	0x0002d980


	//   ....[237]....
        /*0f88*/ 	.word	0x0002da00


	//   ....[238]....
        /*0f8c*/ 	.word	0x0002da80


	//   ....[239]....
        /*0f90*/ 	.word	0x0002db10


	//   ....[240]....
        /*0f94*/ 	.word	0x0002db90


	//   ....[241]....
        /*0f98*/ 	.word	0x0002dc40


	//   ....[242]....
        /*0f9c*/ 	.word	0x0002dc90


	//   ....[243]....
        /*0fa0*/ 	.word	0x0002dd50


	//   ....[244]....
        /*0fa4*/ 	.word	0x0002de80


	//----- nvinfo : EIATTR_REG_RECONFIG
	.align		4
.L_237:
        /*0fa8*/ 	.byte	0x01, 0x54
	.zero		2


	//----- nvinfo : EIATTR_SYSCALL_OFFSETS
	.align		4
        /*0fac*/ 	.byte	0x04, 0x46
        /*0fae*/ 	.short	(.L_239 - .L_238)


	//   ....[0]....
.L_238:
        /*0fb0*/ 	.word	0x000026e0


	//   ....[1]....
        /*0fb4*/ 	.word	0x000028a0


	//   ....[2]....
        /*0fb8*/ 	.word	0x000057b0


	//   ....[3]....
        /*0fbc*/ 	.word	0x00005ae0


	//   ....[4]....
        /*0fc0*/ 	.word	0x000273b0


	//   ....[5]....
        /*0fc4*/ 	.word	0x00027520


	//   ....[6]....
        /*0fc8*/ 	.word	0x00027670


	//   ....[7]....
        /*0fcc*/ 	.word	0x000277b0


	//   ....[8]....
        /*0fd0*/ 	.word	0x00028210


	//----- nvinfo : EIATTR_MBARRIER_INSTR_OFFSETS
	.align		4
.L_239:
        /*0fd4*/ 	.byte	0x04, 0x39
        /*0fd6*/ 	.short	(.L_241 - .L_240)


	//   ....[0]....
.L_240:
        /*0fd8*/ 	.word	0x00000320
        /*0fdc*/ 	.word	0x000000ff
        /*0fe0*/ 	.word	0x00033400
        /*0fe4*/ 	.short	0x0100
        /*0fe6*/ 	.byte	0x08
	.zero		1


	//   ....[1]....
        /*0fe8*/ 	.word	0x00000330
        /*0fec*/ 	.word	0x000000ff
        /*0ff0*/ 	.word	0x00033420
        /*0ff4*/ 	.short	0x0100
        /*0ff6*/ 	.byte	0x08
	.zero		1


	//   ....[2]....
        /*0ff8*/ 	.word	0x00000420
        /*0ffc*/ 	.word	0x000000ff
        /*1000*/ 	.word	0x00033430
        /*1004*/ 	.short	0x0100
        /*1006*/ 	.byte	0x08
	.zero		1


	//   ....[3]....
        /*1008*/ 	.word	0x00000430
        /*100c*/ 	.word	0x000000ff
        /*1010*/ 	.word	0x00033440
        /*1014*/ 	.short	0x0100
        /*1016*/ 	.byte	0x08
	.zero		1


	//   ....[4]....
        /*1018*/ 	.word	0x00000440
        /*101c*/ 	.word	0x000000ff
        /*1020*/ 	.word	0x00033438
        /*1024*/ 	.short	0x0100
        /*1026*/ 	.byte	0x08
	.zero		1


	//   ....[5]....
        /*1028*/ 	.word	0x00000450
        /*102c*/ 	.word	0x000000ff
        /*1030*/ 	.word	0x00033448
        /*1034*/ 	.short	0x0100
        /*1036*/ 	.byte	0x08
	.zero		1


	//   ....[6]....
        /*1038*/ 	.word	0x00000580
        /*103c*/ 	.word	0x000000ff
        /*1040*/ 	.word	0x00033450
        /*1044*/ 	.short	0x0100
        /*1046*/ 	.byte	0x08
	.zero		1


	//   ....[7]....
        /*1048*/ 	.word	0x00000590
        /*104c*/ 	.word	0x000000ff
        /*1050*/ 	.word	0x00033460
        /*1054*/ 	.short	0x0100
        /*1056*/ 	.byte	0x08
	.zero		1


	//   ....[8]....
        /*1058*/ 	.word	0x000005a0
        /*105c*/ 	.word	0x000000ff
        /*1060*/ 	.word	0x00033458
        /*1064*/ 	.short	0x0100
        /*1066*/ 	.byte	0x08
	.zero		1


	//   ....[9]....
        /*1068*/ 	.word	0x000005b0
        /*106c*/ 	.word	0x000000ff
        /*1070*/ 	.word	0x00033468
        /*1074*/ 	.short	0x0100
        /*1076*/ 	.byte	0x08
	.zero		1


	//   ....[10]....
        /*1078*/ 	.word	0x000006a0
        /*107c*/ 	.word	0x000000ff
        /*1080*/ 	.word	0x00033470
        /*1084*/ 	.short	0x0100
        /*1086*/ 	.byte	0x06
	.zero		1


	//   ....[11]....
        /*1088*/ 	.word	0x000006b0
        /*108c*/ 	.word	0x000000ff
        /*1090*/ 	.word	0x00033480
        /*1094*/ 	.short	0x0100
        /*1096*/ 	.byte	0x06
	.zero		1


	//   ....[12]....
        /*1098*/ 	.word	0x000006c0
        /*109c*/ 	.word	0x000000ff
        /*10a0*/ 	.word	0x00033478
        /*10a4*/ 	.short	0x0100
        /*10a6*/ 	.byte	0x06
	.zero		1


	//   ....[13]....
        /*10a8*/ 	.word	0x000006d0
        /*10ac*/ 	.word	0x000000ff
        /*10b0*/ 	.word	0x00033488
        /*10b4*/ 	.short	0x0100
        /*10b6*/ 	.byte	0x06
	.zero		1


	//   ....[14]....
        /*10b8*/ 	.word	0x00000800
        /*10bc*/ 	.word	0x000000ff
        /*10c0*/ 	.word	0x00033490
        /*10c4*/ 	.short	0x0100
        /*10c6*/ 	.byte	0x08
	.zero		1


	//   ....[15]....
        /*10c8*/ 	.word	0x00000810
        /*10cc*/ 	.word	0x000000ff
        /*10d0*/ 	.word	0x000334a0
        /*10d4*/ 	.short	0x0100
        /*10d6*/ 	.byte	0x08
	.zero		1


	//   ....[16]....
        /*10d8*/ 	.word	0x00000820
        /*10dc*/ 	.word	0x000000ff
        /*10e0*/ 	.word	0x00033498
        /*10e4*/ 	.short	0x0100
        /*10e6*/ 	.byte	0x08
	.zero		1


	//   ....[17]....
        /*10e8*/ 	.word	0x00000830
        /*10ec*/ 	.word	0x000000ff
        /*10f0*/ 	.word	0x000334a8
        /*10f4*/ 	.short	0x0100
        /*10f6*/ 	.byte	0x08
	.zero		1


	//   ....[18]....
        /*10f8*/ 	.word	0x00000960
        /*10fc*/ 	.word	0x000000ff
        /*1100*/ 	.word	0x000334b0
        /*1104*/ 	.short	0x0100
        /*1106*/ 	.byte	0x08
	.zero		1


	//   ....[19]....
        /*1108*/ 	.word	0x00000970
        /*110c*/ 	.word	0x000000ff
        /*1110*/ 	.word	0x000334c0
        /*1114*/ 	.short	0x0100
        /*1116*/ 	.byte	0x08
	.zero		1


	//   ....[20]....
        /*1118*/ 	.word	0x00000980
        /*111c*/ 	.word	0x000000ff
        /*1120*/ 	.word	0x000334b8
        /*1124*/ 	.short	0x0100
        /*1126*/ 	.byte	0x08
	.zero		1


	//   ....[21]....
        /*1128*/ 	.word	0x00000990
        /*112c*/ 	.word	0x000000ff
        /*1130*/ 	.word	0x000334c8
        /*1134*/ 	.short	0x0100
        /*1136*/ 	.byte	0x08
	.zero		1


	//   ....[22]....
        /*1138*/ 	.word	0x00004280
        /*113c*/ 	.word	0x00000036
        /*1140*/ 	.word	0x000334b0
        /*1144*/ 	.short	0x010a
        /*1146*/ 	.byte	0x3f
	.zero		1


	//   ....[23]....
        /*1148*/ 	.word	0x000047b0
        /*114c*/ 	.word	0x00000036
        /*1150*/ 	.word	0x00000000
        /*1154*/ 	.short	0x0101
        /*1156*/ 	.byte	0x3f
	.zero		1


	//   ....[24]....
        /*1158*/ 	.word	0x00005850
        /*115c*/ 	.word	0x00000003
        /*1160*/ 	.word	0x00033400
        /*1164*/ 	.short	0x010a
        /*1166*/ 	.byte	0x3f
	.zero		1


	//   ....[25]....
        /*1168*/ 	.word	0x000058a0
        /*116c*/ 	.word	0x00000003
        /*1170*/ 	.word	0x00033400
        /*1174*/ 	.short	0x010a
        /*1176*/ 	.byte	0x3f
	.zero		1


	//   ....[26]....
        /*1178*/ 	.word	0x00006360
        /*117c*/ 	.word	0x000000ff
        /*1180*/ 	.word	0x00033400
        /*1184*/ 	.short	0x010a
        /*1186*/ 	.byte	0x26
	.zero		1


	//   ....[27]....
        /*1188*/ 	.word	0x00009970
        /*118c*/ 	.word	0x000000ff
        /*1190*/ 	.word	0x00033400
        /*1194*/ 	.short	0x010a
        /*1196*/ 	.byte	0x26
	.zero		1


	//   ....[28]....
        /*1198*/ 	.word	0x0000cad0
        /*119c*/ 	.word	0x00000005
        /*11a0*/ 	.word	0x00033430
        /*11a4*/ 	.short	0x010a
        /*11a6*/ 	.byte	0x3f
	.zero		1


	//   ....[29]....
        /*11a8*/ 	.word	0x0000cb40
        /*11ac*/ 	.word	0x00000005
        /*11b0*/ 	.word	0x00033430
        /*11b4*/ 	.short	0x010a
        /*11b6*/ 	.byte	0x3f
	.zero		1


	//   ....[30]....
        /*11b8*/ 	.word	0x0000d910
        /*11bc*/ 	.word	0x00000000
        /*11c0*/ 	.word	0x00000000
        /*11c4*/ 	.short	0x0101
        /*11c6*/ 	.byte	0x3f
	.zero		1


	//   ....[31]....
        /*11c8*/ 	.word	0x000112d0
        /*11cc*/ 	.word	0x000000ff
        /*11d0*/ 	.word	0x00033430
        /*11d4*/ 	.short	0x010a
        /*11d6*/ 	.byte	0x06
	.zero		1


	//   ....[32]....
        /*11d8*/ 	.word	0x00011310
        /*11dc*/ 	.word	0x000000ff
        /*11e0*/ 	.word	0x00033430
        /*11e4*/ 	.short	0x010a
        /*11e6*/ 	.byte	0x06
	.zero		1


	//   ....[33]....
        /*11e8*/ 	.word	0x00011f30
        /*11ec*/ 	.word	0x000000ff
        /*11f0*/ 	.word	0x00033450
        /*11f4*/ 	.short	0x010a
        /*11f6*/ 	.byte	0x06
	.zero		1


	//   ....[34]....
        /*11f8*/ 	.word	0x00011f70
        /*11fc*/ 	.word	0x000000ff
        /*1200*/ 	.word	0x00033450
        /*1204*/ 	.short	0x010a
        /*1206*/ 	.byte	0x06
	.zero		1


	//   ....[35]....
        /*1208*/ 	.word	0x00012300
        /*120c*/ 	.word	0x00000007
        /*1210*/ 	.word	0x00000000
        /*1214*/ 	.short	0x0101
        /*1216*/ 	.byte	0x3f
	.zero		1


	//   ....[36]....
        /*1218*/ 	.word	0x00015520
        /*121c*/ 	.word	0x000000ff
        /*1220*/ 	.word	0x00000000
        /*1224*/ 	.short	0x0101
        /*1226*/ 	.byte	0x06
	.zero		1


	//   ....[37]....
        /*1228*/ 	.word	0x00016110
        /*122c*/ 	.word	0x000000ff
        /*1230*/ 	.word	0x00033430
        /*1234*/ 	.short	0x010a
        /*1236*/ 	.byte	0x06
	.zero		1


	//   ....[38]....
        /*1238*/ 	.word	0x00016150
        /*123c*/ 	.word	0x000000ff
        /*1240*/ 	.word	0x00033430
        /*1244*/ 	.short	0x010a
        /*1246*/ 	.byte	0x06
	.zero		1


	//   ....[39]....
        /*1248*/ 	.word	0x00016da0
        /*124c*/ 	.word	0x000000ff
        /*1250*/ 	.word	0x00033450
        /*1254*/ 	.short	0x010a
        /*1256*/ 	.byte	0x06
	.zero		1


	//   ....[40]....
        /*1258*/ 	.word	0x00016de0
        /*125c*/ 	.word	0x000000ff
        /*1260*/ 	.word	0x00033450
        /*1264*/ 	.short	0x010a
        /*1266*/ 	.byte	0x06
	.zero		1


	//   ....[41]....
        /*1268*/ 	.word	0x00018580
        /*126c*/ 	.word	0x000000bf
        /*1270*/ 	.word	0x00000000
        /*1274*/ 	.short	0x0101
        /*1276*/ 	.byte	0x3f
	.zero		1


	//   ....[42]....
        /*1278*/ 	.word	0x000186d0
        /*127c*/ 	.word	0x000000ff
        /*1280*/ 	.word	0x00000000
        /*1284*/ 	.short	0x0101
        /*1286*/ 	.byte	0x06
	.zero		1


	//   ....[43]....
        /*1288*/ 	.word	0x00019050
        /*128c*/ 	.word	0x000000ff
        /*1290*/ 	.word	0x00033430
        /*1294*/ 	.short	0x010a
        /*1296*/ 	.byte	0x06
	.zero		1


	//   ....[44]....
        /*1298*/ 	.word	0x00019090
        /*129c*/ 	.word	0x000000ff
        /*12a0*/ 	.word	0x00033430
        /*12a4*/ 	.short	0x010a
        /*12a6*/ 	.byte	0x06
	.zero		1


	//   ....[45]....
        /*12a8*/ 	.word	0x00019ce0
        /*12ac*/ 	.word	0x000000ff
        /*12b0*/ 	.word	0x00033450
        /*12b4*/ 	.short	0x010a
        /*12b6*/ 	.byte	0x06
	.zero		1


	//   ....[46]....
        /*12b8*/ 	.word	0x00019d20
        /*12bc*/ 	.word	0x000000ff
        /*12c0*/ 	.word	0x00033450
        /*12c4*/ 	.short	0x010a
        /*12c6*/ 	.byte	0x06
	.zero		1


	//   ....[47]....
        /*12c8*/ 	.word	0x0001a0b0
        /*12cc*/ 	.word	0x00000000
        /*12d0*/ 	.word	0x00000000
        /*12d4*/ 	.short	0x0101
        /*12d6*/ 	.byte	0x3f
	.zero		1


	//   ....[48]....
        /*12d8*/ 	.word	0x0001d2d0
        /*12dc*/ 	.word	0x000000ff
        /*12e0*/ 	.word	0x00000000
        /*12e4*/ 	.short	0x0101
        /*12e6*/ 	.byte	0x06
	.zero		1


	//   ....[49]....
        /*12e8*/ 	.word	0x0001db60
        /*12ec*/ 	.word	0x000000ff
        /*12f0*/ 	.word	0x00033450
        /*12f4*/ 	.short	0x010a
        /*12f6*/ 	.byte	0x05
	.zero		1


	//   ....[50]....
        /*12f8*/ 	.word	0x0001dba0
        /*12fc*/ 	.word	0x000000ff
        /*1300*/ 	.word	0x00033450
        /*1304*/ 	.short	0x010a
        /*1306*/ 	.byte	0x05
	.zero		1


	//   ....[51]....
        /*1308*/ 	.word	0x0001e1a0
        /*130c*/ 	.word	0x000000ff
        /*1310*/ 	.word	0x00000000
        /*1314*/ 	.short	0x0101
        /*1316*/ 	.byte	0x04
	.zero		1


	//   ....[52]....
        /*1318*/ 	.word	0x000210b0
        /*131c*/ 	.word	0x000000ff
        /*1320*/ 	.word	0x00000000
        /*1324*/ 	.short	0x0101
        /*1326*/ 	.byte	0x05
	.zero		1


	//   ....[53]....
        /*1328*/ 	.word	0x00021920
        /*132c*/ 	.word	0x000000ff
        /*1330*/ 	.word	0x00000000
        /*1334*/ 	.short	0x0101
        /*1336*/ 	.byte	0x05
	.zero		1


	//   ....[54]....
        /*1338*/ 	.word	0x000256c0
        /*133c*/ 	.word	0x00000013
        /*1340*/ 	.word	0x00033420
        /*1344*/ 	.short	0x010a
        /*1346*/ 	.byte	0x3f
	.zero		1


	//   ....[55]....
        /*1348*/ 	.word	0x00025790
        /*134c*/ 	.word	0x00000007
        /*1350*/ 	.word	0x000334a0
        /*1354*/ 	.short	0x010a
        /*1356*/ 	.byte	0x3f
	.zero		1


	//   ....[56]....
        /*1358*/ 	.word	0x00025bd0
        /*135c*/ 	.word	0x00000007
        /*1360*/ 	.word	0x000334c0
        /*1364*/ 	.short	0x010a
        /*1366*/ 	.byte	0x3f
	.zero		1


	//   ....[57]....
        /*1368*/ 	.word	0x00026170
        /*136c*/ 	.word	0x00000009
        /*1370*/ 	.word	0x000334a0
        /*1374*/ 	.short	0x010a
        /*1376*/ 	.byte	0x3f
	.zero		1


	//   ....[58]....
        /*1378*/ 	.word	0x000265a0
        /*137c*/ 	.word	0x00000009
        /*1380*/ 	.word	0x000334c0
        /*1384*/ 	.short	0x010a
        /*1386*/ 	.byte	0x3f
	.zero		1


	//   ....[59]....
        /*1388*/ 	.word	0x00027b90
        /*138c*/ 	.word	0x00000002
        /*1390*/ 	.word	0x00033480
        /*1394*/ 	.short	0x010a
        /*1396*/ 	.byte	0x3f
	.zero		1


	//   ....[60]....
        /*1398*/ 	.word	0x00027de0
        /*139c*/ 	.word	0x00000002
        /*13a0*/ 	.word	0x00033440
        /*13a4*/ 	.short	0x010a
        /*13a6*/ 	.byte	0x3f
	.zero		1


	//   ....[61]....
        /*13a8*/ 	.word	0x00028990
        /*13ac*/ 	.word	0x00000013
        /*13b0*/ 	.word	0x00033400
        /*13b4*/ 	.short	0x0107
        /*13b6*/ 	.byte	0x3f
	.zero		1


	//   ....[62]....
        /*13b8*/ 	.word	0x00028a90
        /*13bc*/ 	.word	0x00000013
        /*13c0*/ 	.word	0x00033400
        /*13c4*/ 	.short	0x0101
        /*13c6*/ 	.byte	0x3f
	.zero		1


	//   ....[63]....
        /*13c8*/ 	.word	0x00028ab0
        /*13cc*/ 	.word	0x00000013
        /*13d0*/ 	.word	0x00033420
        /*13d4*/ 	.short	0x010a
        /*13d6*/ 	.byte	0x3f
	.zero		1


	//   ....[64]....
        /*13d8*/ 	.word	0x00028dc0
        /*13dc*/ 	.word	0x00000006
        /*13e0*/ 	.word	0x00033480
        /*13e4*/ 	.short	0x010a
        /*13e6*/ 	.byte	0x3f
	.zero		1


	//   ....[65]....
        /*13e8*/ 	.word	0x00029220
        /*13ec*/ 	.word	0x00000006
        /*13f0*/ 	.word	0x00033440
        /*13f4*/ 	.short	0x010a
        /*13f6*/ 	.byte	0x3f
	.zero		1


	//   ....[66]....
        /*13f8*/ 	.word	0x000296d0
        /*13fc*/ 	.word	0x00000003
        /*1400*/ 	.word	0x00033470
        /*1404*/ 	.short	0x010a
        /*1406*/ 	.byte	0x3f
	.zero		1


	//   ....[67]....
        /*1408*/ 	.word	0x00029740
        /*140c*/ 	.word	0x00000003
        /*1410*/ 	.word	0x00033460
        /*1414*/ 	.short	0x010a
        /*1416*/ 	.byte	0x3f
	.zero		1


	//   ....[68]....
        /*1418*/ 	.word	0x00029e00
        /*141c*/ 	.word	0x00000003
        /*1420*/ 	.word	0x00033450
        /*1424*/ 	.short	0x0101
        /*1426*/ 	.byte	0x3f
	.zero		1


	//   ....[69]....
        /*1428*/ 	.word	0x00029e80
        /*142c*/ 	.word	0x00000003
        /*1430*/ 	.word	0x00000000
        /*1434*/ 	.short	0x0101
        /*1436*/ 	.byte	0x3f
	.zero		1


	//   ....[70]....
        /*1438*/ 	.word	0x0002a0c0
        /*143c*/ 	.word	0x00000003
        /*1440*/ 	.word	0x00033470
        /*1444*/ 	.short	0x010a
        /*1446*/ 	.byte	0x3f
	.zero		1


	//   ....[71]....
        /*1448*/ 	.word	0x0002a130
        /*144c*/ 	.word	0x00000003
        /*1450*/ 	.word	0x00033460
        /*1454*/ 	.short	0x010a
        /*1456*/ 	.byte	0x3f
	.zero		1


	//   ....[72]....
        /*1458*/ 	.word	0x0002a810
        /*145c*/ 	.word	0x00000003
        /*1460*/ 	.word	0x00033450
        /*1464*/ 	.short	0x0101
        /*1466*/ 	.byte	0x3f
	.zero		1


	//   ....[73]....
        /*1468*/ 	.word	0x0002a860
        /*146c*/ 	.word	0x00000003
        /*1470*/ 	.word	0x00000000
        /*1474*/ 	.short	0x0101
        /*1476*/ 	.byte	0x3f
	.zero		1


	//   ....[74]....
        /*1478*/ 	.word	0x0002bb60
        /*147c*/ 	.word	0x00000000
        /*1480*/ 	.word	0x00033420
        /*1484*/ 	.short	0x010a
        /*1486*/ 	.byte	0x3f
	.zero		1


	//   ....[75]....
        /*1488*/ 	.word	0x0002bd20
        /*148c*/ 	.word	0x00000006
        /*1490*/ 	.word	0x00000000
        /*1494*/ 	.short	0x010a
        /*1496*/ 	.byte	0x3f
	.zero		1


	//   ....[76]....
        /*1498*/ 	.word	0x0002bd90
        /*149c*/ 	.word	0x00000007
        /*14a0*/ 	.word	0x00000000
        /*14a4*/ 	.short	0x010a
        /*14a6*/ 	.byte	0x3f
	.zero		1


	//   ....[77]....
        /*14a8*/ 	.word	0x0002bdf0
        /*14ac*/ 	.word	0x00000004
        /*14b0*/ 	.word	0x00033460
        /*14b4*/ 	.short	0x010a
        /*14b6*/ 	.byte	0x3f
	.zero		1


	//   ....[78]....
        /*14b8*/ 	.word	0x0002be40
        /*14bc*/ 	.word	0x00000003
        /*14c0*/ 	.word	0x00033460
        /*14c4*/ 	.short	0x010a
        /*14c6*/ 	.byte	0x3f
	.zero		1


	//   ....[79]....
        /*14c8*/ 	.word	0x0002be80
        /*14cc*/ 	.word	0x00000004
        /*14d0*/ 	.word	0x00033480
        /*14d4*/ 	.short	0x010a
        /*14d6*/ 	.byte	0x3f
	.zero		1


	//   ....[80]....
        /*14d8*/ 	.word	0x0002bea0
        /*14dc*/ 	.word	0x00000003
        /*14e0*/ 	.word	0x00033480
        /*14e4*/ 	.short	0x010a
        /*14e6*/ 	.byte	0x3f
	.zero		1


	//   ....[81]....
        /*14e8*/ 	.word	0x0002bf00
        /*14ec*/ 	.word	0x00000036
        /*14f0*/ 	.word	0x000334b0
        /*14f4*/ 	.short	0x010a
        /*14f6*/ 	.byte	0x3f
	.zero		1


	//   ....[82]....
        /*14f8*/ 	.word	0x0002c0c0
        /*14fc*/ 	.word	0x00000003
        /*1500*/ 	.word	0x00033400
        /*1504*/ 	.short	0x010a
        /*1506*/ 	.byte	0x3f
	.zero		1


	//   ....[83]....
        /*1508*/ 	.word	0x0002c290
        /*150c*/ 	.word	0x00000003
        /*1510*/ 	.word	0x00033400
        /*1514*/ 	.short	0x010a
        /*1516*/ 	.byte	0x3f
	.zero		1


	//   ....[84]....
        /*1518*/ 	.word	0x0002c2e0
        /*151c*/ 	.word	0x00000005
        /*1520*/ 	.word	0x00033430
        /*1524*/ 	.short	0x010a
        /*1526*/ 	.byte	0x3f
	.zero		1


	//   ....[85]....
        /*1528*/ 	.word	0x0002c340
        /*152c*/ 	.word	0x00000008
        /*1530*/ 	.word	0x00033430
        /*1534*/ 	.short	0x010a
        /*1536*/ 	.byte	0x3f
	.zero		1


	//   ....[86]....
        /*1538*/ 	.word	0x0002c3a0
        /*153c*/ 	.word	0x00000008
        /*1540*/ 	.word	0x00033450
        /*1544*/ 	.short	0x010a
        /*1546*/ 	.byte	0x3f
	.zero		1


	//   ....[87]....
        /*1548*/ 	.word	0x0002c400
        /*154c*/ 	.word	0x00000003
        /*1550*/ 	.word	0x00033430
        /*1554*/ 	.short	0x010a
        /*1556*/ 	.byte	0x3f
	.zero		1


	//   ....[88]....
        /*1558*/ 	.word	0x0002c460
        /*155c*/ 	.word	0x00000003
        /*1560*/ 	.word	0x00033450
        /*1564*/ 	.short	0x010a
        /*1566*/ 	.byte	0x3f
	.zero		1


	//   ....[89]....
        /*1568*/ 	.word	0x0002c4c0
        /*156c*/ 	.word	0x00000003
        /*1570*/ 	.word	0x00033430
        /*1574*/ 	.short	0x010a
        /*1576*/ 	.byte	0x3f
	.zero		1


	//   ....[90]....
        /*1578*/ 	.word	0x0002c520
        /*157c*/ 	.word	0x00000003
        /*1580*/ 	.word	0x00033450
        /*1584*/ 	.short	0x010a
        /*1586*/ 	.byte	0x3f
	.zero		1


	//   ....[91]....
        /*1588*/ 	.word	0x0002c580
        /*158c*/ 	.word	0x00000007
        /*1590*/ 	.word	0x00033450
        /*1594*/ 	.short	0x010a
        /*1596*/ 	.byte	0x3f
	.zero		1


	//   ....[92]....
        /*1598*/ 	.word	0x0002c720
        /*159c*/ 	.word	0x00000013
        /*15a0*/ 	.word	0x00033420
        /*15a4*/ 	.short	0x010a
        /*15a6*/ 	.byte	0x3f
	.zero		1


	//   ....[93]....
        /*15a8*/ 	.word	0x0002c770
        /*15ac*/ 	.word	0x00000007
        /*15b0*/ 	.word	0x000334a0
        /*15b4*/ 	.short	0x010a
        /*15b6*/ 	.byte	0x3f
	.zero		1


	//   ....[94]....
        /*15b8*/ 	.word	0x0002c7c0
        /*15bc*/ 	.word	0x00000007
        /*15c0*/ 	.word	0x000334c0
        /*15c4*/ 	.short	0x010a
        /*15c6*/ 	.byte	0x3f
	.zero		1


	//   ....[95]....
        /*15c8*/ 	.word	0x0002c810
        /*15cc*/ 	.word	0x00000009
        /*15d0*/ 	.word	0x000334a0
        /*15d4*/ 	.short	0x010a
        /*15d6*/ 	.byte	0x3f
	.zero		1


	//   ....[96]....
        /*15d8*/ 	.word	0x0002c860
        /*15dc*/ 	.word	0x00000009
        /*15e0*/ 	.word	0x000334c0
        /*15e4*/ 	.short	0x010a
        /*15e6*/ 	.byte	0x3f
	.zero		1


	//   ....[97]....
        /*15e8*/ 	.word	0x0002ca00
        /*15ec*/ 	.word	0x00000002
        /*15f0*/ 	.word	0x00033480
        /*15f4*/ 	.short	0x010a
        /*15f6*/ 	.byte	0x3f
	.zero		1


	//   ....[98]....
        /*15f8*/ 	.word	0x0002ca50
        /*15fc*/ 	.word	0x00000002
        /*1600*/ 	.word	0x00033440
        /*1604*/ 	.short	0x010a
        /*1606*/ 	.byte	0x3f
	.zero		1


	//   ....[99]....
        /*1608*/ 	.word	0x0002d040
        /*160c*/ 	.word	0x00000013
        /*1610*/ 	.word	0x00033420
        /*1614*/ 	.short	0x010a
        /*1616*/ 	.byte	0x3f
	.zero		1


	//   ....[100]....
        /*1618*/ 	.word	0x0002d090
        /*161c*/ 	.word	0x00000006
        /*1620*/ 	.word	0x00033480
        /*1624*/ 	.short	0x010a
        /*1626*/ 	.byte	0x3f
	.zero		1


	//   ....[101]....
        /*1628*/ 	.word	0x0002d0e0
        /*162c*/ 	.word	0x00000006
        /*1630*/ 	.word	0x00033440
        /*1634*/ 	.short	0x010a
        /*1636*/ 	.byte	0x3f
	.zero		1


	//   ....[102]....
        /*1638*/ 	.word	0x0002d130
        /*163c*/ 	.word	0x00000003
        /*1640*/ 	.word	0x00033470
        /*1644*/ 	.short	0x010a
        /*1646*/ 	.byte	0x3f
	.zero		1


	//   ....[103]....
        /*1648*/ 	.word	0x0002d180
        /*164c*/ 	.word	0x00000003
        /*1650*/ 	.word	0x00033460
        /*1654*/ 	.short	0x010a
        /*1656*/ 	.byte	0x3f
	.zero		1


	//   ....[104]....
        /*1658*/ 	.word	0x0002d1d0
        /*165c*/ 	.word	0x00000003
        /*1660*/ 	.word	0x00033470
        /*1664*/ 	.short	0x010a
        /*1666*/ 	.byte	0x3f
	.zero		1


	//   ....[105]....
        /*1668*/ 	.word	0x0002d220
        /*166c*/ 	.word	0x00000003
        /*1670*/ 	.word	0x00033460
        /*1674*/ 	.short	0x010a
        /*1676*/ 	.byte	0x3f
	.zero		1


	//   ....[106]....
        /*1678*/ 	.word	0x0002dda0
        /*167c*/ 	.word	0x00000000
        /*1680*/ 	.word	0x00033420
        /*1684*/ 	.short	0x010a
        /*1686*/ 	.byte	0x3f
	.zero		1


	//   ....[107]....
        /*1688*/ 	.word	0x0002df40
        /*168c*/ 	.word	0x00000006
        /*1690*/ 	.word	0x00000000
        /*1694*/ 	.short	0x010a
        /*1696*/ 	.byte	0x3f
	.zero		1


	//   ....[108]....
        /*1698*/ 	.word	0x0002df90
        /*169c*/ 	.word	0x00000007
        /*16a0*/ 	.word	0x00000000
        /*16a4*/ 	.short	0x010a
        /*16a6*/ 	.byte	0x3f
	.zero		1


	//   ....[109]....
        /*16a8*/ 	.word	0x0002dfe0
        /*16ac*/ 	.word	0x00000004
        /*16b0*/ 	.word	0x00033460
        /*16b4*/ 	.short	0x010a
        /*16b6*/ 	.byte	0x3f
	.zero		1


	//   ....[110]....
        /*16b8*/ 	.word	0x0002e030
        /*16bc*/ 	.word	0x00000003
        /*16c0*/ 	.word	0x00033460
        /*16c4*/ 	.short	0x010a
        /*16c6*/ 	.byte	0x3f
	.zero		1


	//   ....[111]....
        /*16c8*/ 	.word	0x0002e080
        /*16cc*/ 	.word	0x00000004
        /*16d0*/ 	.word	0x00033480
        /*16d4*/ 	.short	0x010a
        /*16d6*/ 	.byte	0x3f
	.zero		1


	//   ....[112]....
        /*16d8*/ 	.word	0x0002eeb0
        /*16dc*/ 	.word	0x0000000c
        /*16e0*/ 	.word	0x00000000
        /*16e4*/ 	.short	0x010a
        /*16e6*/ 	.byte	0x3f
	.zero		1


	//   ....[113]....
        /*16e8*/ 	.word	0x00036710
        /*16ec*/ 	.word	0x0000004e
        /*16f0*/ 	.word	0x00000000
        /*16f4*/ 	.short	0x010a
        /*16f6*/ 	.byte	0x3f
	.zero		1


	//   ....[114]....
        /*16f8*/ 	.word	0x0003e2d0
        /*16fc*/ 	.word	0x0000000e
        /*1700*/ 	.word	0x00000000
        /*1704*/ 	.short	0x010a
        /*1706*/ 	.byte	0x3f
	.zero		1


	//   ....[115]....
        /*1708*/ 	.word	0x0003ef80
        /*170c*/ 	.word	0x0000000e
        /*1710*/ 	.word	0x00000000
        /*1714*/ 	.short	0x0101
        /*1716*/ 	.byte	0x3f
	.zero		1


	//   ....[116]....
        /*1718*/ 	.word	0x0003efc0
        /*171c*/ 	.word	0x0000000c
        /*1720*/ 	.word	0x00000000
        /*1724*/ 	.short	0x010a
        /*1726*/ 	.byte	0x3f
	.zero		1


	//   ....[117]....
        /*1728*/ 	.word	0x0003f010
        /*172c*/ 	.word	0x0000004e
        /*1730*/ 	.word	0x00000000
        /*1734*/ 	.short	0x010a
        /*1736*/ 	.byte	0x3f
	.zero		1


	//   ....[118]....
        /*1738*/ 	.word	0x0003f060
        /*173c*/ 	.word	0x0000000e
        /*1740*/ 	.word	0x00000000
        /*1744*/ 	.short	0x010a
        /*1746*/ 	.byte	0x3f
	.zero		1


	//----- nvinfo : EIATTR_NUM_MBARRIERS
	.align		4
.L_241:
        /*1748*/ 	.byte	0x03, 0x38
        /*174a*/ 	.short	0x0016


	//----- nvinfo : EIATTR_EXIT_INSTR_OFFSETS
	.align		4
        /*174c*/ 	.byte	0x04, 0x1c
        /*174e*/ 	.short	(.L_243 - .L_242)


	//   ....[0]....
.L_242:
        /*1750*/ 	.word	0x00000b70


	//   ....[1]....
        /*1754*/ 	.word	0x000234c0


	//   ....[2]....
        /*1758*/ 	.word	0x0002bef0


	//----- nvinfo : EIATTR_MAX_THREADS
	.align		4
.L_243:
        /*175c*/ 	.byte	0x04, 0x05
        /*175e*/ 	.short	(.L_245 - .L_244)
.L_244:
        /*1760*/ 	.word	0x00000180
        /*1764*/ 	.word	0x00000001
        /*1768*/ 	.word	0x00000001


	//----- nvinfo : EIATTR_CRS_STACK_SIZE
	.align		4
.L_245:
        /*176c*/ 	.byte	0x04, 0x1e
        /*176e*/ 	.short	(.L_247 - .L_246)
.L_246:
        /*1770*/ 	.word	0x00000000


	//----- nvinfo : EIATTR_CBANK_PARAM_SIZE
	.align		4
.L_247:
        /*1774*/ 	.byte	0x03, 0x19
        /*1776*/ 	.short	0x0af0


	//----- nvinfo : EIATTR_PARAM_CBANK
	.align		4
        /*1778*/ 	.byte	0x04, 0x0a
        /*177a*/ 	.short	(.L_249 - .L_248)
	.align		4
.L_248:
        /*177c*/ 	.word	index@(.nv.constant0._ZN7cutlass13device_kernelIN5flash11enable_sm90INS1_16FlashAttnFwdSm90INS1_25CollectiveMainloopFwdSm90ILi2EN4cute5tupleIJNS5_1CILi1EEES8_S8_EEENS6_IJNS7_ILi128EEENS7_ILi160EEENS7_ILi192EEEEEELi192ENS_12float_e4m3_tEfNS_4arch4Sm90ELb0ELb1ELb0ELb1ELb0ELb1ELb0ELb1ELb1ELb1ELb1ELb0EEENS1_21CollectiveEpilogueFwdINS6_IJSA_SC_SB_EEES9_NS_10bfloat16_tESG_Li256ELb1ELb1ELb1ELb1EEENS1_36VarlenDynamicPersistentTileSchedulerILi128ELi160ELi256ELi128ELb1ELb1ELb1ELb1ELb0ELb1EEEEEEEEEvNT_6ParamsE)
        /*1780*/ 	.short	0x0210
        /*1782*/ 	.short	0x0af0


	//----- nvinfo : EIATTR_SW_WAR
	.align		4
.L_249:
        /*1784*/ 	.byte	0x04, 0x36
        /*1786*/ 	.short	(.L_251 - .L_250)
.L_250:
        /*1788*/ 	.word	0x00000008
.L_251:


//--------------------- .nv.info._ZN7cutlass13device_kernelIN5flash11enable_sm90INS1_16FlashAttnFwdSm90INS1_25CollectiveMainloopFwdSm90ILi2EN4cute5tupleIJNS5_1CILi1EEES8_S8_EEENS6_IJNS7_ILi128EEENS7_ILi160EEENS7_ILi192EEEEEELi192ENS_12float_e4m3_tEfNS_4arch4Sm90ELb1ELb0ELb0ELb0ELb0ELb0ELb0ELb1ELb1ELb1ELb1ELb0EEENS1_21CollectiveEpilogueFwdINS6_IJSA_SC_SB_EEES9_NS_10bfloat16_tESG_Li256ELb0ELb1ELb1ELb1EEENS1_19SingleTileSchedulerILb0ELb1ELb1ELi128EEEEEEEEEvNT_6ParamsE --------------------------
	.section	.nv.info._ZN7cutlass13device_kernelIN5flash11enable_sm90INS1_16FlashAttnFwdSm90INS1_25CollectiveMainloopFwdSm90ILi2EN4cute5tupleIJNS5_1CILi1EEES8_S8_EEENS6_IJNS7_ILi128EEENS7_ILi160EEENS7_ILi192EEEEEELi192ENS_12float_e4m3_tEfNS_4arch4Sm90ELb1ELb0ELb0ELb0ELb0ELb0ELb0ELb1ELb1ELb1ELb1ELb0EEENS1_21CollectiveEpilogueFwdINS6_IJSA_SC_SB_EEES9_NS_10bfloat16_tESG_Li256ELb0ELb1ELb1ELb1EEENS1_19SingleTileSchedulerILb0ELb1ELb1ELi128EEEEEEEEEvNT_6ParamsE,"",@"SHT_CUDA_INFO"
	.sectionflags	@""
	.align	4


	//----- nvinfo : EIATTR_CUDA_API_VERSION
	.align		4
        /*0000*/ 	.byte	0x04, 0x37
        /*0002*/ 	.short	(.L_253 - .L_252)
.L_252:
        /*0004*/ 	.word	0x00000082


	//----- nvinfo : EIATTR_KPARAM_INFO
	.align		4
.L_253:
        /*0008*/ 	.byte	0x04, 0x17
        /*000a*/ 	.short	(.L_255 - .L_254)
.L_254:
        /*000c*/ 	.word	0x00000000
        /*0010*/ 	.short	0x0000
        /*0012*/ 	.short	0x0070
        /*0014*/ 	.byte	0x00, 0xf0, 0x01, 0x28


	//----- nvinfo : EIATTR_SPARSE_MMA_MASK
	.align		4
.L_255:
        /*0018*/ 	.byte	0x03, 0x50
        /*001a*/ 	.short	0x0000


	//----- nvinfo : EIATTR_MAXREG_COUNT
	.align		4
        /*001c*/ 	.byte	0x03, 0x1b
        /*001e*/ 	.short	0x00a8


	//----- nvinfo : EIATTR_NUM_BARRIERS
	.align		4
        /*0020*/ 	.byte	0x02, 0x4c
        /*0022*/ 	.byte	0x10
	.zero		1


	//----- nvinfo : EIATTR_EXTERNS
	.align		4
        /*0024*/ 	.byte	0x04, 0x0f
        /*0026*/ 	.short	(.L_257 - .L_256)


	//   ....[0]....
	.align		4
.L_256:
        /*0028*/ 	.word	index@(__assertfail)


	//----- nvinfo : EIATTR_ANNOTATIONS
	.align		4
.L_257:
        /*002c*/ 	.byte	0x04, 0x55
        /*002e*/ 	.short	(.L_259 - .L_258)


	//   ....[0]....
.L_258:
        /* <DEDUP_REMOVED lines=10> */


	//----- nvinfo : EIATTR_MERCURY_ISA_VERSION
	.align		4
.L_259:
        /*00c0*/ 	.byte	0x03, 0x5f
        /*00c2*/ 	.short	0x0101


	//----- nvinfo : EIATTR_INT_WARP_WIDE_INSTR_OFFSETS
	.align		4
        /*00c4*/ 	.byte	0x04, 0x31
        /*00c6*/ 	.short	(.L_261 - .L_260)


	//   ....[0]....
.L_260:
        /*00c8*/ 	.word	0x00000120


	//   ....[1]....
        /*00cc*/ 	.word	0x000001c0


	//   ....[2]....
        /*00d0*/ 	.word	0x00000230


	//----- nvinfo : EIATTR_COOP_GROUP_MASK_REGIDS
	.align		4
.L_261:
        /*00d4*/ 	.byte	0x04, 0x29
        /*00d6*/ 	.short	(.L_263 - .L_262)


	//   ....[0]....
.L_262:
        /*00d8*/ 	.word	0xffffffff


	//   ....[1]....
        /*00dc*/ 	.word	0xffffffff


	//   ....[2]....
        /*00e0*/ 	.word	0xffffffff


	//   ....[3]....
        /*00e4*/ 	.word	0xffffffff


	//   ....[4]....
        /*00e8*/ 	.word	0xffffffff


	//   ....[5]....
        /*00ec*/ 	.word	0xffffffff


	//   ....[6]....
        /*00f0*/ 	.word	0xffffffff


	//   ....[7]....
        /*00f4*/ 	.word	0xffffffff


	//   ....[8]....
        /*00f8*/ 	.word	0xffffffff


	//   ....[9]....
        /*00fc*/ 	.word	0xffffffff


	//   ....[10]....
        /*0100*/ 	.word	0xffffffff


	//   ....[11]....
        /*0104*/ 	.word	0xffffffff


	//   ....[12]....
        /*0108*/ 	.word	0xffffffff


	//   ....[13]....
        /*010c*/ 	.word	0xffffffff


	//   ....[14]....
        /*0110*/ 	.word	0xffffffff


	//   ....[15]....
        /*0114*/ 	.word	0xffffffff


	//   ....[16]....
        /*0118*/ 	.word	0xffffffff


	//   ....[17]....
        /*011c*/ 	.word	0xffffffff


	//   ....[18]....
        /*0120*/ 	.word	0xffffffff


	//   ....[19]....
        /*0124*/ 	.word	0xffffffff


	//   ....[20]....
        /*0128*/ 	.word	0xffffffff


	//   ....[21]....
        /*012c*/ 	.word	0xffffffff


	//   ....[22]....
        /*0130*/ 	.word	0xffffffff


	//   ....[23]....
        /*0134*/ 	.word	0xffffffff


	//   ....[24]....
        /*0138*/ 	.word	0xffffffff


	//   ....[25]....
        /*013c*/ 	.word	0xffffffff


	//   ....[26]....
        /*0140*/ 	.word	0xffffffff


	//   ....[27]....
        /*0144*/ 	.word	0xffffffff


	//   ....[28]....
        /*0148*/ 	.word	0xffffffff


	//   ....[29]....
        /*014c*/ 	.word	0xffffffff


	//   ....[30]....
        /*0150*/ 	.word	0xffffffff


	//   ....[31]....
        /*0154*/ 	.word	0xffffffff


	//   ....[32]....
        /*0158*/ 	.word	0xffffffff


	//   ....[33]....
        /*015c*/ 	.word	0xffffffff


	//   ....[34]....
        /*0160*/ 	.word	0xffffffff


	//   ....[35]....
        /*0164*/ 	.word	0xffffffff


	//   ....[36]....
        /*0168*/ 	.word	0xffffffff


	//   ....[37]....
        /*016c*/ 	.word	0xffffffff


	//   ....[38]....
        /*0170*/ 	.word	0xffffffff


	//   ....[39]....
        /*0174*/ 	.word	0xffffffff


	//   ....[40]....
        /*0178*/ 	.word	0xffffffff


	//   ....[41]....
        /*017c*/ 	.word	0xffffffff


	//   ....[42]....
        /*0180*/ 	.word	0xffffffff


	//   ....[43]....
        /*0184*/ 	.word	0xffffffff


	//   ....[44]....
        /*0188*/ 	.word	0xffffffff


	//   ....[45]....
        /*018c*/ 	.word	0xffffffff


	//   ....[46]....
        /*0190*/ 	.word	0xffffffff


	//   ....[47]....
        /*0194*/ 	.word	0xffffffff


	//   ....[48]....
        /*0198*/ 	.word	0xffffffff


	//   ....[49]....
        /*019c*/ 	.word	0xffffffff


	//   ....[50]....
        /*01a0*/ 	.word	0xffffffff


	//   ....[51]....
        /*01a4*/ 	.word	0xffffffff


	//   ....[52]....
        /*01a8*/ 	.word	0xffffffff


	//   ....[53]....
        /*01ac*/ 	.word	0xffffffff


	//   ....[54]....
        /*01b0*/ 	.word	0xffffffff


	//   ....[55]....
        /*01b4*/ 	.word	0xffffffff


	//   ....[56]....
        /*01b8*/ 	.word	0xffffffff


	//   ....[57]....
        /*01bc*/ 	.word	0xffffffff


	//   ....[58]....
        /*01c0*/ 	.word	0xffffffff


	//   ....[59]....
        /*01c4*/ 	.word	0xffffffff


	//   ....[60]....
        /*01c8*/ 	.word	0xffffffff


	//   ....[61]....
        /*01cc*/ 	.word	0xffffffff


	//   ....[62]....
        /*01d0*/ 	.word	0xffffffff


	//   ....[63]....
        /*01d4*/ 	.word	0xffffffff


	//   ....[64]....
        /*01d8*/ 	.word	0xffffffff


	//   ....[65]....
        /*01dc*/ 	.word	0xffffffff


	//   ....[66]....
        /*01e0*/ 	.word	0xffffffff


	//   ....[67]....
        /*01e4*/ 	.word	0xffffffff


	//   ....[68]....
        /*01e8*/ 	.word	0xffffffff


	//   ....[69]....
        /*01ec*/ 	.word	0xffffffff


	//   ....[70]....
        /*01f0*/ 	.word	0xffffffff


	//   ....[71]....
        /*01f4*/ 	.word	0xffffffff


	//   ....[72]....
        /*01f8*/ 	.word	0xffffffff


	//   ....[73]....
        /*01fc*/ 	.word	0xffffffff


	//   ....[74]....
        /*0200*/ 	.word	0xffffffff


	//   ....[75]....
        /*0204*/ 	.word	0xffffffff


	//   ....[76]....
        /*0208*/ 	.word	0xffffffff


	//   ....[77]....
        /*020c*/ 	.word	0xffffffff


	//   ....[78]....
        /*0210*/ 	.word	0xffffffff


	//   ....[79]....
        /*0214*/ 	.word	0xffffffff


	//   ....[80]....
        /*0218*/ 	.word	0xffffffff


	//   ....[81]....
        /*021c*/ 	.word	0xffffffff


	//   ....[82]....
        /*0220*/ 	.word	0xffffffff


	//   ....[83]....
        /*0224*/ 	.word	0xffffffff


	//   ....[84]....
        /*0228*/ 	.word	0xffffffff


	//   ....[85]....
        /*022c*/ 	.word	0xffffffff


	//   ....[86]....
        /*0230*/ 	.word	0xffffffff


	//   ....[87]....
        /*0234*/ 	.word	0xffffffff


	//   ....[88]....
        /*0238*/ 	.word	0xffffffff


	//   ....[89]....
        /*023c*/ 	.word	0xffffffff


	//   ....[90]....
        /*0240*/ 	.word	0xffffffff


	//   ....[91]....
        /*0244*/ 	.word	0xffffffff


	//   ....[92]....
        /*0248*/ 	.word	0xffffffff


	//   ....[93]....
        /*024c*/ 	.word	0xffffffff


	//   ....[94]....
        /*0250*/ 	.word	0xffffffff


	//   ....[95]....
        /*0254*/ 	.word	0xffffffff


	//   ....[96]....
        /*0258*/ 	.word	0xffffffff


	//   ....[97]....
        /*025c*/ 	.word	0xffffffff


	//   ....[98]....
        /*0260*/ 	.word	0xffffffff


	//   ....[99]....
        /*0264*/ 	.word	0xffffffff


	//   ....[100]....
        /*0268*/ 	.word	0xffffffff


	//   ....[101]....
        /*026c*/ 	.word	0xffffffff


	//   ....[102]....
        /*0270*/ 	.word	0xffffffff


	//   ....[103]....
        /*0274*/ 	.word	0xffffffff


	//   ....[104]....
        /*0278*/ 	.word	0xffffffff


	//   ....[105]....
        /*027c*/ 	.word	0xffffffff


	//   ....[106]....
        /*0280*/ 	.word	0xffffffff


	//   ....[107]....
        /*0284*/ 	.word	0xffffffff


	//   ....[108]....
        /*0288*/ 	.word	0xffffffff


	//   ....[109]....
        /*028c*/ 	.word	0xffffffff


	//   ....[110]....
        /*0290*/ 	.word	0xffffffff


	//   ....[111]....
        /*0294*/ 	.word	0xffffffff


	//   ....[112]....
        /*0298*/ 	.word	0xffffffff


	//   ....[113]....
        /*029c*/ 	.word	0xffffffff


	//   ....[114]....
        /*02a0*/ 	.word	0xffffffff


	//   ....[115]....
        /*02a4*/ 	.word	0xffffffff


	//   ....[116]....
        /*02a8*/ 	.word	0xffffffff


	//   ....[117]....
        /*02ac*/ 	.word	0xffffffff


	//   ....[118]....
        /*02b0*/ 	.word	0xffffffff


	//   ....[119]....
        /*02b4*/ 	.word	0xffffffff


	//   ....[120]....
        /*02b8*/ 	.word	0xffffffff


	//   ....[121]....
        /*02bc*/ 	.word	0xffffffff


	//   ....[122]....
        /*02c0*/ 	.word	0xffffffff


	//   ....[123]....
        /*02c4*/ 	.word	0xffffffff


	//   ....[124]....
        /*02c8*/ 	.word	0xffffffff


	//   ....[125]....
        /*02cc*/ 	.word	0xffffffff


	//   ....[126]....
        /*02d0*/ 	.word	0xffffffff


	//   ....[127]....
        /*02d4*/ 	.word	0xffffffff


	//   ....[128]....
        /*02d8*/ 	.word	0xffffffff


	//   ....[129]....
        /*02dc*/ 	.word	0xffffffff


	//   ....[130]....
        /*02e0*/ 	.word	0xffffffff


	//   ....[131]....
        /*02e4*/ 	.word	0xffffffff


	//   ....[132]....
        /*02e8*/ 	.word	0xffffffff


	//   ....[133]....
        /*02ec*/ 	.word	0xffffffff


	//   ....[134]....
        /*02f0*/ 	.word	0xffffffff


	//   ....[135]....
        /*02f4*/ 	.word	0xffffffff


	//   ....[136]....
        /*02f8*/ 	.word	0xffffffff


	//   ....[137]....
        /*02fc*/ 	.word	0xffffffff


	//   ....[138]....
        /*0300*/ 	.word	0xffffffff


	//   ....[139]....
        /*0304*/ 	.word	0xffffffff


	//   ....[140]....
        /*0308*/ 	.word	0xffffffff


	//   ....[141]....
        /*030c*/ 	.word	0xffffffff


	//   ....[142]....
        /*0310*/ 	.word	0xffffffff


	//   ....[143]....
        /*0314*/ 	.word	0x0500000f


	//   ....[144]....
        /*0318*/ 	.word	0x0500000f


	//   ....[145]....
        /*031c*/ 	.word	0x0500000f


	//   ....[146]....
        /*0320*/ 	.word	0x0500000f


	//   ....[147]....
        /*0324*/ 	.word	0x0500000f


	//   ....[148]....
        /*0328*/ 	.word	0x0500000f


	//   ....[149]....
        /*032c*/ 	.word	0x0500000f


	//   ....[150]....
        /*0330*/ 	.word	0x0500000f


	//   ....[151]....
        /*0334*/ 	.word	0x0500000f


	//----- nvinfo : EIATTR_COOP_GROUP_INSTR_OFFSETS
	.align		4
.L_263:
        /*0338*/ 	.byte	0x04, 0x28
        /*033a*/ 	.short	(.L_265 - .L_264)


	//   ....[0]....
.L_264:
        /*033c*/ 	.word	0x00000060


	//   ....[1]....
        /*0340*/ 	.word	0x00000130


	//   ....[2]....
        /*0344*/ 	.word	0x000001e0


	//   ....[3]....
        /*0348*/ 	.word	0x000003a0


	//   ....[4]....
        /*034c*/ 	.word	0x00000500


	//   ....[5]....
        /*0350*/ 	.word	0x00000620


	//   ....[6]....
        /*0354*/ 	.word	0x00000780


	//   ....[7]....
        /*0358*/ 	.word	0x00001520


	//   ....[8]....
        /*035c*/ 	.word	0x00001d60


	//   ....[9]....
        /*0360*/ 	.word	0x00001d90


	//   ....[10]....
        /*0364*/ 	.word	0x00002f90


	//   ....[11]....
        /*0368*/ 	.word	0x00003040


	//   ....[12]....
        /*036c*/ 	.word	0x00003b70


	//   ....[13]....
        /*0370*/ 	.word	0x00003ca0


	//   ....[14]....
        /*0374*/ 	.word	0x00005f50


	//   ....[15]....
        /*0378*/ 	.word	0x00005f70


	//   ....[16]....
        /*037c*/ 	.word	0x00006980


	//   ....[17]....
        /*0380*/ 	.word	0x000069a0


	//   ....[18]....
        /*0384*/ 	.word	0x00007480


	//   ....[19]....
        /*0388*/ 	.word	0x000074f0


	//   ....[20]....
        /*038c*/ 	.word	0x00009d90


	//   ....[21]....
        /*0390*/ 	.word	0x00009da0


	//   ....[22]....
        /*0394*/ 	.word	0x00009dd0


	//   ....[23]....
        /*0398*/ 	.word	0x00009de0


	//   ....[24]....
        /*039c*/ 	.word	0x0000bbc0


	//   ....[25]....
        /*03a0*/ 	.word	0x0000bbd0


	//   ....[26]....
        /*03a4*/ 	.word	0x0000bc30


	//   ....[27]....
        /*03a8*/ 	.word	0x0000bc40


	//   ....[28]....
        /*03ac*/ 	.word	0x0000ce50


	//   ....[29]....
        /*03b0*/ 	.word	0x0000ce60


	//   ....[30]....
        /*03b4*/ 	.word	0x0000ce70


	//   ....[31]....
        /*03b8*/ 	.word	0x0000ce80


	//   ....[32]....
        /*03bc*/ 	.word	0x0000ce90


	//   ....[33]....
        /*03c0*/ 	.word	0x0000cea0


	//   ....[34]....
        /*03c4*/ 	.word	0x0000ceb0


	//   ....[35]....
        /*03c8*/ 	.word	0x0000cec0


	//   ....[36]....
        /*03cc*/ 	.word	0x0000ced0


	//   ....[37]....
        /*03d0*/ 	.word	0x0000cee0


	//   ....[38]....
        /*03d4*/ 	.word	0x0000cef0


	//   ....[39]....
        /*03d8*/ 	.word	0x0000cf00


	//   ....[40]....
        /*03dc*/ 	.word	0x0000cf10


	//   ....[41]....
        /*03e0*/ 	.word	0x0000cf20


	//   ....[42]....
        /*03e4*/ 	.word	0x0000cf30


	//   ....[43]....
        /*03e8*/ 	.word	0x0000cf40


	//   ....[44]....
        /*03ec*/ 	.word	0x0000cf50


	//   ....[45]....
        /*03f0*/ 	.word	0x0000cf60


	//   ....[46]....
        /*03f4*/ 	.word	0x0000cf70


	//   ....[47]....
        /*03f8*/ 	.word	0x0000cf90


	//   ....[48]....
        /*03fc*/ 	.word	0x0000cfa0


	//   ....[49]....
        /*0400*/ 	.word	0x0000cfc0


	//   ....[50]....
        /*0404*/ 	.word	0x0000cfd0


	//   ....[51]....
        /*0408*/ 	.word	0x0000cfe0


	//   ....[52]....
        /*040c*/ 	.word	0x0000cff0


	//   ....[53]....
        /*0410*/ 	.word	0x0000d000


	//   ....[54]....
        /*0414*/ 	.word	0x0000d020


	//   ....[55]....
        /*0418*/ 	.word	0x0000d030


	//   ....[56]....
        /*041c*/ 	.word	0x0000d040


	//   ....[57]....
        /*0420*/ 	.word	0x0000d050


	//   ....[58]....
        /*0424*/ 	.word	0x0000d060


	//   ....[59]....
        /*0428*/ 	.word	0x0000d070


	//   ....[60]....
        /*042c*/ 	.word	0x0000d080


	//   ....[61]....
        /*0430*/ 	.word	0x0000d090


	//   ....[62]....
        /*0434*/ 	.word	0x0000d0c0


	//   ....[63]....
        /*0438*/ 	.word	0x0000d0d0


	//   ....[64]....
        /*043c*/ 	.word	0x0000d0f0


	//   ....[65]....
        /*0440*/ 	.word	0x0000d100


	//   ....[66]....
        /*0444*/ 	.word	0x0000d110


	//   ....[67]....
        /*0448*/ 	.word	0x0000d120


	//   ....[68]....
        /*044c*/ 	.word	0x0000d130


	//   ....[69]....
        /*0450*/ 	.word	0x0000d150


	//   ....[70]....
        /*0454*/ 	.word	0x0000d160


	//   ....[71]....
        /*0458*/ 	.word	0x0000d180


	//   ....[72]....
        /*045c*/ 	.word	0x0000d190


	//   ....[73]....
        /*0460*/ 	.word	0x0000d1a0


	//   ....[74]....
        /*0464*/ 	.word	0x0000d1c0


	//   ....[75]....
        /*0468*/ 	.word	0x0000d1e0


	//   ....[76]....
        /*046c*/ 	.word	0x0000d210


	//   ....[77]....
        /*0470*/ 	.word	0x0000d220


	//   ....[78]....
        /*0474*/ 	.word	0x0000d230


	//   ....[79]....
        /*0478*/ 	.word	0x0000d240


	//   ....[80]....
        /*047c*/ 	.word	0x0000d250


	//   ....[81]....
        /*0480*/ 	.word	0x0000d260


	//   ....[82]....
        /*0484*/ 	.word	0x0000d270


	//   ....[83]....
        /*0488*/ 	.word	0x0000d280


	//   ....[84]....
        /*048c*/ 	.word	0x0000d290


	//   ....[85]....
        /*0490*/ 	.word	0x0000d2a0


	//   ....[86]....
        /*0494*/ 	.word	0x0000d2b0


	//   ....[87]....
        /*0498*/ 	.word	0x0000d2c0


	//   ....[88]....
        /*049c*/ 	.word	0x0000d2d0


	//   ....[89]....
        /*04a0*/ 	.word	0x0000d2e0


	//   ....[90]....
        /*04a4*/ 	.word	0x0000d2f0


	//   ....[91]....
        /*04a8*/ 	.word	0x0000d300


	//   ....[92]....
        /*04ac*/ 	.word	0x0000d310


	//   ....[93]....
        /*04b0*/ 	.word	0x0000d320


	//   ....[94]....
        /*04b4*/ 	.word	0x0000d330


	//   ....[95]....
        /*04b8*/ 	.word	0x0000d340


	//   ....[96]....
        /*04bc*/ 	.word	0x0000d350


	//   ....[97]....
        /*04c0*/ 	.word	0x0000d370


	//   ....[98]....
        /*04c4*/ 	.word	0x0000d390


	//   ....[99]....
        /*04c8*/ 	.word	0x0000d3b0


	//   ....[100]....
        /*04cc*/ 	.word	0x0000d3e0


	//   ....[101]....
        /*04d0*/ 	.word	0x0000d410


	//   ....[102]....
        /*04d4*/ 	.word	0x0000d440


	//   ....[103]....
        /*04d8*/ 	.word	0x0000d480


	//   ....[104]....
        /*04dc*/ 	.word	0x0000d4c0


	//   ....[105]....
        /*04e0*/ 	.word	0x0000d4f0


	//   ....[106]....
        /*04e4*/ 	.word	0x0000d520


	//   ....[107]....
        /*04e8*/ 	.word	0x0000d550


	//   ....[108]....
        /*04ec*/ 	.word	0x0000d580


	//   ....[109]....
        /*04f0*/ 	.word	0x0000d5c0


	//   ....[110]....
        /*04f4*/ 	.word	0x0000d5f0


	//   ....[111]....
        /*04f8*/ 	.word	0x0000d630


	//   ....[112]....
        /*04fc*/ 	.word	0x0000d670


	//   ....[113]....
        /*0500*/ 	.word	0x0000d6b0


	//   ....[114]....
        /*0504*/ 	.word	0x0000d6e0


	//   ....[115]....
        /*0508*/ 	.word	0x0000d710


	//   ....[116]....
        /*050c*/ 	.word	0x0000d730


	//   ....[117]....
        /*0510*/ 	.word	0x0000d740


	//   ....[118]....
        /*0514*/ 	.word	0x0000d750


	//   ....[119]....
        /*0518*/ 	.word	0x0000d760


	//   ....[120]....
        /*051c*/ 	.word	0x0000d770


	//   ....[121]....
        /*0520*/ 	.word	0x0000d780


	//   ....[122]....
        /*0524*/ 	.word	0x0000d790


	//   ....[123]....
        /*0528*/ 	.word	0x0000d7a0


	//   ....[124]....
        /*052c*/ 	.word	0x0000dc50


	//   ....[125]....
        /*0530*/ 	.word	0x0000dc80


	//   ....[126]....
        /*0534*/ 	.word	0x0000dcc0


	//   ....[127]....
        /*0538*/ 	.word	0x0000dd00


	//   ....[128]....
        /*053c*/ 	.word	0x0000dd50


	//   ....[129]....
        /*0540*/ 	.word	0x0000dd80


	//   ....[130]....
        /*0544*/ 	.word	0x0000e740


	//   ....[131]....
        /*0548*/ 	.word	0x0000e770


	//   ....[132]....
        /*054c*/ 	.word	0x0000f590


	//   ....[133]....
        /*0550*/ 	.word	0x00010320


	//   ....[134]....
        /*0554*/ 	.word	0x00010f60


	//   ....[135]....
        /*0558*/ 	.word	0x00010f70


	//   ....[136]....
        /*055c*/ 	.word	0x00010f90


	//   ....[137]....
        /*0560*/ 	.word	0x00011080


	//   ....[138]....
        /*0564*/ 	.word	0x000110b0


	//   ....[139]....
        /*0568*/ 	.word	0x00011140


	//   ....[140]....
        /*056c*/ 	.word	0x00011170


	//   ....[141]....
        /*0570*/ 	.word	0x00011180


	//   ....[142]....
        /*0574*/ 	.word	0x00012f80


	//   ....[143]....
        /*0578*/ 	.word	0x00013530


	//   ....[144]....
        /*057c*/ 	.word	0x00013710


	//   ....[145]....
        /*0580*/ 	.word	0x00013760


	//   ....[146]....
        /*0584*/ 	.word	0x00013800


	//   ....[147]....
        /*0588*/ 	.word	0x00013920


	//   ....[148]....
        /*058c*/ 	.word	0x00013990


	//   ....[149]....
        /*0590*/ 	.word	0x00013a90


	//   ....[150]....
        /*0594*/ 	.word	0x00013b00


	//   ....[151]....
        /*0598*/ 	.word	0x00013bf0


	//----- nvinfo : EIATTR_REG_RECONFIG
	.align		4
.L_265:
        /*059c*/ 	.byte	0x01, 0x54
	.zero		2


	//----- nvinfo : EIATTR_SYSCALL_OFFSETS
	.align		4
        /*05a0*/ 	.byte	0x04, 0x46
        /*05a2*/ 	.short	(.L_267 - .L_266)


	//   ....[0]....
.L_266:
        /*05a4*/ 	.word	0x000016e0


	//   ....[1]....
        /*05a8*/ 	.word	0x0000fd00


	//   ....[2]....
        /*05ac*/ 	.word	0x0000fe40


	//   ....[3]....
        /*05b0*/ 	.word	0x0000ff80


	//   ....[4]....
        /*05b4*/ 	.word	0x000100a0


	//   ....[5]....
        /*05b8*/ 	.word	0x00010b10


	//----- nvinfo : EIATTR_MBARRIER_INSTR_OFFSETS
	.align		4
.L_267:
        /*05bc*/ 	.byte	0x04, 0x39
        /*05be*/ 	.short	(.L_269 - .L_268)


	//   ....[0]....
.L_268:
        /*05c0*/ 	.word	0x00000250
        /*05c4*/ 	.word	0x000000ff
        /*05c8*/ 	.word	0x00033400
        /*05cc*/ 	.short	0x0100
        /*05ce*/ 	.byte	0x08
	.zero		1


	//   ....[1]....
        /*05d0*/ 	.word	0x00000260
        /*05d4*/ 	.word	0x000000ff
        /*05d8*/ 	.word	0x00033420
        /*05dc*/ 	.short	0x0100
        /*05de*/ 	.byte	0x08
	.zero		1


	//   ....[2]....
        /*05e0*/ 	.word	0x00000350
        /*05e4*/ 	.word	0x000000ff
        /*05e8*/ 	.word	0x00033430
        /*05ec*/ 	.short	0x0100
        /*05ee*/ 	.byte	0x08
	.zero		1


	//   ....[3]....
        /*05f0*/ 	.word	0x00000360
        /*05f4*/ 	.word	0x000000ff
        /*05f8*/ 	.word	0x00033440
        /*05fc*/ 	.short	0x0100
        /*05fe*/ 	.byte	0x08
	.zero		1


	//   ....[4]....
        /*0600*/ 	.word	0x00000370
        /*0604*/ 	.word	0x000000ff
        /*0608*/ 	.word	0x00033438
        /*060c*/ 	.short	0x0100
        /*060e*/ 	.byte	0x08
	.zero		1


	//   ....[5]....
        /*0610*/ 	.word	0x00000380
        /*0614*/ 	.word	0x000000ff
        /*0618*/ 	.word	0x00033448
        /*061c*/ 	.short	0x0100
        /*061e*/ 	.byte	0x08
	.zero		1


	//   ....[6]....
        /*0620*/ 	.word	0x000004b0
        /*0624*/ 	.word	0x000000ff
        /*0628*/ 	.word	0x00033450
        /*062c*/ 	.short	0x0100
        /*062e*/ 	.byte	0x08
	.zero		1


	//   ....[7]....
        /*0630*/ 	.word	0x000004c0
        /*0634*/ 	.word	0x000000ff
        /*0638*/ 	.word	0x00033460
        /*063c*/ 	.short	0x0100
        /*063e*/ 	.byte	0x08
	.zero		1


	//   ....[8]....
        /*0640*/ 	.word	0x000004d0
        /*0644*/ 	.word	0x000000ff
        /*0648*/ 	.word	0x00033458
        /*064c*/ 	.short	0x0100
        /*064e*/ 	.byte	0x08
	.zero		1


	//   ....[9]....
        /*0650*/ 	.word	0x000004e0
        /*0654*/ 	.word	0x000000ff
        /*0658*/ 	.word	0x00033468
        /*065c*/ 	.short	0x0100
        /*065e*/ 	.byte	0x08
	.zero		1


	//   ....[10]....
        /*0660*/ 	.word	0x000005d0
        /*0664*/ 	.word	0x000000ff
        /*0668*/ 	.word	0x00033470
        /*066c*/ 	.short	0x0100
        /*066e*/ 	.byte	0x06
	.zero		1


	//   ....[11]....
        /*0670*/ 	.word	0x000005e0
        /*0674*/ 	.word	0x000000ff
        /*0678*/ 	.word	0x00033480
        /*067c*/ 	.short	0x0100
        /*067e*/ 	.byte	0x06
	.zero		1


	//   ....[12]....
        /*0680*/ 	.word	0x000005f0
        /*0684*/ 	.word	0x000000ff
        /*0688*/ 	.word	0x00033478
        /*068c*/ 	.short	0x0100
        /*068e*/ 	.byte	0x06
	.zero		1


	//   ....[13]....
        /*0690*/ 	.word	0x00000600
        /*0694*/ 	.word	0x000000ff
        /*0698*/ 	.word	0x00033488
        /*069c*/ 	.short	0x0100
        /*069e*/ 	.byte	0x06
	.zero		1


	//   ....[14]....
        /*06a0*/ 	.word	0x00000730
        /*06a4*/ 	.word	0x000000ff
        /*06a8*/ 	.word	0x00033490
        /*06ac*/ 	.short	0x0100
        /*06ae*/ 	.byte	0x08
	.zero		1


	//   ....[15]....
        /*06b0*/ 	.word	0x00000740
        /*06b4*/ 	.word	0x000000ff
        /*06b8*/ 	.word	0x000334a0
        /*06bc*/ 	.short	0x0100
        /*06be*/ 	.byte	0x08
	.zero		1


	//   ....[16]....
        /*06c0*/ 	.word	0x00000750
        /*06c4*/ 	.word	0x000000ff
        /*06c8*/ 	.word	0x00033498
        /*06cc*/ 	.short	0x0100
        /*06ce*/ 	.byte	0x08
	.zero		1


	//   ....[17]....
        /*06d0*/ 	.word	0x00000760
        /*06d4*/ 	.word	0x000000ff
        /*06d8*/ 	.word	0x000334a8
        /*06dc*/ 	.short	0x0100
        /*06de*/ 	.byte	0x08
	.zero		1


	//   ....[18]....
        /*06e0*/ 	.word	0x00000890
        /*06e4*/ 	.word	0x000000ff
        /*06e8*/ 	.word	0x000334b0
        /*06ec*/ 	.short	0x0100
        /*06ee*/ 	.byte	0x08
	.zero		1


	//   ....[19]....
        /*06f0*/ 	.word	0x000008a0
        /*06f4*/ 	.word	0x000000ff
        /*06f8*/ 	.word	0x000334c0
        /*06fc*/ 	.short	0x0100
        /*06fe*/ 	.byte	0x08
	.zero		1


	//   ....[20]....
        /*0700*/ 	.word	0x000008b0
        /*0704*/ 	.word	0x000000ff
        /*0708*/ 	.word	0x000334b8
        /*070c*/ 	.short	0x0100
        /*070e*/ 	.byte	0x08
	.zero		1


	//   ....[21]....
        /*0710*/ 	.word	0x000008c0
        /*0714*/ 	.word	0x000000ff
        /*0718*/ 	.word	0x000334c8
        /*071c*/ 	.short	0x0100
        /*071e*/ 	.byte	0x08
	.zero		1


	//   ....[22]....
        /*0720*/ 	.word	0x00001710
        /*0724*/ 	.word	0x000000ff
        /*0728*/ 	.word	0x00033400
        /*072c*/ 	.short	0x010a
        /*072e*/ 	.byte	0x28
	.zero		1


	//   ....[23]....
        /*0730*/ 	.word	0x00001770
        /*0734*/ 	.word	0x000000ff
        /*0738*/ 	.word	0x00033430
        /*073c*/ 	.short	0x010a
        /*073e*/ 	.byte	0x28
	.zero		1


	//   ....[24]....
        /*0740*/ 	.word	0x00001800
        /*0744*/ 	.word	0x000000ff
        /*0748*/ 	.word	0x00033430
        /*074c*/ 	.short	0x010a
        /*074e*/ 	.byte	0x28
	.zero		1


	//   ....[25]....
        /*0750*/ 	.word	0x00003b40
        /*0754*/ 	.word	0x0000003a
        /*0758*/ 	.word	0x00000000
        /*075c*/ 	.short	0x0101
        /*075e*/ 	.byte	0x3f
	.zero		1


	//   ....[26]....
        /*0760*/ 	.word	0x00005130
        /*0764*/ 	.word	0x000000ff
        /*0768*/ 	.word	0x00033430
        /*076c*/ 	.short	0x010a
        /*076e*/ 	.byte	0x06
	.zero		1


	//   ....[27]....
        /*0770*/ 	.word	0x00005170
        /*0774*/ 	.word	0x000000ff
        /*0778*/ 	.word	0x00033430
        /*077c*/ 	.short	0x010a
        /*077e*/ 	.byte	0x06
	.zero		1


	//   ....[28]....
        /*0780*/ 	.word	0x00005dd0
        /*0784*/ 	.word	0x000000ff
        /*0788*/ 	.word	0x00033450
        /*078c*/ 	.short	0x010a
        /*078e*/ 	.byte	0x06
	.zero		1


	//   ....[29]....
        /*0790*/ 	.word	0x00005e10
        /*0794*/ 	.word	0x000000ff
        /*0798*/ 	.word	0x00033450
        /*079c*/ 	.short	0x010a
        /*079e*/ 	.byte	0x06
	.zero		1


	//   ....[30]....
        /*07a0*/ 	.word	0x00007eb0
        /*07a4*/ 	.word	0x00000007
        /*07a8*/ 	.word	0x00000000
        /*07ac*/ 	.short	0x0101
        /*07ae*/ 	.byte	0x3f
	.zero		1


	//   ....[31]....
        /*07b0*/ 	.word	0x000081e0
        /*07b4*/ 	.word	0x000000ff
        /*07b8*/ 	.word	0x00000000
        /*07bc*/ 	.short	0x0101
        /*07be*/ 	.byte	0x06
	.zero		1


	//   ....[32]....
        /*07c0*/ 	.word	0x00008b20
        /*07c4*/ 	.word	0x000000ff
        /*07c8*/ 	.word	0x00033430
        /*07cc*/ 	.short	0x010a
        /*07ce*/ 	.byte	0x06
	.zero		1


	//   ....[33]....
        /*07d0*/ 	.word	0x00008b60
        /*07d4*/ 	.word	0x000000ff
        /*07d8*/ 	.word	0x00033430
        /*07dc*/ 	.short	0x010a
        /*07de*/ 	.byte	0x06
	.zero		1


	//   ....[34]....
        /*07e0*/ 	.word	0x00009780
        /*07e4*/ 	.word	0x000000ff
        /*07e8*/ 	.word	0x00033450
        /*07ec*/ 	.short	0x010a
        /*07ee*/ 	.byte	0x06
	.zero		1


	//   ....[35]....
        /*07f0*/ 	.word	0x000097c0
        /*07f4*/ 	.word	0x000000ff
        /*07f8*/ 	.word	0x00033450
        /*07fc*/ 	.short	0x010a
        /*07fe*/ 	.byte	0x06
	.zero		1


	//   ....[36]....
        /*0800*/ 	.word	0x0000ae70
        /*0804*/ 	.word	0x00000007
        /*0808*/ 	.word	0x00000000
        /*080c*/ 	.short	0x0101
        /*080e*/ 	.byte	0x3f
	.zero		1


	//   ....[37]....
        /*0810*/ 	.word	0x0000b050
        /*0814*/ 	.word	0x000000ff
        /*0818*/ 	.word	0x00000000
        /*081c*/ 	.short	0x0101
        /*081e*/ 	.byte	0x06
	.zero		1


	//   ....[38]....
        /*0820*/ 	.word	0x0000b8b0
        /*0824*/ 	.word	0x000000ff
        /*0828*/ 	.word	0x00033450
        /*082c*/ 	.short	0x010a
        /*082e*/ 	.byte	0x05
	.zero		1


	//   ....[39]....
        /*0830*/ 	.word	0x0000b8f0
        /*0834*/ 	.word	0x000000ff
        /*0838*/ 	.word	0x00033450
        /*083c*/ 	.short	0x010a
        /*083e*/ 	.byte	0x05
	.zero		1


	//   ....[40]....
        /*0840*/ 	.word	0x0000bf00
        /*0844*/ 	.word	0x000000ff
        /*0848*/ 	.word	0x00000000
        /*084c*/ 	.short	0x0101
        /*084e*/ 	.byte	0x04
	.zero		1


	//   ....[41]....
        /*0850*/ 	.word	0x0000dda0
        /*0854*/ 	.word	0x000000ff
        /*0858*/ 	.word	0x00000000
        /*085c*/ 	.short	0x0101
        /*085e*/ 	.byte	0x04
	.zero		1


	//   ....[42]....
        /*0860*/ 	.word	0x00010530
        /*0864*/ 	.word	0x000000ff
        /*0868*/ 	.word	0x00033480
        /*086c*/ 	.short	0x010a
        /*086e*/ 	.byte	0x28
	.zero		1


	//   ....[43]....
        /*0870*/ 	.word	0x00010760
        /*0874*/ 	.word	0x000000ff
        /*0878*/ 	.word	0x00033440
        /*087c*/ 	.short	0x010a
        /*087e*/ 	.byte	0x28
	.zero		1


	//   ....[44]....
        /*0880*/ 	.word	0x000112e0
        /*0884*/ 	.word	0x000000ff
        /*0888*/ 	.word	0x00033400
        /*088c*/ 	.short	0x0107
        /*088e*/ 	.byte	0x28
	.zero		1


	//   ....[45]....
        /*0890*/ 	.word	0x00011340
        /*0894*/ 	.word	0x000000ff
        /*0898*/ 	.word	0x00033400
        /*089c*/ 	.short	0x0101
        /*089e*/ 	.byte	0x28
	.zero		1


	//   ....[46]....
        /*08a0*/ 	.word	0x00011370
        /*08a4*/ 	.word	0x000000ff
        /*08a8*/ 	.word	0x00033420
        /*08ac*/ 	.short	0x010a
        /*08ae*/ 	.byte	0x28
	.zero		1


	//   ....[47]....
        /*08b0*/ 	.word	0x00011670
        /*08b4*/ 	.word	0x00000008
        /*08b8*/ 	.word	0x00033480
        /*08bc*/ 	.short	0x010a
        /*08be*/ 	.byte	0x3f
	.zero		1


	//   ....[48]....
        /*08c0*/ 	.word	0x00011a50
        /*08c4*/ 	.word	0x00000008
        /*08c8*/ 	.word	0x00033440
        /*08cc*/ 	.short	0x010a
        /*08ce*/ 	.byte	0x3f
	.zero		1


	//   ....[49]....
        /*08d0*/ 	.word	0x00011e60
        /*08d4*/ 	.word	0x0000000c
        /*08d8*/ 	.word	0x00033470
        /*08dc*/ 	.short	0x010a
        /*08de*/ 	.byte	0x3f
	.zero		1


	//   ....[50]....
        /*08e0*/ 	.word	0x00011ec0
        /*08e4*/ 	.word	0x0000000c
        /*08e8*/ 	.word	0x00033460
        /*08ec*/ 	.short	0x010a
        /*08ee*/ 	.byte	0x3f
	.zero		1


	//   ....[51]....
        /*08f0*/ 	.word	0x00012570
        /*08f4*/ 	.word	0x0000000c
        /*08f8*/ 	.word	0x00033450
        /*08fc*/ 	.short	0x0101
        /*08fe*/ 	.byte	0x3f
	.zero		1


	//   ....[52]....
        /*0900*/ 	.word	0x000125e0
        /*0904*/ 	.word	0x00000000
        /*0908*/ 	.word	0x00000000
        /*090c*/ 	.short	0x0101
        /*090e*/ 	.byte	0x3f
	.zero		1


	//   ....[53]....
        /*0910*/ 	.word	0x000126f0
        /*0914*/ 	.word	0x00000003
        /*0918*/ 	.word	0x00033470
        /*091c*/ 	.short	0x010a
        /*091e*/ 	.byte	0x3f
	.zero		1


	//   ....[54]....
        /*0920*/ 	.word	0x00012760
        /*0924*/ 	.word	0x00000003
        /*0928*/ 	.word	0x00033460
        /*092c*/ 	.short	0x010a
        /*092e*/ 	.byte	0x3f
	.zero		1


	//   ....[55]....
        /*0930*/ 	.word	0x00012e20
        /*0934*/ 	.word	0x00000003
        /*0938*/ 	.word	0x00033450
        /*093c*/ 	.short	0x0101
        /*093e*/ 	.byte	0x3f
	.zero		1


	//   ....[56]....
        /*0940*/ 	.word	0x00012e90
        /*0944*/ 	.word	0x00000000
        /*0948*/ 	.word	0x00000000
        /*094c*/ 	.short	0x0101
        /*094e*/ 	.byte	0x3f
	.zero		1


	//   ....[57]....
        /*0950*/ 	.word	0x00012f30
        /*0954*/ 	.word	0x00000009
        /*0958*/ 	.word	0x00033420
        /*095c*/ 	.short	0x010a
        /*095e*/ 	.byte	0x3f
	.zero		1


	//   ....[58]....
        /*0960*/ 	.word	0x00013070
        /*0964*/ 	.word	0x00000005
        /*0968*/ 	.word	0x00000000
        /*096c*/ 	.short	0x010a
        /*096e*/ 	.byte	0x3f
	.zero		1


	//   ....[59]....
        /*0970*/ 	.word	0x000130e0
        /*0974*/ 	.word	0x00000007
        /*0978*/ 	.word	0x00000000
        /*097c*/ 	.short	0x010a
        /*097e*/ 	.byte	0x3f
	.zero		1


	//   ....[60]....
        /*0980*/ 	.word	0x00013130
        /*0984*/ 	.word	0x00000005
        /*0988*/ 	.word	0x00033460
        /*098c*/ 	.short	0x010a
        /*098e*/ 	.byte	0x3f
	.zero		1


	//   ....[61]....
        /*0990*/ 	.word	0x00013180
        /*0994*/ 	.word	0x00000003
        /*0998*/ 	.word	0x00033460
        /*099c*/ 	.short	0x010a
        /*099e*/ 	.byte	0x3f
	.zero		1


	//   ....[62]....
        /*09a0*/ 	.word	0x000131c0
        /*09a4*/ 	.word	0x00000005
        /*09a8*/ 	.word	0x00033480
        /*09ac*/ 	.short	0x010a
        /*09ae*/ 	.byte	0x3f
	.zero		1


	//   ....[63]....
        /*09b0*/ 	.word	0x000131e0
        /*09b4*/ 	.word	0x00000003
        /*09b8*/ 	.word	0x00033480
        /*09bc*/ 	.short	0x010a
        /*09be*/ 	.byte	0x3f
	.zero		1


	//   ....[64]....
        /*09c0*/ 	.word	0x00013250
        /*09c4*/ 	.word	0x00000000
        /*09c8*/ 	.word	0x00033400
        /*09cc*/ 	.short	0x010a
        /*09ce*/ 	.byte	0x3f
	.zero		1


	//   ....[65]....
        /*09d0*/ 	.word	0x000132b0
        /*09d4*/ 	.word	0x00000000
        /*09d8*/ 	.word	0x00033430
        /*09dc*/ 	.short	0x010a
        /*09de*/ 	.byte	0x3f
	.zero		1


	//   ....[66]....
        /*09e0*/ 	.word	0x00013310
        /*09e4*/ 	.word	0x00000003
        /*09e8*/ 	.word	0x00033430
        /*09ec*/ 	.short	0x010a
        /*09ee*/ 	.byte	0x3f
	.zero		1


	//   ....[67]....
        /*09f0*/ 	.word	0x00013370
        /*09f4*/ 	.word	0x00000003
        /*09f8*/ 	.word	0x00033450
        /*09fc*/ 	.short	0x010a
        /*09fe*/ 	.byte	0x3f
	.zero		1


	//   ....[68]....
        /*0a00*/ 	.word	0x000133d0
        /*0a04*/ 	.word	0x00000003
        /*0a08*/ 	.word	0x00033430
        /*0a0c*/ 	.short	0x010a
        /*0a0e*/ 	.byte	0x3f
	.zero		1


	//   ....[69]....
        /*0a10*/ 	.word	0x00013430
        /*0a14*/ 	.word	0x00000003
        /*0a18*/ 	.word	0x00033450
        /*0a1c*/ 	.short	0x010a
        /*0a1e*/ 	.byte	0x3f
	.zero		1


	//   ....[70]....
        /*0a20*/ 	.word	0x00013490
        /*0a24*/ 	.word	0x00000005
        /*0a28*/ 	.word	0x00033450
        /*0a2c*/ 	.short	0x010a
        /*0a2e*/ 	.byte	0x3f
	.zero		1


	//   ....[71]....
        /*0a30*/ 	.word	0x000135f0
        /*0a34*/ 	.word	0x00000003
        /*0a38*/ 	.word	0x00033480
        /*0a3c*/ 	.short	0x010a
        /*0a3e*/ 	.byte	0x3f
	.zero		1


	//   ....[72]....
        /*0a40*/ 	.word	0x00013650
        /*0a44*/ 	.word	0x00000003
        /*0a48*/ 	.word	0x00033440
        /*0a4c*/ 	.short	0x010a
        /*0a4e*/ 	.byte	0x3f
	.zero		1


	//   ....[73]....
        /*0a50*/ 	.word	0x00013c30
        /*0a54*/ 	.word	0x00000003
        /*0a58*/ 	.word	0x00033420
        /*0a5c*/ 	.short	0x010a
        /*0a5e*/ 	.byte	0x3f
	.zero		1


	//   ....[74]....
        /*0a60*/ 	.word	0x00013c80
        /*0a64*/ 	.word	0x00000008
        /*0a68*/ 	.word	0x00033480
        /*0a6c*/ 	.short	0x010a
        /*0a6e*/ 	.byte	0x3f
	.zero		1


	//   ....[75]....
        /*0a70*/ 	.word	0x00013cd0
        /*0a74*/ 	.word	0x00000008
        /*0a78*/ 	.word	0x00033440
        /*0a7c*/ 	.short	0x010a
        /*0a7e*/ 	.byte	0x3f
	.zero		1


	//   ....[76]....
        /*0a80*/ 	.word	0x00013d20
        /*0a84*/ 	.word	0x0000000c
        /*0a88*/ 	.word	0x00033470
        /*0a8c*/ 	.short	0x010a
        /*0a8e*/ 	.byte	0x3f
	.zero		1


	//   ....[77]....
        /*0a90*/ 	.word	0x00013d70
        /*0a94*/ 	.word	0x0000000c
        /*0a98*/ 	.word	0x00033460
        /*0a9c*/ 	.short	0x010a
        /*0a9e*/ 	.byte	0x3f
	.zero		1


	//   ....[78]....
        /*0aa0*/ 	.word	0x00013dc0
        /*0aa4*/ 	.word	0x00000003
        /*0aa8*/ 	.word	0x00033470
        /*0aac*/ 	.short	0x010a
        /*0aae*/ 	.byte	0x3f
	.zero		1


	//   ....[79]....
        /*0ab0*/ 	.word	0x00013e10
        /*0ab4*/ 	.word	0x00000003
        /*0ab8*/ 	.word	0x00033460
        /*0abc*/ 	.short	0x010a
        /*0abe*/ 	.byte	0x3f
	.zero		1


	//   ....[80]....
        /*0ac0*/ 	.word	0x00013e60
        /*0ac4*/ 	.word	0x00000009
        /*0ac8*/ 	.word	0x00033420
        /*0acc*/ 	.short	0x010a
        /*0ace*/ 	.byte	0x3f
	.zero		1


	//   ....[81]....
        /*0ad0*/ 	.word	0x00013eb0
        /*0ad4*/ 	.word	0x00000005
        /*0ad8*/ 	.word	0x00000000
        /*0adc*/ 	.short	0x010a
        /*0ade*/ 	.byte	0x3f
	.zero		1


	//   ....[82]....
        /*0ae0*/ 	.word	0x00013f00
        /*0ae4*/ 	.word	0x00000007
        /*0ae8*/ 	.word	0x00000000
        /*0aec*/ 	.short	0x010a
        /*0aee*/ 	.byte	0x3f
	.zero		1


	//   ....[83]....
        /*0af0*/ 	.word	0x00013f50
        /*0af4*/ 	.word	0x00000005
        /*0af8*/ 	.word	0x00033460
        /*0afc*/ 	.short	0x010a
        /*0afe*/ 	.byte	0x3f
	.zero		1


	//   ....[84]....
        /*0b00*/ 	.word	0x00013fa0
        /*0b04*/ 	.word	0x00000003
        /*0b08*/ 	.word	0x00033460
        /*0b0c*/ 	.short	0x010a
        /*0b0e*/ 	.byte	0x3f
	.zero		1


	//   ....[85]....
        /*0b10*/ 	.word	0x00013ff0
        /*0b14*/ 	.word	0x00000005
        /*0b18*/ 	.word	0x00033480
        /*0b1c*/ 	.short	0x010a
        /*0b1e*/ 	.byte	0x3f
	.zero		1


	//----- nvinfo : EIATTR_NUM_MBARRIERS
	.align		4
.L_269:
        /*0b20*/ 	.byte	0x03, 0x38
        /*0b22*/ 	.short	0x0016


	//----- nvinfo : EIATTR_EXIT_INSTR_OFFSETS
	.align		4
        /*0b24*/ 	.byte	0x04, 0x1c
        /*0b26*/ 	.short	(.L_271 - .L_270)


	//   ....[0]....
.L_270:
        /*0b28*/ 	.word	0x00013230


	//----- nvinfo : EIATTR_MAX_THREADS
	.align		4
.L_271:
        /*0b2c*/ 	.byte	0x04, 0x05
        /*0b2e*/ 	.short	(.L_273 - .L_272)
.L_272:
        /*0b30*/ 	.word	0x00000180
        /*0b34*/ 	.word	0x00000001
        /*0b38*/ 	.word	0x00000001


	//----- nvinfo : EIATTR_CRS_STACK_SIZE
	.align		4
.L_273:
        /*0b3c*/ 	.byte	0x04, 0x1e
        /*0b3e*/ 	.short	(.L_275 - .L_274)
.L_274:
        /*0b40*/ 	.word	0x00000000


	//----- nvinfo : EIATTR_CBANK_PARAM_SIZE
	.align		4
.L_275:
        /*0b44*/ 	.byte	0x03, 0x19
        /*0b46*/ 	.short	0x0a70


	//----- nvinfo : EIATTR_PARAM_CBANK
	.align		4
        /*0b48*/ 	.byte	0x04, 0x0a
        /*0b4a*/ 	.short	(.L_277 - .L_276)
	.align		4
.L_276:
        /*0b4c*/ 	.word	index@(.nv.constant0._ZN7cutlass13device_kernelIN5flash11enable_sm90INS1_16FlashAttnFwdSm90INS1_25CollectiveMainloopFwdSm90ILi2EN4cute5tupleIJNS5_1CILi1EEES8_S8_EEENS6_IJNS7_ILi128EEENS7_ILi160EEENS7_ILi192EEEEEELi192ENS_12float_e4m3_tEfNS_4arch4Sm90ELb1ELb0ELb0ELb0ELb0ELb0ELb0ELb1ELb1ELb1ELb1ELb0EEENS1_21CollectiveEpilogueFwdINS6_IJSA_SC_SB_EEES9_NS_10bfloat16_tESG_Li256ELb0ELb1ELb1ELb1EEENS1_19SingleTileSchedulerILb0ELb1ELb1ELi128EEEEEEEEEvNT_6ParamsE)
        /*0b50*/ 	.short	0x0210
        /*0b52*/ 	.short	0x0a70


	//----- nvinfo : EIATTR_SW_WAR
	.align		4
.L_277:
        /*0b54*/ 	.byte	0x04, 0x36
        /*0b56*/ 	.short	(.L_279 - .L_278)
.L_278:
        /*0b58*/ 	.word	0x00000008
.L_279:


//--------------------- .nv.info._ZN7cutlass13device_kernelIN5flash11enable_sm90INS1_16FlashAttnFwdSm90INS1_25CollectiveMainloopFwdSm90ILi2EN4cute5tupleIJNS5_1CILi1EEES8_S8_EEENS6_IJNS7_ILi128EEENS7_ILi160EEENS7_ILi192EEEEEELi192ENS_12float_e4m3_tEfNS_4arch4Sm90ELb1ELb0ELb0ELb1ELb0ELb0ELb0ELb1ELb1ELb1ELb1ELb0EEENS1_21CollectiveEpilogueFwdINS6_IJSA_SC_SB_EEES9_NS_10bfloat16_tESG_Li256ELb1ELb1ELb1ELb1EEENS1_36VarlenDynamicPersistentTileSchedulerILi128ELi160ELi256ELi128ELb1ELb1ELb1ELb1ELb1ELb1EEEEEEEEEvNT_6ParamsE --------------------------
	.section	.nv.info._ZN7cutlass13device_kernelIN5flash11enable_sm90INS1_16FlashAttnFwdSm90INS1_25CollectiveMainloopFwdSm90ILi2EN4cute5tupleIJNS5_1CILi1EEES8_S8_EEENS6_IJNS7_ILi128EEENS7_ILi160EEENS7_ILi192EEEEEELi192ENS_12float_e4m3_tEfNS_4arch4Sm90ELb1ELb0ELb0ELb1ELb0ELb0ELb0ELb1ELb1ELb1ELb1ELb0EEENS1_21CollectiveEpilogueFwdINS6_IJSA_SC_SB_EEES9_NS_10bfloat16_tESG_Li256ELb1ELb1ELb1ELb1EEENS1_36VarlenDynamicPersistentTileSchedulerILi128ELi160ELi256ELi128ELb1ELb1ELb1ELb1ELb1ELb1EEEEEEEEEvNT_6ParamsE,"",@"SHT_CUDA_INFO"
	.sectionflags	@""
	.align	4


	//----- nvinfo : EIATTR_CUDA_API_VERSION
	.align		4
        /*0000*/ 	.byte	0x04, 0x37
        /*0002*/ 	.short	(.L_281 - .L_280)
.L_280:
        /*0004*/ 	.word	0x00000082


	//----- nvinfo : EIATTR_KPARAM_INFO
	.align		4
.L_281:
        /*0008*/ 	.byte	0x04, 0x17
        /*000a*/ 	.short	(.L_283 - .L_282)
.L_282:
        /*000c*/ 	.word	0x00000000
        /*0010*/ 	.short	0x0000
        /*0012*/ 	.short	0x0070
        /*0014*/ 	.byte	0x00, 0xf0, 0x01, 0x2a


	//----- nvinfo : EIATTR_SPARSE_MMA_MASK
	.align		4
.L_283:
        /*0018*/ 	.byte	0x03, 0x50
        /*001a*/ 	.short	0x0000


	//----- nvinfo : EIATTR_MAXREG_COUNT
	.align		4
        /*001c*/ 	.byte	0x03, 0x1b
        /*001e*/ 	.short	0x00a8


	//----- nvinfo : EIATTR_NUM_BARRIERS
	.align		4
        /*0020*/ 	.byte	0x02, 0x4c
        /*0022*/ 	.byte	0x10
	.zero		1


	//----- nvinfo : EIATTR_EXTERNS
	.align		4
        /*0024*/ 	.byte	0x04, 0x0f
        /*0026*/ 	.short	(.L_285 - .L_284)


	//   ....[0]....
	.align		4
.L_284:
        /*0028*/ 	.word	index@(__assertfail)


	//----- nvinfo : EIATTR_ANNOTATIONS
	.align		4
.L_285:
        /*002c*/ 	.byte	0x04, 0x55
        /*002e*/ 	.short	(.L_287 - .L_286)


	//   ....[0]....
.L_286:
        /* <DEDUP_REMOVED lines=37> */


	//----- nvinfo : EIATTR_MERCURY_ISA_VERSION
	.align		4
.L_287:
        /*0268*/ 	.byte	0x03, 0x5f
        /*026a*/ 	.short	0x0101


	//----- nvinfo : EIATTR_UNUSED_LOAD_BYTE_OFFSET
	.align		4
        /*026c*/ 	.byte	0x04, 0x44
        /*026e*/ 	.short	(.L_289 - .L_288)


	//   ....[0]....
.L_288:
        /*0270*/ 	.word	0x00000a40
        /*0274*/ 	.word	0x0000fff0


	//   ....[1]....
        /*0278*/ 	.word	0x0000ce90
        /*027c*/ 	.word	0x0000fff0


	//----- nvinfo : EIATTR_INT_WARP_WIDE_INSTR_OFFSETS
	.align		4
.L_289:
        /*0280*/ 	.byte	0x04, 0x31
        /*0282*/ 	.short	(.L_291 - .L_290)


	//   ....[0]....
.L_290:
        /*0284*/ 	.word	0x00000130


	//   ....[1]....
        /*0288*/ 	.word	0x00000170


	//   ....[2]....
        /*028c*/ 	.word	0x000001e0


	//   ....[3]....
        /*0290*/ 	.word	0x00013a30


	//   ....[4]....
        /*0294*/ 	.word	0x00013ac0


	//   ....[5]....
        /*0298*/ 	.word	0x00016750


	//   ....[6]....
        /*029c*/ 	.word	0x000167e0


	//----- nvinfo : EIATTR_COOP_GROUP_MASK_REGIDS
	.align		4
.L_291:
        /*02a0*/ 	.byte	0x04, 0x29
        /*02a2*/ 	.short	(.L_293 - .L_292)


	//   ....[0]....
.L_292:
        /*02a4*/ 	.word	0xffffffff


	//   ....[1]....
        /*02a8*/ 	.word	0xffffffff


	//   ....[2]....
        /*02ac*/ 	.word	0xffffffff


	//   ....[3]....
        /*02b0*/ 	.word	0xffffffff


	//   ....[4]....
        /*02b4*/ 	.word	0xffffffff


	//   ....[5]....
        /*02b8*/ 	.word	0xffffffff


	//   ....[6]....
        /*02bc*/ 	.word	0xffffffff


	//   ....[7]....
        /*02c0*/ 	.word	0xffffffff


	//   ....[8]....
        /*02c4*/ 	.word	0xffffffff


	//   ....[9]....
        /*02c8*/ 	.word	0xffffffff


	//   ....[10]....
        /*02cc*/ 	.word	0xffffffff


	//   ....[11]....
        /*02d0*/ 	.word	0xffffffff


	//   ....[12]....
        /*02d4*/ 	.word	0xffffffff


	//   ....[13]....
        /*02d8*/ 	.word	0xffffffff


	//   ....[14]....
        /*02dc*/ 	.word	0xffffffff


	//   ....[15]....
        /*02e0*/ 	.word	0xffffffff


	//   ....[16]....
        /*02e4*/ 	.word	0xffffffff


	//   ....[17]....
        /*02e8*/ 	.word	0xffffffff


	//   ....[18]....
        /*02ec*/ 	.word	0xffffffff


	//   ....[19]....
        /*02f0*/ 	.word	0xffffffff


	//   ....[20]....
        /*02f4*/ 	.word	0xffffffff


	//   ....[21]....
        /*02f8*/ 	.word	0xffffffff


	//   ....[22]....
        /*02fc*/ 	.word	0xffffffff


	//   ....[23]....
        /*0300*/ 	.word	0xffffffff


	//   ....[24]....
        /*0304*/ 	.word	0xffffffff


	//   ....[25]....
        /*0308*/ 	.word	0xffffffff


	//   ....[26]....
        /*030c*/ 	.word	0xffffffff


	//   ....[27]....
        /*0310*/ 	.word	0xffffffff


	//   ....[28]....
        /*0314*/ 	.word	0xffffffff


	//   ....[29]....
        /*0318*/ 	.word	0xffffffff


	//   ....[30]....
        /*031c*/ 	.word	0xffffffff


	//   ....[31]....
        /*0320*/ 	.word	0xffffffff


	//   ....[32]....
        /*0324*/ 	.word	0xffffffff


	//   ....[33]....
        /*0328*/ 	.word	0xffffffff


	//   ....[34]....
        /*032c*/ 	.word	0xffffffff


	//   ....[35]....
        /*0330*/ 	.word	0xffffffff


	//   ....[36]....
        /*0334*/ 	.word	0xffffffff


	//   ....[37]....
        /*0338*/ 	.word	0xffffffff


	//   ....[38]....
        /*033c*/ 	.word	0xffffffff


	//   ....[39]....
        /*0340*/ 	.word	0xffffffff


	//   ....[40]....
        /*0344*/ 	.word	0xffffffff


	//   ....[41]....
        /*0348*/ 	.word	0xffffffff


	//   ....[42]....
        /*034c*/ 	.word	0xffffffff


	//   ....[43]....
        /*0350*/ 	.word	0xffffffff


	//   ....[44]....
        /*0354*/ 	.word	0xffffffff


	//   ....[45]....
        /*0358*/ 	.word	0xffffffff


	//   ....[46]....
        /*035c*/ 	.word	0xffffffff


	//   ....[47]....
        /*0360*/ 	.word	0xffffffff


	//   ....[48]....
        /*0364*/ 	.word	0xffffffff


	//   ....[49]....
        /*0368*/ 	.word	0xffffffff


	//   ....[50]....
        /*036c*/ 	.word	0xffffffff


	//   ....[51]....
        /*0370*/ 	.word	0xffffffff


	//   ....[52]....
        /*0374*/ 	.word	0xffffffff


	//   ....[53]....
        /*0378*/ 	.word	0xffffffff


	//   ....[54]....
        /*037c*/ 	.word	0xffffffff


	//   ....[55]....
        /*0380*/ 	.word	0xffffffff


	//   ....[56]....
        /*0384*/ 	.word	0xffffffff


	//   ....[57]....
        /*0388*/ 	.word	0xffffffff


	//   ....[58]....
        /*038c*/ 	.word	0xffffffff


	//   ....[59]....
        /*0390*/ 	.word	0xffffffff


	//   ....[60]....
        /*0394*/ 	.word	0xffffffff


	//   ....[61]....
        /*0398*/ 	.word	0xffffffff


	//   ....[62]....
        /*039c*/ 	.word	0xffffffff


	//   ....[63]....
        /*03a0*/ 	.word	0xffffffff


	//   ....[64]....
        /*03a4*/ 	.word	0xffffffff


	//   ....[65]....
        /*03a8*/ 	.word	0xffffffff


	//   ....[66]....
        /*03ac*/ 	.word	0xffffffff


	//   ....[67]....
        /*03b0*/ 	.word	0xffffffff


	//   ....[68]....
        /*03b4*/ 	.word	0xffffffff


	//   ....[69]....
        /*03b8*/ 	.word	0xffffffff


	//   ....[70]....
        /*03bc*/ 	.word	0xffffffff


	//   ....[71]....
        /*03c0*/ 	.word	0xffffffff


	//   ....[72]....
        /*03c4*/ 	.word	0xffffffff


	//   ....[73]....
        /*03c8*/ 	.word	0xffffffff


	//   ....[74]....
        /*03cc*/ 	.word	0xffffffff


	//   ....[75]....
        /*03d0*/ 	.word	0xffffffff


	//   ....[76]....
        /*03d4*/ 	.word	0xffffffff


	//   ....[77]....
        /*03d8*/ 	.word	0xffffffff


	//   ....[78]....
        /*03dc*/ 	.word	0xffffffff


	//   ....[79]....
        /*03e0*/ 	.word	0xffffffff


	//   ....[80]....
        /*03e4*/ 	.word	0xffffffff


	//   ....[81]....
        /*03e8*/ 	.word	0xffffffff


	//   ....[82]....
        /*03ec*/ 	.word	0xffffffff


	//   ....[83]....
        /*03f0*/ 	.word	0xffffffff


	//   ....[84]....
        /*03f4*/ 	.word	0xffffffff


	//   ....[85]....
        /*03f8*/ 	.word	0xffffffff


	//   ....[86]....
        /*03fc*/ 	.word	0xffffffff


	//   ....[87]....
        /*0400*/ 	.word	0xffffffff


	//   ....[88]....
        /*0404*/ 	.word	0xffffffff


	//   ....[89]....
        /*0408*/ 	.word	0xffffffff


	//   ....[90]....
        /*040c*/ 	.word	0xffffffff


	//   ....[91]....
        /*0410*/ 	.word	0xffffffff


	//   ....[92]....
        /*0414*/ 	.word	0xffffffff


	//   ....[93]....
        /*0418*/ 	.word	0xffffffff


	//   ....[94]....
        /*041c*/ 	.word	0xffffffff


	//   ....[95]....
        /*0420*/ 	.word	0xffffffff


	//   ....[96]....
        /*0424*/ 	.word	0xffffffff


	//   ....[97]....
        /*0428*/ 	.word	0xffffffff


	//   ....[98]....
        /*042c*/ 	.word	0xffffffff


	//   ....[99]....
        /*0430*/ 	.word	0xffffffff


	//   ....[100]....
        /*0434*/ 	.word	0xffffffff


	//   ....[101]....
        /*0438*/ 	.word	0xffffffff


	//   ....[102]....
        /*043c*/ 	.word	0xffffffff


	//   ....[103]....
        /*0440*/ 	.word	0xffffffff


	//   ....[104]....
        /*0444*/ 	.word	0xffffffff


	//   ....[105]....
        /*0448*/ 	.word	0xffffffff


	//   ....[106]....
        /*044c*/ 	.word	0xffffffff


	//   ....[107]....
        /*0450*/ 	.word	0xffffffff


	//   ....[108]....
        /*0454*/ 	.word	0xffffffff


	//   ....[109]....
        /*0458*/ 	.word	0xffffffff


	//   ....[110]....
        /*045c*/ 	.word	0xffffffff


	//   ....[111]....
        /*0460*/ 	.word	0xffffffff


	//   ....[112]....
        /*0464*/ 	.word	0xffffffff


	//   ....[113]....
        /*0468*/ 	.word	0xffffffff


	//   ....[114]....
        /*046c*/ 	.word	0xffffffff


	//   ....[115]....
        /*0470*/ 	.word	0xffffffff


	//   ....[116]....
        /*0474*/ 	.word	0xffffffff


	//   ....[117]....
        /*0478*/ 	.word	0xffffffff


	//   ....[118]....
        /*047c*/ 	.word	0xffffffff


	//   ....[119]....
        /*0480*/ 	.word	0xffffffff


	//   ....[120]....
        /*0484*/ 	.word	0xffffffff


	//   ....[121]....
        /*0488*/ 	.word	0xffffffff


	//   ....[122]....
        /*048c*/ 	.word	0xffffffff


	//   ....[123]....
        /*0490*/ 	.word	0xffffffff


	//   ....[124]....
        /*0494*/ 	.word	0xffffffff


	//   ....[125]....
        /*0498*/ 	.word	0xffffffff


	//   ....[126]....
        /*049c*/ 	.word	0xffffffff


	//   ....[127]....
        /*04a0*/ 	.word	0xffffffff


	//   ....[128]....
        /*04a4*/ 	.word	0xffffffff


	//   ....[129]....
        /*04a8*/ 	.word	0xffffffff


	//   ....[130]....
        /*04ac*/ 	.word	0xffffffff


	//   ....[131]....
        /*04b0*/ 	.word	0xffffffff


	//   ....[132]....
        /*04b4*/ 	.word	0xffffffff


	//   ....[133]....
        /*04b8*/ 	.word	0xffffffff


	//   ....[134]....
        /*04bc*/ 	.word	0xffffffff


	//   ....[135]....
        /*04c0*/ 	.word	0xffffffff


	//   ....[136]....
        /*04c4*/ 	.word	0xffffffff


	//   ....[137]....
        /*04c8*/ 	.word	0xffffffff


	//   ....[138]....
        /*04cc*/ 	.word	0xffffffff


	//   ....[139]....
        /*04d0*/ 	.word	0xffffffff


	//   ....[140]....
        /*04d4*/ 	.word	0xffffffff


	//   ....[141]....
        /*04d8*/ 	.word	0xffffffff


	//   ....[142]....
        /*04dc*/ 	.word	0xffffffff


	//   ....[143]....
        /*04e0*/ 	.word	0xffffffff


	//   ....[144]....
        /*04e4*/ 	.word	0xffffffff


	//   ....[145]....
        /*04e8*/ 	.word	0xffffffff


	//   ....[146]....
        /*04ec*/ 	.word	0xffffffff


	//   ....[147]....
        /*04f0*/ 	.word	0xffffffff


	//   ....[148]....
        /*04f4*/ 	.word	0xffffffff


	//   ....[149]....
        /*04f8*/ 	.word	0xffffffff


	//   ....[150]....
        /*04fc*/ 	.word	0xffffffff


	//   ....[151]....
        /*0500*/ 	.word	0xffffffff


	//   ....[152]....
        /*0504*/ 	.word	0xffffffff


	//   ....[153]....
        /*0508*/ 	.word	0xffffffff


	//   ....[154]....
        /*050c*/ 	.word	0xffffffff


	//   ....[155]....
        /*0510*/ 	.word	0xffffffff


	//   ....[156]....
        /*0514*/ 	.word	0xffffffff


	//   ....[157]....
        /*0518*/ 	.word	0xffffffff


	//   ....[158]....
        /*051c*/ 	.word	0xffffffff


	//   ....[159]....
        /*0520*/ 	.word	0xffffffff


	//   ....[160]....
        /*0524*/ 	.word	0xffffffff


	//   ....[161]....
        /*0528*/ 	.word	0xffffffff


	//   ....[162]....
        /*052c*/ 	.word	0xffffffff


	//   ....[163]....
        /*0530*/ 	.word	0xffffffff


	//   ....[164]....
        /*0534*/ 	.word	0xffffffff


	//   ....[165]....
        /*0538*/ 	.word	0xffffffff


	//   ....[166]....
        /*053c*/ 	.word	0xffffffff


	//   ....[167]....
        /*0540*/ 	.word	0xffffffff


	//   ....[168]....
        /*0544*/ 	.word	0xffffffff


	//   ....[169]....
        /*0548*/ 	.word	0xffffffff


	//   ....[170]....
        /*054c*/ 	.word	0xffffffff


	//   ....[171]....
        /*0550*/ 	.word	0xffffffff


	//   ....[172]....
        /*0554*/ 	.word	0xffffffff


	//   ....[173]....
        /*0558*/ 	.word	0xffffffff


	//   ....[174]....
        /*055c*/ 	.word	0xffffffff


	//   ....[175]....
        /*0560*/ 	.word	0xffffffff


	//   ....[176]....
        /*0564*/ 	.word	0xffffffff


	//   ....[177]....
        /*0568*/ 	.word	0xffffffff


	//   ....[178]....
        /*056c*/ 	.word	0xffffffff


	//   ....[179]....
        /*0570*/ 	.word	0xffffffff


	//   ....[180]....
        /*0574*/ 	.word	0xffffffff


	//   ....[181]....
        /*0578*/ 	.word	0xffffffff


	//   ....[182]....
        /*057c*/ 	.word	0xffffffff


	//   ....[183]....
        /*0580*/ 	.word	0xffffffff


	//   ....[184]....
        /*0584*/ 	.word	0xffffffff


	//   ....[185]....
        /*0588*/ 	.word	0xffffffff


	//   ....[186]....
        /*058c*/ 	.word	0xffffffff


	//   ....[187]....
        /*0590*/ 	.word	0xffffffff


	//   ....[188]....
        /*0594*/ 	.word	0xffffffff


	//   ....[189]....
        /*0598*/ 	.word	0xffffffff


	//   ....[190]....
        /*059c*/ 	.word	0xffffffff


	//   ....[191]....
        /*05a0*/ 	.word	0xffffffff


	//   ....[192]....
        /*05a4*/ 	.word	0xffffffff


	//   ....[193]....
        /*05a8*/ 	.word	0x0500000f


	//   ....[194]....
        /*05ac*/ 	.word	0x0500000f


	//   ....[195]....
        /*05b0*/ 	.word	0x0500000f


	//   ....[196]....
        /*05b4*/ 	.word	0x0500000f


	//   ....[197]....
        /*05b8*/ 	.word	0x0500000f


	//   ....[198]....
        /*05bc*/ 	.word	0x0500000f


	//   ....[199]....
        /*05c0*/ 	.word	0x0500000f


	//   ....[200]....
        /*05c4*/ 	.word	0x0500000f


	//   ....[201]....
        /*05c8*/ 	.word	0x0500000f


	//   ....[202]....
        /*05cc*/ 	.word	0x0500000f


	//----- nvinfo : EIATTR_COOP_GROUP_INSTR_OFFSETS
	.align		4
.L_293:
        /*05d0*/ 	.byte	0x04, 0x28
        /*05d2*/ 	.short	(.L_295 - .L_294)


	//   ....[0]....
.L_294:
        /*05d4*/ 	.word	0x00000070


	//   ....[1]....
        /*05d8*/ 	.word	0x00000140


	//   ....[2]....
        /*05dc*/ 	.word	0x00000190


	//   ....[3]....
        /*05e0*/ 	.word	0x000003c0


	//   ....[4]....
        /*05e4*/ 	.word	0x00000520


	//   ....[5]....
        /*05e8*/ 	.word	0x00000640


	//   ....[6]....
        /*05ec*/ 	.word	0x000007a0


	//   ....[7]....
        /*05f0*/ 	.word	0x000020a0


	//   ....[8]....
        /*05f4*/ 	.word	0x00002e10


	//   ....[9]....
        /*05f8*/ 	.word	0x00003890


	//   ....[10]....
        /*05fc*/ 	.word	0x000038b0


	//   ....[11]....
        /*0600*/ 	.word	0x00003920


	//   ....[12]....
        /*0604*/ 	.word	0x000044f0


	//   ....[13]....
        /*0608*/ 	.word	0x000045d0


	//   ....[14]....
        /*060c*/ 	.word	0x000068d0


	//   ....[15]....
        /*0610*/ 	.word	0x000070f0


	//   ....[16]....
        /*0614*/ 	.word	0x00007110


	//   ....[17]....
        /*0618*/ 	.word	0x00007120


	//   ....[18]....
        /*061c*/ 	.word	0x00007cd0


	//   ....[19]....
        /*0620*/ 	.word	0x00007d30


	//   ....[20]....
        /*0624*/ 	.word	0x0000a690


	//   ....[21]....
        /*0628*/ 	.word	0x0000a6a0


	//   ....[22]....
        /*062c*/ 	.word	0x0000a6e0


	//   ....[23]....
        /*0630*/ 	.word	0x0000a6f0


	//   ....[24]....
        /*0634*/ 	.word	0x0000c520


	//   ....[25]....
        /*0638*/ 	.word	0x0000c530


	//   ....[26]....
        /*063c*/ 	.word	0x0000c560


	//   ....[27]....
        /*0640*/ 	.word	0x0000c570


	//   ....[28]....
        /*0644*/ 	.word	0x0000d610


	//   ....[29]....
        /*0648*/ 	.word	0x0000d620


	//   ....[30]....
        /*064c*/ 	.word	0x0000d630


	//   ....[31]....
        /*0650*/ 	.word	0x0000d650


	//   ....[32]....
        /*0654*/ 	.word	0x0000d670


	//   ....[33]....
        /*0658*/ 	.word	0x0000d6e0


	//   ....[34]....
        /*065c*/ 	.word	0x0000d720


	//   ....[35]....
        /*0660*/ 	.word	0x0000d770


	//   ....[36]....
        /*0664*/ 	.word	0x0000d7b0


	//   ....[37]....
        /*0668*/ 	.word	0x0000d810


	//   ....[38]....
        /*066c*/ 	.word	0x0000d840


	//   ....[39]....
        /*0670*/ 	.word	0x0000d870


	//   ....[40]....
        /*0674*/ 	.word	0x0000d8a0


	//   ....[41]....
        /*0678*/ 	.word	0x0000d8d0


	//   ....[42]....
        /*067c*/ 	.word	0x0000d900


	//   ....[43]....
        /*0680*/ 	.word	0x0000d950


	//   ....[44]....
        /*0684*/ 	.word	0x0000d990


	//   ....[45]....
        /*0688*/ 	.word	0x0000d9c0


	//   ....[46]....
        /*068c*/ 	.word	0x0000da10


	//   ....[47]....
        /*0690*/ 	.word	0x0000da40


	//   ....[48]....
        /*0694*/ 	.word	0x0000da90


	//   ....[49]....
        /*0698*/ 	.word	0x0000dac0


	//   ....[50]....
        /*069c*/ 	.word	0x0000daf0


	//   ....[51]....
        /*06a0*/ 	.word	0x0000db20


	//   ....[52]....
        /*06a4*/ 	.word	0x0000db50


	//   ....[53]....
        /*06a8*/ 	.word	0x0000db80


	//   ....[54]....
        /*06ac*/ 	.word	0x0000dbb0


	//   ....[55]....
        /*06b0*/ 	.word	0x0000dbe0


	//   ....[56]....
        /*06b4*/ 	.word	0x0000dc10


	//   ....[57]....
        /*06b8*/ 	.word	0x0000dc40


	//   ....[58]....
        /*06bc*/ 	.word	0x0000dc70


	//   ....[59]....
        /*06c0*/ 	.word	0x0000dc80


	//   ....[60]....
        /*06c4*/ 	.word	0x0000dc90


	//   ....[61]....
        /*06c8*/ 	.word	0x0000dcb0


	//   ....[62]....
        /*06cc*/ 	.word	0x0000dcc0


	//   ....[63]....
        /*06d0*/ 	.word	0x0000dcf0


	//   ....[64]....
        /*06d4*/ 	.word	0x0000dd00


	//   ....[65]....
        /*06d8*/ 	.word	0x0000dd30


	//   ....[66]....
        /*06dc*/ 	.word	0x0000dd60


	//   ....[67]....
        /*06e0*/ 	.word	0x0000dd80


	//   ....[68]....
        /*06e4*/ 	.word	0x0000dd90


	//   ....[69]....
        /*06e8*/ 	.word	0x0000dda0


	//   ....[70]....
        /*06ec*/ 	.word	0x0000ddb0


	//   ....[71]....
        /*06f0*/ 	.word	0x0000ddc0


	//   ....[72]....
        /*06f4*/ 	.word	0x0000ddd0


	//   ....[73]....
        /*06f8*/ 	.word	0x0000dde0


	//   ....[74]....
        /*06fc*/ 	.word	0x0000ddf0


	//   ....[75]....
        /*0700*/ 	.word	0x0000de00


	//   ....[76]....
        /*0704*/ 	.word	0x0000de10


	//   ....[77]....
        /*0708*/ 	.word	0x0000de20


	//   ....[78]....
        /*070c*/ 	.word	0x0000de30


	//   ....[79]....
        /*0710*/ 	.word	0x0000de40


	//   ....[80]....
        /*0714*/ 	.word	0x0000de50


	//   ....[81]....
        /*0718*/ 	.word	0x0000de60


	//   ....[82]....
        /*071c*/ 	.word	0x0000de70


	//   ....[83]....
        /*0720*/ 	.word	0x0000de80


	//   ....[84]....
        /*0724*/ 	.word	0x0000de90


	//   ....[85]....
        /*0728*/ 	.word	0x0000dea0


	//   ....[86]....
        /*072c*/ 	.word	0x0000deb0


	//   ....[87]....
        /*0730*/ 	.word	0x0000dec0


	//   ....[88]....
        /*0734*/ 	.word	0x0000ded0


	//   ....[89]....
        /*0738*/ 	.word	0x0000dee0


	//   ....[90]....
        /*073c*/ 	.word	0x0000def0


	//   ....[91]....
        /*0740*/ 	.word	0x0000df10


	//   ....[92]....
        /*0744*/ 	.word	0x0000df20


	//   ....[93]....
        /*0748*/ 	.word	0x0000df30


	//   ....[94]....
        /*074c*/ 	.word	0x0000df40


	//   ....[95]....
        /*0750*/ 	.word	0x0000df70


	//   ....[96]....
        /*0754*/ 	.word	0x0000df90


	//   ....[97]....
        /*0758*/ 	.word	0x0000dfa0


	//   ....[98]....
        /*075c*/ 	.word	0x0000dfb0


	//   ....[99]....
        /*0760*/ 	.word	0x0000dfc0


	//   ....[100]....
        /*0764*/ 	.word	0x0000dfe0


	//   ....[101]....
        /*0768*/ 	.word	0x0000e010


	//   ....[102]....
        /*076c*/ 	.word	0x0000e020


	//   ....[103]....
        /*0770*/ 	.word	0x0000e030


	//   ....[104]....
        /*0774*/ 	.word	0x0000e060


	//   ....[105]....
        /*0778*/ 	.word	0x0000e080


	//   ....[106]....
        /*077c*/ 	.word	0x0000e0a0


	//   ....[107]....
        /*0780*/ 	.word	0x0000e0d0


	//   ....[108]....
        /*0784*/ 	.word	0x0000e100


	//   ....[109]....
        /*0788*/ 	.word	0x0000e130


	//   ....[110]....
        /*078c*/ 	.word	0x0000e160


	//   ....[111]....
        /*0790*/ 	.word	0x0000e190


	//   ....[112]....
        /*0794*/ 	.word	0x0000e1c0


	//   ....[113]....
        /*0798*/ 	.word	0x0000e1f0


	//   ....[114]....
        /*079c*/ 	.word	0x0000e220


	//   ....[115]....
        /*07a0*/ 	.word	0x0000e250


	//   ....[116]....
        /*07a4*/ 	.word	0x0000e280


	//   ....[117]....
        /*07a8*/ 	.word	0x0000e2b0


	//   ....[118]....
        /*07ac*/ 	.word	0x0000e2e0


	//   ....[119]....
        /*07b0*/ 	.word	0x0000e310


	//   ....[120]....
        /*07b4*/ 	.word	0x0000e340


	//   ....[121]....
        /*07b8*/ 	.word	0x0000e370


	//   ....[122]....
        /*07bc*/ 	.word	0x0000e3a0


	//   ....[123]....
        /*07c0*/ 	.word	0x0000e3d0


	//   ....[124]....
        /*07c4*/ 	.word	0x0000ef20


	//   ....[125]....
        /*07c8*/ 	.word	0x0000ef30


	//   ....[126]....
        /*07cc*/ 	.word	0x0000ef40


	//   ....[127]....
        /*07d0*/ 	.word	0x0000ef50


	//   ....[128]....
        /*07d4*/ 	.word	0x0000f820


	//   ....[129]....
        /*07d8*/ 	.word	0x0000f840


	//   ....[130]....
        /*07dc*/ 	.word	0x0000f980


	//   ....[131]....
        /*07e0*/ 	.word	0x0000f9a0


	//   ....[132]....
        /*07e4*/ 	.word	0x0000faa0


	//   ....[133]....
        /*07e8*/ 	.word	0x0000fac0


	//   ....[134]....
        /*07ec*/ 	.word	0x0000fbd0


	//   ....[135]....
        /*07f0*/ 	.word	0x0000fbf0


	//   ....[136]....
        /*07f4*/ 	.word	0x00010100


	//   ....[137]....
        /*07f8*/ 	.word	0x00010110


	//   ....[138]....
        /*07fc*/ 	.word	0x00010800


	//   ....[139]....
        /*0800*/ 	.word	0x00010810


	//   ....[140]....
        /*0804*/ 	.word	0x00011800


	//   ....[141]....
        /*0808*/ 	.word	0x00011830


	//   ....[142]....
        /*080c*/ 	.word	0x00011950


	//   ....[143]....
        /*0810*/ 	.word	0x00011970


	//   ....[144]....
        /*0814*/ 	.word	0x00011a70


	//   ....[145]....
        /*0818*/ 	.word	0x00011a90


	//   ....[146]....
        /*081c*/ 	.word	0x00011ba0


	//   ....[147]....
        /*0820*/ 	.word	0x00011bc0


	//   ....[148]....
        /*0824*/ 	.word	0x00011d50


	//   ....[149]....
        /*0828*/ 	.word	0x00011f80


	//   ....[150]....
        /*082c*/ 	.word	0x00011fc0


	//   ....[151]....
        /*0830*/ 	.word	0x00012000


	//   ....[152]....
        /*0834*/ 	.word	0x00012030


	//   ....[153]....
        /*0838*/ 	.word	0x00012060


	//   ....[154]....
        /*083c*/ 	.word	0x00012090


	//   ....[155]....
        /*0840*/ 	.word	0x00012220


	//   ....[156]....
        /*0844*/ 	.word	0x00012250


	//   ....[157]....
        /*0848*/ 	.word	0x00012290


	//   ....[158]....
        /*084c*/ 	.word	0x000122c0


	//   ....[159]....
        /*0850*/ 	.word	0x000122f0


	//   ....[160]....
        /*0854*/ 	.word	0x00012320


	//   ....[161]....
        /*0858*/ 	.word	0x000123c0


	//   ....[162]....
        /*085c*/ 	.word	0x00012410


	//   ....[163]....
        /*0860*/ 	.word	0x00012420


	//   ....[164]....
        /*0864*/ 	.word	0x00012460


	//   ....[165]....
        /*0868*/ 	.word	0x000141b0


	//   ....[166]....
        /*086c*/ 	.word	0x00014f00


	//   ....[167]....
        /*0870*/ 	.word	0x00014f20


	//   ....[168]....
        /*0874*/ 	.word	0x00014fc0


	//   ....[169]....
        /*0878*/ 	.word	0x00014fd0


	//   ....[170]....
        /*087c*/ 	.word	0x00015060


	//   ....[171]....
        /*0880*/ 	.word	0x00015070


	//   ....[172]....
        /*0884*/ 	.word	0x00015080


	//   ....[173]....
        /*0888*/ 	.word	0x00015090


	//   ....[174]....
        /*088c*/ 	.word	0x000172f0


	//   ....[175]....
        /*0890*/ 	.word	0x00017320


	//   ....[176]....
        /*0894*/ 	.word	0x00017350


	//   ....[177]....
        /*0898*/ 	.word	0x00017390


	//   ....[178]....
        /*089c*/ 	.word	0x000173a0


	//   ....[179]....
        /*08a0*/ 	.word	0x000173d0


	//   ....[180]....
        /*08a4*/ 	.word	0x000173e0


	//   ....[181]....
        /*08a8*/ 	.word	0x00017420


	//   ....[182]....
        /*08ac*/ 	.word	0x00017590


	//   ....[183]....
        /*08b0*/ 	.word	0x000175c0


	//   ....[184]....
        /*08b4*/ 	.word	0x000175f0


	//   ....[185]....
        /*08b8*/ 	.word	0x00017620


	//   ....[186]....
        /*08bc*/ 	.word	0x00017650


	//   ....[187]....
        /*08c0*/ 	.word	0x00017680


	//   ....[188]....
        /*08c4*/ 	.word	0x00017700


	//   ....[189]....
        /*08c8*/ 	.word	0x00017740


	//   ....[190]....
        /*08cc*/ 	.word	0x00017750


	//   ....[191]....
        /*08d0*/ 	.word	0x00017790


	//   ....[192]....
        /*08d4*/ 	.word	0x00018270


	//   ....[193]....
        /*08d8*/ 	.word	0x00018840


	//   ....[194]....
        /*08dc*/ 	.word	0x00018a20


	//   ....[195]....
        /*08e0*/ 	.word	0x00018a80


	//   ....[196]....
        /*08e4*/ 	.word	0x00018af0


	//   ....[197]....
        /*08e8*/ 	.word	0x00018bf0


	//   ....[198]....
        /*08ec*/ 	.word	0x00018c50


	//   ....[199]....
        /*08f0*/ 	.word	0x00018d50


	//   ....[200]....
        /*08f4*/ 	.word	0x00018db0


	//   ....[201]....
        /*08f8*/ 	.word	0x00018e90


	//   ....[202]....
        /*08fc*/ 	.word	0x000191e0


	//----- nvinfo : EIATTR_REG_RECONFIG
	.align		4
.L_295:
        /*0900*/ 	.byte	0x01, 0x54
	.zero		2


	//----- nvinfo : EIATTR_SYSCALL_OFFSETS
	.align		4
        /*0904*/ 	.byte	0x04, 0x46
        /*0906*/ 	.short	(.L_297 - .L_296)


	//   ....[0]....
.L_296:
        /*0908*/ 	.word	0x00002220


	//   ....[1]....
        /*090c*/ 	.word	0x00013c30


	//   ....[2]....
        /*0910*/ 	.word	0x00013d90


	//   ....[3]....
        /*0914*/ 	.word	0x00013ee0


	//   ....[4]....
        /*0918*/ 	.word	0x00014020


	//   ....[5]....
        /*091c*/ 	.word	0x00014b00


	//----- nvinfo : EIATTR_MBARRIER_INSTR_OFFSETS
	.align		4
.L_297:
        /*0920*/ 	.byte	0x04, 0x39
        /*0922*/ 	.short	(.L_299 - .L_298)


	//   ....[0]....
.L_298:
        /*0924*/ 	.word	0x00000270
        /*0928*/ 	.word	0x000000ff
        /*092c*/ 	.word	0x00033400
        /*0930*/ 	.short	0x0100
        /*0932*/ 	.byte	0x08
	.zero		1


	//   ....[1]....
        /*0934*/ 	.word	0x00000280
        /*0938*/ 	.word	0x000000ff
        /*093c*/ 	.word	0x00033420
        /*0940*/ 	.short	0x0100
        /*0942*/ 	.byte	0x08
	.zero		1


	//   ....[2]....
        /*0944*/ 	.word	0x00000370
        /*0948*/ 	.word	0x000000ff
        /*094c*/ 	.word	0x00033430
        /*0950*/ 	.short	0x0100
        /*0952*/ 	.byte	0x08
	.zero		1


	//   ....[3]....
        /*0954*/ 	.word	0x00000380
        /*0958*/ 	.word	0x000000ff
        /*095c*/ 	.word	0x00033440
        /*0960*/ 	.short	0x0100
        /*0962*/ 	.byte	0x08
	.zero		1


	//   ....[4]....
        /*0964*/ 	.word	0x00000390
        /*0968*/ 	.word	0x000000ff
        /*096c*/ 	.word	0x00033438
        /*0970*/ 	.short	0x0100
        /*0972*/ 	.byte	0x08
	.zero		1


	//   ....[5]....
        /*0974*/ 	.word	0x000003a0
        /*0978*/ 	.word	0x000000ff
        /*097c*/ 	.word	0x00033448
        /*0980*/ 	.short	0x0100
        /*0982*/ 	.byte	0x08
	.zero		1


	//   ....[6]....
        /*0984*/ 	.word	0x000004d0
        /*0988*/ 	.word	0x000000ff
        /*098c*/ 	.word	0x00033450
        /*0990*/ 	.short	0x0100
        /*0992*/ 	.byte	0x08
	.zero		1


	//   ....[7]....
        /*0994*/ 	.word	0x000004e0
        /*0998*/ 	.word	0x000000ff
        /*099c*/ 	.word	0x00033460
        /*09a0*/ 	.short	0x0100
        /*09a2*/ 	.byte	0x08
	.zero		1


	//   ....[8]....
        /*09a4*/ 	.word	0x000004f0
        /*09a8*/ 	.word	0x000000ff
        /*09ac*/ 	.word	0x00033458
        /*09b0*/ 	.short	0x0100
        /*09b2*/ 	.byte	0x08
	.zero		1


	//   ....[9]....
        /*09b4*/ 	.word	0x00000500
        /*09b8*/ 	.word	0x000000ff
        /*09bc*/ 	.word	0x00033468
        /*09c0*/ 	.short	0x0100
        /*09c2*/ 	.byte	0x08
	.zero		1


	//   ....[10]....
        /*09c4*/ 	.word	0x000005f0
        /*09c8*/ 	.word	0x000000ff
        /*09cc*/ 	.word	0x00033470
        /*09d0*/ 	.short	0x0100
        /*09d2*/ 	.byte	0x06
	.zero		1


	//   ....[11]....
        /*09d4*/ 	.word	0x00000600
        /*09d8*/ 	.word	0x000000ff
        /*09dc*/ 	.word	0x00033480
        /*09e0*/ 	.short	0x0100
        /*09e2*/ 	.byte	0x06
	.zero		1


	//   ....[12]....
        /*09e4*/ 	.word	0x00000610
        /*09e8*/ 	.word	0x000000ff
        /*09ec*/ 	.word	0x00033478
        /*09f0*/ 	.short	0x0100
        /*09f2*/ 	.byte	0x06
	.zero		1


	//   ....[13]....
        /*09f4*/ 	.word	0x00000620
        /*09f8*/ 	.word	0x000000ff
        /*09fc*/ 	.word	0x00033488
        /*0a00*/ 	.short	0x0100
        /*0a02*/ 	.byte	0x06
	.zero		1


	//   ....[14]....
        /*0a04*/ 	.word	0x00000750
        /*0a08*/ 	.word	0x000000ff
        /*0a0c*/ 	.word	0x00033490
        /*0a10*/ 	.short	0x0100
        /*0a12*/ 	.byte	0x08
	.zero		1


	//   ....[15]....
        /*0a14*/ 	.word	0x00000760
        /*0a18*/ 	.word	0x000000ff
        /*0a1c*/ 	.word	0x000334a0
        /*0a20*/ 	.short	0x0100
        /*0a22*/ 	.byte	0x08
	.zero		1


	//   ....[16]....
        /*0a24*/ 	.word	0x00000770
        /*0a28*/ 	.word	0x000000ff
        /*0a2c*/ 	.word	0x00033498
        /*0a30*/ 	.short	0x0100
        /*0a32*/ 	.byte	0x08
	.zero		1


	//   ....[17]....
        /*0a34*/ 	.word	0x00000780
        /*0a38*/ 	.word	0x000000ff
        /*0a3c*/ 	.word	0x000334a8
        /*0a40*/ 	.short	0x0100
        /*0a42*/ 	.byte	0x08
	.zero		1


	//   ....[18]....
        /*0a44*/ 	.word	0x000008b0
        /*0a48*/ 	.word	0x000000ff
        /*0a4c*/ 	.word	0x000334b0
        /*0a50*/ 	.short	0x0100
        /*0a52*/ 	.byte	0x08
	.zero		1


	//   ....[19]....
        /*0a54*/ 	.word	0x000008c0
        /*0a58*/ 	.word	0x000000ff
        /*0a5c*/ 	.word	0x000334c0
        /*0a60*/ 	.short	0x0100
        /*0a62*/ 	.byte	0x08
	.zero		1


	//   ....[20]....
        /*0a64*/ 	.word	0x000008d0
        /*0a68*/ 	.word	0x000000ff
        /*0a6c*/ 	.word	0x000334b8
        /*0a70*/ 	.short	0x0100
        /*0a72*/ 	.byte	0x08
	.zero		1


	//   ....[21]....
        /*0a74*/ 	.word	0x000008e0
        /*0a78*/ 	.word	0x000000ff
        /*0a7c*/ 	.word	0x000334c8
        /*0a80*/ 	.short	0x0100
        /*0a82*/ 	.byte	0x08
	.zero		1


	//   ....[22]....
        /*0a84*/ 	.word	0x000022a0
        /*0a88*/ 	.word	0x000000ff
        /*0a8c*/ 	.word	0x00033400
        /*0a90*/ 	.short	0x010a
        /*0a92*/ 	.byte	0x29
	.zero		1


	//   ....[23]....
        /*0a94*/ 	.word	0x00002320
        /*0a98*/ 	.word	0x00000002
        /*0a9c*/ 	.word	0x00033430
        /*0aa0*/ 	.short	0x010a
        /*0aa2*/ 	.byte	0x3f
	.zero		1


	//   ....[24]....
        /*0aa4*/ 	.word	0x00002380
        /*0aa8*/ 	.word	0x00000002
        /*0aac*/ 	.word	0x00033430
        /*0ab0*/ 	.short	0x010a
        /*0ab2*/ 	.byte	0x3f
	.zero		1


	//   ....[25]....
        /*0ab4*/ 	.word	0x00004a60
        /*0ab8*/ 	.word	0x0000003b
        /*0abc*/ 	.word	0x00000000
        /*0ac0*/ 	.short	0x0101
        /*0ac2*/ 	.byte	0x3f
	.zero		1


	//   ....[26]....
        /*0ac4*/ 	.word	0x000059d0
        /*0ac8*/ 	.word	0x000000ff
        /*0acc*/ 	.word	0x00033430
        /*0ad0*/ 	.short	0x010a
        /*0ad2*/ 	.byte	0x06
	.zero		1


	//   ....[27]....
        /*0ad4*/ 	.word	0x00005a10
        /*0ad8*/ 	.word	0x000000ff
        /*0adc*/ 	.word	0x00033430
        /*0ae0*/ 	.short	0x010a
        /*0ae2*/ 	.byte	0x06
	.zero		1


	//   ....[28]....
        /*0ae4*/ 	.word	0x00006660
        /*0ae8*/ 	.word	0x000000ff
        /*0aec*/ 	.word	0x00033450
        /*0af0*/ 	.short	0x010a
        /*0af2*/ 	.byte	0x06
	.zero		1


	//   ....[29]....
        /*0af4*/ 	.word	0x000066a0
        /*0af8*/ 	.word	0x000000ff
        /*0afc*/ 	.word	0x00033450
        /*0b00*/ 	.short	0x010a
        /*0b02*/ 	.byte	0x06
	.zero		1


	//   ....[30]....
        /*0b04*/ 	.word	0x00007f30
        /*0b08*/ 	.word	0x0000009e
        /*0b0c*/ 	.word	0x00000000
        /*0b10*/ 	.short	0x0101
        /*0b12*/ 	.byte	0x3f
	.zero		1


	//   ....[31]....
        /*0b14*/ 	.word	0x00008af0
        /*0b18*/ 	.word	0x000000ff
        /*0b1c*/ 	.word	0x00000000
        /*0b20*/ 	.short	0x0101
        /*0b22*/ 	.byte	0x06
	.zero		1


	//   ....[32]....
        /*0b24*/ 	.word	0x00009420
        /*0b28*/ 	.word	0x000000ff
        /*0b2c*/ 	.word	0x00033430
        /*0b30*/ 	.short	0x010a
        /*0b32*/ 	.byte	0x06
	.zero		1


	//   ....[33]....
        /*0b34*/ 	.word	0x00009460
        /*0b38*/ 	.word	0x000000ff
        /*0b3c*/ 	.word	0x00033430
        /*0b40*/ 	.short	0x010a
        /*0b42*/ 	.byte	0x06
	.zero		1


	//   ....[34]....
        /*0b44*/ 	.word	0x0000a080
        /*0b48*/ 	.word	0x000000ff
        /*0b4c*/ 	.word	0x00033450
        /*0b50*/ 	.short	0x010a
        /*0b52*/ 	.byte	0x06
	.zero		1


	//   ....[35]....
        /*0b54*/ 	.word	0x0000a0c0
        /*0b58*/ 	.word	0x000000ff
        /*0b5c*/ 	.word	0x00033450
        /*0b60*/ 	.short	0x010a
        /*0b62*/ 	.byte	0x06
	.zero		1


	//   ....[36]....
        /*0b64*/ 	.word	0x0000b330
        /*0b68*/ 	.word	0x000000be
        /*0b6c*/ 	.word	0x00000000
        /*0b70*/ 	.short	0x0101
        /*0b72*/ 	.byte	0x3f
	.zero		1


	//   ....[37]....
        /*0b74*/ 	.word	0x0000b9d0
        /*0b78*/ 	.word	0x000000ff
        /*0b7c*/ 	.word	0x00000000
        /*0b80*/ 	.short	0x0101
        /*0b82*/ 	.byte	0x06
	.zero		1


	//   ....[38]....
        /*0b84*/ 	.word	0x0000c230
        /*0b88*/ 	.word	0x000000ff
        /*0b8c*/ 	.word	0x00033450
        /*0b90*/ 	.short	0x010a
        /*0b92*/ 	.byte	0x05
	.zero		1


	//   ....[39]....
        /*0b94*/ 	.word	0x0000c270
        /*0b98*/ 	.word	0x000000ff
        /*0b9c*/ 	.word	0x00033450
        /*0ba0*/ 	.short	0x010a
        /*0ba2*/ 	.byte	0x05
	.zero		1


	//   ....[40]....
        /*0ba4*/ 	.word	0x0000c8c0
        /*0ba8*/ 	.word	0x000000ff
        /*0bac*/ 	.word	0x00000000
        /*0bb0*/ 	.short	0x0101
        /*0bb2*/ 	.byte	0x04
	.zero		1


	//   ....[41]....
        /*0bb4*/ 	.word	0x0000f800
        /*0bb8*/ 	.word	0x000000ff
        /*0bbc*/ 	.word	0x00000000
        /*0bc0*/ 	.short	0x0101
        /*0bc2*/ 	.byte	0x08
	.zero		1


	//   ....[42]....
        /*0bc4*/ 	.word	0x0000fe90
        /*0bc8*/ 	.word	0x000000ff
        /*0bcc*/ 	.word	0x00000000
        /*0bd0*/ 	.short	0x0101
        /*0bd2*/ 	.byte	0x08
	.zero		1


	//   ....[43]....
        /*0bd4*/ 	.word	0x000143e0
        /*0bd8*/ 	.word	0x00000004
        /*0bdc*/ 	.word	0x00033480
        /*0be0*/ 	.short	0x010a
        /*0be2*/ 	.byte	0x3f
	.zero		1


	//   ....[44]....
        /*0be4*/ 	.word	0x00014670
        /*0be8*/ 	.word	0x00000004
        /*0bec*/ 	.word	0x00033440
        /*0bf0*/ 	.short	0x010a
        /*0bf2*/ 	.byte	0x3f
	.zero		1


	//   ....[45]....
        /*0bf4*/ 	.word	0x000151d0
        /*0bf8*/ 	.word	0x00000011
        /*0bfc*/ 	.word	0x00033400
        /*0c00*/ 	.short	0x0107
        /*0c02*/ 	.byte	0x3f
	.zero		1


	//   ....[46]....
        /*0c04*/ 	.word	0x000152d0
        /*0c08*/ 	.word	0x00000011
        /*0c0c*/ 	.word	0x00033400
        /*0c10*/ 	.short	0x0101
        /*0c12*/ 	.byte	0x3f
	.zero		1


	//   ....[47]....
        /*0c14*/ 	.word	0x000152f0
        /*0c18*/ 	.word	0x00000011
        /*0c1c*/ 	.word	0x00033420
        /*0c20*/ 	.short	0x010a
        /*0c22*/ 	.byte	0x3f
	.zero		1


	//   ....[48]....
        /*0c24*/ 	.word	0x000155f0
        /*0c28*/ 	.word	0x00000006
        /*0c2c*/ 	.word	0x00033480
        /*0c30*/ 	.short	0x010a
        /*0c32*/ 	.byte	0x3f
	.zero		1


	//   ....[49]....
        /*0c34*/ 	.word	0x00015a40
        /*0c38*/ 	.word	0x00000006
        /*0c3c*/ 	.word	0x00033440
        /*0c40*/ 	.short	0x010a
        /*0c42*/ 	.byte	0x3f
	.zero		1


	//   ....[50]....
        /*0c44*/ 	.word	0x00015ef0
        /*0c48*/ 	.word	0x00000003
        /*0c4c*/ 	.word	0x00033470
        /*0c50*/ 	.short	0x010a
        /*0c52*/ 	.byte	0x3f
	.zero		1


	//   ....[51]....
        /*0c54*/ 	.word	0x00015f60
        /*0c58*/ 	.word	0x00000003
        /*0c5c*/ 	.word	0x00033460
        /*0c60*/ 	.short	0x010a
        /*0c62*/ 	.byte	0x3f
	.zero		1


	//   ....[52]....
        /*0c64*/ 	.word	0x00016620
        /*0c68*/ 	.word	0x00000003
        /*0c6c*/ 	.word	0x00033450
        /*0c70*/ 	.short	0x0101
        /*0c72*/ 	.byte	0x3f
	.zero		1


	//   ....[53]....
        /*0c74*/ 	.word	0x000166a0
        /*0c78*/ 	.word	0x00000003
        /*0c7c*/ 	.word	0x00000000
        /*0c80*/ 	.short	0x0101
        /*0c82*/ 	.byte	0x3f
	.zero		1


	//   ....[54]....
        /*0c84*/ 	.word	0x000168c0
        /*0c88*/ 	.word	0x00000003
        /*0c8c*/ 	.word	0x00033470
        /*0c90*/ 	.short	0x010a
        /*0c92*/ 	.byte	0x3f
	.zero		1


	//   ....[55]....
        /*0c94*/ 	.word	0x00016920
        /*0c98*/ 	.word	0x00000003
        /*0c9c*/ 	.word	0x00033460
        /*0ca0*/ 	.short	0x010a
        /*0ca2*/ 	.byte	0x3f
	.zero		1


	//   ....[56]....
        /*0ca4*/ 	.word	0x00016fe0
        /*0ca8*/ 	.word	0x00000003
        /*0cac*/ 	.word	0x00033450
        /*0cb0*/ 	.short	0x0101
        /*0cb2*/ 	.byte	0x3f
	.zero		1


	//   ....[57]....
        /*0cb4*/ 	.word	0x00017030
        /*0cb8*/ 	.word	0x00000000
        /*0cbc*/ 	.word	0x00000000
        /*0cc0*/ 	.short	0x0101
        /*0cc2*/ 	.byte	0x3f
	.zero		1


	//   ....[58]....
        /*0cc4*/ 	.word	0x000181f0
        /*0cc8*/ 	.word	0x00000003
        /*0ccc*/ 	.word	0x00033420
        /*0cd0*/ 	.short	0x010a
        /*0cd2*/ 	.byte	0x3f
	.zero		1


	//   ....[59]....
        /*0cd4*/ 	.word	0x00018390
        /*0cd8*/ 	.word	0x00000007
        /*0cdc*/ 	.word	0x00000000
        /*0ce0*/ 	.short	0x010a
        /*0ce2*/ 	.byte	0x3f
	.zero		1


	//   ....[60]....
        /*0ce4*/ 	.word	0x00018400
        /*0ce8*/ 	.word	0x00000005
        /*0cec*/ 	.word	0x00000000
        /*0cf0*/ 	.short	0x010a
        /*0cf2*/ 	.byte	0x3f
	.zero		1


	//   ....[61]....
        /*0cf4*/ 	.word	0x00018450
        /*0cf8*/ 	.word	0x00000005
        /*0cfc*/ 	.word	0x00033460
        /*0d00*/ 	.short	0x010a
        /*0d02*/ 	.byte	0x3f
	.zero		1


	//   ....[62]....
        /*0d04*/ 	.word	0x000184a0
        /*0d08*/ 	.word	0x00000003
        /*0d0c*/ 	.word	0x00033460
        /*0d10*/ 	.short	0x010a
        /*0d12*/ 	.byte	0x3f
	.zero		1


	//   ....[63]....
        /*0d14*/ 	.word	0x000184e0
        /*0d18*/ 	.word	0x00000005
        /*0d1c*/ 	.word	0x00033480
        /*0d20*/ 	.short	0x010a
        /*0d22*/ 	.byte	0x3f
	.zero		1


	//   ....[64]....
        /*0d24*/ 	.word	0x00018500
        /*0d28*/ 	.word	0x00000003
        /*0d2c*/ 	.word	0x00033480
        /*0d30*/ 	.short	0x010a
        /*0d32*/ 	.byte	0x3f
	.zero		1


	//   ....[65]....
        /*0d34*/ 	.word	0x00018570
        /*0d38*/ 	.word	0x00000003
        /*0d3c*/ 	.word	0x00033400
        /*0d40*/ 	.short	0x010a
        /*0d42*/ 	.byte	0x3f
	.zero		1


	//   ....[66]....
        /*0d44*/ 	.word	0x000185c0
        /*0d48*/ 	.word	0x00000002
        /*0d4c*/ 	.word	0x00033430
        /*0d50*/ 	.short	0x010a
        /*0d52*/ 	.byte	0x3f
	.zero		1


	//   ....[67]....
        /*0d54*/ 	.word	0x00018620
        /*0d58*/ 	.word	0x00000007
        /*0d5c*/ 	.word	0x00033430
        /*0d60*/ 	.short	0x010a
        /*0d62*/ 	.byte	0x3f
	.zero		1


	//   ....[68]....
        /*0d64*/ 	.word	0x00018680
        /*0d68*/ 	.word	0x00000004
        /*0d6c*/ 	.word	0x00033450
        /*0d70*/ 	.short	0x010a
        /*0d72*/ 	.byte	0x3f
	.zero		1


	//   ....[69]....
        /*0d74*/ 	.word	0x000186e0
        /*0d78*/ 	.word	0x00000007
        /*0d7c*/ 	.word	0x00033430
        /*0d80*/ 	.short	0x010a
        /*0d82*/ 	.byte	0x3f
	.zero		1


	//   ....[70]....
        /*0d84*/ 	.word	0x00018740
        /*0d88*/ 	.word	0x00000004
        /*0d8c*/ 	.word	0x00033450
        /*0d90*/ 	.short	0x010a
        /*0d92*/ 	.byte	0x3f
	.zero		1


	//   ....[71]....
        /*0d94*/ 	.word	0x000187a0
        /*0d98*/ 	.word	0x00000006
        /*0d9c*/ 	.word	0x00033450
        /*0da0*/ 	.short	0x010a
        /*0da2*/ 	.byte	0x3f
	.zero		1


	//   ....[72]....
        /*0da4*/ 	.word	0x000188f0
        /*0da8*/ 	.word	0x00000004
        /*0dac*/ 	.word	0x00033480
        /*0db0*/ 	.short	0x010a
        /*0db2*/ 	.byte	0x3f
	.zero		1


	//   ....[73]....
        /*0db4*/ 	.word	0x00018940
        /*0db8*/ 	.word	0x00000004
        /*0dbc*/ 	.word	0x00033440
        /*0dc0*/ 	.short	0x010a
        /*0dc2*/ 	.byte	0x3f
	.zero		1


	//   ....[74]....
        /*0dc4*/ 	.word	0x00018ed0
        /*0dc8*/ 	.word	0x00000011
        /*0dcc*/ 	.word	0x00033420
        /*0dd0*/ 	.short	0x010a
        /*0dd2*/ 	.byte	0x3f
	.zero		1


	//   ....[75]....
        /*0dd4*/ 	.word	0x00018f20
        /*0dd8*/ 	.word	0x00000006
        /*0ddc*/ 	.word	0x00033480
        /*0de0*/ 	.short	0x010a
        /*0de2*/ 	.byte	0x3f
	.zero		1


	//   ....[76]....
        /*0de4*/ 	.word	0x00018f70
        /*0de8*/ 	.word	0x00000006
        /*0dec*/ 	.word	0x00033440
        /*0df0*/ 	.short	0x010a
        /*0df2*/ 	.byte	0x3f
	.zero		1


	//   ....[77]....
        /*0df4*/ 	.word	0x00018fc0
        /*0df8*/ 	.word	0x00000003
        /*0dfc*/ 	.word	0x00033470
        /*0e00*/ 	.short	0x010a
        /*0e02*/ 	.byte	0x3f
	.zero		1


	//   ....[78]....
        /*0e04*/ 	.word	0x00019010
        /*0e08*/ 	.word	0x00000003
        /*0e0c*/ 	.word	0x00033460
        /*0e10*/ 	.short	0x010a
        /*0e12*/ 	.byte	0x3f
	.zero		1


	//   ....[79]....
        /*0e14*/ 	.word	0x00019060
        /*0e18*/ 	.word	0x00000003
        /*0e1c*/ 	.word	0x00033470
        /*0e20*/ 	.short	0x010a
        /*0e22*/ 	.byte	0x3f
	.zero		1


	//   ....[80]....
        /*0e24*/ 	.word	0x000190b0
        /*0e28*/ 	.word	0x00000003
        /*0e2c*/ 	.word	0x00033460
        /*0e30*/ 	.short	0x010a
        /*0e32*/ 	.byte	0x3f
	.zero		1


	//   ....[81]....
        /*0e34*/ 	.word	0x00019100
        /*0e38*/ 	.word	0x00000003
        /*0e3c*/ 	.word	0x00033420
        /*0e40*/ 	.short	0x010a
        /*0e42*/ 	.byte	0x3f
	.zero		1


	//   ....[82]....
        /*0e44*/ 	.word	0x000192a0
        /*0e48*/ 	.word	0x00000007
        /*0e4c*/ 	.word	0x00000000
        /*0e50*/ 	.short	0x010a
        /*0e52*/ 	.byte	0x3f
	.zero		1


	//   ....[83]....
        /*0e54*/ 	.word	0x000192f0
        /*0e58*/ 	.word	0x00000005
        /*0e5c*/ 	.word	0x00000000
        /*0e60*/ 	.short	0x010a
        /*0e62*/ 	.byte	0x3f
	.zero		1


	//   ....[84]....
        /*0e64*/ 	.word	0x00019340
        /*0e68*/ 	.word	0x00000005
        /*0e6c*/ 	.word	0x00033460
        /*0e70*/ 	.short	0x010a
        /*0e72*/ 	.byte	0x3f
	.zero		1


	//   ....[85]....
        /*0e74*/ 	.word	0x00019390
        /*0e78*/ 	.word	0x00000003
        /*0e7c*/ 	.word	0x00033460
        /*0e80*/ 	.short	0x010a
        /*0e82*/ 	.byte	0x3f
	.zero		1


	//   ....[86]....
        /*0e84*/ 	.word	0x000193e0
        /*0e88*/ 	.word	0x00000005
        /*0e8c*/ 	.word	0x00033480
        /*0e90*/ 	.short	0x010a
        /*0e92*/ 	.byte	0x3f
	.zero		1


	//----- nvinfo : EIATTR_NUM_MBARRIERS
	.align		4
.L_299:
        /*0e94*/ 	.byte	0x03, 0x38
        /*0e96*/ 	.short	0x0016


	//----- nvinfo : EIATTR_EXIT_INSTR_OFFSETS
	.align		4
        /*0e98*/ 	.byte	0x04, 0x1c
        /*0e9a*/ 	.short	(.L_301 - .L_300)


	//   ....[0]....
.L_300:
        /*0e9c*/ 	.word	0x00000a80


	//   ....[1]....
        /*0ea0*/ 	.word	0x00011d00


	//   ....[2]....
        /*0ea4*/ 	.word	0x00018550


	//----- nvinfo : EIATTR_MAX_THREADS
	.align		4
.L_301:
        /*0ea8*/ 	.byte	0x04, 0x05
        /*0eaa*/ 	.short	(.L_303 - .L_302)
.L_302:
        /*0eac*/ 	.word	0x00000180
        /*0eb0*/ 	.word	0x00000001
        /*0eb4*/ 	.word	0x00000001


	//----- nvinfo : EIATTR_CRS_STACK_SIZE
	.align		4
.L_303:
        /*0eb8*/ 	.byte	0x04, 0x1e
        /*0eba*/ 	.short	(.L_305 - .L_304)
.L_304:
        /*0ebc*/ 	.word	0x00000000


	//----- nvinfo : EIATTR_CBANK_PARAM_SIZE
	.align		4
.L_305:
        /*0ec0*/ 	.byte	0x03, 0x19
        /*0ec2*/ 	.short	0x0af0


	//----- nvinfo : EIATTR_PARAM_CBANK
	.align		4
        /*0ec4*/ 	.byte	0x04, 0x0a
        /*0ec6*/ 	.short	(.L_307 - .L_306)
	.align		4
.L_306:
        /*0ec8*/ 	.word	index@(.nv.constant0._ZN7cutlass13device_kernelIN5flash11enable_sm90INS1_16FlashAttnFwdSm90INS1_25CollectiveMainloopFwdSm90ILi2EN4cute5tupleIJNS5_1CILi1EEES8_S8_EEENS6_IJNS7_ILi128EEENS7_ILi160EEENS7_ILi192EEEEEELi192ENS_12float_e4m3_tEfNS_4arch4Sm90ELb1ELb0ELb0ELb1ELb0ELb0ELb0ELb1ELb1ELb1ELb1ELb0EEENS1_21CollectiveEpilogueFwdINS6_IJSA_SC_SB_EEES9_NS_10bfloat16_tESG_Li256ELb1ELb1ELb1ELb1EEENS1_36VarlenDynamicPersistentTileSchedulerILi128ELi160ELi256ELi128ELb1ELb1ELb1ELb1ELb1ELb1EEEEEEEEEvNT_6ParamsE)
        /*0ecc*/ 	.short	0x0210
        /*0ece*/ 	.short	0x0af0


	//----- nvinfo : EIATTR_SW_WAR
	.align		4
.L_307:
        /*0ed0*/ 	.byte	0x04, 0x36
        /*0ed2*/ 	.short	(.L_309 - .L_308)
.L_308:
        /*0ed4*/ 	.word	0x00000008
.L_309:


//--------------------- .nv.info._ZN7cutlass13device_kernelIN5flash11enable_sm90INS1_16FlashAttnFwdSm90INS1_25CollectiveMainloopFwdSm90ILi2EN4cute5tupleIJNS5_1CILi1EEES8_S8_EEENS6_IJNS7_ILi128EEENS7_ILi160EEENS7_ILi192EEEEEELi192ENS_12float_e4m3_tEfNS_4arch4Sm90ELb1ELb0ELb0ELb1ELb0ELb1ELb0ELb1ELb1ELb1ELb1ELb0EEENS1_21CollectiveEpilogueFwdINS6_IJSA_SC_SB_EEES9_NS_10bfloat16_tESG_Li256ELb1ELb1ELb1ELb1EEENS1_36VarlenDynamicPersistentTileSchedulerILi128ELi160ELi256ELi128ELb1ELb1ELb1ELb1ELb1ELb1EEEEEEEEEvNT_6ParamsE --------------------------
	.section	.nv.info._ZN7cutlass13device_kernelIN5flash11enable_sm90INS1_16FlashAttnFwdSm90INS1_25CollectiveMainloopFwdSm90ILi2EN4cute5tupleIJNS5_1CILi1EEES8_S8_EEENS6_IJNS7_ILi128EEENS7_ILi160EEENS7_ILi192EEEEEELi192ENS_12float_e4m3_tEfNS_4arch4Sm90ELb1ELb0ELb0ELb1ELb0ELb1ELb0ELb1ELb1ELb1ELb1ELb0EEENS1_21CollectiveEpilogueFwdINS6_IJSA_SC_SB_EEES9_NS_10bfloat16_tESG_Li256ELb1ELb1ELb1ELb1EEENS1_36VarlenDynamicPersistentTileSchedulerILi128ELi160ELi256ELi128ELb1ELb1ELb1ELb1ELb1ELb1EEEEEEEEEvNT_6ParamsE,"",@"SHT_CUDA_INFO"
	.sectionflags	@""
	.align	4


	//----- nvinfo : EIATTR_CUDA_API_VERSION
	.align		4
        /*0000*/ 	.byte	0x04, 0x37
        /*0002*/ 	.short	(.L_311 - .L_310)
.L_310:
        /*0004*/ 	.word	0x00000082


	//----- nvinfo : EIATTR_KPARAM_INFO
	.align		4
.L_311:
        /*0008*/ 	.byte	0x04, 0x17
        /*000a*/ 	.short	(.L_313 - .L_312)
.L_312:
        /*000c*/ 	.word	0x00000000
        /*0010*/ 	.short	0x0000
        /*0012*/ 	.short	0x0070
        /*0014*/ 	.byte	0x00, 0xf0, 0x01, 0x2a


	//----- nvinfo : EIATTR_SPARSE_MMA_MASK
	.align		4
.L_313:
        /*0018*/ 	.byte	0x03, 0x50
        /*001a*/ 	.short	0x0000


	//----- nvinfo : EIATTR_MAXREG_COUNT
	.align		4
        /*001c*/ 	.byte	0x03, 0x1b
        /*001e*/ 	.short	0x00a8


	//----- nvinfo : EIATTR_NUM_BARRIERS
	.align		4
        /*0020*/ 	.byte	0x02, 0x4c
        /*0022*/ 	.byte	0x10
	.zero		1


	//----- nvinfo : EIATTR_EXTERNS
	.align		4
        /*0024*/ 	.byte	0x04, 0x0f
        /*0026*/ 	.short	(.L_315 - .L_314)


	//   ....[0]....
	.align		4
.L_314:
        /*0028*/ 	.word	index@(__assertfail)


	//----- nvinfo : EIATTR_ANNOTATIONS
	.align		4
.L_315:
        /*002c*/ 	.byte	0x04, 0x55
        /*002e*/ 	.short	(.L_317 - .L_316)


	//   ....[0]....
.L_316:
        /* <DEDUP_REMOVED lines=105> */


	//----- nvinfo : EIATTR_MERCURY_ISA_VERSION
	.align		4
.L_317:
        /*06b0*/ 	.byte	0x03, 0x5f
        /*06b2*/ 	.short	0x0101


	//----- nvinfo : EIATTR_UNUSED_LOAD_BYTE_OFFSET
	.align		4
        /*06b4*/ 	.byte	0x04, 0x44
        /*06b6*/ 	.short	(.L_319 - .L_318)


	//   ....[0]....
.L_318:
        /*06b8*/ 	.word	0x00000ae0
        /*06bc*/ 	.word	0x0000fff0


	//   ....[1]....
        /*06c0*/ 	.word	0x00023b90
        /*06c4*/ 	.word	0x0000fff0


	//----- nvinfo : EIATTR_INT_WARP_WIDE_INSTR_OFFSETS
	.align		4
.L_319:
        /*06c8*/ 	.byte	0x04, 0x31
        /*06ca*/ 	.short	(.L_321 - .L_320)


	//   ....[0]....
.L_320:
        /*06cc*/ 	.word	0x00000190


	//   ....[1]....
        /*06d0*/ 	.word	0x000001d0


	//   ....[2]....
        /*06d4*/ 	.word	0x00000240


	//   ....[3]....
        /*06d8*/ 	.word	0x0002cce0


	//   ....[4]....
        /*06dc*/ 	.word	0x0002cd70


	//   ....[5]....
        /*06e0*/ 	.word	0x0002fae0


	//   ....[6]....
        /*06e4*/ 	.word	0x0002fb70


	//----- nvinfo : EIATTR_COOP_GROUP_MASK_REGIDS
	.align		4
.L_321:
        /*06e8*/ 	.byte	0x04, 0x29
        /*06ea*/ 	.short	(.L_323 - .L_322)


	//   ....[0]....
.L_322:
        /*06ec*/ 	.word	0xffffffff


	//   ....[1]....
        /*06f0*/ 	.word	0xffffffff


	//   ....[2]....
        /*06f4*/ 	.word	0xffffffff


	//   ....[3]....
        /*06f8*/ 	.word	0xffffffff


	//   ....[4]....
        /*06fc*/ 	.word	0xffffffff


	//   ....[5]....
        /*0700*/ 	.word	0xffffffff


	//   ....[6]....
        /*0704*/ 	.word	0xffffffff


	//   ....[7]....
        /*0708*/ 	.word	0xffffffff


	//   ....[8]....
        /*070c*/ 	.word	0xffffffff


	//   ....[9]....
        /*0710*/ 	.word	0xffffffff


	//   ....[10]....
        /*0714*/ 	.word	0xffffffff


	//   ....[11]....
        /*0718*/ 	.word	0xffffffff


	//   ....[12]....
        /*071c*/ 	.word	0xffffffff


	//   ....[13]....
        /*0720*/ 	.word	0xffffffff


	//   ....[14]....
        /*0724*/ 	.word	0xffffffff


	//   ....[15]....
        /*0728*/ 	.word	0xffffffff


	//   ....[16]....
        /*072c*/ 	.word	0xffffffff


	//   ....[17]....
        /*0730*/ 	.word	0xffffffff


	//   ....[18]....
        /*0734*/ 	.word	0xffffffff


	//   ....[19]....
        /*0738*/ 	.word	0xffffffff


	//   ....[20]....
        /*073c*/ 	.word	0xffffffff


	//   ....[21]....
        /*0740*/ 	.word	0xffffffff


	//   ....[22]....
        /*0744*/ 	.word	0xffffffff


	//   ....[23]....
        /*0748*/ 	.word	0xffffffff


	//   ....[24]....
        /*074c*/ 	.word	0xffffffff


	//   ....[25]....
        /*0750*/ 	.word	0xffffffff


	//   ....[26]....
        /*0754*/ 	.word	0xffffffff


	//   ....[27]....
        /*0758*/ 	.word	0xffffffff


	//   ....[28]....
        /*075c*/ 	.word	0xffffffff


	//   ....[29]....
        /*0760*/ 	.word	0xffffffff


	//   ....[30]....
        /*0764*/ 	.word	0xffffffff


	//   ....[31]....
        /*0768*/ 	.word	0xffffffff


	//   ....[32]....
        /*076c*/ 	.word	0xffffffff


	//   ....[33]....
        /*0770*/ 	.word	0xffffffff


	//   ....[34]....
        /*0774*/ 	.word	0xffffffff


	//   ....[35]....
        /*0778*/ 	.word	0xffffffff


	//   ....[36]....
        /*077c*/ 	.word	0xffffffff


	//   ....[37]....
        /*0780*/ 	.word	0xffffffff


	//   ....[38]....
        /*0784*/ 	.word	0xffffffff


	//   ....[39]....
        /*0788*/ 	.word	0xffffffff


	//   ....[40]....
        /*078c*/ 	.word	0xffffffff


	//   ....[41]....
        /*0790*/ 	.word	0xffffffff


	//   ....[42]....
        /*0794*/ 	.word	0xffffffff


	//   ....[43]....
        /*0798*/ 	.word	0xffffffff


	//   ....[44]....
        /*079c*/ 	.word	0xffffffff


	//   ....[45]....
        /*07a0*/ 	.word	0xffffffff


	//   ....[46]....
        /*07a4*/ 	.word	0xffffffff


	//   ....[47]....
        /*07a8*/ 	.word	0xffffffff


	//   ....[48]....
        /*07ac*/ 	.word	0xffffffff


	//   ....[49]....
        /*07b0*/ 	.word	0xffffffff


	//   ....[50]....
        /*07b4*/ 	.word	0xffffffff


	//   ....[51]....
        /*07b8*/ 	.word	0xffffffff


	//   ....[52]....
        /*07bc*/ 	.word	0xffffffff


	//   ....[53]....
        /*07c0*/ 	.word	0xffffffff


	//   ....[54]....
        /*07c4*/ 	.word	0xffffffff


	//   ....[55]....
        /*07c8*/ 	.word	0xffffffff


	//   ....[56]....
        /*07cc*/ 	.word	0xffffffff


	//   ....[57]....
        /*07d0*/ 	.word	0xffffffff


	//   ....[58]....
        /*07d4*/ 	.word	0xffffffff


	//   ....[59]....
        /*07d8*/ 	.word	0xffffffff


	//   ....[60]....
        /*07dc*/ 	.word	0xffffffff


	//   ....[61]....
        /*07e0*/ 	.word	0xffffffff


	//   ....[62]....
        /*07e4*/ 	.word	0xffffffff


	//   ....[63]....
        /*07e8*/ 	.word	0xffffffff


	//   ....[64]....
        /*07ec*/ 	.word	0xffffffff


	//   ....[65]....
        /*07f0*/ 	.word	0xffffffff


	//   ....[66]....
        /*07f4*/ 	.word	0xffffffff


	//   ....[67]....
        /*07f8*/ 	.word	0xffffffff


	//   ....[68]....
        /*07fc*/ 	.word	0xffffffff


	//   ....[69]....
        /*0800*/ 	.word	0xffffffff


	//   ....[70]....
        /*0804*/ 	.word	0xffffffff


	//   ....[71]....
        /*0808*/ 	.word	0xffffffff


	//   ....[72]....
        /*080c*/ 	.word	0xffffffff


	//   ....[73]....
        /*0810*/ 	.word	0xffffffff


	//   ....[74]....
        /*0814*/ 	.word	0xffffffff


	//   ....[75]....
        /*0818*/ 	.word	0xffffffff


	//   ....[76]....
        /*081c*/ 	.word	0xffffffff


	//   ....[77]....
        /*0820*/ 	.word	0xffffffff


	//   ....[78]....
        /*0824*/ 	.word	0xffffffff


	//   ....[79]....
        /*0828*/ 	.word	0xffffffff


	//   ....[80]....
        /*082c*/ 	.word	0xffffffff


	//   ....[81]....
        /*0830*/ 	.word	0xffffffff


	//   ....[82]....
        /*0834*/ 	.word	0xffffffff


	//   ....[83]....
        /*0838*/ 	.word	0xffffffff


	//   ....[84]....
        /*083c*/ 	.word	0xffffffff


	//   ....[85]....
        /*0840*/ 	.word	0xffffffff


	//   ....[86]....
        /*0844*/ 	.word	0xffffffff


	//   ....[87]....
        /*0848*/ 	.word	0xffffffff


	//   ....[88]....
        /*084c*/ 	.word	0xffffffff


	//   ....[89]....
        /*0850*/ 	.word	0xffffffff


	//   ....[90]....
        /*0854*/ 	.word	0xffffffff


	//   ....[91]....
        /*0858*/ 	.word	0xffffffff


	//   ....[92]....
        /*085c*/ 	.word	0xffffffff


	//   ....[93]....
        /*0860*/ 	.word	0xffffffff


	//   ....[94]....
        /*0864*/ 	.word	0xffffffff


	//   ....[95]....
        /*0868*/ 	.word	0xffffffff


	//   ....[96]....
        /*086c*/ 	.word	0xffffffff


	//   ....[97]....
        /*0870*/ 	.word	0xffffffff


	//   ....[98]....
        /*0874*/ 	.word	0xffffffff


	//   ....[99]....
        /*0878*/ 	.word	0xffffffff


	//   ....[100]....
        /*087c*/ 	.word	0xffffffff


	//   ....[101]....
        /*0880*/ 	.word	0xffffffff


	//   ....[102]....
        /*0884*/ 	.word	0xffffffff


	//   ....[103]....
        /*0888*/ 	.word	0xffffffff


	//   ....[104]....
        /*088c*/ 	.word	0xffffffff


	//   ....[105]....
        /*0890*/ 	.word	0xffffffff


	//   ....[106]....
        /*0894*/ 	.word	0xffffffff


	//   ....[107]....
        /*0898*/ 	.word	0xffffffff


	//   ....[108]....
        /*089c*/ 	.word	0xffffffff


	//   ....[109]....
        /*08a0*/ 	.word	0xffffffff


	//   ....[110]....
        /*08a4*/ 	.word	0xffffffff


	//   ....[111]....
        /*08a8*/ 	.word	0xffffffff


	//   ....[112]....
        /*08ac*/ 	.word	0xffffffff


	//   ....[113]....
        /*08b0*/ 	.word	0xffffffff


	//   ....[114]....
        /*08b4*/ 	.word	0xffffffff


	//   ....[115]....
        /*08b8*/ 	.word	0xffffffff


	//   ....[116]....
        /*08bc*/ 	.word	0xffffffff


	//   ....[117]....
        /*08c0*/ 	.word	0xffffffff


	//   ....[118]....
        /*08c4*/ 	.word	0xffffffff


	//   ....[119]....
        /*08c8*/ 	.word	0xffffffff


	//   ....[120]....
        /*08cc*/ 	.word	0xffffffff


	//   ....[121]....
        /*08d0*/ 	.word	0xffffffff


	//   ....[122]....
        /*08d4*/ 	.word	0xffffffff


	//   ....[123]....
        /*08d8*/ 	.word	0xffffffff


	//   ....[124]....
        /*08dc*/ 	.word	0xffffffff


	//   ....[125]....
        /*08e0*/ 	.word	0xffffffff


	//   ....[126]....
        /*08e4*/ 	.word	0xffffffff


	//   ....[127]....
        /*08e8*/ 	.word	0xffffffff


	//   ....[128]....
        /*08ec*/ 	.word	0xffffffff


	//   ....[129]....
        /*08f0*/ 	.word	0xffffffff


	//   ....[130]....
        /*08f4*/ 	.word	0xffffffff


	//   ....[131]....
        /*08f8*/ 	.word	0xffffffff


	//   ....[132]....
        /*08fc*/ 	.word	0xffffffff


	//   ....[133]....
        /*0900*/ 	.word	0xffffffff


	//   ....[134]....
        /*0904*/ 	.word	0xffffffff


	//   ....[135]....
        /*0908*/ 	.word	0xffffffff


	//   ....[136]....
        /*090c*/ 	.word	0xffffffff


	//   ....[137]....
        /*0910*/ 	.word	0xffffffff


	//   ....[138]....
        /*0914*/ 	.word	0xffffffff


	//   ....[139]....
        /*0918*/ 	.word	0xffffffff


	//   ....[140]....
        /*091c*/ 	.word	0xffffffff


	//   ....[141]....
        /*0920*/ 	.word	0xffffffff


	//   ....[142]....
        /*0924*/ 	.word	0xffffffff


	//   ....[143]....
        /*0928*/ 	.word	0xffffffff


	//   ....[144]....
        /*092c*/ 	.word	0xffffffff


	//   ....[145]....
        /*0930*/ 	.word	0xffffffff


	//   ....[146]....
        /*0934*/ 	.word	0xffffffff


	//   ....[147]....
        /*0938*/ 	.word	0xffffffff


	//   ....[148]....
        /*093c*/ 	.word	0xffffffff


	//   ....[149]....
        /*0940*/ 	.word	0xffffffff


	//   ....[150]....
        /*0944*/ 	.word	0xffffffff


	//   ....[151]....
        /*0948*/ 	.word	0xffffffff


	//   ....[152]....
        /*094c*/ 	.word	0xffffffff


	//   ....[153]....
        /*0950*/ 	.word	0xffffffff


	//   ....[154]....
        /*0954*/ 	.word	0xffffffff


	//   ....[155]....
        /*0958*/ 	.word	0xffffffff


	//   ....[156]....
        /*095c*/ 	.word	0xffffffff


	//   ....[157]....
        /*0960*/ 	.word	0xffffffff


	//   ....[158]....
        /*0964*/ 	.word	0xffffffff


	//   ....[159]....
        /*0968*/ 	.word	0xffffffff


	//   ....[160]....
        /*096c*/ 	.word	0xffffffff


	//   ....[161]....
        /*0970*/ 	.word	0xffffffff


	//   ....[162]....
        /*0974*/ 	.word	0xffffffff


	//   ....[163]....
        /*0978*/ 	.word	0xffffffff


	//   ....[164]....
        /*097c*/ 	.word	0xffffffff


	//   ....[165]....
        /*0980*/ 	.word	0xffffffff


	//   ....[166]....
        /*0984*/ 	.word	0xffffffff


	//   ....[167]....
        /*0988*/ 	.word	0xffffffff


	//   ....[168]....
        /*098c*/ 	.word	0xffffffff


	//   ....[169]....
        /*0990*/ 	.word	0xffffffff


	//   ....[170]....
        /*0994*/ 	.word	0xffffffff


	//   ....[171]....
        /*0998*/ 	.word	0xffffffff


	//   ....[172]....
        /*099c*/ 	.word	0xffffffff


	//   ....[173]....
        /*09a0*/ 	.word	0xffffffff


	//   ....[174]....
        /*09a4*/ 	.word	0xffffffff


	//   ....[175]....
        /*09a8*/ 	.word	0xffffffff


	//   ....[176]....
        /*09ac*/ 	.word	0xffffffff


	//   ....[177]....
        /*09b0*/ 	.word	0xffffffff


	//   ....[178]....
        /*09b4*/ 	.word	0xffffffff


	//   ....[179]....
        /*09b8*/ 	.word	0xffffffff


	//   ....[180]....
        /*09bc*/ 	.word	0xffffffff


	//   ....[181]....
        /*09c0*/ 	.word	0xffffffff


	//   ....[182]....
        /*09c4*/ 	.word	0xffffffff


	//   ....[183]....
        /*09c8*/ 	.word	0xffffffff


	//   ....[184]....
        /*09cc*/ 	.word	0xffffffff


	//   ....[185]....
        /*09d0*/ 	.word	0xffffffff


	//   ....[186]....
        /*09d4*/ 	.word	0xffffffff


	//   ....[187]....
        /*09d8*/ 	.word	0xffffffff


	//   ....[188]....
        /*09dc*/ 	.word	0xffffffff


	//   ....[189]....
        /*09e0*/ 	.word	0xffffffff


	//   ....[190]....
        /*09e4*/ 	.word	0xffffffff


	//   ....[191]....
        /*09e8*/ 	.word	0xffffffff


	//   ....[192]....
        /*09ec*/ 	.word	0xffffffff


	//   ....[193]....
        /*09f0*/ 	.word	0xffffffff


	//   ....[194]....
        /*09f4*/ 	.word	0xffffffff


	//   ....[195]....
        /*09f8*/ 	.word	0xffffffff


	//   ....[196]....
        /*09fc*/ 	.word	0xffffffff


	//   ....[197]....
        /*0a00*/ 	.word	0xffffffff


	//   ....[198]....
        /*0a04*/ 	.word	0xffffffff


	//   ....[199]....
        /*0a08*/ 	.word	0xffffffff


	//   ....[200]....
        /*0a0c*/ 	.word	0xffffffff


	//   ....[201]....
        /*0a10*/ 	.word	0xffffffff


	//   ....[202]....
        /*0a14*/ 	.word	0x0500000f


	//   ....[203]....
        /*0a18*/ 	.word	0x0500000f


	//   ....[204]....
        /*0a1c*/ 	.word	0x0500000f


	//   ....[205]....
        /*0a20*/ 	.word	0x0500000f


	//   ....[206]....
        /*0a24*/ 	.word	0x0500000f


	//   ....[207]....
        /*0a28*/ 	.word	0x0500000f


	//   ....[208]....
        /*0a2c*/ 	.word	0x0500000f


	//   ....[209]....
        /*0a30*/ 	.word	0x0500000f


	//   ....[210]....
        /*0a34*/ 	.word	0x0500000f


	//   ....[211]....
        /*0a38*/ 	.word	0x0500000f


	//   ....[212]....
        /*0a3c*/ 	.word	0x0500000f


	//   ....[213]....
        /*0a40*/ 	.word	0x0500000f


	//   ....[214]....
        /*0a44*/ 	.word	0x0500000f


	//   ....[215]....
        /*0a48*/ 	.word	0x0500000f


	//   ....[216]....
        /*0a4c*/ 	.word	0x0500000f


	//   ....[217]....
        /*0a50*/ 	.word	0x0500000f


	//   ....[218]....
        /*0a54*/ 	.word	0x0500000f


	//   ....[219]....
        /*0a58*/ 	.word	0x0500000f


	//   ....[220]....
        /*0a5c*/ 	.word	0x0500000f


	//   ....[221]....
        /*0a60*/ 	.word	0x0500000f


	//   ....[222]....
        /*0a64*/ 	.word	0x0500000f


	//   ....[223]....
        /*0a68*/ 	.word	0x0500000f


	//   ....[224]....
        /*0a6c*/ 	.word	0x0500000f


	//   ....[225]....
        /*0a70*/ 	.word	0x0500000f


	//   ....[226]....
        /*0a74*/ 	.word	0x0500000f


	//   ....[227]....
        /*0a78*/ 	.word	0x0500000f


	//   ....[228]....
        /*0a7c*/ 	.word	0x0500000f


	//   ....[229]....
        /*0a80*/ 	.word	0x0500000f


	//   ....[230]....
        /*0a84*/ 	.word	0x0500000f


	//   ....[231]....
        /*0a88*/ 	.word	0x0500000f


	//   ....[232]....
        /*0a8c*/ 	.word	0x0500000f


	//   ....[233]....
        /*0a90*/ 	.word	0x0500000f


	//   ....[234]....
        /*0a94*/ 	.word	0x0500000f


	//   ....[235]....
        /*0a98*/ 	.word	0x0500000f


	//   ....[236]....
        /*0a9c*/ 	.word	0x0500000f


	//   ....[237]....
        /*0aa0*/ 	.word	0x0500000f


	//   ....[238]....
        /*0aa4*/ 	.word	0x0500000f


	//   ....[239]....
        /*0aa8*/ 	.word	0x0500000f


	//   ....[240]....
        /*0aac*/ 	.word	0x0500000f


	//   ....[241]....
        /*0ab0*/ 	.word	0x0500000f


	//   ....[242]....
        /*0ab4*/ 	.word	0x0500000f


	//   ....[243]....
        /*0ab8*/ 	.word	0x0500000f


	//   ....[244]....
        /*0abc*/ 	.word	0x0500000f


	//   ....[245]....
        /*0ac0*/ 	.word	0x0500000f


	//   ....[246]....
        /*0ac4*/ 	.word	0x0500000f


	//   ....[247]....
        /*0ac8*/ 	.word	0x0500000f


	//   ....[248]....
        /*0acc*/ 	.word	0x0500000f


	//   ....[249]....
        /*0ad0*/ 	.word	0x0500000f


	//   ....[250]....
        /*0ad4*/ 	.word	0x0500000f


	//   ....[251]....
        /*0ad8*/ 	.word	0x0500000f


	//   ....[252]....
        /*0adc*/ 	.word	0x0500000f


	//   ....[253]....
        /*0ae0*/ 	.word	0x0500000f


	//   ....[254]....
        /*0ae4*/ 	.word	0x0500000f


	//   ....[255]....
        /*0ae8*/ 	.word	0x0500000f


	//   ....[0]....
        /*0aec*/ 	.word	0x0500000f


	//   ....[1]....
        /*0af0*/ 	.word	0x0500000f


	//   ....[2]....
        /*0af4*/ 	.word	0x0500000f


	//   ....[3]....
        /*0af8*/ 	.word	0x0500000f


	//   ....[4]....
        /*0afc*/ 	.word	0x0500000f


	//   ....[5]....
        /*0b00*/ 	.word	0x0500000f


	//   ....[6]....
        /*0b04*/ 	.word	0x0500000f


	//   ....[7]....
        /*0b08*/ 	.word	0x0500000f


	//   ....[8]....
        /*0b0c*/ 	.word	0x0500000f


	//   ....[9]....
        /*0b10*/ 	.word	0x0500000f


	//   ....[10]....
        /*0b14*/ 	.word	0x0500000f


	//   ....[11]....
        /*0b18*/ 	.word	0x0500000f


	//   ....[12]....
        /*0b1c*/ 	.word	0x0500000f


	//   ....[13]....
        /*0b20*/ 	.word	0x0500000f


	//   ....[14]....
        /*0b24*/ 	.word	0x0500000f


	//   ....[15]....
        /*0b28*/ 	.word	0x0500000f


	//   ....[16]....
        /*0b2c*/ 	.word	0x0500000f


	//   ....[17]....
        /*0b30*/ 	.word	0x0500000f


	//   ....[18]....
        /*0b34*/ 	.word	0x0500000f


	//   ....[19]....
        /*0b38*/ 	.word	0x0500000f


	//   ....[20]....
        /*0b3c*/ 	.word	0x0500000f


	//   ....[21]....
        /*0b40*/ 	.word	0x0500000f


	//   ....[22]....
        /*0b44*/ 	.word	0x0500000f


	//   ....[23]....
        /*0b48*/ 	.word	0x0500000f


	//   ....[24]....
        /*0b4c*/ 	.word	0x0500000f


	//   ....[25]....
        /*0b50*/ 	.word	0x0500000f


	//   ....[26]....
        /*0b54*/ 	.word	0x0500000f


	//   ....[27]....
        /*0b58*/ 	.word	0x0500000f


	//   ....[28]....
        /*0b5c*/ 	.word	0x0500000f


	//   ....[29]....
        /*0b60*/ 	.word	0x0500000f


	//   ....[30]....
        /*0b64*/ 	.word	0x0500000f


	//   ....[31]....
        /*0b68*/ 	.word	0x0500000f


	//   ....[32]....
        /*0b6c*/ 	.word	0x0500000f


	//   ....[33]....
        /*0b70*/ 	.word	0x0500000f


	//   ....[34]....
        /*0b74*/ 	.word	0x0500000f


	//   ....[35]....
        /*0b78*/ 	.word	0x0500000f


	//   ....[36]....
        /*0b7c*/ 	.word	0x0500000f


	//   ....[37]....
        /*0b80*/ 	.word	0x0500000f


	//   ....[38]....
        /*0b84*/ 	.word	0x0500000f


	//   ....[39]....
        /*0b88*/ 	.word	0x0500000f


	//   ....[40]....
        /*0b8c*/ 	.word	0x0500000f


	//   ....[41]....
        /*0b90*/ 	.word	0x0500000f


	//   ....[42]....
        /*0b94*/ 	.word	0x0500000f


	//   ....[43]....
        /*0b98*/ 	.word	0x0500000f


	//   ....[44]....
        /*0b9c*/ 	.word	0x0500000f


	//   ....[45]....
        /*0ba0*/ 	.word	0x0500000f


	//   ....[46]....
        /*0ba4*/ 	.word	0x0500000f


	//   ....[47]....
        /*0ba8*/ 	.word	0x0500000f


	//   ....[48]....
        /*0bac*/ 	.word	0x0500000f


	//   ....[49]....
        /*0bb0*/ 	.word	0x0500000f


	//   ....[50]....
        /*0bb4*/ 	.word	0x0500000f


	//   ....[51]....
        /*0bb8*/ 	.word	0x0500000f


	//   ....[52]....
        /*0bbc*/ 	.word	0x0500000f


	//   ....[53]....
        /*0bc0*/ 	.word	0x0500000f


	//   ....[54]....
        /*0bc4*/ 	.word	0x0500000f


	//   ....[55]....
        /*0bc8*/ 	.word	0x0500000f


	//   ....[56]....
        /*0bcc*/ 	.word	0x0500000f


	//   ....[57]....
        /*0bd0*/ 	.word	0x0500000f


	//   ....[58]....
        /*0bd4*/ 	.word	0x0500000f


	//   ....[59]....
        /*0bd8*/ 	.word	0x0500000f


	//   ....[60]....
        /*0bdc*/ 	.word	0x0500000f


	//   ....[61]....
        /*0be0*/ 	.word	0x0500000f


	//   ....[62]....
        /*0be4*/ 	.word	0x0500000f


	//   ....[63]....
        /*0be8*/ 	.word	0x0500000f


	//   ....[64]....
        /*0bec*/ 	.word	0x0500000f


	//   ....[65]....
        /*0bf0*/ 	.word	0x0500000f


	//   ....[66]....
        /*0bf4*/ 	.word	0x0500000f


	//   ....[67]....
        /*0bf8*/ 	.word	0x0500000f


	//   ....[68]....
        /*0bfc*/ 	.word	0x0500000f


	//   ....[69]....
        /*0c00*/ 	.word	0x0500000f


	//   ....[70]....
        /*0c04*/ 	.word	0x0500000f


	//   ....[71]....
        /*0c08*/ 	.word	0x0500000f


	//   ....[72]....
        /*0c0c*/ 	.word	0x0500000f


	//   ....[73]....
        /*0c10*/ 	.word	0x0500000f


	//   ....[74]....
        /*0c14*/ 	.word	0x0500000f


	//   ....[75]....
        /*0c18*/ 	.word	0x0500000f


	//   ....[76]....
        /*0c1c*/ 	.word	0x0500000f


	//   ....[77]....
        /*0c20*/ 	.word	0x0500000f


	//   ....[78]....
        /*0c24*/ 	.word	0x0500000f


	//   ....[79]....
        /*0c28*/ 	.word	0x0500000f


	//   ....[80]....
        /*0c2c*/ 	.word	0x0500000f


	//   ....[81]....
        /*0c30*/ 	.word	0x0500000f


	//   ....[82]....
        /*0c34*/ 	.word	0x0500000f


	//   ....[83]....
        /*0c38*/ 	.word	0x0500000f


	//   ....[84]....
        /*0c3c*/ 	.word	0x0500000f


	//   ....[85]....
        /*0c40*/ 	.word	0x0500000f


	//   ....[86]....
        /*0c44*/ 	.word	0x0500000f


	//   ....[87]....
        /*0c48*/ 	.word	0x0500000f


	//   ....[88]....
        /*0c4c*/ 	.word	0x0500000f


	//   ....[89]....
        /*0c50*/ 	.word	0x0500000f


	//   ....[90]....
        /*0c54*/ 	.word	0x0500000f


	//   ....[91]....
        /*0c58*/ 	.word	0x0500000f


	//   ....[92]....
        /*0c5c*/ 	.word	0x0500000f


	//   ....[93]....
        /*0c60*/ 	.word	0x0500000f


	//   ....[94]....
        /*0c64*/ 	.word	0x0500000f


	//   ....[95]....
        /*0c68*/ 	.word	0x0500000f


	//   ....[96]....
        /*0c6c*/ 	.word	0x0500000f


	//   ....[97]....
        /*0c70*/ 	.word	0x0500000f


	//   ....[98]....
        /*0c74*/ 	.word	0x0500000f


	//   ....[99]....
        /*0c78*/ 	.word	0x0500000f


	//----- nvinfo : EIATTR_COOP_GROUP_INSTR_OFFSETS
	.align		4
.L_323:
        /*0c7c*/ 	.byte	0x04, 0x28
        /*0c7e*/ 	.short	(.L_325 - .L_324)


	//   ....[0]....
.L_324:
        /*0c80*/ 	.word	0x00000070


	//   ....[1]....
        /*0c84*/ 	.word	0x000001a0


	//   ....[2]....
        /*0c88*/ 	.word	0x000001f0


	//   ....[3]....
        /*0c8c*/ 	.word	0x00000420


	//   ....[4]....
        /*0c90*/ 	.word	0x00000580


	//   ....[5]....
        /*0c94*/ 	.word	0x000006a0


	//   ....[6]....
        /*0c98*/ 	.word	0x00000800


	//   ....[7]....
        /*0c9c*/ 	.word	0x00010a90


	//   ....[8]....
        /*0ca0*/ 	.word	0x00011150


	//   ....[9]....
        /*0ca4*/ 	.word	0x00011160


	//   ....[10]....
        /*0ca8*/ 	.word	0x00011170


	//   ....[11]....
        /*0cac*/ 	.word	0x00011180


	//   ....[12]....
        /*0cb0*/ 	.word	0x00014830


	//   ....[13]....
        /*0cb4*/ 	.word	0x00014840


	//   ....[14]....
        /*0cb8*/ 	.word	0x00014850


	//   ....[15]....
        /*0cbc*/ 	.word	0x00014860


	//   ....[16]....
        /*0cc0*/ 	.word	0x00018ea0


	//   ....[17]....
        /*0cc4*/ 	.word	0x00019770


	//   ....[18]....
        /*0cc8*/ 	.word	0x00019780


	//   ....[19]....
        /*0ccc*/ 	.word	0x000197a0


	//   ....[20]....
        /*0cd0*/ 	.word	0x00019fd0


	//   ....[21]....
        /*0cd4*/ 	.word	0x0001a000


	//   ....[22]....
        /*0cd8*/ 	.word	0x0001cd70


	//   ....[23]....
        /*0cdc*/ 	.word	0x0001d570


	//   ....[24]....
        /*0ce0*/ 	.word	0x0001d590


	//   ....[25]....
        /*0ce4*/ 	.word	0x0001d5a0


	//   ....[26]....
        /*0ce8*/ 	.word	0x0001e090


	//   ....[27]....
        /*0cec*/ 	.word	0x0001e130


	//   ....[28]....
        /*0cf0*/ 	.word	0x000211a0


	//   ....[29]....
        /*0cf4*/ 	.word	0x000212f0


	//   ....[30]....
        /*0cf8*/ 	.word	0x00021310


	//   ....[31]....
        /*0cfc*/ 	.word	0x000213a0


	//   ....[32]....
        /*0d00*/ 	.word	0x000231d0


	//   ....[33]....
        /*0d04*/ 	.word	0x00023230


	//   ....[34]....
        /*0d08*/ 	.word	0x00023250


	//   ....[35]....
        /*0d0c*/ 	.word	0x00023270


	//   ....[36]....
        /*0d10*/ 	.word	0x000241a0


	//   ....[37]....
        /*0d14*/ 	.word	0x00024290


	//   ....[38]....
        /*0d18*/ 	.word	0x00024320


	//   ....[39]....
        /*0d1c*/ 	.word	0x00024350


	//   ....[40]....
        /*0d20*/ 	.word	0x00024380


	//   ....[41]....
        /*0d24*/ 	.word	0x000243b0


	//   ....[42]....
        /*0d28*/ 	.word	0x000243e0


	//   ....[43]....
        /*0d2c*/ 	.word	0x00024410


	//   ....[44]....
        /*0d30*/ 	.word	0x00024440


	//   ....[45]....
        /*0d34*/ 	.word	0x00024470


	//   ....[46]....
        /*0d38*/ 	.word	0x000244a0


	//   ....[47]....
        /*0d3c*/ 	.word	0x000244d0


	//   ....[48]....
        /*0d40*/ 	.word	0x00024500


	//   ....[49]....
        /*0d44*/ 	.word	0x00024530


	//   ....[50]....
        /*0d48*/ 	.word	0x00024560


	//   ....[51]....
        /*0d4c*/ 	.word	0x00024590


	//   ....[52]....
        /*0d50*/ 	.word	0x000245c0


	//   ....[53]....
        /*0d54*/ 	.word	0x000245f0


	//   ....[54]....
        /*0d58*/ 	.word	0x00024620


	//   ....[55]....
        /*0d5c*/ 	.word	0x00024650


	//   ....[56]....
        /*0d60*/ 	.word	0x00024680


	//   ....[57]....
        /*0d64*/ 	.word	0x000246b0


	//   ....[58]....
        /*0d68*/ 	.word	0x000246e0


	//   ....[59]....
        /*0d6c*/ 	.word	0x00024710


	//   ....[60]....
        /*0d70*/ 	.word	0x00024740


	//   ....[61]....
        /*0d74*/ 	.word	0x00024770


	//   ....[62]....
        /*0d78*/ 	.word	0x000247a0


	//   ....[63]....
        /*0d7c*/ 	.word	0x000247d0


	//   ....[64]....
        /*0d80*/ 	.word	0x00024800


	//   ....[65]....
        /*0d84*/ 	.word	0x00024830


	//   ....[66]....
        /*0d88*/ 	.word	0x00024860


	//   ....[67]....
        /*0d8c*/ 	.word	0x00024890


	//   ....[68]....
        /*0d90*/ 	.word	0x000248c0


	//   ....[69]....
        /*0d94*/ 	.word	0x000248f0


	//   ....[70]....
        /*0d98*/ 	.word	0x00024920


	//   ....[71]....
        /*0d9c*/ 	.word	0x00024950


	//   ....[72]....
        /*0da0*/ 	.word	0x00024980


	//   ....[73]....
        /*0da4*/ 	.word	0x000249b0


	//   ....[74]....
        /*0da8*/ 	.word	0x000249e0


	//   ....[75]....
        /*0dac*/ 	.word	0x00024a10


	//   ....[76]....
        /*0db0*/ 	.word	0x00024a40


	//   ....[77]....
        /*0db4*/ 	.word	0x00024a70


	//   ....[78]....
        /*0db8*/ 	.word	0x00024aa0


	//   ....[79]....
        /*0dbc*/ 	.word	0x00024ab0


	//   ....[80]....
        /*0dc0*/ 	.word	0x00024ac0


	//   ....[81]....
        /*0dc4*/ 	.word	0x00024ae0


	//   ....[82]....
        /*0dc8*/ 	.word	0x00024af0


	//   ....[83]....
        /*0dcc*/ 	.word	0x00024b10


	//   ....[84]....
        /*0dd0*/ 	.word	0x00024b30


	//   ....[85]....
        /*0dd4*/ 	.word	0x00024b50


	//   ....[86]....
        /*0dd8*/ 	.word	0x00024b80


	//   ....[87]....
        /*0ddc*/ 	.word	0x00024b90


	//   ....[88]....
        /*0de0*/ 	.word	0x00024bc0


	//   ....[89]....
        /*0de4*/ 	.word	0x00024be0


	//   ....[90]....
        /*0de8*/ 	.word	0x00024c00


	//   ....[91]....
        /*0dec*/ 	.word	0x00024c10


	//   ....[92]....
        /*0df0*/ 	.word	0x00024c20


	//   ....[93]....
        /*0df4*/ 	.word	0x00024c50


	//   ....[94]....
        /*0df8*/ 	.word	0x00024c80


	//   ....[95]....
        /*0dfc*/ 	.word	0x00024ca0


	//   ....[96]....
        /*0e00*/ 	.word	0x00024cb0


	//   ....[97]....
        /*0e04*/ 	.word	0x00024ce0


	//   ....[98]....
        /*0e08*/ 	.word	0x00024d10


	//   ....[99]....
        /*0e0c*/ 	.word	0x00024d40


	//   ....[100]....
        /*0e10*/ 	.word	0x00024d70


	//   ....[101]....
        /*0e14*/ 	.word	0x00024da0


	//   ....[102]....
        /*0e18*/ 	.word	0x00024dd0


	//   ....[103]....
        /*0e1c*/ 	.word	0x00024e00


	//   ....[104]....
        /*0e20*/ 	.word	0x00024e30


	//   ....[105]....
        /*0e24*/ 	.word	0x00024e60


	//   ....[106]....
        /*0e28*/ 	.word	0x00024e90


	//   ....[107]....
        /*0e2c*/ 	.word	0x00024ea0


	//   ....[108]....
        /*0e30*/ 	.word	0x00024ec0


	//   ....[109]....
        /*0e34*/ 	.word	0x00024ef0


	//   ....[110]....
        /*0e38*/ 	.word	0x00024f30


	//   ....[111]....
        /*0e3c*/ 	.word	0x00024f60


	//   ....[112]....
        /*0e40*/ 	.word	0x00024f90


	//   ....[113]....
        /*0e44*/ 	.word	0x00024fc0


	//   ....[114]....
        /*0e48*/ 	.word	0x00024ff0


	//   ....[115]....
        /*0e4c*/ 	.word	0x00025020


	//   ....[116]....
        /*0e50*/ 	.word	0x00025030


	//   ....[117]....
        /*0e54*/ 	.word	0x00025060


	//   ....[118]....
        /*0e58*/ 	.word	0x00025090


	//   ....[119]....
        /*0e5c*/ 	.word	0x000250c0


	//   ....[120]....
        /*0e60*/ 	.word	0x000250f0


	//   ....[121]....
        /*0e64*/ 	.word	0x00025120


	//   ....[122]....
        /*0e68*/ 	.word	0x00025150


	//   ....[123]....
        /*0e6c*/ 	.word	0x00025160


	//   ....[124]....
        /*0e70*/ 	.word	0x00025180


	//   ....[125]....
        /*0e74*/ 	.word	0x000251b0


	//   ....[126]....
        /*0e78*/ 	.word	0x000251e0


	//   ....[127]....
        /*0e7c*/ 	.word	0x00025200


	//   ....[128]....
        /*0e80*/ 	.word	0x00025230


	//   ....[129]....
        /*0e84*/ 	.word	0x00025260


	//   ....[130]....
        /*0e88*/ 	.word	0x00025290


	//   ....[131]....
        /*0e8c*/ 	.word	0x000252c0


	//   ....[132]....
        /*0e90*/ 	.word	0x00025c20


	//   ....[133]....
        /*0e94*/ 	.word	0x00025c40


	//   ....[134]....
        /*0e98*/ 	.word	0x00025c50


	//   ....[135]....
        /*0e9c*/ 	.word	0x00025c60


	//   ....[136]....
        /*0ea0*/ 	.word	0x00026540


	//   ....[137]....
        /*0ea4*/ 	.word	0x00026550


	//   ....[138]....
        /*0ea8*/ 	.word	0x000266a0


	//   ....[139]....
        /*0eac*/ 	.word	0x000266b0


	//   ....[140]....
        /*0eb0*/ 	.word	0x00026800


	//   ....[141]....
        /*0eb4*/ 	.word	0x00026810


	//   ....[142]....
        /*0eb8*/ 	.word	0x00026960


	//   ....[143]....
        /*0ebc*/ 	.word	0x00026970


	//   ....[144]....
        /*0ec0*/ 	.word	0x00026d60


	//   ....[145]....
        /*0ec4*/ 	.word	0x00026d70


	//   ....[146]....
        /*0ec8*/ 	.word	0x00027af0


	//   ....[147]....
        /*0ecc*/ 	.word	0x00027b00


	//   ....[148]....
        /*0ed0*/ 	.word	0x00029060


	//   ....[149]....
        /*0ed4*/ 	.word	0x00029070


	//   ....[150]....
        /*0ed8*/ 	.word	0x000291d0


	//   ....[151]....
        /*0edc*/ 	.word	0x000291e0


	//   ....[152]....
        /*0ee0*/ 	.word	0x00029330


	//   ....[153]....
        /*0ee4*/ 	.word	0x00029340


	//   ....[154]....
        /*0ee8*/ 	.word	0x00029490


	//   ....[155]....
        /*0eec*/ 	.word	0x000294a0


	//   ....[156]....
        /*0ef0*/ 	.word	0x00029650


	//   ....[157]....
        /*0ef4*/ 	.word	0x00029890


	//   ....[158]....
        /*0ef8*/ 	.word	0x000298c0


	//   ....[159]....
        /*0efc*/ 	.word	0x000298f0


	//   ....[160]....
        /*0f00*/ 	.word	0x00029920


	//   ....[161]....
        /*0f04*/ 	.word	0x00029950


	//   ....[162]....
        /*0f08*/ 	.word	0x00029980


	//   ....[163]....
        /*0f0c*/ 	.word	0x00029b20


	//   ....[164]....
        /*0f10*/ 	.word	0x00029b50


	//   ....[165]....
        /*0f14*/ 	.word	0x00029b80


	//   ....[166]....
        /*0f18*/ 	.word	0x00029bb0


	//   ....[167]....
        /*0f1c*/ 	.word	0x00029be0


	//   ....[168]....
        /*0f20*/ 	.word	0x00029c10


	//   ....[169]....
        /*0f24*/ 	.word	0x00029cb0


	//   ....[170]....
        /*0f28*/ 	.word	0x00029ce0


	//   ....[171]....
        /*0f2c*/ 	.word	0x00029cf0


	//   ....[172]....
        /*0f30*/ 	.word	0x00029d20


	//   ....[173]....
        /*0f34*/ 	.word	0x0002b480


	//   ....[174]....
        /*0f38*/ 	.word	0x0002d480


	//   ....[175]....
        /*0f3c*/ 	.word	0x0002e260


	//   ....[176]....
        /*0f40*/ 	.word	0x0002e280


	//   ....[177]....
        /*0f44*/ 	.word	0x0002e2c0


	//   ....[178]....
        /*0f48*/ 	.word	0x0002e340


	//   ....[179]....
        /*0f4c*/ 	.word	0x0002e3d0


	//   ....[180]....
        /*0f50*/ 	.word	0x0002e3e0


	//   ....[181]....
        /*0f54*/ 	.word	0x0002e430


	//   ....[182]....
        /*0f58*/ 	.word	0x0002e470


	//   ....[183]....
        /*0f5c*/ 	.word	0x00030680


	//   ....[184]....
        /*0f60*/ 	.word	0x000306b0


	//   ....[185]....
        /*0f64*/ 	.word	0x00030710


	//   ....[186]....
        /*0f68*/ 	.word	0x00030740


	//   ....[187]....
        /*0f6c*/ 	.word	0x00030770


	//   ....[188]....
        /*0f70*/ 	.word	0x000307a0


	//   ....[189]....
        /*0f74*/ 	.word	0x000307d0


	//   ....[190]....
        /*0f78*/ 	.word	0x00030800


	//   ....[191]....
        /*0f7c*/ 	.word	0x000309c0


	//   ....[192]....
        /*0f80*/ 	.word	0x000309f0


	//   ....[193]....
        /*0f84*/ 	.word	0x00030a20


	//   ....[194]....
        /*0f88*/ 	.word	0x00030a50


	//   ....[195]....
        /*0f8c*/ 	.word	0x00030a80


	//   ....[196]....
        /*0f90*/ 	.word	0x00030ab0


	//   ....[197]....
        /*0f94*/ 	.word	0x00030b80


	//   ....[198]....
        /*0f98*/ 	.word	0x00030ba0


	//   ....[199]....
        /*0f9c*/ 	.word	0x00030bb0


	//   ....[200]....
        /*0fa0*/ 	.word	0x00030c30


	//   ....[201]....
        /*0fa4*/ 	.word	0x00031780


	//   ....[202]....
        /*0fa8*/ 	.word	0x00031c00


	//   ....[203]....
        /*0fac*/ 	.word	0x00031ca0


	//   ....[204]....
        /*0fb0*/ 	.word	0x00031d30


	//   ....[205]....
        /*0fb4*/ 	.word	0x00031d80


	//   ....[206]....
        /*0fb8*/ 	.word	0x00031dd0


	//   ....[207]....
        /*0fbc*/ 	.word	0x00031ea0


	//   ....[208]....
        /*0fc0*/ 	.word	0x00031f30


	//   ....[209]....
        /*0fc4*/ 	.word	0x00031f80


	//   ....[210]....
        /*0fc8*/ 	.word	0x00031fd0


	//   ....[211]....
        /*0fcc*/ 	.word	0x00032440


	//   ....[212]....
        /*0fd0*/ 	.word	0x00032560


	//   ....[213]....
        /*0fd4*/ 	.word	0x00032690


	//   ....[214]....
        /*0fd8*/ 	.word	0x000327b0


	//   ....[215]....
        /*0fdc*/ 	.word	0x000328d0


	//   ....[216]....
        /*0fe0*/ 	.word	0x000329f0


	//   ....[217]....
        /*0fe4*/ 	.word	0x00032a80


	//   ....[218]....
        /*0fe8*/ 	.word	0x00032ad0


	//   ....[219]....
        /*0fec*/ 	.word	0x00032b40


	//   ....[220]....
        /*0ff0*/ 	.word	0x00032ba0


	//   ....[221]....
        /*0ff4*/ 	.word	0x00032c00


	//   ....[222]....
        /*0ff8*/ 	.word	0x00032c60


	//   ....[223]....
        /*0ffc*/ 	.word	0x00032d10


	//   ....[224]....
        /*1000*/ 	.word	0x00032d80


	//   ....[225]....
        /*1004*/ 	.word	0x00032de0


	//   ....[226]....
        /*1008*/ 	.word	0x00032e30


	//   ....[227]....
        /*100c*/ 	.word	0x00032eb0


	//   ....[228]....
        /*1010*/ 	.word	0x00032f20


	//   ....[229]....
        /*1014*/ 	.word	0x00032f80


	//   ....[230]....
        /*1018*/ 	.word	0x00032fd0


	//   ....[231]....
        /*101c*/ 	.word	0x00033050


	//   ....[232]....
        /*1020*/ 	.word	0x000330c0


	//   ....[233]....
        /*1024*/ 	.word	0x00033120


	//   ....[234]....
        /*1028*/ 	.word	0x00033170


	//   ....[235]....
        /*102c*/ 	.word	0x00033220


	//   ....[236]....
        /*1030*/ 	.word	0x00033270


	//   ....[237]....
        /*1034*/ 	.word	0x000332d0


	//   ....[238]....
        /*1038*/ 	.word	0x00033320


	//   ....[239]....
        /*103c*/ 	.word	0x000333a0


	//   ....[240]....
        /*1040*/ 	.word	0x000333f0


	//   ....[241]....
        /*1044*/ 	.word	0x00033450


	//   ....[242]....
        /*1048*/ 	.word	0x000334c0


	//   ....[243]....
        /*104c*/ 	.word	0x00033530


	//   ....[244]....
        /*1050*/ 	.word	0x00033590


	//   ....[245]....
        /*1054*/ 	.word	0x00033600


	//   ....[246]....
        /*1058*/ 	.word	0x00033660


	//   ....[247]....
        /*105c*/ 	.word	0x000336e0


	//   ....[248]....
        /*1060*/ 	.word	0x00033750


	//   ....[249]....
        /*1064*/ 	.word	0x000337b0


	//   ....[250]....
        /*1068*/ 	.word	0x00033800


	//   ....[251]....
        /*106c*/ 	.word	0x00033880


	//   ....[252]....
        /*1070*/ 	.word	0x000338f0


	//   ....[253]....
        /*1074*/ 	.word	0x00033950


	//   ....[254]....
        /*1078*/ 	.word	0x000339a0


	//   ....[255]....
        /*107c*/ 	.word	0x00033a00


	//   ....[0]....
        /*1080*/ 	.word	0x00033a90


	//   ....[1]....
        /*1084*/ 	.word	0x00033af0


	//   ....[2]....
        /*1088*/ 	.word	0x00033b40


	//   ....[3]....
        /*108c*/ 	.word	0x00033be0


	//   ....[4]....
        /*1090*/ 	.word	0x00033c30


	//   ....[5]....
        /*1094*/ 	.word	0x00033c90


	//   ....[6]....
        /*1098*/ 	.word	0x00033ce0


	//   ....[7]....
        /*109c*/ 	.word	0x00033d60


	//   ....[8]....
        /*10a0*/ 	.word	0x00033db0


	//   ....[9]....
        /*10a4*/ 	.word	0x00033e10


	//   ....[10]....
        /*10a8*/ 	.word	0x00033e80


	//   ....[11]....
        /*10ac*/ 	.word	0x00033ef0


	//   ....[12]....
        /*10b0*/ 	.word	0x00033f50


	//   ....[13]....
        /*10b4*/ 	.word	0x00033fc0


	//   ....[14]....
        /*10b8*/ 	.word	0x00034020


	//   ....[15]....
        /*10bc*/ 	.word	0x00034090


	//   ....[16]....
        /*10c0*/ 	.word	0x000340e0


	//   ....[17]....
        /*10c4*/ 	.word	0x00034150


	//   ....[18]....
        /*10c8*/ 	.word	0x000341b0


	//   ....[19]....
        /*10cc*/ 	.word	0x00034220


	//   ....[20]....
        /*10d0*/ 	.word	0x00034280


	//   ....[21]....
        /*10d4*/ 	.word	0x000342f0


	//   ....[22]....
        /*10d8*/ 	.word	0x00034340


	//   ....[23]....
        /*10dc*/ 	.word	0x000343c0


	//   ....[24]....
        /*10e0*/ 	.word	0x00034440


	//   ....[25]....
        /*10e4*/ 	.word	0x000344a0


	//   ....[26]....
        /*10e8*/ 	.word	0x00034500


	//   ....[27]....
        /*10ec*/ 	.word	0x00034580


	//   ....[28]....
        /*10f0*/ 	.word	0x000345f0


	//   ....[29]....
        /*10f4*/ 	.word	0x00034650


	//   ....[30]....
        /*10f8*/ 	.word	0x000346a0


	//   ....[31]....
        /*10fc*/ 	.word	0x00034700


	//   ....[32]....
        /*1100*/ 	.word	0x00034760


	//   ....[33]....
        /*1104*/ 	.word	0x000347c0


	//   ....[34]....
        /*1108*/ 	.word	0x00034810


	//   ....[35]....
        /*110c*/ 	.word	0x00034870


	//   ....[36]....
        /*1110*/ 	.word	0x000348d0


	//   ....[37]....
        /*1114*/ 	.word	0x00034930


	//   ....[38]....
        /*1118*/ 	.word	0x00034980


	//   ....[39]....
        /*111c*/ 	.word	0x00034a00


	//   ....[40]....
        /*1120*/ 	.word	0x00034a70


	//   ....[41]....
        /*1124*/ 	.word	0x00034ad0


	//   ....[42]....
        /*1128*/ 	.word	0x00034b20


	//   ....[43]....
        /*112c*/ 	.word	0x00034bc0


	//   ....[44]....
        /*1130*/ 	.word	0x00034c30


	//   ....[45]....
        /*1134*/ 	.word	0x00034ca0


	//   ....[46]....
        /*1138*/ 	.word	0x00034cf0


	//   ....[47]....
        /*113c*/ 	.word	0x00034d80


	//   ....[48]....
        /*1140*/ 	.word	0x00034df0


	//   ....[49]....
        /*1144*/ 	.word	0x00034e70


	//   ....[50]....
        /*1148*/ 	.word	0x00034ec0


	//   ....[51]....
        /*114c*/ 	.word	0x00034f50


	//   ....[52]....
        /*1150*/ 	.word	0x00034fa0


	//   ....[53]....
        /*1154*/ 	.word	0x00035030


	//   ....[54]....
        /*1158*/ 	.word	0x000350c0


	//   ....[55]....
        /*115c*/ 	.word	0x00035150


	//   ....[56]....
        /*1160*/ 	.word	0x000351e0


	//   ....[57]....
        /*1164*/ 	.word	0x00035270


	//   ....[58]....
        /*1168*/ 	.word	0x00035300


	//   ....[59]....
        /*116c*/ 	.word	0x00035380


	//   ....[60]....
        /*1170*/ 	.word	0x000353d0


	//   ....[61]....
        /*1174*/ 	.word	0x00035470


	//   ....[62]....
        /*1178*/ 	.word	0x00035500


	//   ....[63]....
        /*117c*/ 	.word	0x00035580


	//   ....[64]....
        /*1180*/ 	.word	0x000355d0


	//   ....[65]....
        /*1184*/ 	.word	0x00035660


	//   ....[66]....
        /*1188*/ 	.word	0x000356f0


	//   ....[67]....
        /*118c*/ 	.word	0x00035780


	//   ....[68]....
        /*1190*/ 	.word	0x00035810


	//   ....[69]....
        /*1194*/ 	.word	0x000358a0


	//   ....[70]....
        /*1198*/ 	.word	0x00035930


	//   ....[71]....
        /*119c*/ 	.word	0x000359f0


	//   ....[72]....
        /*11a0*/ 	.word	0x00035cd0


	//   ....[73]....
        /*11a4*/ 	.word	0x00035ef0


	//   ....[74]....
        /*11a8*/ 	.word	0x00035f40


	//   ....[75]....
        /*11ac*/ 	.word	0x00035fa0


	//   ....[76]....
        /*11b0*/ 	.word	0x000360b0


	//   ....[77]....
        /*11b4*/ 	.word	0x00036110


	//   ....[78]....
        /*11b8*/ 	.word	0x00036220


	//   ....[79]....
        /*11bc*/ 	.word	0x00036280


	//   ....[80]....
        /*11c0*/ 	.word	0x00036360


	//   ....[81]....
        /*11c4*/ 	.word	0x00036680


	//   ....[82]....
        /*11c8*/ 	.word	0x00036720


	//   ....[83]....
        /*11cc*/ 	.word	0x000368c0


	//   ....[84]....
        /*11d0*/ 	.word	0x00036940


	//   ....[85]....
        /*11d4*/ 	.word	0x000369c0


	//   ....[86]....
        /*11d8*/ 	.word	0x00036a40


	//   ....[87]....
        /*11dc*/ 	.word	0x00036ac0


	//   ....[88]....
        /*11e0*/ 	.word	0x00036b50


	//   ....[89]....
        /*11e4*/ 	.word	0x00036bf0


	//   ....[90]....
        /*11e8*/ 	.word	0x00036ca0


	//   ....[91]....
        /*11ec*/ 	.word	0x00036d20


	//   ....[92]....
        /*11f0*/ 	.word	0x00036da0


	//   ....[93]....
        /*11f4*/ 	.word	0x00036e20


	//   ....[94]....
        /*11f8*/ 	.word	0x00036eb0


	//   ....[95]....
        /*11fc*/ 	.word	0x00036f30


	//   ....[96]....
        /*1200*/ 	.word	0x00036fe0


	//   ....[97]....
        /*1204*/ 	.word	0x00037030


	//   ....[98]....
        /*1208*/ 	.word	0x000370f0


	//   ....[99]....
        /*120c*/ 	.word	0x00037220


	//----- nvinfo : EIATTR_REG_RECONFIG
	.align		4
.L_325:
        /*1210*/ 	.byte	0x01, 0x54
	.zero		2


	//----- nvinfo : EIATTR_SYSCALL_OFFSETS
	.align		4
        /*1214*/ 	.byte	0x04, 0x46
        /*1216*/ 	.short	(.L_327 - .L_326)


	//   ....[0]....
.L_326:
        /*1218*/ 	.word	0x000020d0


	//   ....[1]....
        /*121c*/ 	.word	0x00002220


	//   ....[2]....
        /*1220*/ 	.word	0x00010c20


	//   ....[3]....
        /*1224*/ 	.word	0x00010f30


	//   ....[4]....
        /*1228*/ 	.word	0x0002cee0


	//   ....[5]....
        /*122c*/ 	.word	0x0002d070


	//   ....[6]....
        /*1230*/ 	.word	0x0002d1c0


	//   ....[7]....
        /*1234*/ 	.word	0x0002d300


	//   ....[8]....
        /*1238*/ 	.word	0x0002de20


	//----- nvinfo : EIATTR_MBARRIER_INSTR_OFFSETS
	.align		4
.L_327:
        /*123c*/ 	.byte	0x04, 0x39
        /*123e*/ 	.short	(.L_329 - .L_328)


	//   ....[0]....
.L_328:
        /*1240*/ 	.word	0x000002d0
        /*1244*/ 	.word	0x000000ff
        /*1248*/ 	.word	0x00033400
        /*124c*/ 	.short	0x0100
        /*124e*/ 	.byte	0x08
	.zero		1


	//   ....[1]....
        /*1250*/ 	.word	0x000002e0
        /*1254*/ 	.word	0x000000ff
        /*1258*/ 	.word	0x00033420
        /*125c*/ 	.short	0x0100
        /*125e*/ 	.byte	0x08
	.zero		1


	//   ....[2]....
        /*1260*/ 	.word	0x000003d0
        /*1264*/ 	.word	0x000000ff
        /*1268*/ 	.word	0x00033430
        /*126c*/ 	.short	0x0100
        /*126e*/ 	.byte	0x08
	.zero		1


	//   ....[3]....
        /*1270*/ 	.word	0x000003e0
        /*1274*/ 	.word	0x000000ff
        /*1278*/ 	.word	0x00033440
        /*127c*/ 	.short	0x0100
        /*127e*/ 	.byte	0x08
	.zero		1


	//   ....[4]....
        /*1280*/ 	.word	0x000003f0
        /*1284*/ 	.word	0x000000ff
        /*1288*/ 	.word	0x00033438
        /*128c*/ 	.short	0x0100
        /*128e*/ 	.byte	0x08
	.zero		1


	//   ....[5]....
        /*1290*/ 	.word	0x00000400
        /*1294*/ 	.word	0x000000ff
        /*1298*/ 	.word	0x00033448
        /*129c*/ 	.short	0x0100
        /*129e*/ 	.byte	0x08
	.zero		1


	//   ....[6]....
        /*12a0*/ 	.word	0x00000530
        /*12a4*/ 	.word	0x000000ff
        /*12a8*/ 	.word	0x00033450
        /*12ac*/ 	.short	0x0100
        /*12ae*/ 	.byte	0x08
	.zero		1


	//   ....[7]....
        /*12b0*/ 	.word	0x00000540
        /*12b4*/ 	.word	0x000000ff
        /*12b8*/ 	.word	0x00033460
        /*12bc*/ 	.short	0x0100
        /*12be*/ 	.byte	0x08
	.zero		1


	//   ....[8]....
        /*12c0*/ 	.word	0x00000550
        /*12c4*/ 	.word	0x000000ff
        /*12c8*/ 	.word	0x00033458
        /*12cc*/ 	.short	0x0100
        /*12ce*/ 	.byte	0x08
	.zero		1


	//   ....[9]....
        /*12d0*/ 	.word	0x00000560
        /*12d4*/ 	.word	0x000000ff
        /*12d8*/ 	.word	0x00033468
        /*12dc*/ 	.short	0x0100
        /*12de*/ 	.byte	0x08
	.zero		1


	//   ....[10]....
        /*12e0*/ 	.word	0x00000650
        /*12e4*/ 	.word	0x000000ff
        /*12e8*/ 	.word	0x00033470
        /*12ec*/ 	.short	0x0100
        /*12ee*/ 	.byte	0x06
	.zero		1


	//   ....[11]....
        /*12f0*/ 	.word	0x00000660
        /*12f4*/ 	.word	0x000000ff
        /*12f8*/ 	.word	0x00033480
        /*12fc*/ 	.short	0x0100
        /*12fe*/ 	.byte	0x06
	.zero		1


	//   ....[12]....
        /*1300*/ 	.word	0x00000670
        /*1304*/ 	.word	0x000000ff
        /*1308*/ 	.word	0x00033478
        /*130c*/ 	.short	0x0100
        /*130e*/ 	.byte	0x06
	.zero		1


	//   ....[13]....
        /*1310*/ 	.word	0x00000680
        /*1314*/ 	.word	0x000000ff
        /*1318*/ 	.word	0x00033488
        /*131c*/ 	.short	0x0100
        /*131e*/ 	.byte	0x06
	.zero		1


	//   ....[14]....
        /*1320*/ 	.word	0x000007b0
        /*1324*/ 	.word	0x000000ff
        /*1328*/ 	.word	0x00033490
        /*132c*/ 	.short	0x0100
        /*132e*/ 	.byte	0x08
	.zero		1


	//   ....[15]....
        /*1330*/ 	.word	0x000007c0
        /*1334*/ 	.word	0x000000ff
        /*1338*/ 	.word	0x000334a0
        /*133c*/ 	.short	0x0100
        /*133e*/ 	.byte	0x08
	.zero		1


	//   ....[16]....
        /*1340*/ 	.word	0x000007d0
        /*1344*/ 	.word	0x000000ff
        /*1348*/ 	.word	0x00033498
        /*134c*/ 	.short	0x0100
        /*134e*/ 	.byte	0x08
	.zero		1


	//   ....[17]....
        /*1350*/ 	.word	0x000007e0
        /*1354*/ 	.word	0x000000ff
        /*1358*/ 	.word	0x000334a8
        /*135c*/ 	.short	0x0100
        /*135e*/ 	.byte	0x08
	.zero		1


	//   ....[18]....
        /*1360*/ 	.word	0x00000910
        /*1364*/ 	.word	0x000000ff
        /*1368*/ 	.word	0x000334b0
        /*136c*/ 	.short	0x0100
        /*136e*/ 	.byte	0x08
	.zero		1


	//   ....[19]....
        /*1370*/ 	.word	0x00000920
        /*1374*/ 	.word	0x000000ff
        /*1378*/ 	.word	0x000334c0
        /*137c*/ 	.short	0x0100
        /*137e*/ 	.byte	0x08
	.zero		1


	//   ....[20]....
        /*1380*/ 	.word	0x00000930
        /*1384*/ 	.word	0x000000ff
        /*1388*/ 	.word	0x000334b8
        /*138c*/ 	.short	0x0100
        /*138e*/ 	.byte	0x08
	.zero		1


	//   ....[21]....
        /*1390*/ 	.word	0x00000940
        /*1394*/ 	.word	0x000000ff
        /*1398*/ 	.word	0x000334c8
        /*139c*/ 	.short	0x0100
        /*139e*/ 	.byte	0x08
	.zero		1


	//   ....[22]....
        /*13a0*/ 	.word	0x00003a10
        /*13a4*/ 	.word	0x00000064
        /*13a8*/ 	.word	0x00033490
        /*13ac*/ 	.short	0x010a
        /*13ae*/ 	.byte	0x3f
	.zero		1


	//   ....[23]....
        /*13b0*/ 	.word	0x000097b0
        /*13b4*/ 	.word	0x00000064
        /*13b8*/ 	.word	0x00033490
        /*13bc*/ 	.short	0x010a
        /*13be*/ 	.byte	0x3f
	.zero		1


	//   ....[24]....
        /*13c0*/ 	.word	0x0000f700
        /*13c4*/ 	.word	0x00000064
        /*13c8*/ 	.word	0x00033490
        /*13cc*/ 	.short	0x010a
        /*13ce*/ 	.byte	0x3f
	.zero		1


	//   ....[25]....
        /*13d0*/ 	.word	0x0000fae0
        /*13d4*/ 	.word	0x0000002c
        /*13d8*/ 	.word	0x00000000
        /*13dc*/ 	.short	0x0101
        /*13de*/ 	.byte	0x3f
	.zero		1


	//   ....[26]....
        /*13e0*/ 	.word	0x0000fb20
        /*13e4*/ 	.word	0x00000064
        /*13e8*/ 	.word	0x000334b0
        /*13ec*/ 	.short	0x010a
        /*13ee*/ 	.byte	0x3f
	.zero		1


	//   ....[27]....
        /*13f0*/ 	.word	0x00010060
        /*13f4*/ 	.word	0x00000064
        /*13f8*/ 	.word	0x00000000
        /*13fc*/ 	.short	0x0101
        /*13fe*/ 	.byte	0x3f
	.zero		1


	//   ....[28]....
        /*1400*/ 	.word	0x00010cb0
        /*1404*/ 	.word	0x00000010
        /*1408*/ 	.word	0x00033400
        /*140c*/ 	.short	0x010a
        /*140e*/ 	.byte	0x3f
	.zero		1


	//   ....[29]....
        /*1410*/ 	.word	0x00010d00
        /*1414*/ 	.word	0x00000010
        /*1418*/ 	.word	0x00033400
        /*141c*/ 	.short	0x010a
        /*141e*/ 	.byte	0x3f
	.zero		1


	//   ....[30]....
        /*1420*/ 	.word	0x00011700
        /*1424*/ 	.word	0x00000010
        /*1428*/ 	.word	0x00033400
        /*142c*/ 	.short	0x010a
        /*142e*/ 	.byte	0x3f
	.zero		1


	//   ....[31]....
        /*1430*/ 	.word	0x00014d20
        /*1434*/ 	.word	0x00000010
        /*1438*/ 	.word	0x00033400
        /*143c*/ 	.short	0x010a
        /*143e*/ 	.byte	0x3f
	.zero		1


	//   ....[32]....
        /*1440*/ 	.word	0x00017ea0
        /*1444*/ 	.word	0x00000003
        /*1448*/ 	.word	0x00033430
        /*144c*/ 	.short	0x010a
        /*144e*/ 	.byte	0x3f
	.zero		1


	//   ....[33]....
        /*1450*/ 	.word	0x00017f10
        /*1454*/ 	.word	0x00000003
        /*1458*/ 	.word	0x00033430
        /*145c*/ 	.short	0x010a
        /*145e*/ 	.byte	0x3f
	.zero		1


	//   ....[34]....
        /*1460*/ 	.word	0x0001a630
        /*1464*/ 	.word	0x00000003
        /*1468*/ 	.word	0x00000000
        /*146c*/ 	.short	0x0101
        /*146e*/ 	.byte	0x3f
	.zero		1


	//   ....[35]....
        /*1470*/ 	.word	0x0001b940
        /*1474*/ 	.word	0x00000009
        /*1478*/ 	.word	0x00033430
        /*147c*/ 	.short	0x010a
        /*147e*/ 	.byte	0x3f
	.zero		1


	//   ....[36]....
        /*1480*/ 	.word	0x0001b990
        /*1484*/ 	.word	0x00000009
        /*1488*/ 	.word	0x00033430
        /*148c*/ 	.short	0x010a
        /*148e*/ 	.byte	0x3f
	.zero		1


	//   ....[37]....
        /*1490*/ 	.word	0x0001ca90
        /*1494*/ 	.word	0x00000008
        /*1498*/ 	.word	0x00033450
        /*149c*/ 	.short	0x010a
        /*149e*/ 	.byte	0x3f
	.zero		1


	//   ....[38]....
        /*14a0*/ 	.word	0x0001cad0
        /*14a4*/ 	.word	0x00000008
        /*14a8*/ 	.word	0x00033450
        /*14ac*/ 	.short	0x010a
        /*14ae*/ 	.byte	0x3f
	.zero		1


	//   ....[39]....
        /*14b0*/ 	.word	0x0001e990
        /*14b4*/ 	.word	0x0000009f
        /*14b8*/ 	.word	0x00000000
        /*14bc*/ 	.short	0x0101
        /*14be*/ 	.byte	0x3f
	.zero		1


	//   ....[40]....
        /*14c0*/ 	.word	0x0001f150
        /*14c4*/ 	.word	0x00000005
        /*14c8*/ 	.word	0x00000000
        /*14cc*/ 	.short	0x0101
        /*14ce*/ 	.byte	0x3f
	.zero		1


	//   ....[41]....
        /*14d0*/ 	.word	0x0001fa10
        /*14d4*/ 	.word	0x00000000
        /*14d8*/ 	.word	0x00033430
        /*14dc*/ 	.short	0x010a
        /*14de*/ 	.byte	0x3f
	.zero		1


	//   ....[42]....
        /*14e0*/ 	.word	0x0001fa60
        /*14e4*/ 	.word	0x00000000
        /*14e8*/ 	.word	0x00033430
        /*14ec*/ 	.short	0x010a
        /*14ee*/ 	.byte	0x3f
	.zero		1


	//   ....[43]....
        /*14f0*/ 	.word	0x00020b30
        /*14f4*/ 	.word	0x00000008
        /*14f8*/ 	.word	0x00033450
        /*14fc*/ 	.short	0x010a
        /*14fe*/ 	.byte	0x3f
	.zero		1


	//   ....[44]....
        /*1500*/ 	.word	0x00020b70
        /*1504*/ 	.word	0x00000008
        /*1508*/ 	.word	0x00033450
        /*150c*/ 	.short	0x010a
        /*150e*/ 	.byte	0x3f
	.zero		1


	//   ....[45]....
        /*1510*/ 	.word	0x00021f70
        /*1514*/ 	.word	0x000000c2
        /*1518*/ 	.word	0x00000000
        /*151c*/ 	.short	0x0101
        /*151e*/ 	.byte	0x3f
	.zero		1


	//   ....[46]....
        /*1520*/ 	.word	0x00022640
        /*1524*/ 	.word	0x00000009
        /*1528*/ 	.word	0x00000000
        /*152c*/ 	.short	0x0101
        /*152e*/ 	.byte	0x3f
	.zero		1


	//   ....[47]....
        /*1530*/ 	.word	0x00022e60
        /*1534*/ 	.word	0x00000005
        /*1538*/ 	.word	0x00033450
        /*153c*/ 	.short	0x010a
        /*153e*/ 	.byte	0x3f
	.zero		1


	//   ....[48]....
        /*1540*/ 	.word	0x00022ee0
        /*1544*/ 	.word	0x00000005
        /*1548*/ 	.word	0x00033450
        /*154c*/ 	.short	0x010a
        /*154e*/ 	.byte	0x3f
	.zero		1


	//   ....[49]....
        /*1550*/ 	.word	0x00023510
        /*1554*/ 	.word	0x00000003
        /*1558*/ 	.word	0x00000000
        /*155c*/ 	.short	0x0101
        /*155e*/ 	.byte	0x3f
	.zero		1


	//   ....[50]....
        /*1560*/ 	.word	0x000264e0
        /*1564*/ 	.word	0x00000000
        /*1568*/ 	.word	0x00000000
        /*156c*/ 	.short	0x0101
        /*156e*/ 	.byte	0x3f
	.zero		1


	//   ....[51]....
        /*1570*/ 	.word	0x00026c60
        /*1574*/ 	.word	0x0000002c
        /*1578*/ 	.word	0x00000000
        /*157c*/ 	.short	0x0101
        /*157e*/ 	.byte	0x3f
	.zero		1


	//   ....[52]....
        /*1580*/ 	.word	0x0002b560
        /*1584*/ 	.word	0x00000012
        /*1588*/ 	.word	0x00033420
        /*158c*/ 	.short	0x010a
        /*158e*/ 	.byte	0x3f
	.zero		1


	//   ....[53]....
        /*1590*/ 	.word	0x0002b630
        /*1594*/ 	.word	0x00000007
        /*1598*/ 	.word	0x000334a0
        /*159c*/ 	.short	0x010a
        /*159e*/ 	.byte	0x3f
	.zero		1


	//   ....[54]....
        /*15a0*/ 	.word	0x0002ba70
        /*15a4*/ 	.word	0x00000007
        /*15a8*/ 	.word	0x000334c0
        /*15ac*/ 	.short	0x010a
        /*15ae*/ 	.byte	0x3f
	.zero		1


	//   ....[55]....
        /*15b0*/ 	.word	0x0002c000
        /*15b4*/ 	.word	0x00000008
        /*15b8*/ 	.word	0x000334a0
        /*15bc*/ 	.short	0x010a
        /*15be*/ 	.byte	0x3f
	.zero		1


	//   ....[56]....
        /*15c0*/ 	.word	0x0002c430
        /*15c4*/ 	.word	0x00000008
        /*15c8*/ 	.word	0x000334c0
        /*15cc*/ 	.short	0x010a
        /*15ce*/ 	.byte	0x3f
	.zero		1


	//   ....[57]....
        /*15d0*/ 	.word	0x0002d700
        /*15d4*/ 	.word	0x00000002
        /*15d8*/ 	.word	0x00033480
        /*15dc*/ 	.short	0x010a
        /*15de*/ 	.byte	0x3f
	.zero		1


	//   ....[58]....
        /*15e0*/ 	.word	0x0002d940
        /*15e4*/ 	.word	0x00000002
        /*15e8*/ 	.word	0x00033440
        /*15ec*/ 	.short	0x010a
        /*15ee*/ 	.byte	0x3f
	.zero		1


	//   ....[59]....
        /*15f0*/ 	.word	0x0002e550
        /*15f4*/ 	.word	0x00000012
        /*15f8*/ 	.word	0x00033400
        /*15fc*/ 	.short	0x0107
        /*15fe*/ 	.byte	0x3f
	.zero		1


	//   ....[60]....
        /*1600*/ 	.word	0x0002e650
        /*1604*/ 	.word	0x00000012
        /*1608*/ 	.word	0x00033400
        /*160c*/ 	.short	0x0101
        /*160e*/ 	.byte	0x3f
	.zero		1


	//   ....[61]....
        /*1610*/ 	.word	0x0002e670
        /*1614*/ 	.word	0x00000012
        /*1618*/ 	.word	0x00033420
        /*161c*/ 	.short	0x010a
        /*161e*/ 	.byte	0x3f
	.zero		1


	//   ....[62]....
        /*1620*/ 	.word	0x0002e980
        /*1624*/ 	.word	0x00000006
        /*1628*/ 	.word	0x00033480
        /*162c*/ 	.short	0x010a
        /*162e*/ 	.byte	0x3f
	.zero		1


	//   ....[63]....
        /*1630*/ 	.word	0x0002edd0
        /*1634*/ 	.word	0x00000006
        /*1638*/ 	.word	0x00033440
        /*163c*/ 	.short	0x010a
        /*163e*/ 	.byte	0x3f
	.zero		1


	//   ....[64]....
        /*1640*/ 	.word	0x0002f280
        /*1644*/ 	.word	0x00000003
        /*1648*/ 	.word	0x00033470
        /*164c*/ 	.short	0x010a
        /*164e*/ 	.byte	0x3f
	.zero		1


	//   ....[65]....
        /*1650*/ 	.word	0x0002f2f0
        /*1654*/ 	.word	0x00000003
        /*1658*/ 	.word	0x00033460
        /*165c*/ 	.short	0x010a
        /*165e*/ 	.byte	0x3f
	.zero		1


	//   ....[66]....
        /*1660*/ 	.word	0x0002f9b0
        /*1664*/ 	.word	0x00000003
        /*1668*/ 	.word	0x00033450
        /*166c*/ 	.short	0x0101
        /*166e*/ 	.byte	0x3f
	.zero		1


	//   ....[67]....
        /*1670*/ 	.word	0x0002fa30
        /*1674*/ 	.word	0x00000003
        /*1678*/ 	.word	0x00000000
        /*167c*/ 	.short	0x0101
        /*167e*/ 	.byte	0x3f
	.zero		1


	//   ....[68]....
        /*1680*/ 	.word	0x0002fc60
        /*1684*/ 	.word	0x00000003
        /*1688*/ 	.word	0x00033470
        /*168c*/ 	.short	0x010a
        /*168e*/ 	.byte	0x3f
	.zero		1


	//   ....[69]....
        /*1690*/ 	.word	0x0002fcd0
        /*1694*/ 	.word	0x00000003
        /*1698*/ 	.word	0x00033460
        /*169c*/ 	.short	0x010a
        /*169e*/ 	.byte	0x3f
	.zero		1


	//   ....[70]....
        /*16a0*/ 	.word	0x000303a0
        /*16a4*/ 	.word	0x00000003
        /*16a8*/ 	.word	0x00033450
        /*16ac*/ 	.short	0x0101
        /*16ae*/ 	.byte	0x3f
	.zero		1


	//   ....[71]....
        /*16b0*/ 	.word	0x000303f0
        /*16b4*/ 	.word	0x00000003
        /*16b8*/ 	.word	0x00000000
        /*16bc*/ 	.short	0x0101
        /*16be*/ 	.byte	0x3f
	.zero		1


	//   ....[72]....
        /*16c0*/ 	.word	0x00031700
        /*16c4*/ 	.word	0x00000000
        /*16c8*/ 	.word	0x00033420
        /*16cc*/ 	.short	0x010a
        /*16ce*/ 	.byte	0x3f
	.zero		1


	//   ....[73]....
        /*16d0*/ 	.word	0x000318e0
        /*16d4*/ 	.word	0x00000006
        /*16d8*/ 	.word	0x00000000
        /*16dc*/ 	.short	0x010a
        /*16de*/ 	.byte	0x3f
	.zero		1


	//   ....[74]....
        /*16e0*/ 	.word	0x00031910
        /*16e4*/ 	.word	0x00000007
        /*16e8*/ 	.word	0x00000000
        /*16ec*/ 	.short	0x010a
        /*16ee*/ 	.byte	0x3f
	.zero		1


	//   ....[75]....
        /*16f0*/ 	.word	0x00031960
        /*16f4*/ 	.word	0x00000004
        /*16f8*/ 	.word	0x00033460
        /*16fc*/ 	.short	0x010a
        /*16fe*/ 	.byte	0x3f
	.zero		1


	//   ....[76]....
        /*1700*/ 	.word	0x000319b0
        /*1704*/ 	.word	0x00000003
        /*1708*/ 	.word	0x00033460
        /*170c*/ 	.short	0x010a
        /*170e*/ 	.byte	0x3f
	.zero		1


	//   ....[77]....
        /*1710*/ 	.word	0x000319f0
        /*1714*/ 	.word	0x00000004
        /*1718*/ 	.word	0x00033480
        /*171c*/ 	.short	0x010a
        /*171e*/ 	.byte	0x3f
	.zero		1


	//   ....[78]....
        /*1720*/ 	.word	0x00031a10
        /*1724*/ 	.word	0x00000003
        /*1728*/ 	.word	0x00033480
        /*172c*/ 	.short	0x010a
        /*172e*/ 	.byte	0x3f
	.zero		1


	//   ....[79]....
        /*1730*/ 	.word	0x00031a70
        /*1734*/ 	.word	0x00000064
        /*1738*/ 	.word	0x00033490
        /*173c*/ 	.short	0x010a
        /*173e*/ 	.byte	0x3f
	.zero		1


	//   ....[80]....
        /*1740*/ 	.word	0x00031ac0
        /*1744*/ 	.word	0x00000064
        /*1748*/ 	.word	0x00033490
        /*174c*/ 	.short	0x010a
        /*174e*/ 	.byte	0x3f
	.zero		1


	//   ....[81]....
        /*1750*/ 	.word	0x00031b10
        /*1754*/ 	.word	0x00000064
        /*1758*/ 	.word	0x00033490
        /*175c*/ 	.short	0x010a
        /*175e*/ 	.byte	0x3f
	.zero		1


	//   ....[82]....
        /*1760*/ 	.word	0x00031b60
        /*1764*/ 	.word	0x00000064
        /*1768*/ 	.word	0x000334b0
        /*176c*/ 	.short	0x010a
        /*176e*/ 	.byte	0x3f
	.zero		1


	//   ....[83]....
        /*1770*/ 	.word	0x00031e00
        /*1774*/ 	.word	0x00000010
        /*1778*/ 	.word	0x00033400
        /*177c*/ 	.short	0x010a
        /*177e*/ 	.byte	0x3f
	.zero		1


	//   ....[84]....
        /*1780*/ 	.word	0x00032010
        /*1784*/ 	.word	0x00000010
        /*1788*/ 	.word	0x00033400
        /*178c*/ 	.short	0x010a
        /*178e*/ 	.byte	0x3f
	.zero		1


	//   ....[85]....
        /*1790*/ 	.word	0x00032060
        /*1794*/ 	.word	0x00000003
        /*1798*/ 	.word	0x00033430
        /*179c*/ 	.short	0x010a
        /*179e*/ 	.byte	0x3f
	.zero		1


	//   ....[86]....
        /*17a0*/ 	.word	0x000320b0
        /*17a4*/ 	.word	0x00000009
        /*17a8*/ 	.word	0x00033430
        /*17ac*/ 	.short	0x010a
        /*17ae*/ 	.byte	0x3f
	.zero		1


	//   ....[87]....
        /*17b0*/ 	.word	0x00032100
        /*17b4*/ 	.word	0x00000008
        /*17b8*/ 	.word	0x00033450
        /*17bc*/ 	.short	0x010a
        /*17be*/ 	.byte	0x3f
	.zero		1


	//   ....[88]....
        /*17c0*/ 	.word	0x00032150
        /*17c4*/ 	.word	0x00000000
        /*17c8*/ 	.word	0x00033430
        /*17cc*/ 	.short	0x010a
        /*17ce*/ 	.byte	0x3f
	.zero		1


	//   ....[89]....
        /*17d0*/ 	.word	0x000321a0
        /*17d4*/ 	.word	0x00000008
        /*17d8*/ 	.word	0x00033450
        /*17dc*/ 	.short	0x010a
        /*17de*/ 	.byte	0x3f
	.zero		1


	//   ....[90]....
        /*17e0*/ 	.word	0x000321f0
        /*17e4*/ 	.word	0x00000005
        /*17e8*/ 	.word	0x00033450
        /*17ec*/ 	.short	0x010a
        /*17ee*/ 	.byte	0x3f
	.zero		1


	//   ....[91]....
        /*17f0*/ 	.word	0x00035ab0
        /*17f4*/ 	.word	0x00000012
        /*17f8*/ 	.word	0x00033420
        /*17fc*/ 	.short	0x010a
        /*17fe*/ 	.byte	0x3f
	.zero		1


	//   ....[92]....
        /*1800*/ 	.word	0x00035b00
        /*1804*/ 	.word	0x00000007
        /*1808*/ 	.word	0x000334a0
        /*180c*/ 	.short	0x010a
        /*180e*/ 	.byte	0x3f
	.zero		1


	//   ....[93]....
        /*1810*/ 	.word	0x00035b50
        /*1814*/ 	.word	0x00000007
        /*1818*/ 	.word	0x000334c0
        /*181c*/ 	.short	0x010a
        /*181e*/ 	.byte	0x3f
	.zero		1


	//   ....[94]....
        /*1820*/ 	.word	0x00035ba0
        /*1824*/ 	.word	0x00000008
        /*1828*/ 	.word	0x000334a0
        /*182c*/ 	.short	0x010a
        /*182e*/ 	.byte	0x3f
	.zero		1


	//   ....[95]....
        /*1830*/ 	.word	0x00035bf0
        /*1834*/ 	.word	0x00000008
        /*1838*/ 	.word	0x000334c0
        /*183c*/ 	.short	0x010a
        /*183e*/ 	.byte	0x3f
	.zero		1


	//   ....[96]....
        /*1840*/ 	.word	0x00035d90
        /*1844*/ 	.word	0x00000002
        /*1848*/ 	.word	0x00033480
        /*184c*/ 	.short	0x010a
        /*184e*/ 	.byte	0x3f
	.zero		1


	//   ....[97]....
        /*1850*/ 	.word	0x00035de0
        /*1854*/ 	.word	0x00000002
        /*1858*/ 	.word	0x00033440
        /*185c*/ 	.short	0x010a
        /*185e*/ 	.byte	0x3f
	.zero		1


	//   ....[98]....
        /*1860*/ 	.word	0x000363e0
        /*1864*/ 	.word	0x00000012
        /*1868*/ 	.word	0x00033420
        /*186c*/ 	.short	0x010a
        /*186e*/ 	.byte	0x3f
	.zero		1


	//   ....[99]....
        /*1870*/ 	.word	0x00036430
        /*1874*/ 	.word	0x00000006
        /*1878*/ 	.word	0x00033480
        /*187c*/ 	.short	0x010a
        /*187e*/ 	.byte	0x3f
	.zero		1


	//   ....[100]....
        /*1880*/ 	.word	0x00036480
        /*1884*/ 	.word	0x00000006
        /*1888*/ 	.word	0x00033440
        /*188c*/ 	.short	0x010a
        /*188e*/ 	.byte	0x3f
	.zero		1


	//   ....[101]....
        /*1890*/ 	.word	0x000364d0
        /*1894*/ 	.word	0x00000003
        /*1898*/ 	.word	0x00033470
        /*189c*/ 	.short	0x010a
        /*189e*/ 	.byte	0x3f
	.zero		1


	//   ....[102]....
        /*18a0*/ 	.word	0x00036520
        /*18a4*/ 	.word	0x00000003
        /*18a8*/ 	.word	0x00033460
        /*18ac*/ 	.short	0x010a
        /*18ae*/ 	.byte	0x3f
	.zero		1


	//   ....[103]....
        /*18b0*/ 	.word	0x00036570
        /*18b4*/ 	.word	0x00000003
        /*18b8*/ 	.word	0x00033470
        /*18bc*/ 	.short	0x010a
        /*18be*/ 	.byte	0x3f
	.zero		1


	//   ....[104]....
        /*18c0*/ 	.word	0x000365c0
        /*18c4*/ 	.word	0x00000003
        /*18c8*/ 	.word	0x00033460
        /*18cc*/ 	.short	0x010a
        /*18ce*/ 	.byte	0x3f
	.zero		1


	//   ....[105]....
        /*18d0*/ 	.word	0x00037140
        /*18d4*/ 	.word	0x00000000
        /*18d8*/ 	.word	0x00033420
        /*18dc*/ 	.short	0x010a
        /*18de*/ 	.byte	0x3f
	.zero		1


	//   ....[106]....
        /*18e0*/ 	.word	0x000372e0
        /*18e4*/ 	.word	0x00000006
        /*18e8*/ 	.word	0x00000000
        /*18ec*/ 	.short	0x010a
        /*18ee*/ 	.byte	0x3f
	.zero		1


	//   ....[107]....
        /*18f0*/ 	.word	0x00037330
        /*18f4*/ 	.word	0x00000007
        /*18f8*/ 	.word	0x00000000
        /*18fc*/ 	.short	0x010a
        /*18fe*/ 	.byte	0x3f
	.zero		1


	//   ....[108]....
        /*1900*/ 	.word	0x00037380
        /*1904*/ 	.word	0x00000004
        /*1908*/ 	.word	0x00033460
        /*190c*/ 	.short	0x010a
        /*190e*/ 	.byte	0x3f
	.zero		1


	//   ....[109]....
        /*1910*/ 	.word	0x000373d0
        /*1914*/ 	.word	0x00000003
        /*1918*/ 	.word	0x00033460
        /*191c*/ 	.short	0x010a
        /*191e*/ 	.byte	0x3f
	.zero		1


	//   ....[110]....
        /*1920*/ 	.word	0x00037420
        /*1924*/ 	.word	0x00000004
        /*1928*/ 	.word	0x00033480
        /*192c*/ 	.short	0x010a
        /*192e*/ 	.byte	0x3f
	.zero		1


	//----- nvinfo : EIATTR_NUM_MBARRIERS
	.align		4
.L_329:
        /*1930*/ 	.byte	0x03, 0x38
        /*1932*/ 	.short	0x0016


	//----- nvinfo : EIATTR_EXIT_INSTR_OFFSETS
	.align		4
        /*1934*/ 	.byte	0x04, 0x1c
        /*1936*/ 	.short	(.L_331 - .L_330)


	//   ....[0]....
.L_330:
        /*1938*/ 	.word	0x00031a60


	//----- nvinfo : EIATTR_MAX_THREADS
	.align		4
.L_331:
        /*193c*/ 	.byte	0x04, 0x05
        /*193e*/ 	.short	(.L_333 - .L_332)
.L_332:
        /*1940*/ 	.word	0x00000180
        /*1944*/ 	.word	0x00000001
        /*1948*/ 	.word	0x00000001


	//----- nvinfo : EIATTR_CRS_STACK_SIZE
	.align		4
.L_333:
        /*194c*/ 	.byte	0x04, 0x1e
        /*194e*/ 	.short	(.L_335 - .L_334)
.L_334:
        /*1950*/ 	.word	0x00000000


	//----- nvinfo : EIATTR_CBANK_PARAM_SIZE
	.align		4
.L_335:
        /*1954*/ 	.byte	0x03, 0x19
        /*1956*/ 	.short	0x0af0


	//----- nvinfo : EIATTR_PARAM_CBANK
	.align		4
        /*1958*/ 	.byte	0x04, 0x0a
        /*195a*/ 	.short	(.L_337 - .L_336)
	.align		4
.L_336:
        /*195c*/ 	.word	index@(.nv.constant0._ZN7cutlass13device_kernelIN5flash11enable_sm90INS1_16FlashAttnFwdSm90INS1_25CollectiveMainloopFwdSm90ILi2EN4cute5tupleIJNS5_1CILi1EEES8_S8_EEENS6_IJNS7_ILi128EEENS7_ILi160EEENS7_ILi192EEEEEELi192ENS_12float_e4m3_tEfNS_4arch4Sm90ELb1ELb0ELb0ELb1ELb0ELb1ELb0ELb1ELb1ELb1ELb1ELb0EEENS1_21CollectiveEpilogueFwdINS6_IJSA_SC_SB_EEES9_NS_10bfloat16_tESG_Li256ELb1ELb1ELb1ELb1EEENS1_36VarlenDynamicPersistentTileSchedulerILi128ELi160ELi256ELi128ELb1ELb1ELb1ELb1ELb1ELb1EEEEEEEEEvNT_6ParamsE)
        /*1960*/ 	.short	0x0210
        /*1962*/ 	.short	0x0af0


	//----- nvinfo : EIATTR_SW_WAR
	.align		4
.L_337:
        /*1964*/ 	.byte	0x04, 0x36
        /*1966*/ 	.short	(.L_339 - .L_338)
.L_338:
        /*1968*/ 	.word	0x00000008
.L_339:


//--------------------- .nv.callgraph             --------------------------
	.section	.nv.callgraph,"",@"SHT_CUDA_CALLGRAPH"
	.align	4
	.sectionentsize	8
	.align		4
        /*0000*/ 	.word	0x00000000
	.align		4
        /*0004*/ 	.word	0xffffffff
	.align		4
        /*0008*/ 	.word	index@(_ZN7cutlass13device_kernelIN5flash11enable_sm90INS1_16FlashAttnFwdSm90INS1_25CollectiveMainloopFwdSm90ILi2EN4cute5tupleIJNS5_1CILi1EEES8_S8_EEENS6_IJNS7_ILi128EEENS7_ILi160EEENS7_ILi192EEEEEELi192ENS_12float_e4m3_tEfNS_4arch4Sm90ELb0ELb0ELb0ELb0ELb0ELb0ELb0ELb1ELb1ELb1ELb1ELb0EEENS1_21CollectiveEpilogueFwdINS6_IJSA_SC_SB_EEES9_NS_10bfloat16_tESG_Li256ELb0ELb1ELb1ELb1EEENS1_19SingleTileSchedulerILb0ELb1ELb1ELi128EEEEEEEEEvNT_6ParamsE)
	.align		4
        /*000c*/ 	.word	index@(__assertfail)
	.align		4
        /*0010*/ 	.word	index@(_ZN7cutlass13device_kernelIN5flash11enable_sm90INS1_16FlashAttnFwdSm90INS1_25CollectiveMainloopFwdSm90ILi2EN4cute5tupleIJNS5_1CILi1EEES8_S8_EEENS6_IJNS7_ILi128EEENS7_ILi160EEENS7_ILi192EEEEEELi192ENS_12float_e4m3_tEfNS_4arch4Sm90ELb0ELb0ELb0ELb1ELb0ELb0ELb0ELb1ELb1ELb1ELb1ELb0EEENS1_21CollectiveEpilogueFwdINS6_IJSA_SC_SB_EEES9_NS_10bfloat16_tESG_Li256ELb1ELb1ELb1ELb1EEENS1_36VarlenDynamicPersistentTileSchedulerILi128ELi160ELi256ELi128ELb1ELb1ELb1ELb0ELb1ELb1EEEEEEEEEvNT_6ParamsE)
	.align		4
        /*0014*/ 	.word	index@(__assertfail)
	.align		4
        /*0018*/ 	.word	index@(_ZN7cutlass13device_kernelIN5flash11enable_sm90INS1_16FlashAttnFwdSm90INS1_25CollectiveMainloopFwdSm90ILi2EN4cute5tupleIJNS5_1CILi1EEES8_S8_EEENS6_IJNS7_ILi128EEENS7_ILi160EEENS7_ILi192EEEEEELi192ENS_12float_e4m3_tEfNS_4arch4Sm90ELb0ELb0ELb0ELb1ELb0ELb1ELb0ELb1ELb1ELb1ELb1ELb0EEENS1_21CollectiveEpilogueFwdINS6_IJSA_SC_SB_EEES9_NS_10bfloat16_tESG_Li256ELb1ELb1ELb1ELb1EEENS1_36VarlenDynamicPersistentTileSchedulerILi128ELi160ELi256ELi128ELb1ELb1ELb1ELb0ELb1ELb1EEEEEEEEEvNT_6ParamsE)
	.align		4
        /*001c*/ 	.word	index@(__assertfail)
	.align		4
        /*0020*/ 	.word	index@(_ZN7cutlass13device_kernelIN5flash11enable_sm90INS1_16FlashAttnFwdSm90INS1_25CollectiveMainloopFwdSm90ILi2EN4cute5tupleIJNS5_1CILi1EEES8_S8_EEENS6_IJNS7_ILi128EEENS7_ILi160EEENS7_ILi192EEEEEELi192ENS_12float_e4m3_tEfNS_4arch4Sm90ELb0ELb1ELb0ELb0ELb0ELb0ELb0ELb1ELb1ELb1ELb1ELb0EEENS1_21CollectiveEpilogueFwdINS6_IJSA_SC_SB_EEES9_NS_10bfloat16_tESG_Li256ELb0ELb1ELb1ELb1EEENS1_19SingleTileSchedulerILb0ELb1ELb1ELi128EEEEEEEEEvNT_6ParamsE)
	.align		4
        /*0024*/ 	.word	index@(__assertfail)
	.align		4
        /*0028*/ 	.word	index@(_ZN7cutlass13device_kernelIN5flash11enable_sm90INS1_16FlashAttnFwdSm90INS1_25CollectiveMainloopFwdSm90ILi2EN4cute5tupleIJNS5_1CILi1EEES8_S8_EEENS6_IJNS7_ILi128EEENS7_ILi160EEENS7_ILi192EEEEEELi192ENS_12float_e4m3_tEfNS_4arch4Sm90ELb0ELb1ELb0ELb1ELb0ELb0ELb0ELb1ELb1ELb1ELb1ELb0EEENS1_21CollectiveEpilogueFwdINS6_IJSA_SC_SB_EEES9_NS_10bfloat16_tESG_Li256ELb1ELb1ELb1ELb1EEENS1_36VarlenDynamicPersistentTileSchedulerILi128ELi160ELi256ELi128ELb1ELb1ELb1ELb1ELb0ELb1EEEEEEEEEvNT_6ParamsE)
	.align		4
        /*002c*/ 	.word	index@(__assertfail)
	.align		4
        /*0030*/ 	.word	index@(_ZN7cutlass13device_kernelIN5flash11enable_sm90INS1_16FlashAttnFwdSm90INS1_25CollectiveMainloopFwdSm90ILi2EN4cute5tupleIJNS5_1CILi1EEES8_S8_EEENS6_IJNS7_ILi128EEENS7_ILi160EEENS7_ILi192EEEEEELi192ENS_12float_e4m3_tEfNS_4arch4Sm90ELb0ELb1ELb0ELb1ELb0ELb1ELb0ELb1ELb1ELb1ELb1ELb0EEENS1_21CollectiveEpilogueFwdINS6_IJSA_SC_SB_EEES9_NS_10bfloat16_tESG_Li256ELb1ELb1ELb1ELb1EEENS1_36VarlenDynamicPersistentTileSchedulerILi128ELi160ELi256ELi128ELb1ELb1ELb1ELb1ELb0ELb1EEEEEEEEEvNT_6ParamsE)
	.align		4
        /*0034*/ 	.word	index@(__assertfail)
	.align		4
        /*0038*/ 	.word	index@(_ZN7cutlass13device_kernelIN5flash11enable_sm90INS1_16FlashAttnFwdSm90INS1_25CollectiveMainloopFwdSm90ILi2EN4cute5tupleIJNS5_1CILi1EEES8_S8_EEENS6_IJNS7_ILi128EEENS7_ILi160EEENS7_ILi192EEEEEELi192ENS_12float_e4m3_tEfNS_4arch4Sm90ELb1ELb0ELb0ELb0ELb0ELb0ELb0ELb1ELb1ELb1ELb1ELb0EEENS1_21CollectiveEpilogueFwdINS6_IJSA_SC_SB_EEES9_NS_10bfloat16_tESG_Li256ELb0ELb1ELb1ELb1EEENS1_19SingleTileSchedulerILb0ELb1ELb1ELi128EEEEEEEEEvNT_6ParamsE)
	.align		4
        /*003c*/ 	.word	index@(__assertfail)
	.align		4
        /*0040*/ 	.word	index@(_ZN7cutlass13device_kernelIN5flash11enable_sm90INS1_16FlashAttnFwdSm90INS1_25CollectiveMainloopFwdSm90ILi2EN4cute5tupleIJNS5_1CILi1EEES8_S8_EEENS6_IJNS7_ILi128EEENS7_ILi160EEENS7_ILi192EEEEEELi192ENS_12float_e4m3_tEfNS_4arch4Sm90ELb1ELb0ELb0ELb1ELb0ELb0ELb0ELb1ELb1ELb1ELb1ELb0EEENS1_21CollectiveEpilogueFwdINS6_IJSA_SC_SB_EEES9_NS_10bfloat16_tESG_Li256ELb1ELb1ELb1ELb1EEENS1_36VarlenDynamicPersistentTileSchedulerILi128ELi160ELi256ELi128ELb1ELb1ELb1ELb1ELb1ELb1EEEEEEEEEvNT_6ParamsE)
	.align		4
        /*0044*/ 	.word	index@(__assertfail)
	.align		4
        /*0048*/ 	.word	index@(_ZN7cutlass13device_kernelIN5flash11enable_sm90INS1_16FlashAttnFwdSm90INS1_25CollectiveMainloopFwdSm90ILi2EN4cute5tupleIJNS5_1CILi1EEES8_S8_EEENS6_IJNS7_ILi128EEENS7_ILi160EEENS7_ILi192EEEEEELi192ENS_12float_e4m3_tEfNS_4arch4Sm90ELb1ELb0ELb0ELb1ELb0ELb1ELb0ELb1ELb1ELb1ELb1ELb0EEENS1_21CollectiveEpilogueFwdINS6_IJSA_SC_SB_EEES9_NS_10bfloat16_tESG_Li256ELb1ELb1ELb1ELb1EEENS1_36VarlenDynamicPersistentTileSchedulerILi128ELi160ELi256ELi128ELb1ELb1ELb1ELb1ELb1ELb1EEEEEEEEEvNT_6ParamsE)
	.align		4
        /*004c*/ 	.word	index@(__assertfail)
	.align		4
        /*0050*/ 	.word	0x00000000
	.align		4
        /*0054*/ 	.word	0xfffffffe
	.align		4
        /*0058*/ 	.word	0x00000000
	.align		4
        /*005c*/ 	.word	0xfffffffd
	.align		4
        /*0060*/ 	.word	0x00000000
	.align		4
        /*0064*/ 	.word	0xfffffffc


//--------------------- .nv.constant4             --------------------------
	.section	.nv.constant4,"a",@progbits
	.align	8
	.align		8
.nv.constant4:
        /*0000*/ 	.dword	__assertfail
	.align		8
        /*0008*/ 	.dword	__unnamed_1
	.align		8
        /*0010*/ 	.dword	__unnamed_2
	.align		8
        /*0018*/ 	.dword	__unnamed_3
	.align		8
        /*0020*/ 	.dword	__unnamed_4
	.align		8
        /*0028*/ 	.dword	__unnamed_5
	.align		8
        /*0030*/ 	.dword	__unnamed_6
	.align		8
        /*0038*/ 	.dword	_ZZN5flash28permute_output_fp8_VcolmajorIN4cute6TensorINS1_11ArrayEngineIfLm96EEENS1_6LayoutINS1_5tupleIJNS6_IJNS1_1CILi2EEES8_NS7_ILi24EEEEEENS7_ILi1EEESB_EEENS6_IJNS6_IJSB_S8_NS7_ILi4EEEEEENS7_ILi0EEESF_EEEEEEEEEvRT_E9upper_map
	.align		8
        /*0040*/ 	.dword	_ZN72_INTERNAL_1b4dfefd_36_flash_fwd_hdim192_e4m3_split_sm90_cu_61719c98_38074cuda3std3__45__cpo5beginE
	.align		8
        /*0048*/ 	.dword	_ZN72_INTERNAL_1b4dfefd_36_flash_fwd_hdim192_e4m3_split_sm90_cu_61719c98_38074cuda3std3__45__cpo3endE
	.align		8
        /*0050*/ 	.dword	_ZN72_INTERNAL_1b4dfefd_36_flash_fwd_hdim192_e4m3_split_sm90_cu_61719c98_38074cuda3std3__45__cpo6cbeginE
	.align		8
        /*0058*/ 	.dword	_ZN72_INTERNAL_1b4dfefd_36_flash_fwd_hdim192_e4m3_split_sm90_cu_61719c98_38074cuda3std3__45__cpo4cendE
	.align		8
        /*0060*/ 	.dword	_ZN72_INTERNAL_1b4dfefd_36_flash_fwd_hdim192_e4m3_split_sm90_cu_61719c98_38074cuda3std3__474_GLOBAL__N__1b4dfefd_36_flash_fwd_hdim192_e4m3_split_sm90_cu_61719c98_38076ignoreE
	.align		8
        /*0068*/ 	.dword	_ZN72_INTERNAL_1b4dfefd_36_flash_fwd_hdim192_e4m3_split_sm90_cu_61719c98_38074cuda3std3__419piecewise_constructE
	.align		8
        /*0070*/ 	.dword	_ZN72_INTERNAL_1b4dfefd_36_flash_fwd_hdim192_e4m3_split_sm90_cu_61719c98_38074cuda3std3__48in_placeE
	.align		8
        /*0078*/ 	.dword	_ZN72_INTERNAL_1b4dfefd_36_flash_fwd_hdim192_e4m3_split_sm90_cu_61719c98_38074cuda3std6ranges3__45__cpo4swapE
	.align		8
        /*0080*/ 	.dword	_ZN72_INTERNAL_1b4dfefd_36_flash_fwd_hdim192_e4m3_split_sm90_cu_61719c98_38074cuda3std6ranges3__45__cpo9iter_moveE
	.align		8
        /*0088*/ 	.dword	_ZN72_INTERNAL_1b4dfefd_36_flash_fwd_hdim192_e4m3_split_sm90_cu_61719c98_38074cute7productE
	.align		8
        /*0090*/ 	.dword	_ZN72_INTERNAL_1b4dfefd_36_flash_fwd_hdim192_e4m3_split_sm90_cu_61719c98_38074cute1_E
	.align		8
        /*0098*/ 	.dword	$str$23
	.align		8
        /*00a0*/ 	.dword	$str$24


//--------------------- .text._ZN7cutlass13device_kernelIN5flash11enable_sm90INS1_16FlashAttnFwdSm90INS1_25CollectiveMainloopFwdSm90ILi2EN4cute5tupleIJNS5_1CILi1EEES8_S8_EEENS6_IJNS7_ILi128EEENS7_ILi160EEENS7_ILi192EEEEEELi192ENS_12float_e4m3_tEfNS_4arch4Sm90ELb0ELb0ELb0ELb0ELb0ELb0ELb0ELb1ELb1ELb1ELb1ELb0EEENS1_21CollectiveEpilogueFwdINS6_IJSA_SC_SB_EEES9_NS_10bfloat16_tESG_Li256ELb0ELb1ELb1ELb1EEENS1_19SingleTileSchedulerILb0ELb1ELb1ELi128EEEEEEEEEvNT_6ParamsE --------------------------
	.section	.text._ZN7cutlass13device_kernelIN5flash11enable_sm90INS1_16FlashAttnFwdSm90INS1_25CollectiveMainloopFwdSm90ILi2EN4cute5tupleIJNS5_1CILi1EEES8_S8_EEENS6_IJNS7_ILi128EEENS7_ILi160EEENS7_ILi192EEEEEELi192ENS_12float_e4m3_tEfNS_4arch4Sm90ELb0ELb0ELb0ELb0ELb0ELb0ELb0ELb1ELb1ELb1ELb1ELb0EEENS1_21CollectiveEpilogueFwdINS6_IJSA_SC_SB_EEES9_NS_10bfloat16_tESG_Li256ELb0ELb1ELb1ELb1EEENS1_19SingleTileSchedulerILb0ELb1ELb1ELi128EEEEEEEEEvNT_6ParamsE,"ax",@progbits
	.align	128
.text._ZN7cutlass13device_kernelIN5flash11enable_sm90INS1_16FlashAttnFwdSm90INS1_25CollectiveMainloopFwdSm90ILi2EN4cute5tupleIJNS5_1CILi1EEES8_S8_EEENS6_IJNS7_ILi128EEENS7_ILi160EEENS7_ILi192EEEEEELi192ENS_12float_e4m3_tEfNS_4arch4Sm90ELb0ELb0ELb0ELb0ELb0ELb0ELb0ELb1ELb1ELb1ELb1ELb0EEENS1_21CollectiveEpilogueFwdINS6_IJSA_SC_SB_EEES9_NS_10bfloat16_tESG_Li256ELb0ELb1ELb1ELb1EEENS1_19SingleTileSchedulerILb0ELb1ELb1ELi128EEEEEEEEEvNT_6ParamsE:
        .type           _ZN7cutlass13device_kernelIN5flash11enable_sm90INS1_16FlashAttnFwdSm90INS1_25CollectiveMainloopFwdSm90ILi2EN4cute5tupleIJNS5_1CILi1EEES8_S8_EEENS6_IJNS7_ILi128EEENS7_ILi160EEENS7_ILi192EEEEEELi192ENS_12float_e4m3_tEfNS_4arch4Sm90ELb0ELb0ELb0ELb0ELb0ELb0ELb0ELb1ELb1ELb1ELb1ELb0EEENS1_21CollectiveEpilogueFwdINS6_IJSA_SC_SB_EEES9_NS_10bfloat16_tESG_Li256ELb0ELb1ELb1ELb1EEENS1_19SingleTileSchedulerILb0ELb1ELb1ELi128EEEEEEEEEvNT_6ParamsE,@function
        .size           _ZN7cutlass13device_kernelIN5flash11enable_sm90INS1_16FlashAttnFwdSm90INS1_25CollectiveMainloopFwdSm90ILi2EN4cute5tupleIJNS5_1CILi1EEES8_S8_EEENS6_IJNS7_ILi128EEENS7_ILi160EEENS7_ILi192EEEEEELi192ENS_12float_e4m3_tEfNS_4arch4Sm90ELb0ELb0ELb0ELb0ELb0ELb0ELb0ELb1ELb1ELb1ELb1ELb0EEENS1_21CollectiveEpilogueFwdINS6_IJSA_SC_SB_EEES9_NS_10bfloat16_tESG_Li256ELb0ELb1ELb1ELb1EEENS1_19SingleTileSchedulerILb0ELb1ELb1ELi128EEEEEEEEEvNT_6ParamsE,(.L_x_2826 - _ZN7cutlass13device_kernelIN5flash11enable_sm90INS1_16FlashAttnFwdSm90INS1_25CollectiveMainloopFwdSm90ILi2EN4cute5tupleIJNS5_1CILi1EEES8_S8_EEENS6_IJNS7_ILi128EEENS7_ILi160EEENS7_ILi192EEEEEELi192ENS_12float_e4m3_tEfNS_4arch4Sm90ELb0ELb0ELb0ELb0ELb0ELb0ELb0ELb1ELb1ELb1ELb1ELb0EEENS1_21CollectiveEpilogueFwdINS6_IJSA_SC_SB_EEES9_NS_10bfloat16_tESG_Li256ELb0ELb1ELb1ELb1EEENS1_19SingleTileSchedulerILb0ELb1ELb1ELi128EEEEEEEEEvNT_6ParamsE)
        .other          _ZN7cutlass13device_kernelIN5flash11enable_sm90INS1_16FlashAttnFwdSm90INS1_25CollectiveMainloopFwdSm90ILi2EN4cute5tupleIJNS5_1CILi1EEES8_S8_EEENS6_IJNS7_ILi128EEENS7_ILi160EEENS7_ILi192EEEEEELi192ENS_12float_e4m3_tEfNS_4arch4Sm90ELb0ELb0ELb0ELb0ELb0ELb0ELb0ELb1ELb1ELb1ELb1ELb0EEENS1_21CollectiveEpilogueFwdINS6_IJSA_SC_SB_EEES9_NS_10bfloat16_tESG_Li256ELb0ELb1ELb1ELb1EEENS1_19SingleTileSchedulerILb0ELb1ELb1ELi128EEEEEEEEEvNT_6ParamsE,@"STO_CUDA_ENTRY STV_DEFAULT"
_ZN7cutlass13device_kernelIN5flash11enable_sm90INS1_16FlashAttnFwdSm90INS1_25CollectiveMainloopFwdSm90ILi2EN4cute5tupleIJNS5_1CILi1EEES8_S8_EEENS6_IJNS7_ILi128EEENS7_ILi160EEENS7_ILi192EEEEEELi192ENS_12float_e4m3_tEfNS_4arch4Sm90ELb0ELb0ELb0ELb0ELb0ELb0ELb0ELb1ELb1ELb1ELb1ELb0EEENS1_21CollectiveEpilogueFwdINS6_IJSA_SC_SB_EEES9_NS_10bfloat16_tESG_Li256ELb0ELb1ELb1ELb1EEENS1_19SingleTileSchedulerILb0ELb1ELb1ELi128EEEEEEEEEvNT_6ParamsE:
[----:B------:R-:W0:Y:S02]  /*0000*/  LDC R1, c[0x0][0x28] ;  /* 0x00000a00ff017b82 */ /* 0x000e240000000800 */
[----:B0-----:R-:W-:Y:S01]  /*0010*/  VIADD R1, R1, 0xffffffe8 ;  /* 0xffffffe801017836 */ /* 0x001fe20000000000 */
[----:B------:R-:W0:Y:S01]  /*0020*/  S2R R3, SR_TID.X ;  /* 0x0000000000037919 */ /* 0x000e220000002100 */
[----:B------:R-:W-:Y:S01]  /*0030*/  ELECT P0, URZ, PT ;  /* 0x00000000003f782f */ /* 0x000fe20003800000 */
[----:B------:R-:W-:Y:S01]  /*0040*/  BSSY B0, `(.L_x_0) ;  /* 0x000000d000007945 */ /* 0x000fe20003800000 */
[----:B0-----:R-:W-:-:S05]  /*0050*/  SHF.R.U32.HI R0, RZ, 0x5, R3 ;  /* 0x00000005ff007819 */ /* 0x001fca0000011603 */
[----:B------:R-:W0:Y:S02]  /*0060*/  SHFL.IDX PT, R2, R0, RZ, 0x1f ;  /* 0x00001fff00027589 */ /* 0x000e2400000e0000 */
[----:B0-----:R-:W-:-:S13]  /*0070*/  ISETP.EQ.AND P0, PT, R2, RZ, P0 ;  /* 0x000000ff0200720c */ /* 0x001fda0000702270 */
[----:B------:R-:W-:Y:S05]  /*0080*/  @!P0 BRA `(.L_x_1) ;  /* 0x0000000000208947 */ /* 0x000fea0003800000 */
[----:B------:R-:W-:Y:S02]  /*0090*/  ULDC.64 UR4, c[0x0][0x198] ;  /* 0x0000660000047ab9 */ /* 0x000fe40000000a00 */
[----:B------:R-:W-:Y:S02]  /*00a0*/  UIADD3 UR6, UP0, UR4, 0x370, URZ ;  /* 0x0000037004067890 */ /* 0x000fe4000ff1e03f */
[----:B------:R-:W-:Y:S02]  /*00b0*/  UIADD3 UR4, UP1, UR4, 0x470, URZ ;  /* 0x0000047004047890 */ /* 0x000fe4000ff3e03f */
[----:B------:R-:W-:Y:S02]  /*00c0*/  UIADD3.X UR7, URZ, UR5, URZ, UP0, !UPT ;  /* 0x000000053f077290 */ /* 0x000fe400087fe43f */
[----:B------:R-:W-:-:S07]  /*00d0*/  UIADD3.X UR5, URZ, UR5, URZ, UP1, !UPT ;  /* 0x000000053f057290 */ /* 0x000fce0008ffe43f */
[----:B------:R0:W-:Y:S02]  /*00e0*/  UTMACCTL.PF [UR6] ;  /* 0x00000000060079b9 */ /* 0x0001e40008040000 */
[----:B------:R0:W-:Y:S02]  /*00f0*/  UTMACCTL.PF [UR4] ;  /* 0x00000000040079b9 */ /* 0x0001e40008040000 */
[----:B0-----:R-:W-:Y:S01]  /*0100*/  NOP ;  /* 0x0000000000007918 */ /* 0x001fe20000000000 */
.L_x_1:
[----:B------:R-:W-:Y:S05]  /*0110*/  BSYNC B0 ;  /* 0x0000000000007941 */ /* 0x000fea0003800000 */
.L_x_0:
[----:B------:R-:W-:Y:S01]  /*0120*/  VOTEU.ANY UP0, P0 ;  /* 0x00000000003f7886 */ /* 0x000fe20000000100 */
[----:B------:R-:W0:Y:S01]  /*0130*/  SHFL.IDX PT, R2, R0, RZ, 0x1f ;  /* 0x00001fff00027589 */ /* 0x000e2200000e0000 */
[----:B------:R-:W-:Y:S01]  /*0140*/  UMOV UR4, 0x80 ;  /* 0x0000008000047882 */ /* 0x000fe20000000000 */
[----:B------:R-:W-:Y:S01]  /*0150*/  UMOV UR7, 0x100 ;  /* 0x0000010000077882 */ /* 0x000fe20000000000 */
[----:B------:R-:W-:Y:S01]  /*0160*/  SHF.R.U32.HI R18, RZ, 0x7, R3 ;  /* 0x00000007ff127819 */ /* 0x000fe20000011603 */
[----:B------:R-:W1:Y:S01]  /*0170*/  @UP0 S2UR UR8, SR_CgaCtaId ;  /* 0x00000000000809c3 */ /* 0x000e620000008800 */
[----:B------:R-:W-:Y:S01]  /*0180*/  @UP0 UMOV UR6, 0x400 ;  /* 0x0000040000060882 */ /* 0x000fe20000000000 */
[----:B------:R-:W-:-:S04]  /*0190*/  @UP0 UIADD3 UR4, -UR4, 0x100000, URZ ;  /* 0x0010000004040890 */ /* 0x000fc8000fffe13f */
[----:B------:R-:W-:Y:S02]  /*01a0*/  @UP0 USHF.L.U32 UR5, UR4, 0xb, URZ ;  /* 0x0000000b04050899 */ /* 0x000fe4000800063f */
[----:B------:R-:W-:Y:S01]  /*01b0*/  @UP0 USHF.L.U32 UR4, UR4, 0x1, URZ ;  /* 0x0000000104040899 */ /* 0x000fe2000800063f */
[----:B------:R-:W-:Y:S01]  /*01c0*/  VOTEU.ANY UP1, P0 ;  /* 0x00000000003f7886 */ /* 0x000fe20000020100 */
[----:B0-----:R-:W-:Y:S02]  /*01d0*/  ISETP.NE.AND P1, PT, R2, RZ, PT ;  /* 0x000000ff0200720c */ /* 0x001fe40003f25270 */
[----:B------:R0:W2:Y:S01]  /*01e0*/  SHFL.IDX PT, R2, R18, RZ, 0x1f ;  /* 0x00001fff12027589 */ /* 0x0000a200000e0000 */
[----:B-1----:R-:W-:Y:S02]  /*01f0*/  @UP0 ULEA UR8, UR8, UR6, 0x18 ;  /* 0x0000000608080291 */ /* 0x002fe4000f8ec03f */
[----:B------:R-:W-:-:S04]  /*0200*/  @UP0 UIADD3 UR6, -UR7, 0x100000, URZ ;  /* 0x0010000007060890 */ /* 0x000fc8000fffe13f */
[----:B------:R-:W-:Y:S02]  /*0210*/  @UP0 USHF.L.U32 UR7, UR6, 0xb, URZ ;  /* 0x0000000b06070899 */ /* 0x000fe4000800063f */
[----:B------:R-:W-:Y:S01]  /*0220*/  @UP0 USHF.L.U32 UR6, UR6, 0x1, URZ ;  /* 0x0000000106060899 */ /* 0x000fe2000800063f */
[----:B------:R-:W-:Y:S01]  /*0230*/  VOTEU.ANY UP0, P0 ;  /* 0x00000000003f7886 */ /* 0x000fe20000000100 */
[----:B------:R-:W1:Y:S04]  /*0240*/  FENCE.VIEW.ASYNC.S ;  /* 0x00000000000073c6 */ /* 0x000e680000000000 */
[----:B-1----:R0:W1:Y:S06]  /*0250*/  @UP0 SYNCS.EXCH.64 URZ, [UR8+0x33400], UR4 ;  /* 0x03340004083f05b2 */ /* 0x00206c0008000100 */
[----:B------:R0:W3:Y:S02]  /*0260*/  @UP1 SYNCS.EXCH.64 URZ, [UR8+0x33420], UR6 ;  /* 0x03342006083f15b2 */ /* 0x0000e40008000100 */
[----:B0-----:R-:W-:Y:S05]  /*0270*/  @P1 BRA `(.L_x_2) ;  /* 0x0000000000481947 */ /* 0x001fea0003800000 */
[----:B------:R-:W0:Y:S01]  /*0280*/  S2UR UR5, SR_CgaCtaId ;  /* 0x00000000000579c3 */ /* 0x000e220000008800 */
[----:B------:R-:W-:Y:S01]  /*0290*/  UMOV UR4, 0x400 ;  /* 0x0000040000047882 */ /* 0x000fe20000000000 */
[----:B------:R-:W-:Y:S01]  /*02a0*/  UMOV UR6, 0x1 ;  /* 0x0000000100067882 */ /* 0x000fe20000000000 */
[----:B------:R-:W-:Y:S01]  /*02b0*/  UMOV UR7, 0x2 ;  /* 0x0000000200077882 */ /* 0x000fe20000000000 */
[----:B------:R-:W-:Y:S01]  /*02c0*/  ELECT P0, URZ, PT ;  /* 0x00000000003f782f */ /* 0x000fe20003800000 */
[----:B0-----:R-:W-:Y:S02]  /*02d0*/  ULEA UR8, UR5, UR4, 0x18 ;  /* 0x0000000405087291 */ /* 0x001fe4000f8ec03f */
[----:B------:R-:W-:-:S04]  /*02e0*/  UIADD3 UR4, -UR6, 0x100000, URZ ;  /* 0x0010000006047890 */ /* 0x000fc8000fffe13f */
[----:B------:R-:W-:Y:S02]  /*02f0*/  USHF.L.U32 UR5, UR4, 0xb, URZ ;  /* 0x0000000b04057899 */ /* 0x000fe4000800063f */
[----:B------:R-:W-:Y:S02]  /*0300*/  USHF.L.U32 UR4, UR4, 0x1, URZ ;  /* 0x0000000104047899 */ /* 0x000fe4000800063f */
[----:B------:R-:W-:-:S04]  /*0310*/  UIADD3 UR6, -UR7, 0x100000, URZ ;  /* 0x0010000007067890 */ /* 0x000fc8000fffe13f */
[----:B------:R-:W-:Y:S02]  /*0320*/  USHF.L.U32 UR7, UR6, 0xb, URZ ;  /* 0x0000000b06077899 */ /* 0x000fe4000800063f */
[----:B------:R-:W-:Y:S01]  /*0330*/  USHF.L.U32 UR6, UR6, 0x1, URZ ;  /* 0x0000000106067899 */ /* 0x000fe2000800063f */
[----:B------:R-:W0:Y:S03]  /*0340*/  FENCE.VIEW.ASYNC.S ;  /* 0x00000000000073c6 */ /* 0x000e260000000000 */
[----:B0-----:R0:W4:Y:S08]  /*0350*/  SYNCS.EXCH.64 URZ, [UR8+0x33430], UR4 ;  /* 0x03343004083f75b2 */ /* 0x0011300008000100 */
[----:B------:R0:W0:Y:S01]  /*0360*/  SYNCS.EXCH.64 URZ, [UR8+0x33440], UR6 ;  /* 0x03344006083f75b2 */ /* 0x0000220008000100 */
[----:B------:R0:W0:Y:S01]  /*0370*/  SYNCS.EXCH.64 URZ, [UR8+0x33438], UR4 ;  /* 0x03343804083f75b2 */ /* 0x0000220008000100 */
[----:B------:R0:W0:Y:S01]  /*0380*/  SYNCS.EXCH.64 URZ, [UR8+0x33448], UR6 ;  /* 0x03344806083f75b2 */ /* 0x0000220008000100 */
[----:B------:R-:W-:Y:S01]  /*0390*/  NOP ;  /* 0x0000000000007918 */ /* 0x000fe20000000000 */
.L_x_2:
[----:B------:R-:W5:Y:S01]  /*03a0*/  SHFL.IDX PT, R3, R0, RZ, 0x1f ;  /* 0x00001fff00037589 */ /* 0x000f6200000e0000 */
[----:B------:R-:W-:Y:S01]  /*03b0*/  NOP ;  /* 0x0000000000007918 */ /* 0x000fe20000000000 */
[----:B-----5:R-:W-:-:S13]  /*03c0*/  ISETP.NE.AND P0, PT, R3, RZ, PT ;  /* 0x000000ff0300720c */ /* 0x020fda0003f05270 */
[----:B------:R-:W-:Y:S05]  /*03d0*/  @P0 BRA `(.L_x_3) ;  /* 0x0000000000480947 */ /* 0x000fea0003800000 */
[----:B0-----:R-:W0:Y:S01]  /*03e0*/  S2UR UR5, SR_CgaCtaId ;  /* 0x00000000000579c3 */ /* 0x001e220000008800 */
        /* <DEDUP_REMOVED lines=12> */
[----:B0-----:R0:W0:Y:S08]  /*04b0*/  SYNCS.EXCH.64 URZ, [UR8+0x33450], UR4 ;  /* 0x03345004083f75b2 */ /* 0x0010300008000100 */
[----:B------:R0:W0:Y:S01]  /*04c0*/  SYNCS.EXCH.64 URZ, [UR8+0x33460], UR6 ;  /* 0x03346006083f75b2 */ /* 0x0000220008000100 */
[----:B------:R0:W0:Y:S01]  /*04d0*/  SYNCS.EXCH.64 URZ, [UR8+0x33458], UR4 ;  /* 0x03345804083f75b2 */ /* 0x0000220008000100 */
[----:B------:R0:W0:Y:S01]  /*04e0*/  SYNCS.EXCH.64 URZ, [UR8+0x33468], UR6 ;  /* 0x03346806083f75b2 */ /* 0x0000220008000100 */
[----:B------:R-:W-:Y:S01]  /*04f0*/  NOP ;  /* 0x0000000000007918 */ /* 0x000fe20000000000 */
.L_x_3:
[----:B------:R-:W5:Y:S01]  /*0500*/  SHFL.IDX PT, R3, R0, RZ, 0x1f ;  /* 0x00001fff00037589 */ /* 0x000f6200000e0000 */
[----:B------:R-:W-:Y:S01]  /*0510*/  NOP ;  /* 0x0000000000007918 */ /* 0x000fe20000000000 */
[----:B-----5:R-:W-:-:S13]  /*0520*/  ISETP.NE.AND P0, PT, R3, RZ, PT ;  /* 0x000000ff0300720c */ /* 0x020fda0003f05270 */
[----:B------:R-:W-:Y:S05]  /*0530*/  @P0 BRA `(.L_x_4) ;  /* 0x0000000000380947 */ /* 0x000fea0003800000 */
[----:B0-----:R-:W0:Y:S01]  /*0540*/  S2UR UR5, SR_CgaCtaId ;  /* 0x00000000000579c3 */ /* 0x001e220000008800 */
[----:B------:R-:W-:Y:S01]  /*0550*/  UMOV UR4, 0x400 ;  /* 0x0000040000047882 */ /* 0x000fe20000000000 */
[----:B------:R-:W-:Y:S01]  /*0560*/  UMOV UR7, 0x1 ;  /* 0x0000000100077882 */ /* 0x000fe20000000000 */
[----:B------:R-:W-:Y:S01]  /*0570*/  ELECT P0, URZ, PT ;  /* 0x00000000003f782f */ /* 0x000fe20003800000 */
[----:B0-----:R-:W-:Y:S02]  /*0580*/  ULEA UR6, UR5, UR4, 0x18 ;  /* 0x0000000405067291 */ /* 0x001fe4000f8ec03f */
[----:B------:R-:W-:-:S04]  /*0590*/  UIADD3 UR4, -UR7, 0x100000, URZ ;  /* 0x0010000007047890 */ /* 0x000fc8000fffe13f */
[----:B------:R-:W-:Y:S02]  /*05a0*/  USHF.L.U32 UR5, UR4, 0xb, URZ ;  /* 0x0000000b04057899 */ /* 0x000fe4000800063f */
[----:B------:R-:W-:Y:S01]  /*05b0*/  USHF.L.U32 UR4, UR4, 0x1, URZ ;  /* 0x0000000104047899 */ /* 0x000fe2000800063f */
[----:B------:R-:W0:Y:S11]  /*05c0*/  FENCE.VIEW.ASYNC.S ;  /* 0x00000000000073c6 */ /* 0x000e360000000000 */
[----:B0-----:R0:W0:Y:S01]  /*05d0*/  SYNCS.EXCH.64 URZ, [UR6+0x33470], UR4 ;  /* 0x03347004063f75b2 */ /* 0x0010220008000100 */
[----:B------:R0:W0:Y:S01]  /*05e0*/  SYNCS.EXCH.64 URZ, [UR6+0x33480], UR4 ;  /* 0x03348004063f75b2 */ /* 0x0000220008000100 */
[----:B------:R0:W0:Y:S01]  /*05f0*/  SYNCS.EXCH.64 URZ, [UR6+0x33478], UR4 ;  /* 0x03347804063f75b2 */ /* 0x0000220008000100 */
[----:B------:R0:W0:Y:S01]  /*0600*/  SYNCS.EXCH.64 URZ, [UR6+0x33488], UR4 ;  /* 0x03348804063f75b2 */ /* 0x0000220008000100 */
[----:B------:R-:W-:Y:S01]  /*0610*/  NOP ;  /* 0x0000000000007918 */ /* 0x000fe20000000000 */
.L_x_4:
        /* <DEDUP_REMOVED lines=22> */
.L_x_5:
        /* <DEDUP_REMOVED lines=22> */
.L_x_6:
[----:B--2---:R-:W-:Y:S01]  /*08e0*/  ISETP.NE.AND P0, PT, R2, RZ, PT ;  /* 0x000000ff0200720c */ /* 0x004fe20003f05270 */
[----:B------:R-:W-:Y:S01]  /*08f0*/  IMAD.MOV.U32 R2, RZ, RZ, 0x1 ;  /* 0x00000001ff027424 */ /* 0x000fe200078e00ff */
[----:B------:R-:W-:Y:S01]  /*0900*/  NOP ;  /* 0x0000000000007918 */ /* 0x000fe20000000000 */
[----:B------:R-:W-:Y:S01]  /*0910*/  ULDC.64 UR38, c[0x0][0x208] ;  /* 0x0000820000267ab9 */ /* 0x000fe20000000a00 */
[----:B------:R-:W-:Y:S02]  /*0920*/  BSSY B6, `(.L_x_7) ;  /* 0x0000eb9000067945 */ /* 0x000fe40003800000 */
[----:B------:R-:W-:-:S05]  /*0930*/  SEL R2, R2, 0x2, !P0 ;  /* 0x0000000202027807 */ /* 0x000fca0004000000 */
[----:B------:R2:W-:Y:S01]  /*0940*/  STL [R1+0x10], R2 ;  /* 0x0000100201007387 */ /* 0x0005e20000100800 */
[----:B01-34-:R-:W-:Y:S06]  /*0950*/  BAR.SYNC.DEFER_BLOCKING 0x0 ;  /* 0x0000000000007b1d */ /* 0x01bfec0000010000 */
[----:B------:R-:W-:Y:S05]  /*0960*/  @!P0 BRA `(.L_x_8) ;  /* 0x000000ac00e88947 */ /* 0x000fea0003800000 */
.L_x_9:
[----:B------:R-:W-:-:S08]  /*0970*/  NOP ;  /* 0x0000000000007918 */ /* 0x000fd00000000000 */
[----:B------:R-:W0:Y:S02]  /*0980*/  USETMAXREG.TRY_ALLOC.CTAPOOL UP0, 0xf0 ;  /* 0x000000f0000079c8 */ /* 0x000e240008000600 */
[----:B0-----:R-:W-:-:S13]  /*0990*/  PLOP3.LUT P0, PT, PT, PT, UP0, 0x80, 0x0 ;  /* 0x000000000000781c */ /* 0x001fda0003f0f008 */
[----:B------:R-:W-:Y:S05]  /*09a0*/  @!P0 BRA `(.L_x_9) ;  /* 0xfffffffc00f08947 */ /* 0x000fea000383ffff */
[----:B--2---:R-:W0:Y:S01]  /*09b0*/  LDC R2, c[0x0][0xc50] ;  /* 0x00031400ff027b82 */ /* 0x004e220000000800 */
[----:B------:R-:W1:Y:S07]  /*09c0*/  S2R R25, SR_TID.X ;  /* 0x0000000000197919 */ /* 0x000e6e0000002100 */
[----:B------:R-:W2:Y:S08]  /*09d0*/  S2UR UR4, SR_CTAID.Y ;  /* 0x00000000000479c3 */ /* 0x000eb00000002600 */
[----:B------:R-:W3:Y:S08]  /*09e0*/  S2UR UR36, SR_CTAID.Z ;  /* 0x00000000002479c3 */ /* 0x000ef00000002700 */
[----:B------:R-:W-:Y:S06]  /*09f0*/  BAR.ARV 0x8, 0x180 ;  /* 0x0206000000007b1d */ /* 0x000fec0000002000 */
[----:B0-----:R-:W-:Y:S01]  /*0a00*/  ISETP.NE.AND P1, PT, R2, 0x1, PT ;  /* 0x000000010200780c */ /* 0x001fe20003f25270 */
[----:B--2---:R-:W-:Y:S01]  /*0a10*/  IMAD.U32 R16, RZ, RZ, UR4 ;  /* 0x00000004ff107e24 */ /* 0x004fe2000f8e00ff */
[----:B-1----:R-:W-:-:S11]  /*0a20*/  LOP3.LUT R4, R25, 0xffffff80, RZ, 0xc0, !PT ;  /* 0xffffff8019047812 */ /* 0x002fd600078ec0ff */
[----:B------:R-:W0:Y:S01]  /*0a30*/  @P1 LDC R0, c[0x0][0xc54] ;  /* 0x00031500ff001b82 */ /* 0x000e220000000800 */
[----:B------:R-:W-:-:S07]  /*0a40*/  ISETP.NE.AND P0, PT, R4, 0x80, PT ;  /* 0x000000800400780c */ /* 0x000fce0003f05270 */
[----:B------:R-:W1:Y:S08]  /*0a50*/  @P1 LDC R3, c[0x0][0xc58] ;  /* 0x00031600ff031b82 */ /* 0x000e700000000800 */
[----:B------:R-:W-:Y:S06]  /*0a60*/  @!P0 BAR.ARV 0x9, 0x100 ;  /* 0x0244000000008b1d */ /* 0x000fec0000002000 */
[----:B---3--:R-:W-:Y:S01]  /*0a70*/  ISETP.LE.AND P0, PT, RZ, UR36, PT ;  /* 0x00000024ff007c0c */ /* 0x008fe2000bf03270 */
[----:B0-----:R-:W-:-:S05]  /*0a80*/  @P1 IMAD.HI.U32 R0, R0, UR4, RZ ;  /* 0x0000000400001c27 */ /* 0x001fca000f8e00ff */
[----:B-1----:R-:W-:-:S05]  /*0a90*/  @P1 SHF.R.U32.HI R16, RZ, R3, R0 ;  /* 0x00000003ff101219 */ /* 0x002fca0000011600 */
[----:B------:R-:W-:-:S04]  /*0aa0*/  IMAD.MOV R3, RZ, RZ, -R16 ;  /* 0x000000ffff037224 */ /* 0x000fc800078e0a10 */
[----:B------:R-:W-:Y:S01]  /*0ab0*/  IMAD R24, R2, R3, UR4 ;  /* 0x0000000402187e24 */ /* 0x000fe2000f8e0203 */
[----:B------:R-:W-:Y:S06]  /*0ac0*/  @!P0 BRA `(.L_x_10) ;  /* 0x000000e800788947 */ /* 0x000fec0003800000 */
[----:B------:R-:W0:Y:S01]  /*0ad0*/  LDC.64 R12, c[0x0][0x990] ;  /* 0x00026400ff0c7b82 */ /* 0x000e220000000a00 */
[----:B------:R-:W-:-:S07]  /*0ae0*/  USHF.R.S32.HI UR37, URZ, 0x1f, UR36 ;  /* 0x0000001f3f257899 */ /* 0x000fce0008011424 */
[----:B------:R-:W1:Y:S08]  /*0af0*/  LDC.64 R20, c[0x0][0x998] ;  /* 0x00026600ff147b82 */ /* 0x000e700000000a00 */
[----:B------:R-:W2:Y:S01]  /*0b00*/  LDC R19, c[0x0][0x424] ;  /* 0x00010900ff137b82 */ /* 0x000ea20000000800 */
[----:B0-----:R-:W-:-:S04]  /*0b10*/  ISETP.NE.U32.AND P0, PT, R12, RZ, PT ;  /* 0x000000ff0c00720c */ /* 0x001fc80003f05070 */
[----:B------:R-:W-:Y:S02]  /*0b20*/  ISETP.NE.AND.EX P0, PT, R13, RZ, PT, P0 ;  /* 0x000000ff0d00720c */ /* 0x000fe40003f05300 */
[----:B-1----:R-:W-:-:S04]  /*0b30*/  ISETP.NE.U32.AND P1, PT, R20, RZ, PT ;  /* 0x000000ff1400720c */ /* 0x002fc80003f25070 */
[----:B------:R-:W-:-:S07]  /*0b40*/  ISETP.NE.AND.EX P1, PT, R21, RZ, PT, P1 ;  /* 0x000000ff1500720c */ /* 0x000fce0003f25310 */
[----:B------:R-:W0:Y:S01]  /*0b50*/  @P0 LDC.64 R8, c[0x0][0x9a8] ;  /* 0x00026a00ff080b82 */ /* 0x000e220000000a00 */
[----:B------:R-:W-:-:S07]  /*0b60*/  @P0 SHF.R.S32.HI R7, RZ, 0x1f, R16 ;  /* 0x0000001fff070819 */ /* 0x000fce0000011410 */
[----:B------:R-:W1:Y:S08]  /*0b70*/  @P1 LDC.64 R10, c[0x0][0x9b8] ;  /* 0x00026e00ff0a1b82 */ /* 0x000e700000000a00 */
[----:B------:R-:W3:Y:S08]  /*0b80*/  @P0 LDC.64 R14, c[0x0][0x9b0] ;  /* 0x00026c00ff0e0b82 */ /* 0x000ef00000000a00 */
[----:B------:R-:W4:Y:S01]  /*0b90*/  @P1 LDC.64 R22, c[0x0][0x9c0] ;  /* 0x00027000ff161b82 */ /* 0x000f220000000a00 */
[----:B0-----:R-:W-:-:S02]  /*0ba0*/  @P0 IMAD R0, R8, UR37, RZ ;  /* 0x0000002508000c24 */ /* 0x001fc4000f8e02ff */
[----:B------:R-:W-:-:S04]  /*0bb0*/  @P0 IMAD.WIDE.U32 R2, R8, UR36, RZ ;  /* 0x0000002408020c25 */ /* 0x000fc8000f8e00ff */
[----:B------:R-:W-:Y:S02]  /*0bc0*/  @P0 IMAD R9, R9, UR36, R0 ;  /* 0x0000002409090c24 */ /* 0x000fe4000f8e0200 */
[C---:B-1----:R-:W-:Y:S02]  /*0bd0*/  @P1 IMAD R4, R10.reuse, UR37, RZ ;  /* 0x000000250a041c24 */ /* 0x042fe4000f8e02ff */
[----:B------:R-:W-:Y:S01]  /*0be0*/  @P0 IMAD.IADD R3, R3, 0x1, R9 ;  /* 0x0000000103030824 */ /* 0x000fe200078e0209 */
[----:B------:R-:W-:Y:S01]  /*0bf0*/  @P1 SHF.R.S32.HI R9, RZ, 0x1f, R16 ;  /* 0x0000001fff091819 */ /* 0x000fe20000011410 */
[----:B------:R-:W-:Y:S02]  /*0c00*/  @P1 IMAD R11, R11, UR36, R4 ;  /* 0x000000240b0b1c24 */ /* 0x000fe4000f8e0204 */
[----:B------:R-:W-:-:S04]  /*0c10*/  @P1 IMAD.WIDE.U32 R4, R10, UR36, RZ ;  /* 0x000000240a041c25 */ /* 0x000fc8000f8e00ff */
[-C--:B---3--:R-:W-:Y:S02]  /*0c20*/  @P0 IMAD R7, R7, R14.reuse, RZ ;  /* 0x0000000e07070224 */ /* 0x088fe400078e02ff */
[----:B------:R-:W-:Y:S02]  /*0c30*/  @P1 IMAD.IADD R5, R5, 0x1, R11 ;  /* 0x0000000105051824 */ /* 0x000fe400078e020b */
[----:B------:R-:W-:-:S04]  /*0c40*/  @P0 IMAD.WIDE.U32 R2, R16, R14, R2 ;  /* 0x0000000e10020225 */ /* 0x000fc800078e0002 */
[-C--:B----4-:R-:W-:Y:S02]  /*0c50*/  @P1 IMAD R0, R9, R22.reuse, RZ ;  /* 0x0000001609001224 */ /* 0x090fe400078e02ff */
[C---:B------:R-:W-:Y:S02]  /*0c60*/  @P0 IMAD R9, R16.reuse, R15, R7 ;  /* 0x0000000f10090224 */ /* 0x040fe400078e0207 */
[C---:B------:R-:W-:Y:S02]  /*0c70*/  @P1 IMAD R11, R16.reuse, R23, R0 ;  /* 0x00000017100b1224 */ /* 0x040fe400078e0200 */
[----:B------:R-:W-:Y:S01]  /*0c80*/  @P1 IMAD.WIDE.U32 R6, R16, R22, R4 ;  /* 0x0000001610061225 */ /* 0x000fe200078e0004 */
[----:B------:R-:W-:-:S03]  /*0c90*/  @P0 LEA R4, P2, R2, R12, 0x2 ;  /* 0x0000000c02040211 */ /* 0x000fc600078410ff */
[----:B------:R-:W-:Y:S01]  /*0ca0*/  @P1 IMAD.IADD R0, R7, 0x1, R11 ;  /* 0x0000000107001824 */ /* 0x000fe200078e020b */
[C---:B------:R-:W-:Y:S01]  /*0cb0*/  @P1 LEA R8, P3, R6.reuse, R20, 0x2 ;  /* 0x0000001406081211 */ /* 0x040fe200078610ff */
[----:B------:R-:W-:Y:S02]  /*0cc0*/  @P0 IMAD.IADD R3, R3, 0x1, R9 ;  /* 0x0000000103030824 */ /* 0x000fe400078e0209 */
[----:B------:R-:W-:Y:S01]  /*0cd0*/  IMAD.MOV.U32 R7, RZ, RZ, 0x3f800000 ;  /* 0x3f800000ff077424 */ /* 0x000fe200078e00ff */
[----:B------:R-:W-:Y:S01]  /*0ce0*/  @P1 LEA.HI.X R9, R6, R21, R0, 0x2, P3 ;  /* 0x0000001506091211 */ /* 0x000fe200018f1400 */
[----:B------:R-:W-:Y:S01]  /*0cf0*/  IMAD.MOV.U32 R0, RZ, RZ, 0x3f800000 ;  /* 0x3f800000ff007424 */ /* 0x000fe200078e00ff */
[----:B------:R-:W-:Y:S01]  /*0d00*/  @P0 LEA.HI.X R5, R2, R13, R3, 0x2, P2 ;  /* 0x0000000d02050211 */ /* 0x000fe200010f1403 */
[----:B------:R-:W0:Y:S04]  /*0d10*/  LDC R6, c[0x0][0x2f0] ;  /* 0x0000bc00ff067b82 */ /* 0x000e280000000800 */
[----:B------:R1:W5:Y:S04]  /*0d20*/  @P1 LDG.E R0, desc[UR38][R8.64] ;  /* 0x0000002608001981 */ /* 0x000368000c1e1900 */
[----:B------:R-:W3:Y:S01]  /*0d30*/  LDC.64 R2, c[0x0][0x418] ;  /* 0x00010600ff027b82 */ /* 0x000ee20000000a00 */
[----:B------:R1:W5:Y:S01]  /*0d40*/  @P0 LDG.E R7, desc[UR38][R4.64] ;  /* 0x0000002604070981 */ /* 0x000362000c1e1900 */
[----:B---3--:R-:W-:-:S04]  /*0d50*/  ISETP.NE.U32.AND P0, PT, R2, RZ, PT ;  /* 0x000000ff0200720c */ /* 0x008fc80003f05070 */
[----:B------:R-:W-:-:S04]  /*0d60*/  ISETP.NE.AND.EX P0, PT, R3, RZ, PT, P0 ;  /* 0x000000ff0300720c */ /* 0x000fc80003f05300 */
[----:B--2---:R-:W-:-:S05]  /*0d70*/  SEL R19, R19, 0x1, P0 ;  /* 0x0000000113137807 */ /* 0x004fca0000000000 */
[----:B0-----:R-:W-:-:S04]  /*0d80*/  IMAD R19, R19, R6, RZ ;  /* 0x0000000613137224 */ /* 0x001fc800078e02ff */
[C---:B------:R-:W-:Y:S01]  /*0d90*/  VIADD R2, R19.reuse, 0x9f ;  /* 0x0000009f13027836 */ /* 0x040fe20000000000 */
[----:B------:R-:W-:-:S03]  /*0da0*/  ISETP.GE.AND P0, PT, R19, 0x1, PT ;  /* 0x000000011300780c */ /* 0x000fc60003f06270 */
[----:B------:R-:W-:-:S05]  /*0db0*/  IMAD.HI R2, R2, 0x66666667, RZ ;  /* 0x6666666702027827 */ /* 0x000fca00078e02ff */
[----:B------:R-:W-:Y:S02]  /*0dc0*/  SHF.R.U32.HI R3, RZ, 0x1f, R2 ;  /* 0x0000001fff037819 */ /* 0x000fe40000011602 */
[----:B------:R-:W-:Y:S02]  /*0dd0*/  LOP3.LUT R17, R24, 0xffff, RZ, 0xc0, !PT ;  /* 0x0000ffff18117812 */ /* 0x000fe400078ec0ff */
[----:B------:R-:W-:Y:S01]  /*0de0*/  LEA.HI.SX32 R22, R2, R3, 0x1a ;  /* 0x0000000302167211 */ /* 0x000fe200078fd2ff */
[----:B------:R-:W-:Y:S01]  /*0df0*/  IMAD.MOV.U32 R2, RZ, RZ, RZ ;  /* 0x000000ffff027224 */ /* 0x000fe200078e00ff */
[----:B-1----:R-:W-:Y:S06]  /*0e00*/  @!P0 BRA `(.L_x_11) ;  /* 0x0000000000788947 */ /* 0x002fec0003800000 */
[----:B------:R-:W-:-:S04]  /*0e10*/  SHF.R.U32.HI R5, RZ, 0x10, R24 ;  /* 0x00000010ff057819 */ /* 0x000fc80000011618 */
[----:B------:R-:W-:-:S13]  /*0e20*/  ISETP.NE.AND P0, PT, R5, RZ, PT ;  /* 0x000000ff0500720c */ /* 0x000fda0003f05270 */
[----:B------:R-:W0:Y:S02]  /*0e30*/  @!P0 LDC R5, c[0x0][0x9f0] ;  /* 0x00027c00ff058b82 */ /* 0x000e240000000800 */
[-C--:B0-----:R-:W-:Y:S02]  /*0e40*/  IABS R9, R5.reuse ;  /* 0x0000000500097213 */ /* 0x081fe40000000000 */
[----:B------:R-:W-:Y:S02]  /*0e50*/  IADD3 R4, R22, -0x1, R5 ;  /* 0xffffffff16047810 */ /* 0x000fe40007ffe005 */
[----:B------:R-:W0:Y:S01]  /*0e60*/  I2F.RP R6, R9 ;  /* 0x0000000900067306 */ /* 0x000e220000209400 */
[----:B------:R-:W-:-:S05]  /*0e70*/  IABS R10, R5 ;  /* 0x00000005000a7213 */ /* 0x000fca0000000000 */
[----:B------:R-:W-:Y:S02]  /*0e80*/  IMAD.MOV R10, RZ, RZ, -R10 ;  /* 0x000000ffff0a7224 */ /* 0x000fe400078e0a0a */
[----:B0-----:R-:W0:Y:S02]  /*0e90*/  MUFU.RCP R6, R6 ;  /* 0x0000000600067308 */ /* 0x001e240000001000 */
[----:B0-----:R-:W-:Y:S01]  /*0ea0*/  VIADD R2, R6, 0xffffffe ;  /* 0x0ffffffe06027836 */ /* 0x001fe20000000000 */
[----:B------:R-:W-:Y:S02]  /*0eb0*/  IABS R6, R4 ;  /* 0x0000000400067213 */ /* 0x000fe40000000000 */
[----:B------:R-:W-:-:S03]  /*0ec0*/  LOP3.LUT R4, R4, R5, RZ, 0x3c, !PT ;  /* 0x0000000504047212 */ /* 0x000fc600078e3cff */
[----:B------:R0:W1:Y:S01]  /*0ed0*/  F2I.FTZ.U32.TRUNC.NTZ R3, R2 ;  /* 0x0000000200037305 */ /* 0x000062000021f000 */
[----:B------:R-:W-:Y:S01]  /*0ee0*/  ISETP.GE.AND P2, PT, R4, RZ, PT ;  /* 0x000000ff0400720c */ /* 0x000fe20003f46270 */
[----:B0-----:R-:W-:Y:S02]  /*0ef0*/  IMAD.MOV.U32 R2, RZ, RZ, RZ ;  /* 0x000000ffff027224 */ /* 0x001fe400078e00ff */
[----:B-1----:R-:W-:-:S04]  /*0f00*/  IMAD.MOV R8, RZ, RZ, -R3 ;  /* 0x000000ffff087224 */ /* 0x002fc800078e0a03 */
[----:B------:R-:W-:-:S04]  /*0f10*/  IMAD R11, R8, R9, RZ ;  /* 0x00000009080b7224 */ /* 0x000fc800078e02ff */
[----:B------:R-:W-:-:S04]  /*0f20*/  IMAD.HI.U32 R3, R3, R11, R2 ;  /* 0x0000000b03037227 */ /* 0x000fc800078e0002 */
[----:B------:R-:W-:Y:S02]  /*0f30*/  IMAD.MOV.U32 R2, RZ, RZ, R10 ;  /* 0x000000ffff027224 */ /* 0x000fe400078e000a */
[----:B------:R-:W-:-:S04]  /*0f40*/  IMAD.HI.U32 R3, R3, R6, RZ ;  /* 0x0000000603037227 */ /* 0x000fc800078e00ff */
[----:B------:R-:W-:-:S05]  /*0f50*/  IMAD R2, R3, R2, R6 ;  /* 0x0000000203027224 */ /* 0x000fca00078e0206 */
[----:B------:R-:W-:-:S13]  /*0f60*/  ISETP.GT.U32.AND P1, PT, R9, R2, PT ;  /* 0x000000020900720c */ /* 0x000fda0003f24070 */
[----:B------:R-:W-:Y:S02]  /*0f70*/  @!P1 IMAD.IADD R2, R2, 0x1, -R9 ;  /* 0x0000000102029824 */ /* 0x000fe400078e0a09 */
[----:B------:R-:W-:Y:S01]  /*0f80*/  @!P1 VIADD R3, R3, 0x1 ;  /* 0x0000000103039836 */ /* 0x000fe20000000000 */
[----:B------:R-:W-:Y:S02]  /*0f90*/  ISETP.NE.AND P1, PT, R5, RZ, PT ;  /* 0x000000ff0500720c */ /* 0x000fe40003f25270 */
[----:B------:R-:W-:-:S13]  /*0fa0*/  ISETP.GE.U32.AND P0, PT, R2, R9, PT ;  /* 0x000000090200720c */ /* 0x000fda0003f06070 */
[----:B------:R-:W-:-:S04]  /*0fb0*/  @P0 VIADD R3, R3, 0x1 ;  /* 0x0000000103030836 */ /* 0x000fc80000000000 */
[----:B------:R-:W-:-:S04]  /*0fc0*/  IMAD.MOV.U32 R2, RZ, RZ, R3 ;  /* 0x000000ffff027224 */ /* 0x000fc800078e0003 */
[----:B------:R-:W-:Y:S01]  /*0fd0*/  @!P2 IMAD.MOV R2, RZ, RZ, -R2 ;  /* 0x000000ffff02a224 */ /* 0x000fe200078e0a02 */
[----:B------:R-:W-:-:S07]  /*0fe0*/  @!P1 LOP3.LUT R2, RZ, R5, RZ, 0x33, !PT ;  /* 0x00000005ff029212 */ /* 0x000fce00078e33ff */
.L_x_11:
[-C--:B------:R-:W-:Y:S01]  /*0ff0*/  IMAD R17, R17, R2.reuse, RZ ;  /* 0x0000000211117224 */ /* 0x080fe200078e02ff */
[----:B------:R-:W-:Y:S01]  /*1000*/  ULDC UR4, c[0x0][0x988] ;  /* 0x0002620000047ab9 */ /* 0x000fe20000000800 */
[----:B------:R-:W-:Y:S01]  /*1010*/  VIADD R23, R25, 0xffffff80 ;  /* 0xffffff8019177836 */ /* 0x000fe20000000000 */
[----:B------:R-:W-:Y:S02]  /*1020*/  PLOP3.LUT P0, PT, PT, PT, PT, 0x80, 0x0 ;  /* 0x000000000000781c */ /* 0x000fe40003f0f070 */
[----:B------:R-:W-:Y:S02]  /*1030*/  CS2R R10, SRZ ;  /* 0x00000000000a7805 */ /* 0x000fe4000001ff00 */
[----:B------:R-:W-:Y:S01]  /*1040*/  VIADDMNMX R22, R17, R2, R22, PT ;  /* 0x0000000211167246 */ /* 0x000fe20003800116 */
[----:B-----5:R-:W-:Y:S01]  /*1050*/  FMUL.FTZ R2, R7, R0 ;  /* 0x0000000007027220 */ /* 0x020fe20000410000 */
[----:B------:R-:W-:Y:S01]  /*1060*/  IMAD.MOV.U32 R0, RZ, RZ, RZ ;  /* 0x000000ffff007224 */ /* 0x000fe200078e00ff */
[----:B------:R-:W-:-:S02]  /*1070*/  CS2R R44, SRZ ;  /* 0x00000000002c7805 */ /* 0x000fc4000001ff00 */
[----:B------:R-:W-:Y:S01]  /*1080*/  ISETP.GT.AND P1, PT, R22, R17, PT ;  /* 0x000000111600720c */ /* 0x000fe20003f24270 */
[----:B------:R-:W-:Y:S01]  /*1090*/  FMUL.FTZ R2, R2, UR4 ;  /* 0x0000000402027c20 */ /* 0x000fe20008410000 */
[----:B------:R-:W-:Y:S01]  /*10a0*/  IMAD.MOV.U32 R4, RZ, RZ, RZ ;  /* 0x000000ffff047224 */ /* 0x000fe200078e00ff */
[----:B------:R-:W-:Y:S01]  /*10b0*/  CS2R R6, SRZ ;  /* 0x0000000000067805 */ /* 0x000fe2000001ff00 */
[----:B------:R-:W-:Y:S01]  /*10c0*/  IMAD.MOV.U32 R9, RZ, RZ, RZ ;  /* 0x000000ffff097224 */ /* 0x000fe200078e00ff */
[----:B------:R-:W-:Y:S01]  /*10d0*/  CS2R R48, SRZ ;  /* 0x0000000000307805 */ /* 0x000fe2000001ff00 */
[----:B------:R-:W-:Y:S01]  /*10e0*/  IMAD.MOV.U32 R47, RZ, RZ, RZ ;  /* 0x000000ffff2f7224 */ /* 0x000fe200078e00ff */
[----:B------:R-:W-:Y:S02]  /*10f0*/  CS2R R12, SRZ ;  /* 0x00000000000c7805 */ /* 0x000fe4000001ff00 */
[----:B------:R-:W-:Y:S02]  /*1100*/  CS2R R20, SRZ ;  /* 0x0000000000147805 */ /* 0x000fe4000001ff00 */
[----:B------:R-:W-:-:S02]  /*1110*/  CS2R R14, SRZ ;  /* 0x00000000000e7805 */ /* 0x000fc4000001ff00 */
[----:B------:R-:W-:Y:S02]  /*1120*/  CS2R R32, SRZ ;  /* 0x0000000000207805 */ /* 0x000fe4000001ff00 */
[----:B------:R-:W-:Y:S01]  /*1130*/  CS2R R52, SRZ ;  /* 0x0000000000347805 */ /* 0x000fe2000001ff00 */
[----:B------:R-:W-:Y:S01]  /*1140*/  IMAD.MOV.U32 R42, RZ, RZ, RZ ;  /* 0x000000ffff2a7224 */ /* 0x000fe200078e00ff */
        /* <DEDUP_REMOVED lines=10> */
[----:B------:R-:W-:-:S02]  /*11f0*/  CS2R R120, SRZ ;  /* 0x0000000000787805 */ /* 0x000fc4000001ff00 */
[----:B------:R-:W-:Y:S02]  /*1200*/  CS2R R64, SRZ ;  /* 0x0000000000407805 */ /* 0x000fe4000001ff00 */
[----:B------:R-:W-:Y:S01]  /*1210*/  CS2R R72, SRZ ;  /* 0x0000000000487805 */ /* 0x000fe2000001ff00 */
[----:B------:R-:W-:Y:S01]  /*1220*/  IMAD.MOV.U32 R62, RZ, RZ, RZ ;  /* 0x000000ffff3e7224 */ /* 0x000fe200078e00ff */
[----:B------:R-:W-:Y:S02]  /*1230*/  CS2R R68, SRZ ;  /* 0x0000000000447805 */ /* 0x000fe4000001ff00 */
[----:B------:R-:W-:Y:S02]  /*1240*/  CS2R R70, SRZ ;  /* 0x0000000000467805 */ /* 0x000fe4000001ff00 */
[----:B------:R-:W-:Y:S02]  /*1250*/  CS2R R66, SRZ ;  /* 0x0000000000427805 */ /* 0x000fe4000001ff00 */
[----:B------:R-:W-:-:S02]  /*1260*/  CS2R R122, SRZ ;  /* 0x00000000007a7805 */ /* 0x000fc4000001ff00 */
[----:B------:R-:W-:Y:S02]  /*1270*/  CS2R R76, SRZ ;  /* 0x00000000004c7805 */ /* 0x000fe4000001ff00 */
[----:B------:R-:W-:Y:S02]  /*1280*/  CS2R R78, SRZ ;  /* 0x00000000004e7805 */ /* 0x000fe4000001ff00 */
[----:B------:R-:W-:Y:S02]  /*1290*/  CS2R R74, SRZ ;  /* 0x00000000004a7805 */ /* 0x000fe4000001ff00 */
[----:B------:R-:W-:Y:S02]  /*12a0*/  CS2R R124, SRZ ;  /* 0x00000000007c7805 */ /* 0x000fe4000001ff00 */
[----:B------:R-:W-:Y:S02]  /*12b0*/  CS2R R80, SRZ ;  /* 0x0000000000507805 */ /* 0x000fe4000001ff00 */
[----:B------:R-:W-:-:S02]  /*12c0*/  CS2R R84, SRZ ;  /* 0x0000000000547805 */ /* 0x000fc4000001ff00 */
[----:B------:R-:W-:Y:S01]  /*12d0*/  CS2R R86, SRZ ;  /* 0x0000000000567805 */ /* 0x000fe2000001ff00 */
[----:B------:R-:W-:Y:S01]  /*12e0*/  IMAD.MOV.U32 R82, RZ, RZ, RZ ;  /* 0x000000ffff527224 */ /* 0x000fe200078e00ff */
[----:B------:R-:W-:Y:S02]  /*12f0*/  CS2R R92, SRZ ;  /* 0x00000000005c7805 */ /* 0x000fe4000001ff00 */
        /* <DEDUP_REMOVED lines=8> */
[----:B------:R-:W-:Y:S01]  /*1380*/  CS2R R104, SRZ ;  /* 0x0000000000687805 */ /* 0x000fe2000001ff00 */
[----:B------:R-:W-:Y:S01]  /*1390*/  IMAD.MOV.U32 R110, RZ, RZ, RZ ;  /* 0x000000ffff6e7224 */ /* 0x000fe200078e00ff */
[----:B------:R-:W-:-:S02]  /*13a0*/  CS2R R106, SRZ ;  /* 0x00000000006a7805 */ /* 0x000fc4000001ff00 */
[----:B------:R-:W-:Y:S02]  /*13b0*/  CS2R R116, SRZ ;  /* 0x0000000000747805 */ /* 0x000fe4000001ff00 */
[----:B------:R-:W-:Y:S02]  /*13c0*/  CS2R R112, SRZ ;  /* 0x0000000000707805 */ /* 0x000fe4000001ff00 */
[----:B------:R-:W-:Y:S01]  /*13d0*/  CS2R R118, SRZ ;  /* 0x0000000000767805 */ /* 0x000fe2000001ff00 */
[----:B------:R-:W-:Y:S01]  /*13e0*/  IMAD.MOV.U32 R115, RZ, RZ, RZ ;  /* 0x000000ffff737224 */ /* 0x000fe200078e00ff */
[----:B------:R-:W-:Y:S06]  /*13f0*/  @!P1 BRA `(.L_x_12) ;  /* 0x0000007400109947 */ /* 0x000fec0003800000 */
[----:B------:R-:W-:Y:S01]  /*1400*/  SHF.R.S32.HI R0, RZ, 0x1f, R23 ;  /* 0x0000001fff007819 */ /* 0x000fe20000011417 */
[----:B------:R-:W0:Y:S01]  /*1410*/  S2UR UR5, SR_CgaCtaId ;  /* 0x00000000000579c3 */ /* 0x000e220000008800 */
[----:B------:R-:W-:Y:S02]  /*1420*/  UMOV UR40, 0x400 ;  /* 0x0000040000287882 */ /* 0x000fe40000000000 */
[----:B------:R-:W-:-:S04]  /*1430*/  LEA.HI R24, R0, R23, RZ, 0x7 ;  /* 0x0000001700187211 */ /* 0x000fc800078f38ff */
[----:B------:R-:W-:-:S06]  /*1440*/  SHF.R.S32.HI R0, RZ, 0x7, R24 ;  /* 0x00000007ff007819 */ /* 0x000fcc0000011418 */
[----:B------:R-:W1:Y:S01]  /*1450*/  SHFL.IDX PT, R0, R0, RZ, 0x1f ;  /* 0x00001fff00007589 */ /* 0x000e6200000e0000 */
[----:B0-----:R-:W-:-:S04]  /*1460*/  ULEA UR40, UR5, UR40, 0x18 ;  /* 0x0000002805287291 */ /* 0x001fc8000f8ec03f */
[----:B------:R-:W-:-:S04]  /*1470*/  UIADD3 UR5, UR40, 0x1e200, URZ ;  /* 0x0001e20028057890 */ /* 0x000fc8000fffe03f */
[----:B------:R-:W-:Y:S01]  /*1480*/  ULOP3.LUT UP0, URZ, UR5, 0x9f, URZ, 0xc0, !UPT ;  /* 0x0000009f053f7892 */ /* 0x000fe2000f80c03f */
[----:B-1----:R-:W-:-:S05]  /*1490*/  R2UR UR41, R0 ;  /* 0x00000000002972ca */ /* 0x002fca00000e0000 */
[----:B------:R-:W-:-:S08]  /*14a0*/  PLOP3.LUT P0, PT, PT, PT, UP0, 0x80, 0x0 ;  /* 0x000000000000781c */ /* 0x000fd00003f0f008 */
[----:B------:R-:W-:-:S04]  /*14b0*/  ULEA.HI UR4, UR41, UR41, URZ, 0x1 ;  /* 0x0000002929047291 */ /* 0x000fc8000f8f083f */
[----:B------:R-:W-:-:S04]  /*14c0*/  ULOP3.LUT UR4, UR4, 0x3e, URZ, 0xc0, !UPT ;  /* 0x0000003e04047892 */ /* 0x000fc8000f8ec03f */
[----:B------:R-:W-:-:S04]  /*14d0*/  UIADD3 UR4, UR41, -UR4, URZ ;  /* 0x8000000429047290 */ /* 0x000fc8000fffe03f */
[----:B------:R-:W-:-:S04]  /*14e0*/  ULEA UR4, UR4, UR5, 0xc ;  /* 0x0000000504047291 */ /* 0x000fc8000f8e603f */
[----:B------:R-:W-:-:S04]  /*14f0*/  USHF.R.U32.HI UR4, URZ, 0x4, UR4 ;  /* 0x000000043f047899 */ /* 0x000fc80008011604 */
[----:B------:R-:W-:Y:S01]  /*1500*/  ULOP3.LUT UR42, UR4, 0x3fff, URZ, 0xc0, !UPT ;  /* 0x00003fff042a7892 */ /* 0x000fe2000f8ec03f */
[----:B------:R-:W-:Y:S11]  /*1510*/  @!P0 BRA `(.L_x_13) ;  /* 0x0000000000408947 */ /* 0x000ff60003800000 */
[----:B------:R-:W-:Y:S01]  /*1520*/  MOV R0, 0x0 ;  /* 0x0000000000007802 */ /* 0x000fe20000000f00 */
[----:B------:R-:W-:Y:S01]  /*1530*/  ULDC.64 UR4, c[0x4][0x98] ;  /* 0x0100260000047ab9 */ /* 0x000fe20000000a00 */
[----:B------:R-:W-:Y:S01]  /*1540*/  ULDC.64 UR6, c[0x4][0x30] ;  /* 0x01000c0000067ab9 */ /* 0x000fe20000000a00 */
[----:B------:R-:W-:Y:S01]  /*1550*/  IMAD.U32 R4, RZ, RZ, UR4 ;  /* 0x00000004ff047e24 */ /* 0x000fe2000f8e00ff */
[----:B------:R0:W1:Y:S01]  /*1560*/  LDC.64 R14, c[0x4][R0] ;  /* 0x01000000000e7b82 */ /* 0x0000620000000a00 */
[----:B------:R-:W-:Y:S01]  /*1570*/  IMAD.U32 R5, RZ, RZ, UR5 ;  /* 0x00000005ff057e24 */ /* 0x000fe2000f8e00ff */
[----:B------:R-:W-:Y:S01]  /*1580*/  ULDC.64 UR4, c[0x4][0xa0] ;  /* 0x0100280000047ab9 */ /* 0x000fe20000000a00 */
[----:B------:R-:W-:Y:S02]  /*1590*/  IMAD.U32 R10, RZ, RZ, UR6 ;  /* 0x00000006ff0a7e24 */ /* 0x000fe4000f8e00ff */
[----:B------:R-:W-:Y:S02]  /*15a0*/  IMAD.U32 R6, RZ, RZ, UR4 ;  /* 0x00000004ff067e24 */ /* 0x000fe4000f8e00ff */
[----:B------:R-:W-:-:S02]  /*15b0*/  IMAD.U32 R7, RZ, RZ, UR5 ;  /* 0x00000005ff077e24 */ /* 0x000fc4000f8e00ff */
[----:B------:R-:W-:Y:S02]  /*15c0*/  IMAD.U32 R11, RZ, RZ, UR7 ;  /* 0x00000007ff0b7e24 */ /* 0x000fe4000f8e00ff */
[----:B------:R-:W-:Y:S02]  /*15d0*/  IMAD.MOV.U32 R8, RZ, RZ, 0x70 ;  /* 0x00000070ff087424 */ /* 0x000fe400078e00ff */
[----:B------:R-:W-:Y:S02]  /*15e0*/  IMAD.MOV.U32 R12, RZ, RZ, 0x1 ;  /* 0x00000001ff0c7424 */ /* 0x000fe400078e00ff */
[----:B0-----:R-:W-:-:S07]  /*15f0*/  IMAD.MOV.U32 R13, RZ, RZ, RZ ;  /* 0x000000ffff0d7224 */ /* 0x001fce00078e00ff */
[----:B------:R-:W-:-:S07]  /*1600*/  LEPC R20, `(.L_x_13) ;  /* 0x000000001014794e */ /* 0x000fce0000000000 */
[----:B-1----:R-:W-:Y:S05]  /*1610*/  CALL.ABS.NOINC R14 ;  /* 0x000000000e007343 */ /* 0x002fea0003c00000 */
.L_x_13:
[----:B------:R-:W2:Y:S01]  /*1620*/  LDL.LU R20, [R1+0x10] ;  /* 0x0000100001147983 */ /* 0x000ea20000300800 */
[----:B------:R-:W-:-:S04]  /*1630*/  SHF.L.U32 R3, RZ, 0x1f, RZ ;  /* 0x0000001fff037819 */ /* 0x000fc800000006ff */
[----:B------:R-:W0:Y:S01]  /*1640*/  SYNCS.PHASECHK.TRANS64.TRYWAIT P1, [UR40+0x33400], R3 ;  /* 0x03340003ff0075a7 */ /* 0x000e220008020168 */
[----:B--2---:R-:W-:-:S04]  /*1650*/  LOP3.LUT R0, R20, 0x1, RZ, 0xfc, !PT ;  /* 0x0000000114007812 */ /* 0x004fc800078efcff */
[----:B------:R-:W-:Y:S01]  /*1660*/  ISETP.NE.AND P0, PT, R0, 0x3, PT ;  /* 0x000000030000780c */ /* 0x000fe20003f05270 */
[----:B0-----:R-:W-:-:S12]  /*1670*/  @!P1 BRA `(.L_x_14) ;  /* 0x000000dc00949947 */ /* 0x001fd80003800000 */
.L_x_99:
[----:B------:R-:W-:Y:S05]  /*1680*/  @!P0 BRA `(.L_x_15) ;  /* 0x0000000000048947 */ /* 0x000fea0003800000 */
[----:B------:R-:W-:Y:S01]  /*1690*/  BPT.TRAP 0x1 ;  /* 0x000000040000795c */ /* 0x000fe20000300000 */
.L_x_15:
[----:B------:R1:W2:Y:S01]  /*16a0*/  SYNCS.PHASECHK.TRANS64.TRYWAIT P2, [UR40+0x33430], R3 ;  /* 0x03343003ff0075a7 */ /* 0x0002a20008040168 */
[----:B------:R-:W-:Y:S05]  /*16b0*/  @!P0 BRA `(.L_x_16) ;  /* 0x0000000000048947 */ /* 0x000fea0003800000 */
[----:B------:R-:W-:Y:S01]  /*16c0*/  BPT.TRAP 0x1 ;  /* 0x000000040000795c */ /* 0x000fe20000300000 */
.L_x_16:
[----:B0-----:R-:W0:Y:S01]  /*16d0*/  S2R R0, SR_TID.X ;  /* 0x0000000000007919 */ /* 0x001e220000002100 */
[----:B------:R-:W-:Y:S01]  /*16e0*/  IMAD.U32 R4, RZ, RZ, UR42 ;  /* 0x0000002aff047e24 */ /* 0x000fe2000f8e00ff */
[----:B0-----:R-:W-:-:S04]  /*16f0*/  LOP3.LUT R0, R0, 0x7f, RZ, 0xc0, !PT ;  /* 0x0000007f00007812 */ /* 0x001fc800078ec0ff */
[----:B------:R-:W-:Y:S01]  /*1700*/  ISETP.NE.AND P1, PT, R0, RZ, PT ;  /* 0x000000ff0000720c */ /* 0x000fe20003f25270 */
[----:B--2---:R-:W-:-:S12]  /*1710*/  @P2 BRA `(.L_x_17) ;  /* 0x0000000000082947 */ /* 0x004fd80003800000 */
[----:B------:R-:W0:Y:S02]  /*1720*/  SYNCS.PHASECHK.TRANS64.TRYWAIT P2, [UR40+0x33430], R3 ;  /* 0x03343003ff0075a7 */ /* 0x000e240008040168 */
[----:B0-----:R-:W-:Y:S05]  /*1730*/  @!P2 BRA `(.L_x_18) ;  /* 0x000000dc007ca947 */ /* 0x001fea0003800000 */
.L_x_17:
[----:B------:R-:W-:Y:S05]  /*1740*/  WARPSYNC.ALL ;  /* 0x0000000000007948 */ /* 0x000fea0003800000 */
[----:B0-----:R-:W-:Y:S01]  /*1750*/  IMAD.MOV.U32 R0, RZ, RZ, RZ ;  /* 0x000000ffff007224 */ /* 0x001fe200078e00ff */
[----:B------:R-:W-:Y:S01]  /*1760*/  LOP3.LUT R4, R4, 0x10000, RZ, 0xfc, !PT ;  /* 0x0001000004047812 */ /* 0x000fe200078efcff */
[----:B------:R-:W-:Y:S02]  /*1770*/  IMAD.MOV.U32 R25, RZ, RZ, RZ ;  /* 0x000000ffff197224 */ /* 0x000fe400078e00ff */
[----:B------:R-:W-:Y:S01]  /*1780*/  IMAD.MOV.U32 R5, RZ, RZ, -0x7fffffe0 ;  /* 0x80000020ff057424 */ /* 0x000fe200078e00ff */
[----:B------:R-:W-:Y:S01]  /*1790*/  UIADD3 UR4, UR40, 0x24200, URZ ;  /* 0x0002420028047890 */ /* 0x000fe2000fffe03f */
[----:B------:R-:W-:Y:S01]  /*17a0*/  R2UR UR8, R4 ;  /* 0x00000000040872ca */ /* 0x000fe200000e0000 */
[----:B------:R-:W-:-:S02]  /*17b0*/  WARPGROUP.ARRIVE ;  /* 0x00000000000079c5 */ /* 0x000fc40000000000 */
[C---:B------:R-:W-:Y:S01]  /*17c0*/  R2UR UR9, R5.reuse ;  /* 0x00000000050972ca */ /* 0x040fe200000e0000 */
[----:B------:R-:W-:Y:S01]  /*17d0*/  USHF.R.U32.HI UR4, URZ, 0x4, UR4 ;  /* 0x000000043f047899 */ /* 0x000fe20008011604 */
[C---:B------:R-:W-:Y:S01]  /*17e0*/  R2UR UR16, R4.reuse ;  /* 0x00000000041072ca */ /* 0x040fe200000e0000 */
[----:B------:R-:W-:Y:S01]  /*17f0*/  UMOV UR11, 0x80000020 ;  /* 0x80000020000b7882 */ /* 0x000fe20000000000 */
[C---:B------:R-:W-:Y:S01]  /*1800*/  R2UR UR17, R5.reuse ;  /* 0x00000000051172ca */ /* 0x040fe200000e0000 */
[----:B------:R-:W-:Y:S01]  /*1810*/  ULOP3.LUT UR4, UR4, 0x3fff, URZ, 0xc0, !UPT ;  /* 0x00003fff04047892 */ /* 0x000fe2000f8ec03f */
[C---:B------:R-:W-:Y:S01]  /*1820*/  R2UR UR20, R4.reuse ;  /* 0x00000000041472ca */ /* 0x040fe200000e0000 */
[----:B------:R-:W-:Y:S01]  /*1830*/  UMOV UR19, 0x80000020 ;  /* 0x8000002000137882 */ /* 0x000fe20000000000 */
[C---:B------:R-:W-:Y:S01]  /*1840*/  R2UR UR21, R5.reuse ;  /* 0x00000000051572ca */ /* 0x040fe200000e0000 */
[----:B------:R-:W-:Y:S01]  /*1850*/  ULOP3.LUT UR42, UR4, 0x10000, URZ, 0xfc, !UPT ;  /* 0x00010000042a7892 */ /* 0x000fe2000f8efc3f */
[----:B------:R-:W-:Y:S01]  /*1860*/  R2UR UR12, R4 ;  /* 0x00000000040c72ca */ /* 0x000fe200000e0000 */
[----:B------:R-:W-:Y:S01]  /*1870*/  UMOV UR23, 0x80000020 ;  /* 0x8000002000177882 */ /* 0x000fe20000000000 */
[C---:B------:R-:W-:Y:S01]  /*1880*/  R2UR UR13, R5.reuse ;  /* 0x00000000050d72ca */ /* 0x040fe200000e0000 */
[----:B------:R-:W-:Y:S01]  /*1890*/  UIADD3 UR4, UR42, 0x80, URZ ;  /* 0x000000802a047890 */ /* 0x000fe2000fffe03f */
[----:B------:R-:W-:Y:S01]  /*18a0*/  LOP3.LUT R24, R24, 0xffffff80, RZ, 0xc0, !PT ;  /* 0xffffff8018187812 */ /* 0x000fe200078ec0ff */
[----:B------:R-:W-:Y:S01]  /*18b0*/  UIADD3 UR6, UR42, 0x100, URZ ;  /* 0x000001002a067890 */ /* 0x000fe2000fffe03f */
[----:B------:R-:W-:Y:S01]  /*18c0*/  IMAD.MOV.U32 R6, RZ, RZ, -0x2 ;  /* 0xfffffffeff067424 */ /* 0x000fe200078e00ff */
[----:B------:R-:W-:Y:S01]  /*18d0*/  UMOV UR10, UR42 ;  /* 0x0000002a000a7c82 */ /* 0x000fe20008000000 */
[----:B------:R-:W-:Y:S01]  /*18e0*/  UMOV UR15, 0x80000020 ;  /* 0x80000020000f7882 */ /* 0x000fe20000000000 */
[----:B------:R-:W-:Y:S01]  /*18f0*/  QGMMA.64x32x32.F32.E4M3.E4M3 R92, gdesc[UR8], RZ, !UPT, gsb0 ;  /* 0x00600000085c79f3 */ /* 0x000fe2000c0008ff */
[C---:B------:R-:W-:Y:S01]  /*1900*/  R2UR UR8, R4.reuse ;  /* 0x00000000040872ca */ /* 0x040fe200000e0000 */
[----:B------:R-:W-:Y:S01]  /*1910*/  UMOV UR10, UR4 ;  /* 0x00000004000a7c82 */ /* 0x000fe20008000000 */
[----:B------:R-:W-:Y:S01]  /*1920*/  R2UR UR9, R5 ;  /* 0x00000000050972ca */ /* 0x000fe200000e0000 */
[----:B------:R-:W-:Y:S01]  /*1930*/  UMOV UR11, 0x80000020 ;  /* 0x80000020000b7882 */ /* 0x000fe20000000000 */
[----:B------:R-:W-:Y:S01]  /*1940*/  UMOV UR18, UR6 ;  /* 0x0000000600127c82 */ /* 0x000fe20008000000 */
[----:B------:R-:W-:Y:S01]  /*1950*/  R2UR UR4, R4 ;  /* 0x00000000040472ca */ /* 0x000fe200000e0000 */
[----:B------:R-:W-:Y:S01]  /*1960*/  UIADD3 UR26, UR42, 0x2, URZ ;  /* 0x000000022a1a7890 */ /* 0x000fe2000fffe03f */
[----:B------:R-:W-:Y:S01]  /*1970*/  IMAD.IADD R24, R23, 0x1, -R24 ;  /* 0x0000000117187824 */ /* 0x000fe200078e0a18 */
[----:B------:R-:W-:Y:S01]  /*1980*/  UMOV UR25, 0x80000020 ;  /* 0x8000002000197882 */ /* 0x000fe20000000000 */
[----:B------:R-:W-:Y:S01]  /*1990*/  UMOV UR27, 0x80000020 ;  /* 0x80000020001b7882 */ /* 0x000fe20000000000 */
[----:B------:R-:W-:Y:S01]  /*19a0*/  UIADD3 UR5, UR42, 0x182, URZ ;  /* 0x000001822a057890 */ /* 0x000fe2000fffe03f */
[----:B------:R-:W-:Y:S01]  /*19b0*/  P2R R26, PR, RZ, 0x2 ;  /* 0x00000002ff1a7803 */ /* 0x000fe20000000000 */
[----:B------:R-:W-:Y:S01]  /*19c0*/  UIADD3 UR6, UR42, 0x202, URZ ;  /* 0x000002022a067890 */ /* 0x000fe2000fffe03f */
[----:B-1----:R-:W-:Y:S01]  /*19d0*/  SHF.R.S32.HI R3, RZ, 0x1f, R24 ;  /* 0x0000001fff037819 */ /* 0x002fe20000011418 */
[----:B------:R-:W-:Y:S01]  /*19e0*/  UIADD3 UR30, UR42, 0x280, URZ ;  /* 0x000002802a1e7890 */ /* 0x000fe2000fffe03f */
[----:B------:R-:W-:Y:S01]  /*19f0*/  P2R R108, PR, RZ, 0x1 ;  /* 0x00000001ff6c7803 */ /* 0x000fe20000000000 */
[----:B------:R-:W-:Y:S01]  /*1a00*/  UMOV UR29, 0x80000020 ;  /* 0x80000020001d7882 */ /* 0x000fe20000000000 */
[----:B------:R-:W-:Y:S01]  /*1a10*/  UMOV UR31, 0x80000020 ;  /* 0x80000020001f7882 */ /* 0x000fe20000000000 */
[----:B------:R-:W-:Y:S01]  /*1a20*/  UIADD3 UR24, UR4, 0x2, URZ ;  /* 0x0000000204187890 */ /* 0x000fe2000fffe03f */
[----:B------:R-:W-:Y:S01]  /*1a30*/  LEA.HI R3, R3, R24, RZ, 0x2 ;  /* 0x0000001803037211 */ /* 0x000fe200078f10ff */
[----:B------:R-:W-:Y:S01]  /*1a40*/  UIADD3 UR28, UR4, 0x200, URZ ;  /* 0x00000200041c7890 */ /* 0x000fe2000fffe03f */
[----:B------:R-:W0:Y:S01]  /*1a50*/  S2UR UR43, SR_CgaCtaId ;  /* 0x00000000002b79c3 */ /* 0x000e220000008800 */
[----:B------:R-:W-:Y:S01]  /*1a60*/  UIADD3 UR32, UR4, 0x202, URZ ;  /* 0x0000020204207890 */ /* 0x000fe2000fffe03f */
[----:B------:R-:W-:Y:S01]  /*1a70*/  LOP3.LUT R3, R3, 0x7ffffffc, RZ, 0xc0, !PT ;  /* 0x7ffffffc03037812 */ /* 0x000fe200078ec0ff */
[----:B------:R-:W-:Y:S01]  /*1a80*/  UIADD3 UR34, UR42, 0x282, URZ ;  /* 0x000002822a227890 */ /* 0x000fe2000fffe03f */
[----:B------:R-:W-:Y:S01]  /*1a90*/  IMAD.MOV.U32 R110, RZ, RZ, R25 ;  /* 0x000000ffff6e7224 */ /* 0x000fe200078e0019 */
[----:B------:R-:W-:Y:S01]  /*1aa0*/  UMOV UR33, 0x80000020 ;  /* 0x8000002000217882 */ /* 0x000fe20000000000 */
[----:B------:R-:W-:Y:S01]  /*1ab0*/  UMOV UR35, 0x80000020 ;  /* 0x8000002000237882 */ /* 0x000fe20000000000 */
[----:B------:R-:W-:Y:S01]  /*1ac0*/  UIADD3 UR44, UR4, 0x400, URZ ;  /* 0x00000400042c7890 */ /* 0x000fe2000fffe03f */
[----:B------:R-:W-:Y:S01]  /*1ad0*/  IMAD.IADD R3, R24, 0x1, -R3 ;  /* 0x0000000118037824 */ /* 0x000fe200078e0a03 */
[----:B------:R-:W-:Y:S01]  /*1ae0*/  UIADD3 UR46, UR42, 0x500, URZ ;  /* 0x000005002a2e7890 */ /* 0x000fe2000fffe03f */
[--C-:B------:R-:W-:Y:S01]  /*1af0*/  IMAD.MOV.U32 R112, RZ, RZ, R25.reuse ;  /* 0x000000ffff707224 */ /* 0x100fe200078e0019 */
[----:B------:R-:W-:Y:S01]  /*1b00*/  UMOV UR45, 0x80000020 ;  /* 0x80000020002d7882 */ /* 0x000fe20000000000 */
[----:B------:R-:W-:Y:S01]  /*1b10*/  UMOV UR47, 0x80000020 ;  /* 0x80000020002f7882 */ /* 0x000fe20000000000 */
[----:B------:R-:W-:Y:S01]  /*1b20*/  UIADD3 UR48, UR4, 0x402, URZ ;  /* 0x0000040204307890 */ /* 0x000fe2000fffe03f */
[----:B------:R-:W-:Y:S01]  /*1b30*/  IMAD R6, R3, R6, 0xa0 ;  /* 0x000000a003067424 */ /* 0x000fe200078e0206 */
[----:B------:R-:W-:Y:S01]  /*1b40*/  UIADD3 UR4, UR42, 0x680, URZ ;  /* 0x000006802a047890 */ /* 0x000fe2000fffe03f */
[----:B------:R-:W-:Y:S01]  /*1b50*/  IMAD.MOV.U32 R114, RZ, RZ, R25 ;  /* 0x000000ffff727224 */ /* 0x000fe200078e0019 */
[----:B------:R-:W-:Y:S01]  /*1b60*/  UIADD3 UR50, UR42, 0x502, URZ ;  /* 0x000005022a327890 */ /* 0x000fe2000fffe03f */
[----:B------:R-:W-:Y:S01]  /*1b70*/  IMAD.IADD R19, R6, 0x1, R19 ;  /* 0x0000000106137824 */ /* 0x000fe200078e0213 */
[----:B------:R-:W-:Y:S01]  /*1b80*/  UMOV UR49, 0x80000020 ;  /* 0x8000002000317882 */ /* 0x000fe20000000000 */
[----:B------:R-:W-:Y:S01]  /*1b90*/  UMOV UR51, 0x80000020 ;  /* 0x8000002000337882 */ /* 0x000fe20000000000 */
[----:B------:R-:W-:Y:S01]  /*1ba0*/  UMOV UR7, 0x80000020 ;  /* 0x8000002000077882 */ /* 0x000fe20000000000 */
[----:B------:R-:W-:-:S02]  /*1bb0*/  IMAD R6, R22, -0xa0, R19 ;  /* 0xffffff6016067824 */ /* 0x000fc400078e0213 */
[----:B------:R-:W-:Y:S02]  /*1bc0*/  VIADD R22, R22, 0xfffffffe ;  /* 0xfffffffe16167836 */ /* 0x000fe40000000000 */
[--C-:B------:R-:W-:Y:S01]  /*1bd0*/  IMAD.MOV.U32 R116, RZ, RZ, R25.reuse ;  /* 0x000000ffff747224 */ /* 0x100fe200078e0019 */
[C---:B------:R-:W-:Y:S01]  /*1be0*/  ISETP.GT.AND P6, PT, R6.reuse, RZ, PT ;  /* 0x000000ff0600720c */ /* 0x040fe20003fc4270 */
[----:B------:R-:W-:Y:S01]  /*1bf0*/  IMAD.MOV.U32 R118, RZ, RZ, R25 ;  /* 0x000000ffff767224 */ /* 0x000fe200078e0019 */
[C---:B------:R-:W-:Y:S02]  /*1c00*/  ISETP.GT.AND P2, PT, R6.reuse, 0x1, PT ;  /* 0x000000010600780c */ /* 0x040fe40003f44270 */
[C---:B------:R-:W-:Y:S02]  /*1c10*/  ISETP.GT.AND P3, PT, R6.reuse, 0x8, PT ;  /* 0x000000080600780c */ /* 0x040fe40003f64270 */
[C---:B------:R-:W-:Y:S02]  /*1c20*/  ISETP.GT.AND P4, PT, R6.reuse, 0x9, PT ;  /* 0x000000090600780c */ /* 0x040fe40003f84270 */
[----:B------:R-:W-:-:S02]  /*1c30*/  ISETP.GT.AND P5, PT, R6, 0x10, PT ;  /* 0x000000100600780c */ /* 0x000fc40003fa4270 */
[C---:B------:R-:W-:Y:S01]  /*1c40*/  ISETP.GT.AND P1, PT, R6.reuse, 0x79, PT ;  /* 0x000000790600780c */ /* 0x040fe20003f24270 */
[----:B------:R-:W-:Y:S02]  /*1c50*/  WARPGROUP.DEPBAR.LE gsb0, 0x0 ;  /* 0x00008000000079c5 */ /* 0x000fe40000010000 */
[----:B------:R-:W-:Y:S01]  /*1c60*/  WARPGROUP.ARRIVE ;  /* 0x00000000000079c5 */ /* 0x000fe20000000000 */
[----:B------:R-:W-:-:S05]  /*1c70*/  ISETP.GT.AND P0, PT, R6, 0x80, PT ;  /* 0x000000800600780c */ /* 0x000fca0003f04270 */
[----:B------:R-:W-:Y:S01]  /*1c80*/  QGMMA.64x32x32.F32.E4M3.E4M3 R76, gdesc[UR8], RZ, !UPT, gsb0 ;  /* 0x00600000084c79f3 */ /* 0x000fe2000c0008ff */
[----:B------:R-:W-:Y:S02]  /*1c90*/  UIADD3 UR8, UR42, 0x180, URZ ;  /* 0x000001802a087890 */ /* 0x000fe4000fffe03f */
[----:B------:R-:W-:Y:S01]  /*1ca0*/  UIADD3 UR10, UR42, 0x200, URZ ;  /* 0x000002002a0a7890 */ /* 0x000fe2000fffe03f */
[----:B------:R-:W-:Y:S01]  /*1cb0*/  UMOV UR9, UR49 ;  /* 0x0000003100097c82 */ /* 0x000fe20008000000 */
[----:B------:R-:W-:-:S03]  /*1cc0*/  UMOV UR11, 0x80000020 ;  /* 0x80000020000b7882 */ /* 0x000fc60000000000 */
[----:B------:R-:W-:Y:S01]  /*1cd0*/  UMOV UR22, UR8 ;  /* 0x0000000800167c82 */ /* 0x000fe20008000000 */
[----:B------:R-:W-:Y:S01]  /*1ce0*/  UMOV UR8, UR48 ;  /* 0x0000003000087c82 */ /* 0x000fe20008000000 */
[----:B------:R-:W-:Y:S01]  /*1cf0*/  UMOV UR14, UR10 ;  /* 0x0000000a000e7c82 */ /* 0x000fe20008000000 */
[----:B------:R-:W-:Y:S01]  /*1d00*/  UIADD3 UR10, UR42, 0x602, URZ ;  /* 0x000006022a0a7890 */ /* 0x000fe2000fffe03f */
[----:B------:R-:W-:Y:S02]  /*1d10*/  WARPGROUP.DEPBAR.LE gsb0, 0x0 ;  /* 0x00008000000079c5 */ /* 0x000fe40000010000 */
[----:B------:R-:W-:-:S06]  /*1d20*/  WARPGROUP.ARRIVE ;  /* 0x00000000000079c5 */ /* 0x000fcc0000000000 */
[----:B------:R-:W-:Y:S03]  /*1d30*/  QGMMA.64x32x32.F32.E4M3.E4M3 R60, gdesc[UR16], RZ, !UPT, gsb0 ;  /* 0x00600000103c79f3 */ /* 0x000fe6000c0008ff */
        /* <DEDUP_REMOVED lines=8> */
[----:B------:R-:W-:Y:S01]  /*1dc0*/  QGMMA.64x32x32.F32.E4M3.E4M3 R92, gdesc[UR24], R92, gsb0 ;  /* 0x00600000185c79f3 */ /* 0x000fe2000800085c */
[----:B------:R-:W-:Y:S01]  /*1dd0*/  UIADD3 UR26, UR42, 0x82, URZ ;  /* 0x000000822a1a7890 */ /* 0x000fe2000fffe03f */
[----:B------:R-:W-:Y:S01]  /*1de0*/  UMOV UR27, 0x80000020 ;  /* 0x80000020001b7882 */ /* 0x000fe20000000000 */
        /* <DEDUP_REMOVED lines=8> */
[----:B------:R-:W-:Y:S01]  /*1e70*/  UMOV UR26, UR5 ;  /* 0x00000005001a7c82 */ /* 0x000fe20008000000 */
[----:B------:R-:W-:Y:S01]  /*1e80*/  UMOV UR27, 0x80000020 ;  /* 0x80000020001b7882 */ /* 0x000fe20000000000 */
[----:B------:R-:W-:Y:S01]  /*1e90*/  UIADD3 UR5, UR42, 0x400, URZ ;  /* 0x000004002a057890 */ /* 0x000fe2000fffe03f */
        /* <DEDUP_REMOVED lines=8> */
[----:B------:R-:W-:Y:S03]  /*1f20*/  QGMMA.64x32x32.F32.E4M3.E4M3 R28, gdesc[UR24], R28, gsb0 ;  /* 0x00600000181c79f3 */ /* 0x000fe6000800081c */
        /* <DEDUP_REMOVED lines=65> */
[----:B------:R-:W-:Y:S01]  /*2340*/  UMOV UR4, UR48 ;  /* 0x0000003000047c82 */ /* 0x000fe20008000000 */
        /* <DEDUP_REMOVED lines=15> */
[----:B------:R-:W-:Y:S01]  /*2440*/  WARPGROUP.ARRIVE ;  /* 0x00000000000079c5 */ /* 0x000fe20000000000 */
[----:B------:R-:W-:Y:S01]  /*2450*/  FSEL R9, R94, -INF , P6 ;  /* 0xff8000005e097808 */ /* 0x000fe20003000000 */
[--C-:B------:R-:W-:Y:S01]  /*2460*/  IMAD.MOV.U32 R94, RZ, RZ, R25.reuse ;  /* 0x000000ffff5e7224 */ /* 0x100fe200078e0019 */
[----:B------:R-:W-:Y:S02]  /*2470*/  FSEL R95, R95, -INF , P2 ;  /* 0xff8000005f5f7808 */ /* 0x000fe40001000000 */
[----:B------:R-:W-:Y:S01]  /*2480*/  FSEL R109, R98, -INF , P3 ;  /* 0xff800000626d7808 */ /* 0x000fe20001800000 */
[----:B------:R-:W-:Y:S01]  /*2490*/  QGMMA.64x32x32.F32.E4M3.E4M3 R76, gdesc[UR48], R76, gsb0 ;  /* 0x00600000304c79f3 */ /* 0x000fe2000800084c */
[----:B------:R-:W-:Y:S01]  /*24a0*/  FMNMX.FTZ R8, R9, R95, !PT ;  /* 0x0000005f09087209 */ /* 0x000fe20007810000 */
[----:B------:R-:W-:Y:S01]  /*24b0*/  UIADD3 UR50, UR42, 0x702, URZ ;  /* 0x000007022a327890 */ /* 0x000fe2000fffe03f */
[----:B------:R-:W-:Y:S01]  /*24c0*/  FSEL R99, R99, -INF , P4 ;  /* 0xff80000063637808 */ /* 0x000fe20002000000 */
[----:B------:R-:W-:Y:S01]  /*24d0*/  UMOV UR51, 0x80000020 ;  /* 0x8000002000337882 */ /* 0x000fe20000000000 */
[----:B------:R-:W-:Y:S01]  /*24e0*/  FMNMX.FTZ R8, R109, R8, !PT ;  /* 0x000000086d087209 */ /* 0x000fe20007810000 */
[--C-:B------:R-:W-:Y:S01]  /*24f0*/  IMAD.MOV.U32 R98, RZ, RZ, R25.reuse ;  /* 0x000000ffff627224 */ /* 0x100fe200078e0019 */
[----:B------:R-:W-:Y:S01]  /*2500*/  FSEL R7, R92, -INF , P6 ;  /* 0xff8000005c077808 */ /* 0x000fe20003000000 */
[----:B------:R-:W-:Y:S01]  /*2510*/  IMAD.MOV.U32 R92, RZ, RZ, R25 ;  /* 0x000000ffff5c7224 */ /* 0x000fe200078e0019 */
[----:B------:R-:W-:-:S02]  /*2520*/  ISETP.GT.AND P6, PT, R6, 0x11, PT ;  /* 0x000000110600780c */ /* 0x000fc40003fc4270 */
[----:B------:R-:W-:Y:S01]  /*2530*/  FSEL R111, R102, -INF , P5 ;  /* 0xff800000666f7808 */ /* 0x000fe20002800000 */
[----:B------:R-:W-:Y:S01]  /*2540*/  IMAD.MOV.U32 R102, RZ, RZ, R25 ;  /* 0x000000ffff667224 */ /* 0x000fe200078e0019 */
[----:B------:R-:W-:Y:S02]  /*2550*/  FMNMX.FTZ R8, R99, R8, !PT ;  /* 0x0000000863087209 */ /* 0x000fe40007810000 */
[----:B------:R-:W-:Y:S02]  /*2560*/  FSEL R93, R93, -INF , P2 ;  /* 0xff8000005d5d7808 */ /* 0x000fe40001000000 */
[----:B------:R-:W-:Y:S02]  /*2570*/  ISETP.GT.AND P2, PT, R6, 0x18, PT ;  /* 0x000000180600780c */ /* 0x000fe40003f44270 */
[----:B------:R-:W-:Y:S02]  /*2580*/  FSEL R103, R103, -INF , P6 ;  /* 0xff80000067677808 */ /* 0x000fe40003000000 */
[----:B------:R-:W-:-:S02]  /*2590*/  FMNMX.FTZ R8, R111, R8, !PT ;  /* 0x000000086f087209 */ /* 0x000fc40007810000 */
[----:B------:R-:W-:Y:S01]  /*25a0*/  FSEL R11, R96, -INF , P3 ;  /* 0xff800000600b7808 */ /* 0x000fe20001800000 */
[--C-:B------:R-:W-:Y:S01]  /*25b0*/  IMAD.MOV.U32 R96, RZ, RZ, R25.reuse ;  /* 0x000000ffff607224 */ /* 0x100fe200078e0019 */
[----:B------:R-:W-:Y:S02]  /*25c0*/  ISETP.GT.AND P3, PT, R6, 0x19, PT ;  /* 0x000000190600780c */ /* 0x000fe40003f64270 */
[----:B------:R-:W-:Y:S01]  /*25d0*/  FSEL R113, R106, -INF , P2 ;  /* 0xff8000006a717808 */ /* 0x000fe20001000000 */
[----:B------:R-:W-:Y:S01]  /*25e0*/  IMAD.MOV.U32 R106, RZ, RZ, R25 ;  /* 0x000000ffff6a7224 */ /* 0x000fe200078e0019 */
[----:B------:R-:W-:Y:S02]  /*25f0*/  FMNMX.FTZ R8, R103, R8, !PT ;  /* 0x0000000867087209 */ /* 0x000fe40007810000 */
[----:B------:R-:W-:Y:S02]  /*2600*/  FSEL R97, R97, -INF , P4 ;  /* 0xff80000061617808 */ /* 0x000fe40002000000 */
[----:B------:R-:W-:-:S02]  /*2610*/  FSEL R107, R107, -INF , P3 ;  /* 0xff8000006b6b7808 */ /* 0x000fc40001800000 */
[C---:B------:R-:W-:Y:S02]  /*2620*/  ISETP.GT.AND P4, PT, R6.reuse, 0x20, PT ;  /* 0x000000200600780c */ /* 0x040fe40003f84270 */
[----:B------:R-:W-:Y:S02]  /*2630*/  FMNMX.FTZ R8, R113, R8, !PT ;  /* 0x0000000871087209 */ /* 0x000fe40007810000 */
[----:B------:R-:W-:Y:S02]  /*2640*/  FSEL R105, R105, -INF , P3 ;  /* 0xff80000069697808 */ /* 0x000fe40001800000 */
[----:B------:R-:W-:Y:S02]  /*2650*/  ISETP.GT.AND P3, PT, R6, 0x21, PT ;  /* 0x000000210600780c */ /* 0x000fe40003f64270 */
[----:B------:R-:W-:Y:S02]  /*2660*/  FMNMX.FTZ R8, R107, R8, !PT ;  /* 0x000000086b087209 */ /* 0x000fe40007810000 */
[----:B------:R-:W-:Y:S01]  /*2670*/  FSEL R15, R104, -INF , P2 ;  /* 0xff800000680f7808 */ /* 0x000fe20001000000 */
[----:B------:R-:W-:Y:S01]  /*2680*/  IMAD.MOV.U32 R104, RZ, RZ, R25 ;  /* 0x000000ffff687224 */ /* 0x000fe200078e0019 */
[----:B------:R-:W-:-:S02]  /*2690*/  ISETP.GT.AND P2, PT, R6, 0x28, PT ;  /* 0x000000280600780c */ /* 0x000fc40003f44270 */
[----:B------:R-:W-:Y:S02]  /*26a0*/  FSEL R101, R101, -INF , P6 ;  /* 0xff80000065657808 */ /* 0x000fe40003000000 */
[----:B------:R-:W-:Y:S02]  /*26b0*/  ISETP.GT.AND P6, PT, R6, 0x29, PT ;  /* 0x000000290600780c */ /* 0x000fe40003fc4270 */
[----:B------:R-:W-:Y:S01]  /*26c0*/  FSEL R13, R100, -INF , P5 ;  /* 0xff800000640d7808 */ /* 0x000fe20002800000 */
[----:B------:R-:W-:Y:S01]  /*26d0*/  IMAD.MOV.U32 R100, RZ, RZ, R25 ;  /* 0x000000ffff647224 */ /* 0x000fe200078e0019 */
[----:B------:R-:W-:Y:S01]  /*26e0*/  ISETP.GT.AND P5, PT, R6, 0x30, PT ;  /* 0x000000300600780c */ /* 0x000fe20003fa4270 */
[----:B------:R-:W-:Y:S02]  /*26f0*/  WARPGROUP.DEPBAR.LE gsb0, 0x0 ;  /* 0x00008000000079c5 */ /* 0x000fe40000010000 */
[----:B------:R-:W-:Y:S01]  /*2700*/  WARPGROUP.ARRIVE ;  /* 0x00000000000079c5 */ /* 0x000fe20000000000 */
[----:B------:R-:W-:-:S02]  /*2710*/  FSEL R115, R78, -INF , P4 ;  /* 0xff8000004e737808 */ /* 0x000fc40002000000 */
[----:B------:R-:W-:Y:S02]  /*2720*/  FSEL R117, R79, -INF , P3 ;  /* 0xff8000004f757808 */ /* 0x000fe40001800000 */
[----:B------:R-:W-:Y:S01]  /*2730*/  FMNMX.FTZ R8, R115, R8, !PT ;  /* 0x0000000873087209 */ /* 0x000fe20007810000 */
[----:B------:R-:W-:Y:S01]  /*2740*/  QGMMA.64x32x32.F32.E4M3.E4M3 R60, gdesc[UR8], R60, gsb0 ;  /* 0x00600000083c79f3 */ /* 0x000fe2000800083c */
[----:B------:R-:W-:Y:S02]  /*2750*/  FSEL R119, R82, -INF , P2 ;  /* 0xff80000052777808 */ /* 0x000fe40001000000 */
[----:B------:R-:W-:Y:S02]  /*2760*/  FMNMX.FTZ R8, R117, R8, !PT ;  /* 0x0000000875087209 */ /* 0x000fe40007810000 */
[----:B------:R-:W-:Y:S02]  /*2770*/  FSEL R121, R83, -INF , P6 ;  /* 0xff80000053797808 */ /* 0x000fe40003000000 */
[----:B------:R-:W-:-:S02]  /*2780*/  FMNMX.FTZ R8, R119, R8, !PT ;  /* 0x0000000877087209 */ /* 0x000fc40007810000 */
[----:B------:R-:W-:Y:S02]  /*2790*/  FSEL R19, R76, -INF , P4 ;  /* 0xff8000004c137808 */ /* 0x000fe40002000000 */
[----:B------:R-:W-:Y:S02]  /*27a0*/  ISETP.GT.AND P4, PT, R6, 0x31, PT ;  /* 0x000000310600780c */ /* 0x000fe40003f84270 */
[----:B------:R-:W-:Y:S02]  /*27b0*/  FSEL R123, R86, -INF , P5 ;  /* 0xff800000567b7808 */ /* 0x000fe40002800000 */
[----:B------:R-:W-:Y:S02]  /*27c0*/  FMNMX.FTZ R8, R121, R8, !PT ;  /* 0x0000000879087209 */ /* 0x000fe40007810000 */
[----:B------:R-:W-:Y:S02]  /*27d0*/  FSEL R77, R77, -INF , P3 ;  /* 0xff8000004d4d7808 */ /* 0x000fe40001800000 */
[----:B------:R-:W-:-:S02]  /*27e0*/  ISETP.GT.AND P3, PT, R6, 0x38, PT ;  /* 0x000000380600780c */ /* 0x000fc40003f64270 */
[----:B------:R-:W-:Y:S02]  /*27f0*/  FSEL R125, R87, -INF , P4 ;  /* 0xff800000577d7808 */ /* 0x000fe40002000000 */
[----:B------:R-:W-:Y:S02]  /*2800*/  FMNMX.FTZ R8, R123, R8, !PT ;  /* 0x000000087b087209 */ /* 0x000fe40007810000 */
[----:B------:R-:W-:Y:S02]  /*2810*/  FSEL R21, R80, -INF , P2 ;  /* 0xff80000050157808 */ /* 0x000fe40001000000 */
[----:B------:R-:W-:Y:S02]  /*2820*/  ISETP.GT.AND P2, PT, R6, 0x39, PT ;  /* 0x000000390600780c */ /* 0x000fe40003f44270 */
[----:B------:R-:W-:Y:S01]  /*2830*/  FSEL R127, R90, -INF , P3 ;  /* 0xff8000005a7f7808 */ /* 0x000fe20001800000 */
[----:B------:R-:W-:Y:S01]  /*2840*/  IMAD.MOV.U32 R90, RZ, RZ, R25 ;  /* 0x000000ffff5a7224 */ /* 0x000fe200078e0019 */
[----:B------:R-:W-:-:S02]  /*2850*/  FMNMX.FTZ R8, R125, R8, !PT ;  /* 0x000000087d087209 */ /* 0x000fc40007810000 */
[----:B------:R-:W-:Y:S02]  /*2860*/  FSEL R81, R81, -INF , P6 ;  /* 0xff80000051517808 */ /* 0x000fe40003000000 */
[----:B------:R-:W-:Y:S02]  /*2870*/  ISETP.GT.AND P6, PT, R6, 0x40, PT ;  /* 0x000000400600780c */ /* 0x000fe40003fc4270 */
[----:B------:R-:W-:Y:S02]  /*2880*/  FSEL R129, R91, -INF , P2 ;  /* 0xff8000005b817808 */ /* 0x000fe40001000000 */
[----:B------:R-:W-:Y:S02]  /*2890*/  FMNMX.FTZ R8, R127, R8, !PT ;  /* 0x000000087f087209 */ /* 0x000fe40007810000 */
[----:B------:R-:W-:Y:S02]  /*28a0*/  FSEL R23, R84, -INF , P5 ;  /* 0xff80000054177808 */ /* 0x000fe40002800000 */
[----:B------:R-:W-:-:S02]  /*28b0*/  ISETP.GT.AND P5, PT, R6, 0x41, PT ;  /* 0x000000410600780c */ /* 0x000fc40003fa4270 */
[----:B------:R-:W-:Y:S02]  /*28c0*/  FMNMX.FTZ R8, R129, R8, !PT ;  /* 0x0000000881087209 */ /* 0x000fe40007810000 */
[----:B------:R-:W-:Y:S02]  /*28d0*/  FSEL R85, R85, -INF , P4 ;  /* 0xff80000055557808 */ /* 0x000fe40002000000 */
[----:B------:R-:W-:Y:S02]  /*28e0*/  ISETP.GT.AND P4, PT, R6, 0x48, PT ;  /* 0x000000480600780c */ /* 0x000fe40003f84270 */
[----:B------:R-:W-:Y:S01]  /*28f0*/  FSEL R27, R88, -INF , P3 ;  /* 0xff800000581b7808 */ /* 0x000fe20001800000 */
[----:B------:R-:W-:Y:S01]  /*2900*/  IMAD.MOV.U32 R88, RZ, RZ, R25 ;  /* 0x000000ffff587224 */ /* 0x000fe200078e0019 */
[----:B------:R-:W-:Y:S02]  /*2910*/  ISETP.GT.AND P3, PT, R6, 0x49, PT ;  /* 0x000000490600780c */ /* 0x000fe40003f64270 */
[----:B------:R-:W-:-:S02]  /*2920*/  FSEL R89, R89, -INF , P2 ;  /* 0xff80000059597808 */ /* 0x000fc40001000000 */
[----:B------:R-:W-:Y:S01]  /*2930*/  ISETP.GT.AND P2, PT, R6, 0x50, PT ;  /* 0x000000500600780c */ /* 0x000fe20003f44270 */
[----:B------:R-:W-:Y:S02]  /*2940*/  WARPGROUP.DEPBAR.LE gsb0, 0x0 ;  /* 0x00008000000079c5 */ /* 0x000fe40000010000 */
[----:B------:R-:W-:Y:S01]  /*2950*/  WARPGROUP.ARRIVE ;  /* 0x00000000000079c5 */ /* 0x000fe20000000000 */
[----:B------:R-:W-:Y:S02]  /*2960*/  FSEL R131, R62, -INF , P6 ;  /* 0xff8000003e837808 */ /* 0x000fe40003000000 */
[----:B------:R-:W-:Y:S02]  /*2970*/  FSEL R133, R63, -INF , P5 ;  /* 0xff8000003f857808 */ /* 0x000fe40002800000 */
[----:B------:R-:W-:Y:S01]  /*2980*/  FMNMX.FTZ R8, R131, R8, !PT ;  /* 0x0000000883087209 */ /* 0x000fe20007810000 */
[----:B------:R-:W-:Y:S01]  /*2990*/  QGMMA.64x32x32.F32.E4M3.E4M3 R44, gdesc[UR4], R44, gsb0 ;  /* 0x00600000042c79f3 */ /* 0x000fe2000800082c */
[----:B------:R-:W-:-:S02]  /*29a0*/  FSEL R135, R66, -INF , P4 ;  /* 0xff80000042877808 */ /* 0x000fc40002000000 */
[----:B------:R-:W-:Y:S02]  /*29b0*/  FMNMX.FTZ R8, R133, R8, !PT ;  /* 0x0000000885087209 */ /* 0x000fe40007810000 */
[----:B------:R-:W-:Y:S02]  /*29c0*/  FSEL R137, R67, -INF , P3 ;  /* 0xff80000043897808 */ /* 0x000fe40001800000 */
[----:B------:R-:W-:Y:S02]  /*29d0*/  FMNMX.FTZ R8, R135, R8, !PT ;  /* 0x0000000887087209 */ /* 0x000fe40007810000 */
[----:B------:R-:W-:Y:S02]  /*29e0*/  FSEL R63, R60, -INF , P6 ;  /* 0xff8000003c3f7808 */ /* 0x000fe40003000000 */
[----:B------:R-:W-:Y:S02]  /*29f0*/  ISETP.GT.AND P6, PT, R6, 0x51, PT ;  /* 0x000000510600780c */ /* 0x000fe40003fc4270 */
[----:B------:R-:W-:-:S02]  /*2a00*/  FSEL R139, R70, -INF , P2 ;  /* 0xff800000468b7808 */ /* 0x000fc40001000000 */
[----:B------:R-:W-:Y:S02]  /*2a10*/  FMNMX.FTZ R8, R137, R8, !PT ;  /* 0x0000000889087209 */ /* 0x000fe40007810000 */
[----:B------:R-:W-:Y:S02]  /*2a20*/  FSEL R61, R61, -INF , P5 ;  /* 0xff8000003d3d7808 */ /* 0x000fe40002800000 */
[----:B------:R-:W-:Y:S02]  /*2a30*/  ISETP.GT.AND P5, PT, R6, 0x58, PT ;  /* 0x000000580600780c */ /* 0x000fe40003fa4270 */
[----:B------:R-:W-:Y:S02]  /*2a40*/  FSEL R141, R71, -INF , P6 ;  /* 0xff800000478d7808 */ /* 0x000fe40003000000 */
[----:B------:R-:W-:Y:S02]  /*2a50*/  FMNMX.FTZ R8, R139, R8, !PT ;  /* 0x000000088b087209 */ /* 0x000fe40007810000 */
[----:B------:R-:W-:-:S02]  /*2a60*/  FSEL R67, R64, -INF , P4 ;  /* 0xff80000040437808 */ /* 0x000fc40002000000 */
[----:B------:R-:W-:Y:S02]  /*2a70*/  ISETP.GT.AND P4, PT, R6, 0x59, PT ;  /* 0x000000590600780c */ /* 0x000fe40003f84270 */
[----:B------:R-:W-:Y:S02]  /*2a80*/  FSEL R143, R74, -INF , P5 ;  /* 0xff8000004a8f7808 */ /* 0x000fe40002800000 */
[----:B------:R-:W-:Y:S02]  /*2a90*/  FMNMX.FTZ R8, R141, R8, !PT ;  /* 0x000000088d087209 */ /* 0x000fe40007810000 */
[----:B------:R-:W-:Y:S02]  /*2aa0*/  FSEL R65, R65, -INF , P3 ;  /* 0xff80000041417808 */ /* 0x000fe40001800000 */
[----:B------:R-:W-:Y:S02]  /*2ab0*/  ISETP.GT.AND P3, PT, R6, 0x60, PT ;  /* 0x000000600600780c */ /* 0x000fe40003f64270 */
[----:B------:R-:W-:-:S02]  /*2ac0*/  FSEL R145, R75, -INF , P4 ;  /* 0xff8000004b917808 */ /* 0x000fc40002000000 */
[----:B------:R-:W-:Y:S02]  /*2ad0*/  FMNMX.FTZ R8, R143, R8, !PT ;  /* 0x000000088f087209 */ /* 0x000fe40007810000 */
[----:B------:R-:W-:Y:S02]  /*2ae0*/  FSEL R71, R68, -INF , P2 ;  /* 0xff80000044477808 */ /* 0x000fe40001000000 */
[C---:B------:R-:W-:Y:S02]  /*2af0*/  ISETP.GT.AND P2, PT, R6.reuse, 0x61, PT ;  /* 0x000000610600780c */ /* 0x040fe40003f44270 */
[----:B------:R-:W-:Y:S02]  /*2b00*/  FMNMX.FTZ R8, R145, R8, !PT ;  /* 0x0000000891087209 */ /* 0x000fe40007810000 */
[----:B------:R-:W-:Y:S02]  /*2b10*/  FSEL R69, R69, -INF , P6 ;  /* 0xff80000045457808 */ /* 0x000fe40003000000 */
[----:B------:R-:W-:-:S02]  /*2b20*/  ISETP.GT.AND P6, PT, R6, 0x68, PT ;  /* 0x000000680600780c */ /* 0x000fc40003fc4270 */
[----:B------:R-:W-:Y:S02]  /*2b30*/  FSEL R73, R73, -INF , P4 ;  /* 0xff80000049497808 */ /* 0x000fe40002000000 */
        /* <DEDUP_REMOVED lines=8> */
[----:B------:R-:W-:Y:S02]  /*2bc0*/  ISETP.GT.AND P5, PT, R6, 0x69, PT ;  /* 0x000000690600780c */ /* 0x000fe40003fa4270 */
[----:B------:R-:W-:Y:S02]  /*2bd0*/  FSEL R151, R50, -INF , P6 ;  /* 0xff80000032977808 */ /* 0x000fe40003000000 */
[----:B------:R-:W-:Y:S02]  /*2be0*/  FMNMX.FTZ R8, R149, R8, !PT ;  /* 0x0000000895087209 */ /* 0x000fe40007810000 */
        /* <DEDUP_REMOVED lines=11> */
[----:B------:R-:W-:Y:S02]  /*2ca0*/  FMNMX.FTZ R8, R157, R8, !PT ;  /* 0x000000089d087209 */ /* 0x000fe40007810000 */
[----:B------:R-:W-:Y:S02]  /*2cb0*/  FSEL R161, R59, -INF , P1 ;  /* 0xff8000003ba17808 */ /* 0x000fe40000800000 */
[----:B------:R-:W-:Y:S02]  /*2cc0*/  FMNMX.FTZ R8, R159, R8, !PT ;  /* 0x000000089f087209 */ /* 0x000fe40007810000 */
[----:B------:R-:W-:-:S02]  /*2cd0*/  ISETP.GT.AND P1, PT, R6, 0x81, PT ;  /* 0x000000810600780c */ /* 0x000fc40003f24270 */
[----:B------:R-:W-:Y:S02]  /*2ce0*/  FMNMX.FTZ R8, R161, R8, !PT ;  /* 0x00000008a1087209 */ /* 0x000fe40007810000 */
[----:B------:R-:W-:Y:S02]  /*2cf0*/  FSEL R53, R53, -INF , P3 ;  /* 0xff80000035357808 */ /* 0x000fe40001800000 */
[----:B------:R-:W-:Y:S02]  /*2d00*/  ISETP.GT.AND P3, PT, R6, 0x90, PT ;  /* 0x000000900600780c */ /* 0x000fe40003f64270 */
[----:B------:R-:W-:Y:S02]  /*2d10*/  FSEL R59, R52, -INF , P4 ;  /* 0xff800000343b7808 */ /* 0x000fe40002000000 */
[----:B------:R-:W-:Y:S02]  /*2d20*/  ISETP.GT.AND P4, PT, R6, 0x91, PT ;  /* 0x000000910600780c */ /* 0x000fe40003f84270 */
[----:B------:R-:W-:-:S02]  /*2d30*/  FSEL R49, R49, -INF , P5 ;  /* 0xff80000031317808 */ /* 0x000fc40002800000 */
[----:B------:R-:W-:Y:S02]  /*2d40*/  ISETP.GT.AND P5, PT, R6, 0x98, PT ;  /* 0x000000980600780c */ /* 0x000fe40003fa4270 */
[----:B------:R-:W-:Y:S02]  /*2d50*/  FSEL R55, R48, -INF , P6 ;  /* 0xff80000030377808 */ /* 0x000fe40003000000 */
[----:B------:R-:W-:Y:S02]  /*2d60*/  ISETP.GT.AND P6, PT, R6, 0x99, PT ;  /* 0x000000990600780c */ /* 0x000fe40003fc4270 */
[----:B------:R-:W-:Y:S01]  /*2d70*/  P2R R24, PR, RZ, 0x2 ;  /* 0x00000002ff187803 */ /* 0x000fe20000000000 */
[----:B------:R-:W-:Y:S02]  /*2d80*/  WARPGROUP.DEPBAR.LE gsb0, 0x0 ;  /* 0x00008000000079c5 */ /* 0x000fe40000010000 */
[----:B------:R-:W-:Y:S02]  /*2d90*/  FSEL R163, R30, -INF , P0 ;  /* 0xff8000001ea37808 */ /* 0x000fe40000000000 */
[----:B------:R-:W-:-:S02]  /*2da0*/  ISETP.GT.AND P0, PT, R6, 0x88, PT ;  /* 0x000000880600780c */ /* 0x000fc40003f04270 */
[----:B------:R-:W-:Y:S02]  /*2db0*/  FSEL R165, R31, -INF , P1 ;  /* 0xff8000001fa57808 */ /* 0x000fe40000800000 */
[----:B------:R-:W-:Y:S02]  /*2dc0*/  FMNMX.FTZ R8, R163, R8, !PT ;  /* 0x00000008a3087209 */ /* 0x000fe40007810000 */
[----:B------:R-:W-:Y:S02]  /*2dd0*/  FSEL R31, R56, -INF , P2 ;  /* 0xff800000381f7808 */ /* 0x000fe40001000000 */
[----:B------:R-:W-:Y:S02]  /*2de0*/  ISETP.GT.AND P2, PT, R6, 0x89, PT ;  /* 0x000000890600780c */ /* 0x000fe40003f44270 */
[----:B------:R-:W-:Y:S02]  /*2df0*/  FSEL R167, R34, -INF , P0 ;  /* 0xff80000022a77808 */ /* 0x000fe40000000000 */
[----:B------:R-:W-:-:S02]  /*2e00*/  FMNMX.FTZ R8, R165, R8, !PT ;  /* 0x00000008a5087209 */ /* 0x000fc40007810000 */
[----:B------:R-:W-:Y:S02]  /*2e10*/  FSEL R169, R35, -INF , P2 ;  /* 0xff80000023a97808 */ /* 0x000fe40001000000 */
[----:B------:R-:W-:Y:S02]  /*2e20*/  FMNMX.FTZ R8, R167, R8, !PT ;  /* 0x00000008a7087209 */ /* 0x000fe40007810000 */
[----:B------:R-:W-:Y:S02]  /*2e30*/  FSEL R171, R38, -INF , P3 ;  /* 0xff80000026ab7808 */ /* 0x000fe40001800000 */
[----:B------:R-:W-:Y:S02]  /*2e40*/  FMNMX.FTZ R8, R169, R8, !PT ;  /* 0x00000008a9087209 */ /* 0x000fe40007810000 */
[----:B------:R-:W-:Y:S02]  /*2e50*/  FSEL R173, R39, -INF , P4 ;  /* 0xff80000027ad7808 */ /* 0x000fe40002000000 */
[----:B------:R-:W-:-:S02]  /*2e60*/  FMNMX.FTZ R8, R171, R8, !PT ;  /* 0x00000008ab087209 */ /* 0x000fc40007810000 */
[----:B------:R-:W-:Y:S02]  /*2e70*/  FSEL R175, R42, -INF , P5 ;  /* 0xff8000002aaf7808 */ /* 0x000fe40002800000 */
[----:B------:R-:W-:Y:S02]  /*2e80*/  FMNMX.FTZ R8, R173, R8, !PT ;  /* 0x00000008ad087209 */ /* 0x000fe40007810000 */
[----:B------:R-:W-:Y:S02]  /*2e90*/  FSEL R177, R43, -INF , P6 ;  /* 0xff8000002bb17808 */ /* 0x000fe40003000000 */
[----:B------:R-:W-:Y:S02]  /*2ea0*/  FMNMX.FTZ R8, R175, R8, !PT ;  /* 0x00000008af087209 */ /* 0x000fe40007810000 */
[----:B------:R-:W-:Y:S02]  /*2eb0*/  P2R R14, PR, RZ, 0x4 ;  /* 0x00000004ff0e7803 */ /* 0x000fe40000000000 */
[----:B------:R-:W-:-:S02]  /*2ec0*/  FMNMX.FTZ R8, R177, R8, !PT ;  /* 0x00000008b1087209 */ /* 0x000fc40007810000 */
[----:B------:R-:W-:Y:S02]  /*2ed0*/  P2R R20, PR, RZ, 0x1 ;  /* 0x00000001ff147803 */ /* 0x000fe40000000000 */
[C---:B------:R-:W-:Y:S01]  /*2ee0*/  ISETP.GT.AND P0, PT, R6.reuse, 0x79, PT ;  /* 0x000000790600780c */ /* 0x040fe20003f04270 */
[----:B------:R-:W1:Y:S01]  /*2ef0*/  SHFL.BFLY PT, R3, R8, 0x2, 0x1f ;  /* 0x0c401f0008037f89 */ /* 0x000e6200000e0000 */
[----:B------:R-:W-:Y:S02]  /*2f00*/  ISETP.GT.AND P1, PT, R6, 0x80, PT ;  /* 0x000000800600780c */ /* 0x000fe40003f24270 */
[----:B------:R-:W-:Y:S02]  /*2f10*/  FSEL R57, R57, -INF , P0 ;  /* 0xff80000039397808 */ /* 0x000fe40000000000 */
[----:B------:R-:W-:Y:S02]  /*2f20*/  ISETP.NE.AND P0, PT, R20, RZ, PT ;  /* 0x000000ff1400720c */ /* 0x000fe40003f05270 */
[----:B------:R-:W-:-:S02]  /*2f30*/  FSEL R35, R28, -INF , P1 ;  /* 0xff8000001c237808 */ /* 0x000fc40000800000 */
[----:B------:R-:W-:Y:S02]  /*2f40*/  ISETP.NE.AND P1, PT, R24, RZ, PT ;  /* 0x000000ff1800720c */ /* 0x000fe40003f25270 */
[----:B------:R-:W-:Y:S02]  /*2f50*/  FSEL R39, R32, -INF , P0 ;  /* 0xff80000020277808 */ /* 0x000fe40000000000 */
[----:B------:R-:W-:Y:S02]  /*2f60*/  FSEL R29, R29, -INF , P1 ;  /* 0xff8000001d1d7808 */ /* 0x000fe40000800000 */
[----:B------:R-:W-:Y:S02]  /*2f70*/  ISETP.NE.AND P1, PT, R26, RZ, PT ;  /* 0x000000ff1a00720c */ /* 0x000fe40003f25270 */
[----:B------:R-:W-:Y:S01]  /*2f80*/  ISETP.NE.AND P0, PT, R108, RZ, PT ;  /* 0x000000ff6c00720c */ /* 0x000fe20003f05270 */
[----:B------:R-:W-:Y:S01]  /*2f90*/  IMAD.MOV.U32 R108, RZ, RZ, R25 ;  /* 0x000000ffff6c7224 */ /* 0x000fe200078e0019 */
[----:B-1----:R-:W-:-:S05]  /*2fa0*/  FMNMX.FTZ R10, R8, R3, !PT ;  /* 0x00000003080a7209 */ /* 0x002fca0007810000 */
[----:B------:R-:W1:Y:S02]  /*2fb0*/  SHFL.BFLY PT, R3, R10, 0x1, 0x1f ;  /* 0x0c201f000a037f89 */ /* 0x000e6400000e0000 */
[----:B-1----:R-:W-:-:S04]  /*2fc0*/  FMNMX.FTZ R3, R10, R3, !PT ;  /* 0x000000030a037209 */ /* 0x002fc80007810000 */
[----:B------:R-:W-:Y:S01]  /*2fd0*/  FSETP.NEU.FTZ.AND P2, PT, R3, -INF , PT ;  /* 0xff8000000300780b */ /* 0x000fe20003f5d000 */
[----:B------:R-:W-:-:S05]  /*2fe0*/  FFMA.FTZ R12, R2, R3, -8 ;  /* 0xc1000000020c7423 */ /* 0x000fca0000010003 */
[----:B------:R-:W-:Y:S02]  /*2ff0*/  FSEL R54, R12, RZ, P2 ;  /* 0x000000ff0c367208 */ /* 0x000fe40001000000 */
[----:B------:R-:W-:Y:S02]  /*3000*/  ISETP.NE.AND P2, PT, R14, RZ, PT ;  /* 0x000000ff0e00720c */ /* 0x000fe40003f45270 */
[----:B------:R-:W-:Y:S01]  /*3010*/  FMNMX.FTZ R14, R7, R93, !PT ;  /* 0x0000005d070e7209 */ /* 0x000fe20007810000 */
[C-C-:B------:R-:W-:Y:S01]  /*3020*/  FFMA.FTZ R123, R2.reuse, R123, -R54.reuse ;  /* 0x0000007b027b7223 */ /* 0x140fe20000010836 */
[C-C-:B------:R-:W-:Y:S01]  /*3030*/  FFMA.FTZ R43, R2.reuse, R95, -R54.reuse ;  /* 0x0000005f022b7223 */ /* 0x140fe20000010836 */
[C-C-:B------:R-:W-:Y:S01]  /*3040*/  FFMA.FTZ R95, R2.reuse, R125, -R54.reuse ;  /* 0x0000007d025f7223 */ /* 0x140fe20000010836 */
[----:B------:R-:W-:Y:S01]  /*3050*/  FMNMX.FTZ R14, R11, R14, !PT ;  /* 0x0000000e0b0e7209 */ /* 0x000fe20007810000 */
[--C-:B------:R-:W-:Y:S01]  /*3060*/  FFMA.FTZ R127, R2, R127, -R54.reuse ;  /* 0x0000007f027f7223 */ /* 0x100fe20000010836 */
[----:B------:R-:W-:Y:S01]  /*3070*/  FSEL R125, R36, -INF , P3 ;  /* 0xff800000247d7808 */ /* 0x000fe20001800000 */
[C-C-:B------:R-:W-:Y:S01]  /*3080*/  FFMA.FTZ R75, R2.reuse, R99, -R54.reuse ;  /* 0x00000063024b7223 */ /* 0x140fe20000010836 */
[----:B------:R-:W-:Y:S01]  /*3090*/  FMNMX.FTZ R20, R97, R14, !PT ;  /* 0x0000000e61147209 */ /* 0x000fe20007810000 */
[C-C-:B------:R-:W-:Y:S01]  /*30a0*/  FFMA.FTZ R99, R2.reuse, R129, -R54.reuse ;  /* 0x0000008102637223 */ /* 0x140fe20000010836 */
[--C-:B------:R-:W-:Y:S01]  /*30b0*/  FFMA.FTZ R131, R2, R131, -R54.reuse ;  /* 0x0000008302837223 */ /* 0x100fe20000010836 */
[----:B------:R-:W-:Y:S01]  /*30c0*/  FSEL R129, R40, -INF , P5 ;  /* 0xff80000028817808 */ /* 0x000fe20002800000 */
[C-C-:B------:R-:W-:Y:S01]  /*30d0*/  FFMA.FTZ R6, R2.reuse, R9, -R54.reuse ;  /* 0x0000000902067223 */ /* 0x140fe20000010836 */
[----:B------:R-:W-:Y:S01]  /*30e0*/  FMNMX.FTZ R20, R13, R20, !PT ;  /* 0x000000140d147209 */ /* 0x000fe20007810000 */
[C-C-:B------:R-:W-:Y:S01]  /*30f0*/  FFMA.FTZ R8, R2.reuse, R109, -R54.reuse ;  /* 0x0000006d02087223 */ /* 0x140fe20000010836 */
[----:B------:R-:W-:Y:S01]  /*3100*/  MUFU.EX2 R43, R43 ;  /* 0x0000002b002b7308 */ /* 0x000fe20000000800 */
[C-C-:B------:R-:W-:Y:S01]  /*3110*/  FFMA.FTZ R115, R2.reuse, R115, -R54.reuse ;  /* 0x0000007302737223 */ /* 0x140fe20000010836 */
[----:B------:R-:W-:Y:S01]  /*3120*/  FMNMX.FTZ R20, R101, R20, !PT ;  /* 0x0000001465147209 */ /* 0x000fe20007810000 */
[C-C-:B------:R-:W-:Y:S01]  /*3130*/  FFMA.FTZ R119, R2.reuse, R119, -R54.reuse ;  /* 0x0000007702777223 */ /* 0x140fe20000010836 */
[C-C-:B------:R-:W-:Y:S01]  /*3140*/  FFMA.FTZ R10, R2.reuse, R111, -R54.reuse ;  /* 0x0000006f020a7223 */ /* 0x140fe20000010836 */
        /* <DEDUP_REMOVED lines=19> */
[----:B------:R-:W1:Y:S01]  /*3280*/  MUFU.EX2 R75, R75 ;  /* 0x0000004b004b7308 */ /* 0x000e620000000800 */
[C-C-:B------:R-:W-:Y:S01]  /*3290*/  FFMA.FTZ R36, R2.reuse, R147, -R54.reuse ;  /* 0x0000009302247223 */ /* 0x140fe20000010836 */
[----:B------:R-:W-:Y:S01]  /*32a0*/  FMNMX.FTZ R26, R81, R24, !PT ;  /* 0x00000018511a7209 */ /* 0x000fe20007810000 */
[C-C-:B------:R-:W-:Y:S01]  /*32b0*/  FFMA.FTZ R151, R2.reuse, R151, -R54.reuse ;  /* 0x0000009702977223 */ /* 0x140fe20000010836 */
[C-C-:B------:R-:W-:Y:S01]  /*32c0*/  FFMA.FTZ R40, R2.reuse, R155, -R54.reuse ;  /* 0x0000009b02287223 */ /* 0x140fe20000010836 */
[C-C-:B------:R-:W-:Y:S01]  /*32d0*/  FFMA.FTZ R111, R2.reuse, R157, -R54.reuse ;  /* 0x0000009d026f7223 */ /* 0x140fe20000010836 */
[----:B------:R-:W-:Y:S01]  /*32e0*/  FMNMX.FTZ R26, R23, R26, !PT ;  /* 0x0000001a171a7209 */ /* 0x000fe20007810000 */
[C-C-:B------:R-:W-:Y:S01]  /*32f0*/  FFMA.FTZ R42, R2.reuse, R159, -R54.reuse ;  /* 0x0000009f022a7223 */ /* 0x140fe20000010836 */
[----:B------:R2:W-:Y:S01]  /*3300*/  MUFU.EX2 R24, R123 ;  /* 0x0000007b00187308 */ /* 0x0005e20000000800 */
[C-C-:B------:R-:W-:Y:S01]  /*3310*/  FFMA.FTZ R113, R2.reuse, R161, -R54.reuse ;  /* 0x000000a102717223 */ /* 0x140fe20000010836 */
[----:B------:R-:W-:Y:S01]  /*3320*/  FMNMX.FTZ R26, R85, R26, !PT ;  /* 0x0000001a551a7209 */ /* 0x000fe20007810000 */
[C-C-:B------:R-:W-:Y:S01]  /*3330*/  FFMA.FTZ R46, R2.reuse, R167, -R54.reuse ;  /* 0x000000a7022e7223 */ /* 0x140fe20000010836 */
[C-C-:B------:R-:W-:Y:S01]  /*3340*/  FFMA.FTZ R117, R2.reuse, R169, -R54.reuse ;  /* 0x000000a902757223 */ /* 0x140fe20000010836 */
[C-C-:B------:R-:W-:Y:S01]  /*3350*/  FFMA.FTZ R48, R2.reuse, R171, -R54.reuse ;  /* 0x000000ab02307223 */ /* 0x140fe20000010836 */
[----:B------:R-:W-:Y:S01]  /*3360*/  FMNMX.FTZ R26, R27, R26, !PT ;  /* 0x0000001a1b1a7209 */ /* 0x000fe20007810000 */
[----:B------:R-:W-:Y:S01]  /*3370*/  FFMA.FTZ R121, R2, R177, -R54 ;  /* 0x000000b102797223 */ /* 0x000fe20000010836 */
[----:B------:R3:W-:Y:S01]  /*3380*/  MUFU.EX2 R14, R115 ;  /* 0x00000073000e7308 */ /* 0x0007e20000000800 */
[----:B--2---:R-:W-:-:S02]  /*3390*/  FSEL R123, R33, -INF , P2 ;  /* 0xff800000217b7808 */ /* 0x004fc40001000000 */
[----:B------:R-:W-:Y:S02]  /*33a0*/  FMNMX.FTZ R28, R89, R26, !PT ;  /* 0x0000001a591c7209 */ /* 0x000fe40007810000 */
[----:B-1----:R-:W-:Y:S02]  /*33b0*/  F2FP.SATFINITE.E4M3.F32.PACK_AB_MERGE_C R201, R75, R8, RZ ;  /* 0x000000084bc9723e */ /* 0x002fe400048070ff */
[----:B------:R-:W-:Y:S01]  /*33c0*/  FMNMX.FTZ R28, R63, R28, !PT ;  /* 0x0000001c3f1c7209 */ /* 0x000fe20007810000 */
[----:B------:R1:W-:Y:S01]  /*33d0*/  MUFU.EX2 R26, R127 ;  /* 0x0000007f001a7308 */ /* 0x0003e20000000800 */
[----:B---3--:R-:W-:Y:S01]  /*33e0*/  FFMA.FTZ R115, R2, R165, -R54 ;  /* 0x000000a502737223 */ /* 0x008fe20000010836 */
[----:B------:R-:W-:Y:S02]  /*33f0*/  F2FP.SATFINITE.E4M3.F32.PACK_AB_MERGE_C R201, R43, R6, R201 ;  /* 0x000000062bc9723e */ /* 0x000fe400048070c9 */
[----:B------:R-:W-:-:S04]  /*3400*/  FMNMX.FTZ R28, R61, R28, !PT ;  /* 0x0000001c3d1c7209 */ /* 0x000fc80007810000 */
[----:B------:R-:W-:Y:S01]  /*3410*/  FMNMX.FTZ R28, R67, R28, !PT ;  /* 0x0000001c431c7209 */ /* 0x000fe20007810000 */
[----:B------:R2:W-:Y:S01]  /*3420*/  MUFU.EX2 R20, R119 ;  /* 0x0000007700147308 */ /* 0x0005e20000000800 */
[----:B-1----:R-:W-:Y:S01]  /*3430*/  FSEL R127, R37, -INF , P4 ;  /* 0xff800000257f7808 */ /* 0x002fe20002000000 */
[----:B------:R-:W-:Y:S01]  /*3440*/  FFMA.FTZ R37, R2, R149, -R54 ;  /* 0x0000009502257223 */ /* 0x000fe20000010836 */
[----:B------:R-:W-:-:S04]  /*3450*/  FMNMX.FTZ R30, R65, R28, !PT ;  /* 0x0000001c411e7209 */ /* 0x000fc80007810000 */
[----:B------:R-:W-:Y:S01]  /*3460*/  FMNMX.FTZ R30, R71, R30, !PT ;  /* 0x0000001e471e7209 */ /* 0x000fe20007810000 */
[----:B------:R1:W-:Y:S01]  /*3470*/  MUFU.EX2 R28, R131 ;  /* 0x00000083001c7308 */ /* 0x0003e20000000800 */
[----:B--2---:R-:W-:Y:S02]  /*3480*/  FFMA.FTZ R119, R2, R173, -R54 ;  /* 0x000000ad02777223 */ /* 0x004fe40000010836 */
[----:B------:R-:W-:-:S04]  /*3490*/  FMNMX.FTZ R30, R69, R30, !PT ;  /* 0x0000001e451e7209 */ /* 0x000fc80007810000 */
[----:B------:R-:W-:Y:S01]  /*34a0*/  FMNMX.FTZ R30, R47, R30, !PT ;  /* 0x0000001e2f1e7209 */ /* 0x000fe20007810000 */
[----:B------:R-:W2:Y:S01]  /*34b0*/  MUFU.EX2 R10, R10 ;  /* 0x0000000a000a7308 */ /* 0x000ea20000000800 */
[----:B-1----:R-:W-:Y:S01]  /*34c0*/  FSEL R131, R41, -INF , P6 ;  /* 0xff80000029837808 */ /* 0x002fe20003000000 */
[----:B------:R-:W-:Y:S01]  /*34d0*/  FFMA.FTZ R41, R2, R153, -R54 ;  /* 0x0000009902297223 */ /* 0x000fe20000010836 */
[----:B------:R-:W-:-:S04]  /*34e0*/  FMNMX.FTZ R32, R73, R30, !PT ;  /* 0x0000001e49207209 */ /* 0x000fc80007810000 */
[----:B------:R-:W-:Y:S01]  /*34f0*/  FMNMX.FTZ R32, R51, R32, !PT ;  /* 0x0000002033207209 */ /* 0x000fe20007810000 */
[----:B------:R-:W-:Y:S03]  /*3500*/  MUFU.EX2 R79, R79 ;  /* 0x0000004f004f7308 */ /* 0x000fe60000000800 */
        /* <DEDUP_REMOVED lines=21> */
[----:B------:R-:W-:-:S05]  /*3660*/  FMNMX.FTZ R9, R131, R38, !PT ;  /* 0x0000002683097209 */ /* 0x000fca0007810000 */
[----:B------:R-:W1:Y:S01]  /*3670*/  SHFL.BFLY PT, R44, R9, 0x2, 0x1f ;  /* 0x0c401f00092c7f89 */ /* 0x000e6200000e0000 */
[----:B------:R-:W-:Y:S08]  /*3680*/  MUFU.EX2 R30, R135 ;  /* 0x00000087001e7308 */ /* 0x000ff00000000800 */
[----:B------:R-:W-:Y:S08]  /*3690*/  MUFU.EX2 R107, R107 ;  /* 0x0000006b006b7308 */ /* 0x000ff00000000800 */
[----:B------:R-:W-:Y:S01]  /*36a0*/  MUFU.EX2 R32, R139 ;  /* 0x0000008b00207308 */ /* 0x000fe20000000800 */
[----:B-1----:R-:W-:Y:S01]  /*36b0*/  FMNMX.FTZ R50, R9, R44, !PT ;  /* 0x0000002c09327209 */ /* 0x002fe20007810000 */
[----:B------:R-:W-:-:S06]  /*36c0*/  FFMA.FTZ R44, R2, R163, -R54 ;  /* 0x000000a3022c7223 */ /* 0x000fcc0000010836 */
[----:B------:R-:W-:Y:S01]  /*36d0*/  MUFU.EX2 R109, R109 ;  /* 0x0000006d006d7308 */ /* 0x000fe20000000800 */
[----:B------:R-:W1:Y:S07]  /*36e0*/  SHFL.BFLY PT, R9, R50, 0x1, 0x1f ;  /* 0x0c201f0032097f89 */ /* 0x000e6e00000e0000 */
[----:B------:R-:W-:Y:S08]  /*36f0*/  MUFU.EX2 R34, R143 ;  /* 0x0000008f00227308 */ /* 0x000ff00000000800 */
[----:B------:R-:W-:Y:S08]  /*3700*/  MUFU.EX2 R33, R145 ;  /* 0x0000009100217308 */ /* 0x000ff00000000800 */
[----:B------:R-:W-:Y:S01]  /*3710*/  MUFU.EX2 R36, R36 ;  /* 0x0000002400247308 */ /* 0x000fe20000000800 */
[----:B-1----:R-:W-:Y:S01]  /*3720*/  FMNMX.FTZ R9, R50, R9, !PT ;  /* 0x0000000932097209 */ /* 0x002fe20007810000 */
[----:B------:R-:W-:-:S03]  /*3730*/  FFMA.FTZ R50, R2, R175, -R54 ;  /* 0x000000af02327223 */ /* 0x000fc60000010836 */
[----:B------:R-:W-:Y:S01]  /*3740*/  FSETP.NEU.FTZ.AND P2, PT, R9, -INF , PT ;  /* 0xff8000000900780b */ /* 0x000fe20003f5d000 */
[----:B------:R-:W-:Y:S02]  /*3750*/  FFMA.FTZ R52, R2, R9, -8 ;  /* 0xc100000002347423 */ /* 0x000fe40000010009 */
[----:B------:R-:W-:Y:S03]  /*3760*/  MUFU.EX2 R37, R37 ;  /* 0x0000002500257308 */ /* 0x000fe60000000800 */
[----:B------:R-:W-:Y:S02]  /*3770*/  FSEL R60, R52, RZ, P2 ;  /* 0x000000ff343c7208 */ /* 0x000fe40001000000 */
[----:B------:R-:W-:-:S03]  /*3780*/  ISETP.GE.AND P2, PT, R22, R17, PT ;  /* 0x000000111600720c */ /* 0x000fc60003f46270 */
[----:B------:R-:W-:Y:S01]  /*3790*/  MUFU.EX2 R38, R151 ;  /* 0x0000009700267308 */ /* 0x000fe20000000800 */
[C-C-:B------:R-:W-:Y:S01]  /*37a0*/  FFMA.FTZ R7, R2.reuse, R7, -R60.reuse ;  /* 0x0000000702077223 */ /* 0x140fe2000001083c */
[C-C-:B------:R-:W-:Y:S01]  /*37b0*/  FFMA.FTZ R52, R2.reuse, R93, -R60.reuse ;  /* 0x0000005d02347223 */ /* 0x140fe2000001083c */
[C-C-:B------:R-:W-:Y:S01]  /*37c0*/  FFMA.FTZ R56, R2.reuse, R11, -R60.reuse ;  /* 0x0000000b02387223 */ /* 0x140fe2000001083c */
[C-C-:B------:R-:W-:Y:S01]  /*37d0*/  FFMA.FTZ R97, R2.reuse, R97, -R60.reuse ;  /* 0x0000006102617223 */ /* 0x140fe2000001083c */
[C-C-:B------:R-:W-:Y:S01]  /*37e0*/  FFMA.FTZ R11, R2.reuse, R13, -R60.reuse ;  /* 0x0000000d020b7223 */ /* 0x140fe2000001083c */
[C-C-:B------:R-:W-:Y:S01]  /*37f0*/  FFMA.FTZ R54, R2.reuse, R101, -R60.reuse ;  /* 0x0000006502367223 */ /* 0x140fe2000001083c */
[C-C-:B------:R-:W-:Y:S01]  /*3800*/  FFMA.FTZ R15, R2.reuse, R15, -R60.reuse ;  /* 0x0000000f020f7223 */ /* 0x140fe2000001083c */
        /* <DEDUP_REMOVED lines=8> */
[----:B------:R-:W1:Y:S01]  /*3890*/  MUFU.EX2 R52, R52 ;  /* 0x0000003400347308 */ /* 0x000e620000000800 */
[C-C-:B------:R-:W-:Y:S01]  /*38a0*/  FFMA.FTZ R89, R2.reuse, R89, -R60.reuse ;  /* 0x0000005902597223 */ /* 0x140fe2000001083c */
[C-C-:B------:R-:W-:Y:S01]  /*38b0*/  FFMA.FTZ R19, R2.reuse, R63, -R60.reuse ;  /* 0x0000003f02137223 */ /* 0x140fe2000001083c */
[C-C-:B------:R-:W-:Y:S01]  /*38c0*/  FFMA.FTZ R67, R2.reuse, R67, -R60.reuse ;  /* 0x0000004302437223 */ /* 0x140fe2000001083c */
[C-C-:B------:R-:W-:Y:S01]  /*38d0*/  FFMA.FTZ R65, R2.reuse, R65, -R60.reuse ;  /* 0x0000004102417223 */ /* 0x140fe2000001083c */
[C-C-:B------:R-:W-:Y:S01]  /*38e0*/  FFMA.FTZ R71, R2.reuse, R71, -R60.reuse ;  /* 0x0000004702477223 */ /* 0x140fe2000001083c */
[C-C-:B------:R-:W-:Y:S01]  /*38f0*/  FFMA.FTZ R69, R2.reuse, R69, -R60.reuse ;  /* 0x0000004502457223 */ /* 0x140fe2000001083c */
[C-C-:B------:R-:W-:Y:S01]  /*3900*/  FFMA.FTZ R47, R2.reuse, R47, -R60.reuse ;  /* 0x0000002f022f7223 */ /* 0x140fe2000001083c */
[----:B------:R3:W4:Y:S01]  /*3910*/  MUFU.EX2 R62, R56 ;  /* 0x00000038003e7308 */ /* 0x0007220000000800 */
[C-C-:B------:R-:W-:Y:S01]  /*3920*/  FFMA.FTZ R73, R2.reuse, R73, -R60.reuse ;  /* 0x0000004902497223 */ /* 0x140fe2000001083c */
[C-C-:B------:R-:W-:Y:S01]  /*3930*/  FFMA.FTZ R51, R2.reuse, R51, -R60.reuse ;  /* 0x0000003302337223 */ /* 0x140fe2000001083c */
[C-C-:B------:R-:W-:Y:S01]  /*3940*/  FFMA.FTZ R45, R2.reuse, R45, -R60.reuse ;  /* 0x0000002d022d7223 */ /* 0x140fe2000001083c */
[C-C-:B------:R-:W-:Y:S01]  /*3950*/  FFMA.FTZ R55, R2.reuse, R55, -R60.reuse ;  /* 0x0000003702377223 */ /* 0x140fe2000001083c */
[C-C-:B------:R-:W-:Y:S01]  /*3960*/  FFMA.FTZ R49, R2.reuse, R49, -R60.reuse ;  /* 0x0000003102317223 */ /* 0x140fe2000001083c */
[C-C-:B------:R-:W-:Y:S01]  /*3970*/  FFMA.FTZ R59, R2.reuse, R59, -R60.reuse ;  /* 0x0000003b023b7223 */ /* 0x140fe2000001083c */
[C-C-:B------:R-:W-:Y:S01]  /*3980*/  FFMA.FTZ R53, R2.reuse, R53, -R60.reuse ;  /* 0x0000003502357223 */ /* 0x140fe2000001083c */
[----:B------:R-:W5:Y:S01]  /*3990*/  MUFU.EX2 R97, R97 ;  /* 0x0000006100617308 */ /* 0x000f620000000800 */
[C-C-:B---3--:R-:W-:Y:S01]  /*39a0*/  FFMA.FTZ R56, R2.reuse, R77, -R60.reuse ;  /* 0x0000004d02387223 */ /* 0x148fe2000001083c */
[C-C-:B------:R-:W-:Y:S01]  /*39b0*/  FFMA.FTZ R31, R2.reuse, R31, -R60.reuse ;  /* 0x0000001f021f7223 */ /* 0x140fe2000001083c */
[C-C-:B------:R-:W-:Y:S01]  /*39c0*/  FFMA.FTZ R57, R2.reuse, R57, -R60.reuse ;  /* 0x0000003902397223 */ /* 0x140fe2000001083c */
[C-C-:B------:R-:W-:Y:S01]  /*39d0*/  FFMA.FTZ R35, R2.reuse, R35, -R60.reuse ;  /* 0x0000002302237223 */ /* 0x140fe2000001083c */
[C-C-:B------:R-:W-:Y:S01]  /*39e0*/  FFMA.FTZ R29, R2.reuse, R29, -R60.reuse ;  /* 0x0000001d021d7223 */ /* 0x140fe2000001083c */
[C-C-:B------:R-:W-:Y:S01]  /*39f0*/  FFMA.FTZ R39, R2.reuse, R39, -R60.reuse ;  /* 0x0000002702277223 */ /* 0x140fe2000001083c */
[C-C-:B------:R-:W-:Y:S01]  /*3a00*/  FFMA.FTZ R123, R2.reuse, R123, -R60.reuse ;  /* 0x0000007b027b7223 */ /* 0x140fe2000001083c */
[----:B------:R-:W3:Y:S01]  /*3a10*/  MUFU.EX2 R11, R11 ;  /* 0x0000000b000b7308 */ /* 0x000ee20000000800 */
[C-C-:B------:R-:W-:Y:S01]  /*3a20*/  FFMA.FTZ R125, R2.reuse, R125, -R60.reuse ;  /* 0x0000007d027d7223 */ /* 0x140fe2000001083c */
[C-C-:B------:R-:W-:Y:S01]  /*3a30*/  FFMA.FTZ R127, R2.reuse, R127, -R60.reuse ;  /* 0x0000007f027f7223 */ /* 0x140fe2000001083c */
[----:B------:R-:W-:Y:S01]  /*3a40*/  FFMA.FTZ R129, R2, R129, -R60 ;  /* 0x0000008102817223 */ /* 0x000fe2000001083c */
[----:B------:R-:W-:-:S02]  /*3a50*/  IMAD.MOV.U32 R63, RZ, RZ, R25 ;  /* 0x000000ffff3f7224 */ /* 0x000fc400078e0019 */
[--C-:B------:R-:W-:Y:S02]  /*3a60*/  IMAD.MOV.U32 R77, RZ, RZ, R25.reuse ;  /* 0x000000ffff4d7224 */ /* 0x100fe400078e0019 */
[----:B------:R0:W-:Y:S01]  /*3a70*/  MUFU.EX2 R64, R15 ;  /* 0x0000000f00407308 */ /* 0x0001e20000000800 */
[--C-:B------:R-:W-:Y:S02]  /*3a80*/  IMAD.MOV.U32 R85, RZ, RZ, R25.reuse ;  /* 0x000000ffff557224 */ /* 0x100fe400078e0019 */
[--C-:B------:R-:W-:Y:S02]  /*3a90*/  IMAD.MOV.U32 R93, RZ, RZ, R25.reuse ;  /* 0x000000ffff5d7224 */ /* 0x100fe400078e0019 */
[----:B------:R-:W-:-:S03]  /*3aa0*/  IMAD.MOV.U32 R101, RZ, RZ, R25 ;  /* 0x000000ffff657224 */ /* 0x000fc600078e0019 */
[----:B------:R-:W3:Y:S01]  /*3ab0*/  MUFU.EX2 R54, R54 ;  /* 0x0000003600367308 */ /* 0x000ee20000000800 */
[--C-:B0-----:R-:W-:Y:S01]  /*3ac0*/  FFMA.FTZ R15, R2, R23, -R60.reuse ;  /* 0x00000017020f7223 */ /* 0x101fe2000001083c */
[----:B------:R-:W-:Y:S01]  /*3ad0*/  FADD.FTZ R23, R6, R43 ;  /* 0x0000002b06177221 */ /* 0x000fe20000010000 */
[----:B------:R-:W-:Y:S01]  /*3ae0*/  FFMA.FTZ R60, R2, R131, -R60 ;  /* 0x00000083023c7223 */ /* 0x000fe2000001083c */
[----:B------:R-:W-:Y:S02]  /*3af0*/  IMAD.MOV.U32 R43, RZ, RZ, R25 ;  /* 0x000000ffff2b7224 */ /* 0x000fe400078e0019 */
[----:B------:R-:W-:Y:S02]  /*3b00*/  FADD.FTZ R80, R8, R23 ;  /* 0x0000001708507221 */ /* 0x000fe40000010000 */
[----:B------:R1:W-:Y:S02]  /*3b10*/  MUFU.EX2 R66, R21 ;  /* 0x0000001500427308 */ /* 0x0003e40000000800 */
[----:B------:R-:W-:Y:S01]  /*3b20*/  FADD.FTZ R23, R75, R80 ;  /* 0x000000504b177221 */ /* 0x000fe20000010000 */
[----:B------:R-:W-:-:S03]  /*3b30*/  IMAD.MOV.U32 R75, RZ, RZ, R25 ;  /* 0x000000ffff4b7224 */ /* 0x000fc600078e0019 */
[----:B--2---:R-:W-:Y:S02]  /*3b40*/  FADD.FTZ R80, R10, R23 ;  /* 0x000000170a507221 */ /* 0x004fe40000010000 */
[----:B------:R-:W0:Y:S01]  /*3b50*/  MUFU.EX2 R105, R105 ;  /* 0x0000006900697308 */ /* 0x000e220000000800 */
[----:B-1----:R-:W-:-:S04]  /*3b60*/  FADD.FTZ R21, R7, R52 ;  /* 0x0000003407157221 */ /* 0x002fc80000010000 */
[----:B----4-:R-:W-:Y:S01]  /*3b70*/  FADD.FTZ R78, R62, R21 ;  /* 0x000000153e4e7221 */ /* 0x010fe20000010000 */
[C---:B-----5:R-:W-:Y:S02]  /*3b80*/  F2FP.SATFINITE.E4M3.F32.PACK_AB_MERGE_C R62, R97.reuse, R62, RZ ;  /* 0x0000003e613e723e */ /* 0x060fe400048070ff */
[----:B------:R1:W-:Y:S01]  /*3b90*/  MUFU.EX2 R70, R61 ;  /* 0x0000003d00467308 */ /* 0x0003e20000000800 */
[----:B------:R-:W-:Y:S01]  /*3ba0*/  FADD.FTZ R78, R97, R78 ;  /* 0x0000004e614e7221 */ /* 0x000fe20000010000 */
[----:B------:R-:W-:Y:S01]  /*3bb0*/  F2FP.SATFINITE.E4M3.F32.PACK_AB_MERGE_C R200, R52, R7, R62 ;  /* 0x0000000734c8723e */ /* 0x000fe2000480703e */
[--C-:B------:R-:W-:Y:S02]  /*3bc0*/  IMAD.MOV.U32 R52, RZ, RZ, R25.reuse ;  /* 0x000000ffff347224 */ /* 0x100fe400078e0019 */
[----:B---3--:R-:W-:Y:S01]  /*3bd0*/  FADD.FTZ R23, R11, R78 ;  /* 0x0000004e0b177221 */ /* 0x008fe20000010000 */
[----:B------:R-:W-:Y:S02]  /*3be0*/  IMAD.MOV.U32 R62, RZ, RZ, R25 ;  /* 0x000000ffff3e7224 */ /* 0x000fe400078e0019 */
[----:B------:R-:W2:Y:S01]  /*3bf0*/  MUFU.EX2 R13, R13 ;  /* 0x0000000d000d7308 */ /* 0x000ea20000000800 */
[----:B-1----:R-:W-:-:S02]  /*3c00*/  IMAD.U32 R61, RZ, RZ, UR40 ;  /* 0x00000028ff3d7e24 */ /* 0x002fc4000f8e00ff */
[----:B------:R-:W-:Y:S01]  /*3c10*/  FADD.FTZ R23, R54, R23 ;  /* 0x0000001736177221 */ /* 0x000fe20000010000 */
[----:B------:R-:W-:Y:S02]  /*3c20*/  IMAD.MOV.U32 R97, RZ, RZ, R25 ;  /* 0x000000ffff617224 */ /* 0x000fe400078e0019 */
[----:B------:R-:W-:Y:S02]  /*3c30*/  @!P1 VIADD R21, R61, 0x33440 ;  /* 0x000334403d159836 */ /* 0x000fe40000000000 */
[----:B------:R-:W-:Y:S01]  /*3c40*/  FADD.FTZ R61, R79, R80 ;  /* 0x000000504f3d7221 */ /* 0x000fe20000010000 */
[----:B------:R-:W-:Y:S01]  /*3c50*/  FADD.FTZ R80, R64, R23 ;  /* 0x0000001740507221 */ /* 0x000fe20000010000 */
[----:B------:R-:W1:Y:S01]  /*3c60*/  MUFU.EX2 R56, R56 ;  /* 0x0000003800387308 */ /* 0x000e620000000800 */
[C---:B0-----:R-:W-:Y:S01]  /*3c70*/  F2FP.SATFINITE.E4M3.F32.PACK_AB_MERGE_C R64, R105.reuse, R64, RZ ;  /* 0x000000406940723e */ /* 0x041fe200048070ff */
[----:B------:R-:W-:Y:S01]  /*3c80*/  FADD.FTZ R82, R12, R61 ;  /* 0x0000003d0c527221 */ /* 0x000fe20000010000 */
[----:B------:R-:W-:Y:S01]  /*3c90*/  @!P1 PRMT R21, RZ, 0x654, R21 ;  /* 0x00000654ff159816 */ /* 0x000fe20000000015 */
[----:B------:R-:W-:Y:S01]  /*3ca0*/  FADD.FTZ R80, R105, R80 ;  /* 0x0000005069507221 */ /* 0x000fe20000010000 */
[----:B------:R-:W-:Y:S01]  /*3cb0*/  F2FP.SATFINITE.E4M3.F32.PACK_AB_MERGE_C R202, R54, R11, R64 ;  /* 0x0000000b36ca723e */ /* 0x000fe20004807040 */
[--C-:B------:R-:W-:Y:S01]  /*3cc0*/  IMAD.MOV.U32 R54, RZ, RZ, R25.reuse ;  /* 0x000000ffff367224 */ /* 0x100fe200078e0019 */
[----:B------:R0:W-:Y:S01]  /*3cd0*/  @!P1 SYNCS.ARRIVE.TRANS64.RED.A1T0 RZ, [R21+URZ], RZ ;  /* 0x000000ff15ff99a7 */ /* 0x0001e2000810043f */
[----:B------:R-:W3:Y:S01]  /*3ce0*/  MUFU.EX2 R81, R81 ;  /* 0x0000005100517308 */ /* 0x000ee20000000800 */
[----:B------:R-:W-:-:S02]  /*3cf0*/  IMAD.MOV.U32 R61, RZ, RZ, R25 ;  /* 0x000000ffff3d7224 */ /* 0x000fc400078e0019 */
[--C-:B------:R-:W-:Y:S02]  /*3d00*/  IMAD.MOV.U32 R64, RZ, RZ, R25.reuse ;  /* 0x000000ffff407224 */ /* 0x100fe400078e0019 */
[----:B------:R-:W-:Y:S02]  /*3d10*/  IMAD.MOV.U32 R105, RZ, RZ, R25 ;  /* 0x000000ffff697224 */ /* 0x000fe400078e0019 */
[C---:B0-----:R-:W-:Y:S01]  /*3d20*/  FADD.FTZ R21, R83.reuse, R82 ;  /* 0x0000005253157221 */ /* 0x041fe20000010000 */
[----:B------:R-:W0:Y:S01]  /*3d30*/  MUFU.EX2 R15, R15 ;  /* 0x0000000f000f7308 */ /* 0x000e220000000800 */
[----:B------:R-:W-:Y:S02]  /*3d40*/  F2FP.SATFINITE.E4M3.F32.PACK_AB_MERGE_C R83, R83, R12, RZ ;  /* 0x0000000c5353723e */ /* 0x000fe400048070ff */
[----:B------:R-:W-:Y:S01]  /*3d50*/  FADD.FTZ R82, R14, R21 ;  /* 0x000000150e527221 */ /* 0x000fe20000010000 */
[----:B--2---:R-:W-:Y:S01]  /*3d60*/  FADD.FTZ R21, R13, R80 ;  /* 0x000000500d157221 */ /* 0x004fe20000010000 */
[----:B------:R-:W-:Y:S01]  /*3d70*/  F2FP.SATFINITE.E4M3.F32.PACK_AB_MERGE_C R203, R79, R10, R83 ;  /* 0x0000000a4fcb723e */ /* 0x000fe20004807053 */
[----:B------:R-:W-:-:S02]  /*3d80*/  IMAD.MOV.U32 R79, RZ, RZ, R25 ;  /* 0x000000ffff4f7224 */ /* 0x000fc400078e0019 */
[----:B------:R-:W-:Y:S01]  /*3d90*/  FADD.FTZ R23, R87, R82 ;  /* 0x0000005257177221 */ /* 0x000fe20000010000 */
[----:B------:R-:W2:Y:S01]  /*3da0*/  MUFU.EX2 R58, R58 ;  /* 0x0000003a003a7308 */ /* 0x000ea20000000800 */
[----:B-1----:R-:W-:Y:S01]  /*3db0*/  FADD.FTZ R21, R56, R21 ;  /* 0x0000001538157221 */ /* 0x002fe20000010000 */
[----:B------:R-:W-:Y:S02]  /*3dc0*/  IMAD.MOV.U32 R83, RZ, RZ, R25 ;  /* 0x000000ffff537224 */ /* 0x000fe400078e0019 */
[----:B------:R-:W-:Y:S01]  /*3dd0*/  FADD.FTZ R84, R20, R23 ;  /* 0x0000001714547221 */ /* 0x000fe20000010000 */
[----:B------:R-:W-:Y:S01]  /*3de0*/  FADD.FTZ R82, R66, R21 ;  /* 0x0000001542527221 */ /* 0x000fe20000010000 */
[----:B---3--:R-:W-:Y:S02]  /*3df0*/  F2FP.SATFINITE.E4M3.F32.PACK_AB_MERGE_C R66, R81, R66, RZ ;  /* 0x000000425142723e */ /* 0x008fe400048070ff */
[----:B------:R-:W-:Y:S01]  /*3e00*/  FADD.FTZ R21, R91, R84 ;  /* 0x000000545b157221 */ /* 0x000fe20000010000 */
[----:B------:R-:W1:Y:S01]  /*3e10*/  MUFU.EX2 R27, R27 ;  /* 0x0000001b001b7308 */ /* 0x000e620000000800 */
[----:B------:R-:W-:Y:S01]  /*3e20*/  FADD.FTZ R82, R81, R82 ;  /* 0x0000005251527221 */ /* 0x000fe20000010000 */
[----:B------:R-:W-:Y:S01]  /*3e30*/  F2FP.SATFINITE.E4M3.F32.PACK_AB_MERGE_C R91, R91, R20, RZ ;  /* 0x000000145b5b723e */ /* 0x000fe200048070ff */
[----:B------:R-:W-:Y:S01]  /*3e40*/  FADD.FTZ R84, R24, R21 ;  /* 0x0000001518547221 */ /* 0x000fe20000010000 */
[----:B------:R-:W-:Y:S01]  /*3e50*/  F2FP.SATFINITE.E4M3.F32.PACK_AB_MERGE_C R204, R56, R13, R66 ;  /* 0x0000000d38cc723e */ /* 0x000fe20004807042 */
[----:B0-----:R-:W-:Y:S01]  /*3e60*/  FADD.FTZ R21, R15, R82 ;  /* 0x000000520f157221 */ /* 0x001fe20000010000 */
[----:B------:R-:W-:Y:S01]  /*3e70*/  F2FP.SATFINITE.E4M3.F32.PACK_AB_MERGE_C R205, R87, R14, R91 ;  /* 0x0000000e57cd723e */ /* 0x000fe2000480705b */
[----:B------:R-:W-:Y:S01]  /*3e80*/  FADD.FTZ R23, R95, R84 ;  /* 0x000000545f177221 */ /* 0x000fe20000010000 */
[----:B------:R-:W0:Y:S01]  /*3e90*/  MUFU.EX2 R68, R89 ;  /* 0x0000005900447308 */ /* 0x000e220000000800 */
[----:B--2---:R-:W-:Y:S01]  /*3ea0*/  FADD.FTZ R84, R58, R21 ;  /* 0x000000153a547221 */ /* 0x004fe20000010000 */
[----:B------:R-:W-:-:S02]  /*3eb0*/  IMAD.MOV.U32 R56, RZ, RZ, R25 ;  /* 0x000000ffff387224 */ /* 0x000fc400078e0019 */
[----:B------:R-:W-:Y:S01]  /*3ec0*/  FADD.FTZ R86, R26, R23 ;  /* 0x000000171a567221 */ /* 0x000fe20000010000 */
[--C-:B------:R-:W-:Y:S02]  /*3ed0*/  IMAD.MOV.U32 R66, RZ, RZ, R25.reuse ;  /* 0x000000ffff427224 */ /* 0x100fe400078e0019 */
[----:B------:R-:W-:Y:S02]  /*3ee0*/  IMAD.MOV.U32 R81, RZ, RZ, R25 ;  /* 0x000000ffff517224 */ /* 0x000fe400078e0019 */
[----:B------:R-:W-:Y:S01]  /*3ef0*/  FADD.FTZ R23, R99, R86 ;  /* 0x0000005663177221 */ /* 0x000fe20000010000 */
[----:B------:R-:W2:Y:S01]  /*3f00*/  MUFU.EX2 R19, R19 ;  /* 0x0000001300137308 */ /* 0x000ea20000000800 */
[----:B-1----:R-:W-:Y:S01]  /*3f10*/  FADD.FTZ R21, R27, R84 ;  /* 0x000000541b157221 */ /* 0x002fe20000010000 */
[----:B------:R-:W-:Y:S01]  /*3f20*/  F2FP.SATFINITE.E4M3.F32.PACK_AB_MERGE_C R99, R99, R26, RZ ;  /* 0x0000001a6363723e */ /* 0x000fe200048070ff */
[----:B------:R-:W-:Y:S01]  /*3f30*/  FADD.FTZ R84, R28, R23 ;  /* 0x000000171c547221 */ /* 0x000fe20000010000 */
[----:B------:R-:W-:-:S02]  /*3f40*/  IMAD.MOV.U32 R87, RZ, RZ, R25 ;  /* 0x000000ffff577224 */ /* 0x000fc400078e0019 */
[----:B------:R-:W-:Y:S01]  /*3f50*/  F2FP.SATFINITE.E4M3.F32.PACK_AB_MERGE_C R207, R95, R24, R99 ;  /* 0x000000185fcf723e */ /* 0x000fe20004807063 */
[----:B------:R-:W-:Y:S01]  /*3f60*/  FADD.FTZ R23, R103, R84 ;  /* 0x0000005467177221 */ /* 0x000fe20000010000 */
[----:B------:R-:W1:Y:S01]  /*3f70*/  MUFU.EX2 R67, R67 ;  /* 0x0000004300437308 */ /* 0x000e620000000800 */
[C---:B0-----:R-:W-:Y:S01]  /*3f80*/  FADD.FTZ R8, R68.reuse, R21 ;  /* 0x0000001544087221 */ /* 0x041fe20000010000 */
[----:B------:R-:W-:Y:S01]  /*3f90*/  F2FP.SATFINITE.E4M3.F32.PACK_AB_MERGE_C R27, R68, R27, RZ ;  /* 0x0000001b441b723e */ /* 0x000fe200048070ff */
[----:B------:R-:W-:Y:S01]  /*3fa0*/  FADD.FTZ R20, R30, R23 ;  /* 0x000000171e147221 */ /* 0x000fe20000010000 */
[C---:B------:R-:W-:Y:S01]  /*3fb0*/  F2FP.SATFINITE.E4M3.F32.PACK_AB_MERGE_C R30, R107.reuse, R30, RZ ;  /* 0x0000001e6b1e723e */ /* 0x040fe200048070ff */
[----:B------:R-:W-:Y:S01]  /*3fc0*/  IMAD.MOV.U32 R24, RZ, RZ, R25 ;  /* 0x000000ffff187224 */ /* 0x000fe200078e0019 */
[----:B------:R-:W-:Y:S01]  /*3fd0*/  F2FP.SATFINITE.E4M3.F32.PACK_AB_MERGE_C R206, R58, R15, R27 ;  /* 0x0000000f3ace723e */ /* 0x000fe2000480701b */
[----:B------:R-:W-:Y:S01]  /*3fe0*/  FADD.FTZ R107, R107, R20 ;  /* 0x000000146b6b7221 */ /* 0x000fe20000010000 */
[----:B------:R-:W0:Y:S01]  /*3ff0*/  MUFU.EX2 R72, R65 ;  /* 0x0000004100487308 */ /* 0x000e220000000800 */
[----:B--2---:R-:W-:Y:S01]  /*4000*/  FADD.FTZ R21, R19, R8 ;  /* 0x0000000813157221 */ /* 0x004fe20000010000 */
[----:B------:R-:W-:Y:S01]  /*4010*/  F2FP.SATFINITE.E4M3.F32.PACK_AB_MERGE_C R209, R103, R28, R30 ;  /* 0x0000001c67d1723e */ /* 0x000fe2000480701e */
[----:B------:R-:W-:Y:S01]  /*4020*/  FADD.FTZ R20, R32, R107 ;  /* 0x0000006b20147221 */ /* 0x000fe20000010000 */
[----:B------:R-:W-:-:S02]  /*4030*/  IMAD.MOV.U32 R27, RZ, RZ, R25 ;  /* 0x000000ffff1b7224 */ /* 0x000fc400078e0019 */
[----:B------:R-:W-:Y:S01]  /*4040*/  FADD.FTZ R12, R70, R21 ;  /* 0x00000015460c7221 */ /* 0x000fe20000010000 */
[--C-:B------:R-:W-:Y:S02]  /*4050*/  IMAD.MOV.U32 R28, RZ, RZ, R25.reuse ;  /* 0x000000ffff1c7224 */ /* 0x100fe400078e0019 */
[----:B------:R-:W-:Y:S01]  /*4060*/  FADD.FTZ R23, R109, R20 ;  /* 0x000000146d177221 */ /* 0x000fe20000010000 */
[----:B------:R-:W2:Y:S01]  /*4070*/  MUFU.EX2 R71, R71 ;  /* 0x0000004700477308 */ /* 0x000ea20000000800 */
[----:B-1----:R-:W-:Y:S01]  /*4080*/  FADD.FTZ R21, R67, R12 ;  /* 0x0000000c43157221 */ /* 0x002fe20000010000 */
[----:B------:R-:W-:Y:S02]  /*4090*/  IMAD.MOV.U32 R30, RZ, RZ, R25 ;  /* 0x000000ffff1e7224 */ /* 0x000fe400078e0019 */
[----:B------:R-:W-:Y:S01]  /*40a0*/  FADD.FTZ R26, R34, R23 ;  /* 0x00000017221a7221 */ /* 0x000fe20000010000 */
[----:B------:R-:W-:Y:S01]  /*40b0*/  F2FP.SATFINITE.E4M3.F32.PACK_AB_MERGE_C R34, R33, R34, RZ ;  /* 0x000000222122723e */ /* 0x000fe200048070ff */
[----:B------:R-:W-:-:S02]  /*40c0*/  IMAD.MOV.U32 R58, RZ, RZ, R25 ;  /* 0x000000ffff3a7224 */ /* 0x000fc400078e0019 */
[----:B------:R-:W-:Y:S01]  /*40d0*/  FADD.FTZ R33, R33, R26 ;  /* 0x0000001a21217221 */ /* 0x000fe20000010000 */
[----:B------:R-:W1:Y:S01]  /*40e0*/  MUFU.EX2 R74, R69 ;  /* 0x00000045004a7308 */ /* 0x000e620000000800 */
[C---:B0-----:R-:W-:Y:S01]  /*40f0*/  FADD.FTZ R12, R72.reuse, R21 ;  /* 0x00000015480c7221 */ /* 0x041fe20000010000 */
[----:B------:R-:W-:Y:S01]  /*4100*/  F2FP.SATFINITE.E4M3.F32.PACK_AB_MERGE_C R67, R72, R67, RZ ;  /* 0x000000434843723e */ /* 0x000fe200048070ff */
[----:B------:R-:W-:Y:S01]  /*4110*/  FADD.FTZ R6, R36, R33 ;  /* 0x0000002124067221 */ /* 0x000fe20000010000 */
[----:B------:R-:W-:Y:S01]  /*4120*/  F2FP.SATFINITE.E4M3.F32.PACK_AB_MERGE_C R211, R109, R32, R34 ;  /* 0x000000206dd3723e */ /* 0x000fe20004807022 */
[----:B------:R-:W-:Y:S01]  /*4130*/  IMAD.MOV.U32 R26, RZ, RZ, R25 ;  /* 0x000000ffff1a7224 */ /* 0x000fe200078e0019 */
[----:B------:R-:W-:Y:S01]  /*4140*/  F2FP.SATFINITE.E4M3.F32.PACK_AB_MERGE_C R208, R70, R19, R67 ;  /* 0x0000001346d0723e */ /* 0x000fe20004807043 */
[----:B------:R-:W-:Y:S01]  /*4150*/  FADD.FTZ R23, R37, R6 ;  /* 0x0000000625177221 */ /* 0x000fe20000010000 */
[----:B------:R-:W0:Y:S01]  /*4160*/  MUFU.EX2 R47, R47 ;  /* 0x0000002f002f7308 */ /* 0x000e220000000800 */
[----:B--2---:R-:W-:Y:S01]  /*4170*/  FADD.FTZ R21, R71, R12 ;  /* 0x0000000c47157221 */ /* 0x004fe20000010000 */
[----:B------:R-:W-:-:S02]  /*4180*/  IMAD.MOV.U32 R33, RZ, RZ, R25 ;  /* 0x000000ffff217224 */ /* 0x000fc400078e0019 */
[----:B------:R-:W-:Y:S01]  /*4190*/  FADD.FTZ R14, R38, R23 ;  /* 0x00000017260e7221 */ /* 0x000fe20000010000 */
[--C-:B------:R-:W-:Y:S02]  /*41a0*/  IMAD.MOV.U32 R32, RZ, RZ, R25.reuse ;  /* 0x000000ffff207224 */ /* 0x100fe400078e0019 */
[----:B------:R-:W-:Y:S01]  /*41b0*/  IMAD.MOV.U32 R34, RZ, RZ, R25 ;  /* 0x000000ffff227224 */ /* 0x000fe200078e0019 */
[----:B------:R2:W3:Y:S01]  /*41c0*/  MUFU.EX2 R76, R73 ;  /* 0x00000049004c7308 */ /* 0x0004e20000000800 */
[----:B-1----:R-:W-:Y:S01]  /*41d0*/  FADD.FTZ R20, R74, R21 ;  /* 0x000000154a147221 */ /* 0x002fe20000010000 */
[--C-:B------:R-:W-:Y:S02]  /*41e0*/  IMAD.MOV.U32 R65, RZ, RZ, R25.reuse ;  /* 0x000000ffff417224 */ /* 0x100fe400078e0019 */
[--C-:B------:R-:W-:Y:S02]  /*41f0*/  IMAD.MOV.U32 R67, RZ, RZ, R25.reuse ;  /* 0x000000ffff437224 */ /* 0x100fe400078e0019 */
[----:B------:R-:W-:-:S02]  /*4200*/  IMAD.MOV.U32 R69, RZ, RZ, R25 ;  /* 0x000000ffff457224 */ /* 0x000fc400078e0019 */
[----:B------:R-:W1:Y:S01]  /*4210*/  MUFU.EX2 R51, R51 ;  /* 0x0000003300337308 */ /* 0x000e620000000800 */
[----:B0-----:R-:W-:Y:S01]  /*4220*/  FADD.FTZ R21, R47, R20 ;  /* 0x000000142f157221 */ /* 0x001fe20000010000 */
[--C-:B------:R-:W-:Y:S02]  /*4230*/  IMAD.MOV.U32 R68, RZ, RZ, R25.reuse ;  /* 0x000000ffff447224 */ /* 0x100fe400078e0019 */
[--C-:B------:R-:W-:Y:S02]  /*4240*/  IMAD.MOV.U32 R70, RZ, RZ, R25.reuse ;  /* 0x000000ffff467224 */ /* 0x100fe400078e0019 */
[----:B--2---:R-:W-:Y:S02]  /*4250*/  IMAD.MOV.U32 R73, RZ, RZ, R25 ;  /* 0x000000ffff497224 */ /* 0x004fe400078e0019 */
[----:B------:R0:W2:Y:S01]  /*4260*/  MUFU.EX2 R78, R45 ;  /* 0x0000002d004e7308 */ /* 0x0000a20000000800 */
[C---:B---3--:R-:W-:Y:S01]  /*4270*/  F2FP.SATFINITE.E4M3.F32.PACK_AB_MERGE_C R47, R76.reuse, R47, RZ ;  /* 0x0000002f4c2f723e */ /* 0x048fe200048070ff */
[----:B------:R-:W-:Y:S01]  /*4280*/  FADD.FTZ R76, R76, R21 ;  /* 0x000000154c4c7221 */ /* 0x000fe20000010000 */
[----:B------:R-:W-:-:S02]  /*4290*/  IMAD.MOV.U32 R72, RZ, RZ, R25 ;  /* 0x000000ffff487224 */ /* 0x000fc400078e0019 */
[----:B------:R-:W-:Y:S01]  /*42a0*/  F2FP.SATFINITE.E4M3.F32.PACK_AB_MERGE_C R210, R74, R71, R47 ;  /* 0x000000474ad2723e */ /* 0x000fe2000480702f */
[--C-:B------:R-:W-:Y:S02]  /*42b0*/  IMAD.MOV.U32 R47, RZ, RZ, R25.reuse ;  /* 0x000000ffff2f7224 */ /* 0x100fe400078e0019 */
[----:B------:R-:W3:Y:S01]  /*42c0*/  MUFU.EX2 R55, R55 ;  /* 0x0000003700377308 */ /* 0x000ee20000000800 */
[----:B-1----:R-:W-:Y:S01]  /*42d0*/  FADD.FTZ R21, R51, R76 ;  /* 0x0000004c33157221 */ /* 0x002fe20000010000 */
[--C-:B0-----:R-:W-:Y:S02]  /*42e0*/  IMAD.MOV.U32 R45, RZ, RZ, R25.reuse ;  /* 0x000000ffff2d7224 */ /* 0x101fe400078e0019 */
[--C-:B------:R-:W-:Y:S02]  /*42f0*/  IMAD.MOV.U32 R71, RZ, RZ, R25.reuse ;  /* 0x000000ffff477224 */ /* 0x100fe400078e0019 */
[----:B------:R-:W-:Y:S02]  /*4300*/  IMAD.MOV.U32 R74, RZ, RZ, R25 ;  /* 0x000000ffff4a7224 */ /* 0x000fe400078e0019 */
[----:B------:R0:W1:Y:S01]  /*4310*/  MUFU.EX2 R80, R49 ;  /* 0x0000003100507308 */ /* 0x0000620000000800 */
[----:B--2---:R-:W-:Y:S01]  /*4320*/  FADD.FTZ R10, R78, R21 ;  /* 0x000000154e0a7221 */ /* 0x004fe20000010000 */
[----:B------:R-:W-:-:S02]  /*4330*/  IMAD.MOV.U32 R76, RZ, RZ, R25 ;  /* 0x000000ffff4c7224 */ /* 0x000fc400078e0019 */
[--C-:B------:R-:W-:Y:S02]  /*4340*/  IMAD.MOV.U32 R84, RZ, RZ, R25.reuse ;  /* 0x000000ffff547224 */ /* 0x100fe400078e0019 */
[--C-:B------:R-:W-:Y:S02]  /*4350*/  IMAD.MOV.U32 R86, RZ, RZ, R25.reuse ;  /* 0x000000ffff567224 */ /* 0x100fe400078e0019 */
[----:B------:R-:W2:Y:S01]  /*4360*/  MUFU.EX2 R41, R41 ;  /* 0x0000002900297308 */ /* 0x000ea20000000800 */
[----:B---3--:R-:W-:Y:S01]  /*4370*/  FADD.FTZ R21, R55, R10 ;  /* 0x0000000a37157221 */ /* 0x008fe20000010000 */
[--C-:B0-----:R-:W-:Y:S02]  /*4380*/  IMAD.MOV.U32 R49, RZ, RZ, R25.reuse ;  /* 0x000000ffff317224 */ /* 0x101fe400078e0019 */
[--C-:B------:R-:W-:Y:S02]  /*4390*/  IMAD.MOV.U32 R89, RZ, RZ, R25.reuse ;  /* 0x000000ffff597224 */ /* 0x100fe400078e0019 */
[----:B------:R-:W-:-:S02]  /*43a0*/  IMAD.MOV.U32 R91, RZ, RZ, R25 ;  /* 0x000000ffff5b7224 */ /* 0x000fc400078e0019 */
[----:B------:R-:W0:Y:S01]  /*43b0*/  MUFU.EX2 R59, R59 ;  /* 0x0000003b003b7308 */ /* 0x000e220000000800 */
[C---:B-1----:R-:W-:Y:S01]  /*43c0*/  F2FP.SATFINITE.E4M3.F32.PACK_AB_MERGE_C R55, R80.reuse, R55, RZ ;  /* 0x000000375037723e */ /* 0x042fe200048070ff */
[----:B------:R-:W-:Y:S01]  /*43d0*/  FADD.FTZ R80, R80, R21 ;  /* 0x0000001550507221 */ /* 0x000fe20000010000 */
[----:B------:R-:W-:Y:S02]  /*43e0*/  IMAD.MOV.U32 R95, RZ, RZ, R25 ;  /* 0x000000ffff5f7224 */ /* 0x000fe400078e0019 */
[----:B------:R-:W-:Y:S01]  /*43f0*/  F2FP.SATFINITE.E4M3.F32.PACK_AB_MERGE_C R212, R78, R51, R55 ;  /* 0x000000334ed4723e */ /* 0x000fe20004807037 */
[--C-:B------:R-:W-:Y:S02]  /*4400*/  IMAD.MOV.U32 R51, RZ, RZ, R25.reuse ;  /* 0x000000ffff337224 */ /* 0x100fe400078e0019 */
[----:B------:R-:W1:Y:S01]  /*4410*/  MUFU.EX2 R40, R40 ;  /* 0x0000002800287308 */ /* 0x000e620000000800 */
[C---:B--2---:R-:W-:Y:S01]  /*4420*/  F2FP.SATFINITE.E4M3.F32.PACK_AB_MERGE_C R38, R41.reuse, R38, RZ ;  /* 0x000000262926723e */ /* 0x044fe200048070ff */
[----:B------:R-:W-:Y:S01]  /*4430*/  FADD.FTZ R41, R41, R14 ;  /* 0x0000000e29297221 */ /* 0x000fe20000010000 */
[----:B------:R-:W-:-:S02]  /*4440*/  IMAD.MOV.U32 R55, RZ, RZ, R25 ;  /* 0x000000ffff377224 */ /* 0x000fc400078e0019 */
[----:B------:R-:W-:Y:S01]  /*4450*/  F2FP.SATFINITE.E4M3.F32.PACK_AB_MERGE_C R213, R37, R36, R38 ;  /* 0x0000002425d5723e */ /* 0x000fe20004807026 */
[--C-:B------:R-:W-:Y:S02]  /*4460*/  IMAD.MOV.U32 R37, RZ, RZ, R25.reuse ;  /* 0x000000ffff257224 */ /* 0x100fe400078e0019 */
[----:B------:R2:W3:Y:S01]  /*4470*/  MUFU.EX2 R82, R53 ;  /* 0x0000003500527308 */ /* 0x0004e20000000800 */
[----:B0-----:R-:W-:Y:S01]  /*4480*/  FADD.FTZ R21, R59, R80 ;  /* 0x000000503b157221 */ /* 0x001fe20000010000 */
[--C-:B------:R-:W-:Y:S02]  /*4490*/  IMAD.MOV.U32 R36, RZ, RZ, R25.reuse ;  /* 0x000000ffff247224 */ /* 0x100fe400078e0019 */
[--C-:B------:R-:W-:Y:S02]  /*44a0*/  IMAD.MOV.U32 R38, RZ, RZ, R25.reuse ;  /* 0x000000ffff267224 */ /* 0x100fe400078e0019 */
[----:B------:R-:W-:Y:S02]  /*44b0*/  IMAD.MOV.U32 R78, RZ, RZ, R25 ;  /* 0x000000ffff4e7224 */ /* 0x000fe400078e0019 */
[----:B------:R-:W0:Y:S01]  /*44c0*/  MUFU.EX2 R111, R111 ;  /* 0x0000006f006f7308 */ /* 0x000e220000000800 */
[----:B-1----:R-:W-:Y:S01]  /*44d0*/  FADD.FTZ R10, R40, R41 ;  /* 0x00000029280a7221 */ /* 0x002fe20000010000 */
[----:B------:R-:W-:-:S02]  /*44e0*/  IMAD.MOV.U32 R41, RZ, RZ, R25 ;  /* 0x000000ffff297224 */ /* 0x000fc400078e0019 */
[--C-:B--2---:R-:W-:Y:S02]  /*44f0*/  IMAD.MOV.U32 R53, RZ, RZ, R25.reuse ;  /* 0x000000ffff357224 */ /* 0x104fe400078e0019 */
[----:B------:R-:W-:Y:S02]  /*4500*/  IMAD.MOV.U32 R80, RZ, RZ, R25 ;  /* 0x000000ffff507224 */ /* 0x000fe400078e0019 */
[----:B------:R-:W-:Y:S01]  /*4510*/  MUFU.EX2 R42, R42 ;  /* 0x0000002a002a7308 */ /* 0x000fe20000000800 */
[----:B---3--:R-:W-:Y:S01]  /*4520*/  FADD.FTZ R14, R82, R21 ;  /* 0x00000015520e7221 */ /* 0x008fe20000010000 */
[--C-:B------:R-:W-:Y:S02]  /*4530*/  IMAD.MOV.U32 R99, RZ, RZ, R25.reuse ;  /* 0x000000ffff637224 */ /* 0x100fe400078e0019 */
[--C-:B------:R-:W-:Y:S02]  /*4540*/  IMAD.MOV.U32 R103, RZ, RZ, R25.reuse ;  /* 0x000000ffff677224 */ /* 0x100fe400078e0019 */
[----:B------:R-:W-:-:S02]  /*4550*/  IMAD.MOV.U32 R107, RZ, RZ, R25 ;  /* 0x000000ffff6b7224 */ /* 0x000fc400078e0019 */
[----:B------:R-:W1:Y:S01]  /*4560*/  MUFU.EX2 R113, R113 ;  /* 0x0000007100717308 */ /* 0x000e620000000800 */
[----:B0-----:R-:W-:Y:S01]  /*4570*/  FADD.FTZ R23, R111, R10 ;  /* 0x0000000a6f177221 */ /* 0x001fe20000010000 */
[----:B------:R-:W-:-:S06]  /*4580*/  IMAD.MOV.U32 R109, RZ, RZ, R25 ;  /* 0x000000ffff6d7224 */ /* 0x000fcc00078e0019 */
[----:B------:R-:W0:Y:S08]  /*4590*/  MUFU.EX2 R31, R31 ;  /* 0x0000001f001f7308 */ /* 0x000e300000000800 */
[----:B------:R2:W3:Y:S01]  /*45a0*/  MUFU.EX2 R8, R57 ;  /* 0x0000003900087308 */ /* 0x0004e20000000800 */
[----:B-1----:R-:W-:Y:S01]  /*45b0*/  F2FP.SATFINITE.E4M3.F32.PACK_AB_MERGE_C R20, R113, R42, RZ ;  /* 0x0000002a7114723e */ /* 0x002fe200048070ff */
[----:B------:R-:W-:-:S03]  /*45c0*/  FADD.FTZ R42, R42, R23 ;  /* 0x000000172a2a7221 */ /* 0x000fc60000010000 */
[----:B------:R-:W-:Y:S01]  /*45d0*/  F2FP.SATFINITE.E4M3.F32.PACK_AB_MERGE_C R215, R111, R40, R20 ;  /* 0x000000286fd7723e */ /* 0x000fe20004807014 */
[----:B------:R-:W-:Y:S01]  /*45e0*/  FADD.FTZ R113, R113, R42 ;  /* 0x0000002a71717221 */ /* 0x000fe20000010000 */
[--C-:B------:R-:W-:Y:S01]  /*45f0*/  IMAD.MOV.U32 R40, RZ, RZ, R25.reuse ;  /* 0x000000ffff287224 */ /* 0x100fe200078e0019 */
[----:B------:R-:W-:Y:S01]  /*4600*/  MUFU.EX2 R46, R46 ;  /* 0x0000002e002e7308 */ /* 0x000fe20000000800 */
[----:B0-----:R-:W-:Y:S01]  /*4610*/  FADD.FTZ R21, R31, R14 ;  /* 0x0000000e1f157221 */ /* 0x001fe20000010000 */
[--C-:B------:R-:W-:Y:S02]  /*4620*/  IMAD.MOV.U32 R42, RZ, RZ, R25.reuse ;  /* 0x000000ffff2a7224 */ /* 0x100fe400078e0019 */
[--C-:B--2---:R-:W-:Y:S02]  /*4630*/  IMAD.MOV.U32 R57, RZ, RZ, R25.reuse ;  /* 0x000000ffff397224 */ /* 0x104fe400078e0019 */
[----:B------:R-:W-:Y:S02]  /*4640*/  IMAD.MOV.U32 R111, RZ, RZ, R25 ;  /* 0x000000ffff6f7224 */ /* 0x000fe400078e0019 */
[----:B------:R-:W0:Y:S01]  /*4650*/  MUFU.EX2 R117, R117 ;  /* 0x0000007500757308 */ /* 0x000e220000000800 */
[C---:B---3--:R-:W-:Y:S01]  /*4660*/  F2FP.SATFINITE.E4M3.F32.PACK_AB_MERGE_C R31, R8.reuse, R31, RZ ;  /* 0x0000001f081f723e */ /* 0x048fe200048070ff */
[----:B------:R-:W-:-:S03]  /*4670*/  FADD.FTZ R8, R8, R21 ;  /* 0x0000001508087221 */ /* 0x000fc60000010000 */
[----:B------:R-:W-:Y:S01]  /*4680*/  F2FP.SATFINITE.E4M3.F32.PACK_AB_MERGE_C R214, R82, R59, R31 ;  /* 0x0000003b52d6723e */ /* 0x000fe2000480701f */
[--C-:B------:R-:W-:Y:S02]  /*4690*/  IMAD.MOV.U32 R31, RZ, RZ, R25.reuse ;  /* 0x000000ffff1f7224 */ /* 0x100fe400078e0019 */
[----:B------:R-:W1:Y:S01]  /*46a0*/  MUFU.EX2 R35, R35 ;  /* 0x0000002300237308 */ /* 0x000e620000000800 */
[--C-:B------:R-:W-:Y:S02]  /*46b0*/  IMAD.MOV.U32 R59, RZ, RZ, R25.reuse ;  /* 0x000000ffff3b7224 */ /* 0x100fe400078e0019 */
[----:B------:R-:W-:-:S05]  /*46c0*/  IMAD.MOV.U32 R82, RZ, RZ, R25 ;  /* 0x000000ffff527224 */ /* 0x000fca00078e0019 */
[----:B------:R-:W2:Y:S01]  /*46d0*/  MUFU.EX2 R44, R44 ;  /* 0x0000002c002c7308 */ /* 0x000ea20000000800 */
[----:B0-----:R-:W-:-:S07]  /*46e0*/  F2FP.SATFINITE.E4M3.F32.PACK_AB_MERGE_C R20, R117, R46, RZ ;  /* 0x0000002e7514723e */ /* 0x001fce00048070ff */
[----:B------:R-:W0:Y:S01]  /*46f0*/  MUFU.EX2 R115, R115 ;  /* 0x0000007300737308 */ /* 0x000e220000000800 */
[----:B-1----:R-:W-:-:S07]  /*4700*/  FADD.FTZ R7, R35, R8 ;  /* 0x0000000823077221 */ /* 0x002fce0000010000 */
[----:B------:R1:W3:Y:S01]  /*4710*/  MUFU.EX2 R12, R29 ;  /* 0x0000001d000c7308 */ /* 0x0002e20000000800 */
[----:B--2---:R-:W-:Y:S01]  /*4720*/  FADD.FTZ R14, R44, R113 ;  /* 0x000000712c0e7221 */ /* 0x004fe20000010000 */
[----:B------:R-:W-:-:S06]  /*4730*/  IMAD.MOV.U32 R113, RZ, RZ, R25 ;  /* 0x000000ffff717224 */ /* 0x000fcc00078e0019 */
[----:B------:R-:W2:Y:S01]  /*4740*/  MUFU.EX2 R39, R39 ;  /* 0x0000002700277308 */ /* 0x000ea20000000800 */
[C---:B0-----:R-:W-:Y:S01]  /*4750*/  F2FP.SATFINITE.E4M3.F32.PACK_AB_MERGE_C R217, R115.reuse, R44, R20 ;  /* 0x0000002c73d9723e */ /* 0x041fe20004807014 */
[----:B------:R-:W-:Y:S01]  /*4760*/  FADD.FTZ R115, R115, R14 ;  /* 0x0000000e73737221 */ /* 0x000fe20000010000 */
[--C-:B-1----:R-:W-:Y:S02]  /*4770*/  IMAD.MOV.U32 R29, RZ, RZ, R25.reuse ;  /* 0x000000ffff1d7224 */ /* 0x102fe400078e0019 */
[----:B------:R-:W-:Y:S02]  /*4780*/  IMAD.MOV.U32 R44, RZ, RZ, R25 ;  /* 0x000000ffff2c7224 */ /* 0x000fe400078e0019 */
[----:B------:R-:W-:Y:S01]  /*4790*/  FADD.FTZ R46, R46, R115 ;  /* 0x000000732e2e7221 */ /* 0x000fe20000010000 */
[----:B------:R-:W-:Y:S01]  /*47a0*/  IMAD.MOV.U32 R115, RZ, RZ, R25 ;  /* 0x000000ffff737224 */ /* 0x000fe200078e0019 */
[----:B------:R-:W0:Y:S01]  /*47b0*/  MUFU.EX2 R6, R123 ;  /* 0x0000007b00067308 */ /* 0x000e220000000800 */
[----:B---3--:R-:W-:Y:S01]  /*47c0*/  FADD.FTZ R8, R12, R7 ;  /* 0x000000070c087221 */ /* 0x008fe20000010000 */
[----:B------:R-:W-:Y:S01]  /*47d0*/  FADD.FTZ R117, R117, R46 ;  /* 0x0000002e75757221 */ /* 0x000fe20000010000 */
[----:B------:R-:W-:-:S05]  /*47e0*/  IMAD.MOV.U32 R46, RZ, RZ, R25 ;  /* 0x000000ffff2e7224 */ /* 0x000fca00078e0019 */
[----:B------:R-:W-:Y:S01]  /*47f0*/  MUFU.EX2 R50, R50 ;  /* 0x0000003200327308 */ /* 0x000fe20000000800 */
[----:B--2---:R-:W-:-:S07]  /*4800*/  FADD.FTZ R7, R39, R8 ;  /* 0x0000000827077221 */ /* 0x004fce0000010000 */
[----:B------:R-:W1:Y:S01]  /*4810*/  MUFU.EX2 R121, R121 ;  /* 0x0000007900797308 */ /* 0x000e620000000800 */
[C---:B0-----:R-:W-:Y:S01]  /*4820*/  F2FP.SATFINITE.E4M3.F32.PACK_AB_MERGE_C R39, R6.reuse, R39, RZ ;  /* 0x000000270627723e */ /* 0x041fe200048070ff */
[----:B------:R-:W-:-:S03]  /*4830*/  FADD.FTZ R6, R6, R7 ;  /* 0x0000000706067221 */ /* 0x000fc60000010000 */
[----:B------:R-:W-:Y:S01]  /*4840*/  F2FP.SATFINITE.E4M3.F32.PACK_AB_MERGE_C R216, R12, R35, R39 ;  /* 0x000000230cd8723e */ /* 0x000fe20004807027 */
[--C-:B------:R-:W-:Y:S02]  /*4850*/  IMAD.MOV.U32 R35, RZ, RZ, R25.reuse ;  /* 0x000000ffff237224 */ /* 0x100fe400078e0019 */
[----:B------:R-:W0:Y:S01]  /*4860*/  MUFU.EX2 R125, R125 ;  /* 0x0000007d007d7308 */ /* 0x000e220000000800 */
[----:B------:R-:W-:-:S07]  /*4870*/  IMAD.MOV.U32 R39, RZ, RZ, R25 ;  /* 0x000000ffff277224 */ /* 0x000fce00078e0019 */
[----:B------:R-:W2:Y:S01]  /*4880*/  MUFU.EX2 R48, R48 ;  /* 0x0000003000307308 */ /* 0x000ea20000000800 */
[----:B-1----:R-:W-:-:S07]  /*4890*/  F2FP.SATFINITE.E4M3.F32.PACK_AB_MERGE_C R11, R121, R50, RZ ;  /* 0x00000032790b723e */ /* 0x002fce00048070ff */
[----:B------:R-:W1:Y:S01]  /*48a0*/  MUFU.EX2 R119, R119 ;  /* 0x0000007700777308 */ /* 0x000e620000000800 */
[----:B0-----:R-:W-:-:S07]  /*48b0*/  FADD.FTZ R7, R125, R6 ;  /* 0x000000067d077221 */ /* 0x001fce0000010000 */
[----:B------:R-:W0:Y:S01]  /*48c0*/  MUFU.EX2 R10, R127 ;  /* 0x0000007f000a7308 */ /* 0x000e220000000800 */
[----:B--2---:R-:W-:Y:S01]  /*48d0*/  FADD.FTZ R8, R48, R117 ;  /* 0x0000007530087221 */ /* 0x004fe20000010000 */
[----:B------:R-:W-:-:S06]  /*48e0*/  IMAD.MOV.U32 R117, RZ, RZ, R25 ;  /* 0x000000ffff757224 */ /* 0x000fcc00078e0019 */
[----:B------:R-:W2:Y:S01]  /*48f0*/  MUFU.EX2 R129, R129 ;  /* 0x0000008100817308 */ /* 0x000ea20000000800 */
[C---:B-1----:R-:W-:Y:S01]  /*4900*/  F2FP.SATFINITE.E4M3.F32.PACK_AB_MERGE_C R219, R119.reuse, R48, R11 ;  /* 0x0000003077db723e */ /* 0x042fe2000480700b */
[----:B------:R-:W-:Y:S01]  /*4910*/  FADD.FTZ R119, R119, R8 ;  /* 0x0000000877777221 */ /* 0x000fe20000010000 */
[----:B------:R-:W-:-:S03]  /*4920*/  IMAD.MOV.U32 R48, RZ, RZ, R25 ;  /* 0x000000ffff307224 */ /* 0x000fc600078e0019 */
[----:B------:R-:W-:Y:S01]  /*4930*/  FADD.FTZ R8, R50, R119 ;  /* 0x0000007732087221 */ /* 0x000fe20000010000 */
[----:B------:R-:W-:Y:S01]  /*4940*/  IMAD.MOV.U32 R50, RZ, RZ, R25 ;  /* 0x000000ffff327224 */ /* 0x000fe200078e0019 */
[----:B------:R-:W1:Y:S01]  /*4950*/  MUFU.EX2 R60, R60 ;  /* 0x0000003c003c7308 */ /* 0x000e620000000800 */
[----:B0-----:R-:W-:Y:S01]  /*4960*/  FADD.FTZ R6, R10, R7 ;  /* 0x000000070a067221 */ /* 0x001fe20000010000 */
[----:B------:R-:W-:Y:S01]  /*4970*/  FADD.FTZ R8, R121, R8 ;  /* 0x0000000879087221 */ /* 0x000fe20000010000 */
[----:B------:R-:W-:Y:S02]  /*4980*/  IMAD.MOV.U32 R119, RZ, RZ, R25 ;  /* 0x000000ffff777224 */ /* 0x000fe400078e0019 */
[----:B--2---:R-:W-:Y:S01]  /*4990*/  FADD.FTZ R7, R129, R6 ;  /* 0x0000000681077221 */ /* 0x004fe20000010000 */
[----:B------:R-:W-:Y:S01]  /*49a0*/  IMAD.MOV.U32 R6, RZ, RZ, RZ ;  /* 0x000000ffff067224 */ /* 0x000fe200078e00ff */
[C---:B-1----:R-:W-:Y:S02]  /*49b0*/  F2FP.SATFINITE.E4M3.F32.PACK_AB_MERGE_C R11, R60.reuse, R129, RZ ;  /* 0x000000813c0b723e */ /* 0x042fe400048070ff */
[----:B------:R-:W-:Y:S01]  /*49c0*/  FADD.FTZ R7, R60, R7 ;  /* 0x000000073c077221 */ /* 0x000fe20000010000 */
[----:B------:R-:W-:Y:S01]  /*49d0*/  IMAD.MOV.U32 R60, RZ, RZ, R25 ;  /* 0x000000ffff3c7224 */ /* 0x000fe200078e0019 */
[----:B------:R-:W-:Y:S01]  /*49e0*/  F2FP.SATFINITE.E4M3.F32.PACK_AB_MERGE_C R218, R10, R125, R11 ;  /* 0x0000007d0ada723e */ /* 0x000fe2000480700b */
[----:B------:R-:W-:Y:S06]  /*49f0*/  @!P2 BRA `(.L_x_19) ;  /* 0x000000300088a947 */ /* 0x000fec0003800000 */
[----:B------:R-:W-:Y:S01]  /*4a00*/  IMAD.MOV.U32 R0, RZ, RZ, R22 ;  /* 0x000000ffff007224 */ /* 0x000fe200078e0016 */
[----:B------:R-:W-:Y:S01]  /*4a10*/  CS2R R118, SRZ ;  /* 0x0000000000767805 */ /* 0x000fe2000001ff00 */
[----:B------:R-:W-:Y:S01]  /*4a20*/  IMAD.MOV.U32 R11, RZ, RZ, R3 ;  /* 0x000000ffff0b7224 */ /* 0x000fe200078e0003 */
[----:B------:R-:W-:Y:S01]  /*4a30*/  CS2R R116, SRZ ;  /* 0x0000000000747805 */ /* 0x000fe2000001ff00 */
[----:B------:R-:W-:Y:S01]  /*4a40*/  IMAD.MOV.U32 R10, RZ, RZ, R9 ;  /* 0x000000ffff0a7224 */ /* 0x000fe200078e0009 */
[----:B------:R-:W-:Y:S01]  /*4a50*/  CS2R R114, SRZ ;  /* 0x0000000000727805 */ /* 0x000fe2000001ff00 */
[----:B------:R-:W-:Y:S01]  /*4a60*/  IMAD.MOV.U32 R12, RZ, RZ, RZ ;  /* 0x000000ffff0c7224 */ /* 0x000fe200078e00ff */
        /* <DEDUP_REMOVED lines=44> */
[----:B------:R-:W-:Y:S01]  /*4d30*/  CS2R R24, SRZ ;  /* 0x0000000000187805 */ /* 0x000fe2000001ff00 */
[----:B------:R-:W-:-:S06]  /*4d40*/  UMOV UR53, URZ ;  /* 0x0000003f00357c82 */ /* 0x000fcc0008000000 */
.L_x_29:
[----:B------:R-:W-:Y:S01]  /*4d50*/  ISETP.NE.AND P3, PT, RZ, UR41, PT ;  /* 0x00000029ff007c0c */ /* 0x000fe2000bf65270 */
[----:B------:R-:W-:-:S04]  /*4d60*/  UISETP.NE.AND UP0, UPT, UR53, 0x1, UPT ;  /* 0x000000013500788c */ /* 0x000fc8000bf05270 */
[----:B------:R-:W-:-:S06]  /*4d70*/  USEL UR4, URZ, 0x1, UP0 ;  /* 0x000000013f047887 */ /* 0x000fcc0008000000 */
[----:B------:R-:W-:Y:S02]  /*4d80*/  LOP3.LUT R6, R12, UR4, RZ, 0x3c, !PT ;  /* 0x000000040c067c12 */ /* 0x000fe4000f8e3cff */
[----:B------:R-:W-:Y:S05]  /*4d90*/  @P3 BRA `(.L_x_20) ;  /* 0x0000000000343947 */ /* 0x000fea0003800000 */
[----:B------:R-:W-:Y:S05]  /*4da0*/  @!P0 BRA `(.L_x_21) ;  /* 0x0000000000048947 */ /* 0x000fea0003800000 */
[----:B------:R-:W-:Y:S01]  /*4db0*/  BPT.TRAP 0x1 ;  /* 0x000000040000795c */ /* 0x000fe20000300000 */
.L_x_21:
[----:B------:R-:W-:Y:S01]  /*4dc0*/  UIADD3 UR4, UR53, 0x1, URZ ;  /* 0x0000000135047890 */ /* 0x000fe2000fffe03f */
[----:B------:R-:W-:-:S03]  /*4dd0*/  SHF.L.U32 R3, R6, 0x1f, RZ ;  /* 0x0000001f06037819 */ /* 0x000fc600000006ff */
[----:B------:R-:W-:-:S04]  /*4de0*/  UISETP.NE.AND UP0, UPT, UR4, 0x2, UPT ;  /* 0x000000020400788c */ /* 0x000fc8000bf05270 */
[----:B------:R-:W-:-:S04]  /*4df0*/  USEL UR4, UR4, URZ, UP0 ;  /* 0x0000003f04047287 */ /* 0x000fc80008000000 */
[----:B------:R-:W-:-:S09]  /*4e00*/  ULEA UR4, UR4, UR40, 0x3 ;  /* 0x0000002804047291 */ /* 0x000fd2000f8e183f */
[----:B------:R0:W1:Y:S01]  /*4e10*/  SYNCS.PHASECHK.TRANS64.TRYWAIT P2, [UR4+0x33430], R3 ;  /* 0x03343003ff0075a7 */ /* 0x0000620008040144 */
[----:B------:R-:W-:Y:S05]  /*4e20*/  @!P0 BRA `(.L_x_22) ;  /* 0x0000000000048947 */ /* 0x000fea0003800000 */
[----:B------:R-:W-:Y:S01]  /*4e30*/  BPT.TRAP 0x1 ;  /* 0x000000040000795c */ /* 0x000fe20000300000 */
.L_x_22:
[----:B-1----:R-:W-:Y:S05]  /*4e40*/  @P2 BRA `(.L_x_20) ;  /* 0x0000000000082947 */ /* 0x002fea0003800000 */
[----:B------:R-:W1:Y:S02]  /*4e50*/  SYNCS.PHASECHK.TRANS64.TRYWAIT P2, [UR4+0x33430], R3 ;  /* 0x03343003ff0075a7 */ /* 0x000e640008040144 */
[----:B-1----:R-:W-:Y:S05]  /*4e60*/  @!P2 BRA `(.L_x_23) ;  /* 0x000000a400c8a947 */ /* 0x002fea0003800000 */
.L_x_20:
[----:B01----:R-:W-:Y:S01]  /*4e70*/  VIADD R3, R18, 0x8 ;  /* 0x0000000812037836 */ /* 0x003fe20000000000 */
[----:B------:R-:W-:Y:S01]  /*4e80*/  UIADD3 UR52, UR53, 0x1, URZ ;  /* 0x0000000135347890 */ /* 0x000fe2000fffe03f */
[C---:B------:R-:W-:Y:S01]  /*4e90*/  R2UR UR4, R4.reuse ;  /* 0x00000000040472ca */ /* 0x040fe200000e0000 */
[----:B------:R-:W-:Y:S01]  /*4ea0*/  UMOV UR7, 0x80000020 ;  /* 0x8000002000077882 */ /* 0x000fe20000000000 */
[C---:B------:R-:W-:Y:S01]  /*4eb0*/  R2UR UR5, R5.reuse ;  /* 0x00000000050572ca */ /* 0x040fe200000e0000 */
[----:B------:R0:W-:Y:S01]  /*4ec0*/  BAR.SYNC.DEFER_BLOCKING R3, 0x100 ;  /* 0x000400030000751d */ /* 0x0001e20000010000 */
[----:B------:R-:W-:Y:S01]  /*4ed0*/  UISETP.NE.AND UP0, UPT, UR52, 0x2, UPT ;  /* 0x000000023400788c */ /* 0x000fe2000bf05270 */
[C---:B------:R-:W-:Y:S02]  /*4ee0*/  R2UR UR8, R4.reuse ;  /* 0x00000000040872ca */ /* 0x040fe400000e0000 */
[C---:B------:R-:W-:Y:S01]  /*4ef0*/  R2UR UR9, R5.reuse ;  /* 0x00000000050972ca */ /* 0x040fe200000e0000 */
[----:B------:R-:W-:Y:S01]  /*4f00*/  USEL UR52, UR52, URZ, UP0 ;  /* 0x0000003f34347287 */ /* 0x000fe20008000000 */
[C---:B------:R-:W-:Y:S01]  /*4f10*/  R2UR UR12, R4.reuse ;  /* 0x00000000040c72ca */ /* 0x040fe200000e0000 */
[----:B------:R-:W-:Y:S01]  /*4f20*/  UMOV UR11, 0x80000020 ;  /* 0x80000020000b7882 */ /* 0x000fe20000000000 */
[C---:B------:R-:W-:Y:S01]  /*4f30*/  R2UR UR13, R5.reuse ;  /* 0x00000000050d72ca */ /* 0x040fe200000e0000 */
[----:B------:R-:W-:Y:S01]  /*4f40*/  UIMAD UR54, UR52, 0x780, UR42 ;  /* 0x00000780343678a4 */ /* 0x000fe2000f8e022a */
[C---:B------:R-:W-:Y:S01]  /*4f50*/  R2UR UR16, R4.reuse ;  /* 0x00000000041072ca */ /* 0x040fe200000e0000 */
[----:B------:R-:W-:Y:S01]  /*4f60*/  UMOV UR15, 0x80000020 ;  /* 0x80000020000f7882 */ /* 0x000fe20000000000 */
[C---:B------:R-:W-:Y:S01]  /*4f70*/  R2UR UR17, R5.reuse ;  /* 0x00000000051172ca */ /* 0x040fe200000e0000 */
[----:B------:R-:W-:Y:S01]  /*4f80*/  UIADD3 UR10, UR54, 0x80, URZ ;  /* 0x00000080360a7890 */ /* 0x000fe2000fffe03f */
[----:B------:R-:W-:Y:S01]  /*4f90*/  R2UR UR20, R4 ;  /* 0x00000000041472ca */ /* 0x000fe200000e0000 */
[----:B------:R-:W-:Y:S01]  /*4fa0*/  UIADD3 UR14, UR54, 0x100, URZ ;  /* 0x00000100360e7890 */ /* 0x000fe2000fffe03f */
[----:B------:R-:W-:Y:S01]  /*4fb0*/  R2UR UR21, R5 ;  /* 0x00000000051572ca */ /* 0x000fe200000e0000 */
[----:B------:R-:W-:Y:S01]  /*4fc0*/  UMOV UR6, UR54 ;  /* 0x0000003600067c82 */ /* 0x000fe20008000000 */
[----:B------:R-:W-:Y:S01]  /*4fd0*/  UIADD3 UR18, UR54, 0x180, URZ ;  /* 0x0000018036127890 */ /* 0x000fe2000fffe03f */
[----:B------:R-:W-:Y:S01]  /*4fe0*/  UMOV UR19, 0x80000020 ;  /* 0x8000002000137882 */ /* 0x000fe20000000000 */
[----:B------:R-:W-:Y:S01]  /*4ff0*/  UIADD3 UR22, UR54, 0x200, URZ ;  /* 0x0000020036167890 */ /* 0x000fe2000fffe03f */
[----:B------:R-:W-:Y:S01]  /*5000*/  UMOV UR23, 0x80000020 ;  /* 0x8000002000177882 */ /* 0x000fe20000000000 */
[----:B------:R-:W-:Y:S01]  /*5010*/  WARPGROUP.ARRIVE ;  /* 0x00000000000079c5 */ /* 0x000fe20000000000 */
[----:B------:R-:W-:Y:S01]  /*5020*/  UIADD3 UR26, UR54, 0x2, URZ ;  /* 0x00000002361a7890 */ /* 0x000fe2000fffe03f */
[----:B------:R-:W-:Y:S01]  /*5030*/  UMOV UR27, 0x80000020 ;  /* 0x80000020001b7882 */ /* 0x000fe20000000000 */
[----:B------:R-:W-:-:S03]  /*5040*/  UIADD3 UR30, UR54, 0x280, URZ ;  /* 0x00000280361e7890 */ /* 0x000fc6000fffe03f */
[----:B------:R-:W-:Y:S01]  /*5050*/  QGMMA.64x32x32.F32.E4M3.E4M3 R184, gdesc[UR4], RZ, !UPT, gsb0 ;  /* 0x0060000004b879f3 */ /* 0x000fe2000c0008ff */
[----:B------:R-:W-:Y:S01]  /*5060*/  UIADD3 UR6, UR54, 0x82, URZ ;  /* 0x0000008236067890 */ /* 0x000fe2000fffe03f */
[----:B------:R-:W-:Y:S01]  /*5070*/  UMOV UR4, UR24 ;  /* 0x0000001800047c82 */ /* 0x000fe20008000000 */
[----:B------:R-:W-:Y:S01]  /*5080*/  UMOV UR5, UR25 ;  /* 0x0000001900057c82 */ /* 0x000fe20008000000 */
[----:B------:R-:W-:Y:S01]  /*5090*/  UMOV UR7, 0x80000020 ;  /* 0x8000002000077882 */ /* 0x000fe20000000000 */
[----:B------:R-:W-:Y:S01]  /*50a0*/  UMOV UR31, 0x80000020 ;  /* 0x80000020001f7882 */ /* 0x000fe20000000000 */
[----:B------:R-:W-:Y:S01]  /*50b0*/  UIADD3 UR34, UR54, 0x282, URZ ;  /* 0x0000028236227890 */ /* 0x000fe2000fffe03f */
[----:B------:R-:W-:Y:S01]  /*50c0*/  UMOV UR35, 0x80000020 ;  /* 0x8000002000237882 */ /* 0x000fe20000000000 */
[----:B------:R-:W-:Y:S01]  /*50d0*/  UIADD3 UR46, UR54, 0x500, URZ ;  /* 0x00000500362e7890 */ /* 0x000fe2000fffe03f */
[----:B------:R-:W-:Y:S01]  /*50e0*/  UMOV UR47, 0x80000020 ;  /* 0x80000020002f7882 */ /* 0x000fe20000000000 */
[----:B------:R-:W-:Y:S01]  /*50f0*/  UIADD3 UR50, UR54, 0x502, URZ ;  /* 0x0000050236327890 */ /* 0x000fe2000fffe03f */
[----:B------:R-:W-:Y:S01]  /*5100*/  UMOV UR51, 0x80000020 ;  /* 0x8000002000337882 */ /* 0x000fe20000000000 */
[----:B------:R-:W-:-:S02]  /*5110*/  WARPGROUP.DEPBAR.LE gsb0, 0x0 ;  /* 0x00008000000079c5 */ /* 0x000fc40000010000 */
[----:B------:R-:W-:-:S06]  /*5120*/  WARPGROUP.ARRIVE ;  /* 0x00000000000079c5 */ /* 0x000fcc0000000000 */
[----:B------:R-:W-:Y:S01]  /*5130*/  QGMMA.64x32x32.F32.E4M3.E4M3 R168, gdesc[UR8], RZ, !UPT, gsb0 ;  /* 0x0060000008a879f3 */ /* 0x000fe2000c0008ff */
[----:B------:R-:W-:Y:S02]  /*5140*/  UIADD3 UR8, UR54, 0x102, URZ ;  /* 0x0000010236087890 */ /* 0x000fe4000fffe03f */
[----:B------:R-:W-:Y:S02]  /*5150*/  UIADD3 UR9, UR54, 0x182, URZ ;  /* 0x0000018236097890 */ /* 0x000fe4000fffe03f */
        /* <DEDUP_REMOVED lines=13> */
[----:B------:R-:W-:Y:S01]  /*5230*/  UMOV UR26, UR6 ;  /* 0x00000006001a7c82 */ /* 0x000fe20008000000 */
[----:B------:R-:W-:Y:S01]  /*5240*/  UMOV UR27, 0x80000020 ;  /* 0x80000020001b7882 */ /* 0x000fe20000000000 */
[----:B------:R-:W-:Y:S01]  /*5250*/  UMOV UR6, UR8 ;  /* 0x0000000800067c82 */ /* 0x000fe20008000000 */
        /* <DEDUP_REMOVED lines=10> */
[----:B------:R-:W-:Y:S01]  /*5300*/  UIADD3 UR6, UR54, 0x300, URZ ;  /* 0x0000030036067890 */ /* 0x000fe2000fffe03f */
[----:B------:R-:W-:Y:S01]  /*5310*/  UMOV UR4, UR28 ;  /* 0x0000001c00047c82 */ /* 0x000fe20008000000 */
[----:B------:R-:W-:Y:S01]  /*5320*/  UMOV UR5, UR29 ;  /* 0x0000001d00057c82 */ /* 0x000fe20008000000 */
        /* <DEDUP_REMOVED lines=120> */
[----:B0-----:R-:W-:Y:S05]  /*5ab0*/  @P3 BRA `(.L_x_24) ;  /* 0x0000000000283947 */ /* 0x001fea0003800000 */
[----:B------:R-:W-:Y:S05]  /*5ac0*/  @!P0 BRA `(.L_x_25) ;  /* 0x0000000000048947 */ /* 0x000fea0003800000 */
[----:B------:R-:W-:Y:S01]  /*5ad0*/  BPT.TRAP 0x1 ;  /* 0x000000040000795c */ /* 0x000fe20000300000 */
.L_x_25:
[----:B------:R-:W-:Y:S01]  /*5ae0*/  ULEA UR4, UR53, UR40, 0x3 ;  /* 0x0000002835047291 */ /* 0x000fe2000f8e183f */
[----:B------:R-:W-:-:S08]  /*5af0*/  SHF.L.U32 R3, R12, 0x1f, RZ ;  /* 0x0000001f0c037819 */ /* 0x000fd000000006ff */
[----:B------:R0:W1:Y:S01]  /*5b00*/  SYNCS.PHASECHK.TRANS64.TRYWAIT P2, [UR4+0x33450], R3 ;  /* 0x03345003ff0075a7 */ /* 0x0000620008040144 */
[----:B------:R-:W-:Y:S05]  /*5b10*/  @!P0 BRA `(.L_x_26) ;  /* 0x0000000000048947 */ /* 0x000fea0003800000 */
[----:B------:R-:W-:Y:S01]  /*5b20*/  BPT.TRAP 0x1 ;  /* 0x000000040000795c */ /* 0x000fe20000300000 */
.L_x_26:
[----:B-1----:R-:W-:Y:S05]  /*5b30*/  @P2 BRA `(.L_x_24) ;  /* 0x0000000000082947 */ /* 0x002fea0003800000 */
[----:B------:R-:W1:Y:S02]  /*5b40*/  SYNCS.PHASECHK.TRANS64.TRYWAIT P2, [UR4+0x33450], R3 ;  /* 0x03345003ff0075a7 */ /* 0x000e640008040144 */
[----:B-1----:R-:W-:Y:S05]  /*5b50*/  @!P2 BRA `(.L_x_27) ;  /* 0x0000009800a4a947 */ /* 0x002fea0003800000 */
.L_x_24:
[----:B------:R-:W-:Y:S01]  /*5b60*/  UIADD3 UR4, UR40, 0x200, URZ ;  /* 0x0000020028047890 */ /* 0x000fe2000fffe03f */
[----:B------:R-:W-:Y:S01]  /*5b70*/  WARPGROUP.ARRIVE ;  /* 0x00000000000079c5 */ /* 0x000fe20000000000 */
[----:B------:R-:W-:Y:S01]  /*5b80*/  UMOV UR7, 0xc0000010 ;  /* 0xc000001000077882 */ /* 0x000fe20000000000 */
[----:B-1----:R-:W-:Y:S01]  /*5b90*/  FMNMX.FTZ R12, R184, R10, !PT ;  /* 0x0000000ab80c7209 */ /* 0x002fe20007810000 */
[----:B------:R-:W-:Y:S01]  /*5ba0*/  USHF.R.U32.HI UR4, URZ, 0x4, UR4 ;  /* 0x000000043f047899 */ /* 0x000fe20008011604 */
[----:B------:R-:W-:Y:S02]  /*5bb0*/  FMNMX.FTZ R14, R186, R11, !PT ;  /* 0x0000000bba0e7209 */ /* 0x000fe40007810000 */
[----:B0-----:R-:W-:Y:S01]  /*5bc0*/  FMNMX.FTZ R3, R185, R12, !PT ;  /* 0x0000000cb9037209 */ /* 0x001fe20007810000 */
[----:B------:R-:W-:Y:S01]  /*5bd0*/  ULOP3.LUT UR4, UR4, 0x3fff, URZ, 0xc0, !UPT ;  /* 0x00003fff04047892 */ /* 0x000fe2000f8ec03f */
[----:B------:R-:W-:Y:S02]  /*5be0*/  FMNMX.FTZ R9, R187, R14, !PT ;  /* 0x0000000ebb097209 */ /* 0x000fe40007810000 */
[----:B------:R-:W-:Y:S01]  /*5bf0*/  FMNMX.FTZ R12, R188, R3, !PT ;  /* 0x00000003bc0c7209 */ /* 0x000fe20007810000 */
[----:B------:R-:W-:Y:S01]  /*5c00*/  ULOP3.LUT UR4, UR4, 0x10000, URZ, 0xfc, !UPT ;  /* 0x0001000004047892 */ /* 0x000fe2000f8efc3f */
[----:B------:R-:W-:-:S02]  /*5c10*/  FMNMX.FTZ R14, R190, R9, !PT ;  /* 0x00000009be0e7209 */ /* 0x000fc40007810000 */
[----:B------:R-:W-:Y:S01]  /*5c20*/  FMNMX.FTZ R3, R189, R12, !PT ;  /* 0x0000000cbd037209 */ /* 0x000fe20007810000 */
[----:B------:R-:W-:Y:S01]  /*5c30*/  UIMAD UR4, UR53, 0x780, UR4 ;  /* 0x00000780350478a4 */ /* 0x000fe2000f8e0204 */
[----:B------:R-:W-:Y:S02]  /*5c40*/  FMNMX.FTZ R9, R191, R14, !PT ;  /* 0x0000000ebf097209 */ /* 0x000fe40007810000 */
[----:B------:R-:W-:Y:S02]  /*5c50*/  FMNMX.FTZ R12, R192, R3, !PT ;  /* 0x00000003c00c7209 */ /* 0x000fe40007810000 */
[----:B------:R-:W-:Y:S02]  /*5c60*/  FMNMX.FTZ R14, R194, R9, !PT ;  /* 0x00000009c20e7209 */ /* 0x000fe40007810000 */
[----:B------:R-:W-:Y:S01]  /*5c70*/  UMOV UR6, UR4 ;  /* 0x0000000400067c82 */ /* 0x000fe20008000000 */
[----:B------:R-:W-:Y:S01]  /*5c80*/  FMNMX.FTZ R3, R193, R12, !PT ;  /* 0x0000000cc1037209 */ /* 0x000fe20007810000 */
[----:B------:R-:W-:Y:S01]  /*5c90*/  QGMMA.64x192x32.F32.E4M3.E4M3 R24, R200, gdesc[UR4], R24, gsb0 ;  /* 0x02e00004c8187df3 */ /* 0x000fe20008000818 */
[----:B------:R-:W-:Y:S01]  /*5ca0*/  UIADD3 UR6, UR4, 0x180, URZ ;  /* 0x0000018004067890 */ /* 0x000fe2000fffe03f */
[----:B------:R-:W-:Y:S01]  /*5cb0*/  FMNMX.FTZ R9, R195, R14, !PT ;  /* 0x0000000ec3097209 */ /* 0x000fe20007810000 */
[----:B------:R-:W-:Y:S01]  /*5cc0*/  UMOV UR7, 0xc0000010 ;  /* 0xc000001000077882 */ /* 0x000fe20000000000 */
[----:B------:R-:W-:-:S02]  /*5cd0*/  FMNMX.FTZ R12, R196, R3, !PT ;  /* 0x00000003c40c7209 */ /* 0x000fc40007810000 */
[----:B------:R-:W-:Y:S02]  /*5ce0*/  FMNMX.FTZ R14, R198, R9, !PT ;  /* 0x00000009c60e7209 */ /* 0x000fe40007810000 */
[----:B------:R-:W-:Y:S02]  /*5cf0*/  FMNMX.FTZ R3, R197, R12, !PT ;  /* 0x0000000cc5037209 */ /* 0x000fe40007810000 */
[----:B------:R-:W-:Y:S02]  /*5d00*/  FMNMX.FTZ R9, R199, R14, !PT ;  /* 0x0000000ec7097209 */ /* 0x000fe40007810000 */
[----:B------:R-:W-:Y:S02]  /*5d10*/  FMNMX.FTZ R12, R168, R3, !PT ;  /* 0x00000003a80c7209 */ /* 0x000fe40007810000 */
[----:B------:R-:W-:Y:S02]  /*5d20*/  FMNMX.FTZ R14, R170, R9, !PT ;  /* 0x00000009aa0e7209 */ /* 0x000fe40007810000 */
        /* <DEDUP_REMOVED lines=61> */
[----:B------:R-:W-:-:S03]  /*6100*/  FMNMX.FTZ R14, R135, R14, !PT ;  /* 0x0000000e870e7209 */ /* 0x000fc60007810000 */
[----:B------:R-:W0:Y:S04]  /*6110*/  SHFL.BFLY PT, R3, R12, 0x2, 0x1f ;  /* 0x0c401f000c037f89 */ /* 0x000e2800000e0000 */
[----:B------:R-:W1:Y:S01]  /*6120*/  SHFL.BFLY PT, R9, R14, 0x2, 0x1f ;  /* 0x0c401f000e097f89 */ /* 0x000e6200000e0000 */
[----:B0-----:R-:W-:Y:S02]  /*6130*/  FMNMX.FTZ R13, R12, R3, !PT ;  /* 0x000000030c0d7209 */ /* 0x001fe40007810000 */
[----:B-1----:R-:W-:-:S03]  /*6140*/  FMNMX.FTZ R15, R14, R9, !PT ;  /* 0x000000090e0f7209 */ /* 0x002fc60007810000 */
[----:B------:R-:W0:Y:S04]  /*6150*/  SHFL.BFLY PT, R20, R13, 0x1, 0x1f ;  /* 0x0c201f000d147f89 */ /* 0x000e2800000e0000 */
[----:B------:R-:W1:Y:S01]  /*6160*/  SHFL.BFLY PT, R22, R15, 0x1, 0x1f ;  /* 0x0c201f000f167f89 */ /* 0x000e6200000e0000 */
[----:B0-----:R-:W-:Y:S02]  /*6170*/  FMNMX.FTZ R9, R13, R20, !PT ;  /* 0x000000140d097209 */ /* 0x001fe40007810000 */
[----:B-1----:R-:W-:-:S03]  /*6180*/  FMNMX.FTZ R3, R15, R22, !PT ;  /* 0x000000160f037209 */ /* 0x002fc60007810000 */
[----:B------:R-:W-:Y:S01]  /*6190*/  FADD.FTZ R19, -R9, R10 ;  /* 0x0000000a09137221 */ /* 0x000fe20000010100 */
[----:B------:R-:W-:-:S03]  /*61a0*/  FFMA.FTZ R13, R2, R9, -8 ;  /* 0xc1000000020d7423 */ /* 0x000fc60000010009 */
[C---:B------:R-:W-:Y:S01]  /*61b0*/  FMUL.FTZ R10, R2.reuse, R19 ;  /* 0x00000013020a7220 */ /* 0x040fe20000410000 */
[----:B------:R-:W-:-:S01]  /*61c0*/  FFMA.FTZ R15, R2, R184, -R13 ;  /* 0x000000b8020f7223 */ /* 0x000fc2000001080d */
[C-C-:B------:R-:W-:Y:S01]  /*61d0*/  FFMA.FTZ R12, R2.reuse, R185, -R13.reuse ;  /* 0x000000b9020c7223 */ /* 0x140fe2000001080d */
[----:B------:R-:W-:Y:S02]  /*61e0*/  WARPGROUP.DEPBAR.LE gsb0, 0x0 ;  /* 0x00008000000079c5 */ /* 0x000fe40000010000 */
[----:B------:R-:W-:Y:S01]  /*61f0*/  WARPGROUP.ARRIVE ;  /* 0x00000000000079c5 */ /* 0x000fe20000000000 */
[----:B------:R-:W-:-:S01]  /*6200*/  FFMA.FTZ R14, R2, R188, -R13 ;  /* 0x000000bc020e7223 */ /* 0x000fc2000001080d */
[C-C-:B------:R-:W-:Y:S01]  /*6210*/  FFMA.FTZ R19, R2.reuse, R189, -R13.reuse ;  /* 0x000000bd02137223 */ /* 0x140fe2000001080d */
[----:B------:R-:W-:-:S01]  /*6220*/  FFMA.FTZ R20, R2, R192, -R13 ;  /* 0x000000c002147223 */ /* 0x000fc2000001080d */
[C-C-:B------:R-:W-:Y:S01]  /*6230*/  FFMA.FTZ R21, R2.reuse, R193, -R13.reuse ;  /* 0x000000c102157223 */ /* 0x140fe2000001080d */
[----:B------:R-:W-:-:S01]  /*6240*/  FFMA.FTZ R22, R2, R196, -R13 ;  /* 0x000000c402167223 */ /* 0x000fc2000001080d */
[----:B------:R-:W-:Y:S01]  /*6250*/  QGMMA.64x192x32.F32.E4M3.E4M3 R24, R204, gdesc[UR4], R24, gsb0 ;  /* 0x02e00004cc187df3 */ /* 0x000fe20008000818 */
[----:B------:R-:W-:Y:S01]  /*6260*/  UIADD3 UR6, UR4, 0x300, URZ ;  /* 0x0000030004067890 */ /* 0x000fe2000fffe03f */
[C-C-:B------:R-:W-:Y:S01]  /*6270*/  FFMA.FTZ R23, R2.reuse, R197, -R13.reuse ;  /* 0x000000c502177223 */ /* 0x140fe2000001080d */
[----:B------:R-:W-:Y:S01]  /*6280*/  UMOV UR7, 0xc0000010 ;  /* 0xc000001000077882 */ /* 0x000fe20000000000 */
[C-C-:B------:R-:W-:Y:S01]  /*6290*/  FFMA.FTZ R168, R2.reuse, R168, -R13.reuse ;  /* 0x000000a802a87223 */ /* 0x140fe2000001080d */
[----:B------:R-:W-:-:S01]  /*62a0*/  FFMA.FTZ R169, R2, R169, -R13 ;  /* 0x000000a902a97223 */ /* 0x000fc2000001080d */
        /* <DEDUP_REMOVED lines=30> */
[----:B------:R-:W-:Y:S01]  /*6490*/  FADD.FTZ R11, -R3, R11 ;  /* 0x0000000b030b7221 */ /* 0x000fe20000010100 */
[----:B------:R-:W-:-:S01]  /*64a0*/  FFMA.FTZ R13, R2, R3, -8 ;  /* 0xc1000000020d7423 */ /* 0x000fc20000010003 */
[----:B------:R-:W-:Y:S02]  /*64b0*/  MUFU.EX2 R10, R10 ;  /* 0x0000000a000a7308 */ /* 0x000fe40000000800 */
[C---:B------:R-:W-:Y:S01]  /*64c0*/  FMUL.FTZ R11, R2.reuse, R11 ;  /* 0x0000000b020b7220 */ /* 0x040fe20000410000 */
[C-C-:B------:R-:W-:Y:S01]  /*64d0*/  FFMA.FTZ R184, R2.reuse, R186, -R13.reuse ;  /* 0x000000ba02b87223 */ /* 0x140fe2000001080d */
[----:B------:R-:W-:-:S01]  /*64e0*/  FFMA.FTZ R185, R2, R187, -R13 ;  /* 0x000000bb02b97223 */ /* 0x000fc2000001080d */
[C-C-:B------:R-:W-:Y:S01]  /*64f0*/  FFMA.FTZ R186, R2.reuse, R190, -R13.reuse ;  /* 0x000000be02ba7223 */ /* 0x140fe2000001080d */
[----:B------:R-:W-:-:S01]  /*6500*/  FFMA.FTZ R187, R2, R191, -R13 ;  /* 0x000000bf02bb7223 */ /* 0x000fc2000001080d */
[C-C-:B------:R-:W-:Y:S01]  /*6510*/  FFMA.FTZ R188, R2.reuse, R194, -R13.reuse ;  /* 0x000000c202bc7223 */ /* 0x140fe2000001080d */
[----:B------:R-:W0:Y:S01]  /*6520*/  MUFU.EX2 R15, R15 ;  /* 0x0000000f000f7308 */ /* 0x000e220000000800 */
[----:B------:R-:W-:-:S01]  /*6530*/  FFMA.FTZ R189, R2, R195, -R13 ;  /* 0x000000c302bd7223 */ /* 0x000fc2000001080d */
[C-C-:B------:R-:W-:Y:S01]  /*6540*/  FFMA.FTZ R190, R2.reuse, R198, -R13.reuse ;  /* 0x000000c602be7223 */ /* 0x140fe2000001080d */
[----:B------:R-:W-:-:S01]  /*6550*/  FFMA.FTZ R191, R2, R199, -R13 ;  /* 0x000000c702bf7223 */ /* 0x000fc2000001080d */
[C-C-:B------:R-:W-:Y:S01]  /*6560*/  FFMA.FTZ R170, R2.reuse, R170, -R13.reuse ;  /* 0x000000aa02aa7223 */ /* 0x140fe2000001080d */
[----:B------:R-:W-:-:S01]  /*6570*/  FFMA.FTZ R171, R2, R171, -R13 ;  /* 0x000000ab02ab7223 */ /* 0x000fc2000001080d */
[C-C-:B------:R-:W-:Y:S01]  /*6580*/  FFMA.FTZ R174, R2.reuse, R174, -R13.reuse ;  /* 0x000000ae02ae7223 */ /* 0x140fe2000001080d */
[----:B------:R-:W-:-:S01]  /*6590*/  FFMA.FTZ R175, R2, R175, -R13 ;  /* 0x000000af02af7223 */ /* 0x000fc2000001080d */
[----:B------:R-:W-:Y:S01]  /*65a0*/  MUFU.EX2 R11, R11 ;  /* 0x0000000b000b7308 */ /* 0x000fe20000000800 */
[----:B------:R-:W-:-:S01]  /*65b0*/  FFMA.FTZ R178, R2, R178, -R13 ;  /* 0x000000b202b27223 */ /* 0x000fc2000001080d */
[C-C-:B------:R-:W-:Y:S01]  /*65c0*/  FFMA.FTZ R179, R2.reuse, R179, -R13.reuse ;  /* 0x000000b302b37223 */ /* 0x140fe2000001080d */
[----:B------:R-:W-:-:S01]  /*65d0*/  FFMA.FTZ R182, R2, R182, -R13 ;  /* 0x000000b602b67223 */ /* 0x000fc2000001080d */
[C-C-:B------:R-:W-:Y:S01]  /*65e0*/  FFMA.FTZ R183, R2.reuse, R183, -R13.reuse ;  /* 0x000000b702b77223 */ /* 0x140fe2000001080d */
[----:B------:R-:W-:-:S01]  /*65f0*/  FFMA.FTZ R154, R2, R154, -R13 ;  /* 0x0000009a029a7223 */ /* 0x000fc2000001080d */
[C-C-:B------:R-:W-:Y:S01]  /*6600*/  FFMA.FTZ R155, R2.reuse, R155, -R13.reuse ;  /* 0x0000009b029b7223 */ /* 0x140fe2000001080d */
[----:B------:R-:W-:-:S01]  /*6610*/  FFMA.FTZ R158, R2, R158, -R13 ;  /* 0x0000009e029e7223 */ /* 0x000fc2000001080d */
[----:B------:R-:W1:Y:S01]  /*6620*/  MUFU.EX2 R184, R184 ;  /* 0x000000b800b87308 */ /* 0x000e620000000800 */
[----:B0-----:R-:W-:-:S01]  /*6630*/  FFMA.FTZ R7, R10, R7, R15 ;  /* 0x000000070a077223 */ /* 0x001fc2000001000f */
[C-C-:B------:R-:W-:Y:S01]  /*6640*/  FFMA.FTZ R159, R2.reuse, R159, -R13.reuse ;  /* 0x0000009f029f7223 */ /* 0x140fe2000001080d */
[----:B------:R-:W-:-:S01]  /*6650*/  FFMA.FTZ R162, R2, R162, -R13 ;  /* 0x000000a202a27223 */ /* 0x000fc2000001080d */
[C-C-:B------:R-:W-:Y:S01]  /*6660*/  FFMA.FTZ R163, R2.reuse, R163, -R13.reuse ;  /* 0x000000a302a37223 */ /* 0x140fe2000001080d */
[----:B------:R-:W-:-:S01]  /*6670*/  FFMA.FTZ R166, R2, R166, -R13 ;  /* 0x000000a602a67223 */ /* 0x000fc2000001080d */
[C-C-:B------:R-:W-:Y:S01]  /*6680*/  FFMA.FTZ R167, R2.reuse, R167, -R13.reuse ;  /* 0x000000a702a77223 */ /* 0x140fe2000001080d */
[----:B------:R-:W-:-:S01]  /*6690*/  FFMA.FTZ R138, R2, R138, -R13 ;  /* 0x0000008a028a7223 */ /* 0x000fc2000001080d */
        /* <DEDUP_REMOVED lines=8> */
[----:B------:R-:W2:Y:S01]  /*6720*/  MUFU.EX2 R185, R185 ;  /* 0x000000b900b97308 */ /* 0x000ea20000000800 */
[----:B-1----:R-:W-:-:S01]  /*6730*/  FFMA.FTZ R8, R11, R8, R184 ;  /* 0x000000080b087223 */ /* 0x002fc200000100b8 */
[C-C-:B------:R-:W-:Y:S01]  /*6740*/  FFMA.FTZ R122, R2.reuse, R122, -R13.reuse ;  /* 0x0000007a027a7223 */ /* 0x140fe2000001080d */
[----:B------:R-:W-:-:S01]  /*6750*/  FFMA.FTZ R123, R2, R123, -R13 ;  /* 0x0000007b027b7223 */ /* 0x000fc2000001080d */
[----:B------:R-:W-:Y:S01]  /*6760*/  FFMA.FTZ R126, R2, R126, -R13 ;  /* 0x0000007e027e7223 */ /* 0x000fe2000001080d */
[----:B------:R-:W-:-:S02]  /*6770*/  IMAD.U32 R194, RZ, RZ, UR52 ;  /* 0x00000034ffc27e24 */ /* 0x000fc4000f8e00ff */
[----:B------:R-:W-:Y:S01]  /*6780*/  FFMA.FTZ R134, R2, R134, -R13 ;  /* 0x0000008602867223 */ /* 0x000fe2000001080d */
[----:B------:R-:W1:Y:S01]  /*6790*/  MUFU.EX2 R14, R14 ;  /* 0x0000000e000e7308 */ /* 0x000e620000000800 */
[----:B0-----:R-:W-:-:S01]  /*67a0*/  FADD.FTZ R7, R12, R7 ;  /* 0x000000070c077221 */ /* 0x001fc20000010000 */
[----:B------:R-:W-:-:S06]  /*67b0*/  @!P1 LEA R194, R194, UR40, 0x3 ;  /* 0x00000028c2c29c11 */ /* 0x000fcc000f8e18ff */
[----:B------:R-:W0:Y:S01]  /*67c0*/  MUFU.EX2 R186, R186 ;  /* 0x000000ba00ba7308 */ /* 0x000e220000000800 */
[----:B--2---:R-:W-:-:S07]  /*67d0*/  FADD.FTZ R193, R185, R8 ;  /* 0x00000008b9c17221 */ /* 0x004fce0000010000 */
[----:B------:R-:W2:Y:S01]  /*67e0*/  MUFU.EX2 R19, R19 ;  /* 0x0000001300137308 */ /* 0x000ea20000000800 */
[----:B-1----:R-:W-:-:S07]  /*67f0*/  FADD.FTZ R8, R14, R7 ;  /* 0x000000070e087221 */ /* 0x002fce0000010000 */
[----:B------:R-:W1:Y:S01]  /*6800*/  MUFU.EX2 R187, R187 ;  /* 0x000000bb00bb7308 */ /* 0x000e620000000800 */
[----:B0-----:R-:W-:-:S07]  /*6810*/  FADD.FTZ R192, R186, R193 ;  /* 0x000000c1bac07221 */ /* 0x001fce0000010000 */
        /* <DEDUP_REMOVED lines=21> */
[----:B-1----:R-:W-:-:S01]  /*6970*/  FADD.FTZ R8, R168, R7 ;  /* 0x00000007a8087221 */ /* 0x002fc20000010000 */
[----:B------:R-:W-:Y:S02]  /*6980*/  WARPGROUP.DEPBAR.LE gsb0, 0x0 ;  /* 0x00008000000079c5 */ /* 0x000fe40000010000 */
[----:B------:R-:W-:-:S04]  /*6990*/  WARPGROUP.ARRIVE ;  /* 0x00000000000079c5 */ /* 0x000fc80000000000 */
[----:B------:R-:W1:Y:S01]  /*69a0*/  MUFU.EX2 R171, R171 ;  /* 0x000000ab00ab7308 */ /* 0x000e620000000800 */
[----:B0-----:R-:W-:-:S01]  /*69b0*/  FADD.FTZ R192, R170, R193 ;  /* 0x000000c1aac07221 */ /* 0x001fc20000010000 */
[----:B------:R-:W-:Y:S01]  /*69c0*/  QGMMA.64x192x32.F32.E4M3.E4M3 R24, R208, gdesc[UR4], R24, gsb0 ;  /* 0x02e00004d0187df3 */ /* 0x000fe20008000818 */
[----:B------:R-:W-:Y:S01]  /*69d0*/  UIADD3 UR6, UR4, 0x480, URZ ;  /* 0x0000048004067890 */ /* 0x000fe2000fffe03f */
[----:B--2---:R-:W-:Y:S01]  /*69e0*/  FADD.FTZ R7, R169, R8 ;  /* 0x00000008a9077221 */ /* 0x004fe20000010000 */
[----:B------:R-:W-:Y:S01]  /*69f0*/  UMOV UR7, 0xc0000010 ;  /* 0xc000001000077882 */ /* 0x000fe20000000000 */
[----:B------:R-:W-:Y:S02]  /*6a00*/  UIADD3 UR4, UR4, 0x600, URZ ;  /* 0x0000060004047890 */ /* 0x000fe4000fffe03f */
[----:B------:R-:W0:Y:S01]  /*6a10*/  MUFU.EX2 R172, R172 ;  /* 0x000000ac00ac7308 */ /* 0x000e220000000800 */
[----:B-1----:R-:W-:-:S07]  /*6a20*/  FADD.FTZ R193, R171, R192 ;  /* 0x000000c0abc17221 */ /* 0x002fce0000010000 */
[----:B------:R-:W1:Y:S08]  /*6a30*/  MUFU.EX2 R174, R174 ;  /* 0x000000ae00ae7308 */ /* 0x000e700000000800 */
[----:B------:R-:W2:Y:S01]  /*6a40*/  MUFU.EX2 R173, R173 ;  /* 0x000000ad00ad7308 */ /* 0x000ea20000000800 */
[----:B0-----:R-:W-:-:S07]  /*6a50*/  FADD.FTZ R8, R172, R7 ;  /* 0x00000007ac087221 */ /* 0x001fce0000010000 */
[----:B------:R-:W0:Y:S01]  /*6a60*/  MUFU.EX2 R175, R175 ;  /* 0x000000af00af7308 */ /* 0x000e220000000800 */
[----:B-1----:R-:W-:-:S07]  /*6a70*/  FADD.FTZ R192, R174, R193 ;  /* 0x000000c1aec07221 */ /* 0x002fce0000010000 */
[----:B------:R-:W1:Y:S01]  /*6a80*/  MUFU.EX2 R176, R176 ;  /* 0x000000b000b07308 */ /* 0x000e620000000800 */
[----:B--2---:R-:W-:-:S07]  /*6a90*/  FADD.FTZ R7, R173, R8 ;  /* 0x00000008ad077221 */ /* 0x004fce0000010000 */
        /* <DEDUP_REMOVED lines=41> */
[----:B------:R-:W-:Y:S02]  /*6d30*/  WARPGROUP.DEPBAR.LE gsb0, 0x0 ;  /* 0x00008000000079c5 */ /* 0x000fe40000010000 */
[----:B------:R-:W-:Y:S01]  /*6d40*/  WARPGROUP.ARRIVE ;  /* 0x00000000000079c5 */ /* 0x000fe20000000000 */
[----:B--2---:R-:W-:-:S04]  /*6d50*/  FADD.FTZ R193, R163, R192 ;  /* 0x000000c0a3c17221 */ /* 0x004fc80000010000 */
[----:B------:R-:W2:Y:S01]  /*6d60*/  MUFU.EX2 R165, R165 ;  /* 0x000000a500a57308 */ /* 0x000ea20000000800 */
[----:B------:R-:W-:Y:S01]  /*6d70*/  QGMMA.64x192x32.F32.E4M3.E4M3 R24, R212, gdesc[UR4], R24, gsb0 ;  /* 0x02e00004d4187df3 */ /* 0x000fe20008000818 */
[----:B------:R-:W-:Y:S01]  /*6d80*/  UMOV UR6, UR4 ;  /* 0x0000000400067c82 */ /* 0x000fe20008000000 */
[----:B------:R-:W-:Y:S01]  /*6d90*/  UMOV UR7, 0xc0000010 ;  /* 0xc000001000077882 */ /* 0x000fe20000000000 */
[----:B0-----:R-:W-:-:S04]  /*6da0*/  FADD.FTZ R8, R164, R7 ;  /* 0x00000007a4087221 */ /* 0x001fc80000010000 */
        /* <DEDUP_REMOVED lines=9> */
[----:B--2---:R-:W-:-:S01]  /*6e40*/  FADD.FTZ R192, R138, R193 ;  /* 0x000000c18ac07221 */ /* 0x004fc20000010000 */
[C-C-:B------:R-:W-:Y:S01]  /*6e50*/  FFMA.FTZ R193, R2.reuse, R127, -R13.reuse ;  /* 0x0000007f02c17223 */ /* 0x140fe2000001080d */
[----:B------:R-:W-:-:S05]  /*6e60*/  FFMA.FTZ R127, R2, R130, -R13 ;  /* 0x00000082027f7223 */ /* 0x000fca000001080d */
        /* <DEDUP_REMOVED lines=13> */
[----:B0-----:R-:W-:-:S01]  /*6f40*/  FADD.FTZ R8, R144, R7 ;  /* 0x0000000790087221 */ /* 0x001fc20000010000 */
[----:B------:R-:W-:-:S06]  /*6f50*/  IADD3 R7, -R18, 0xb, RZ ;  /* 0x0000000b12077810 */ /* 0x000fcc0007ffe1ff */
[----:B------:R-:W0:Y:S01]  /*6f60*/  MUFU.EX2 R147, R147 ;  /* 0x0000009300937308 */ /* 0x000e220000000800 */
[----:B-1----:R-:W-:-:S07]  /*6f70*/  FADD.FTZ R130, R146, R195 ;  /* 0x000000c392827221 */ /* 0x002fce0000010000 */
[----:B------:R-:W1:Y:S01]  /*6f80*/  MUFU.EX2 R148, R148 ;  /* 0x0000009400947308 */ /* 0x000e620000000800 */
[----:B--2---:R-:W-:-:S07]  /*6f90*/  FADD.FTZ R195, R145, R8 ;  /* 0x0000000891c37221 */ /* 0x004fce0000010000 */
[----:B------:R-:W2:Y:S01]  /*6fa0*/  MUFU.EX2 R150, R150 ;  /* 0x0000009600967308 */ /* 0x000ea20000000800 */
[----:B0-----:R-:W-:-:S01]  /*6fb0*/  FADD.FTZ R197, R147, R130 ;  /* 0x0000008293c57221 */ /* 0x001fc20000010000 */
[C-C-:B------:R-:W-:Y:S01]  /*6fc0*/  FFMA.FTZ R130, R2.reuse, R131, -R13.reuse ;  /* 0x0000008302827223 */ /* 0x140fe2000001080d */
[----:B------:R-:W-:-:S05]  /*6fd0*/  FFMA.FTZ R13, R2, R135, -R13 ;  /* 0x00000087020d7223 */ /* 0x000fca000001080d */
        /* <DEDUP_REMOVED lines=16> */
[----:B------:R-:W-:Y:S01]  /*70e0*/  MUFU.EX2 R125, R125 ;  /* 0x0000007d007d7308 */ /* 0x000fe20000000800 */
[----:B0-----:R-:W-:-:S07]  /*70f0*/  FADD.FTZ R8, R124, R131 ;  /* 0x000000837c087221 */ /* 0x001fce0000010000 */
[----:B------:R-:W0:Y:S01]  /*7100*/  MUFU.EX2 R193, R193 ;  /* 0x000000c100c17308 */ /* 0x000e220000000800 */
[----:B-1----:R-:W-:-:S01]  /*7110*/  FADD.FTZ R192, R126, R195 ;  /* 0x000000c37ec07221 */ /* 0x002fc20000010000 */
[----:B------:R-:W-:Y:S02]  /*7120*/  WARPGROUP.DEPBAR.LE gsb0, 0x0 ;  /* 0x00008000000079c5 */ /* 0x000fe40000010000 */
[----:B------:R-:W-:-:S04]  /*7130*/  WARPGROUP.ARRIVE ;  /* 0x00000000000079c5 */ /* 0x000fc80000000000 */
[----:B------:R-:W1:Y:S02]  /*7140*/  MUFU.EX2 R128, R128 ;  /* 0x0000008000807308 */ /* 0x000e640000000800 */
[----:B------:R-:W-:Y:S01]  /*7150*/  QGMMA.64x192x32.F32.E4M3.E4M3 R24, R216, gdesc[UR4], R24, gsb0 ;  /* 0x02e00004d8187df3 */ /* 0x000fe20008000818 */
[----:B0-----:R-:W-:-:S05]  /*7160*/  FADD.FTZ R192, R193, R192 ;  /* 0x000000c0c1c07221 */ /* 0x001fca0000010000 */
[----:B------:R-:W0:Y:S08]  /*7170*/  MUFU.EX2 R127, R127 ;  /* 0x0000007f007f7308 */ /* 0x000e300000000800 */
[----:B------:R-:W2:Y:S08]  /*7180*/  MUFU.EX2 R129, R129 ;  /* 0x0000008100817308 */ /* 0x000eb00000000800 */
[----:B------:R-:W3:Y:S08]  /*7190*/  MUFU.EX2 R130, R130 ;  /* 0x0000008200827308 */ /* 0x000ef00000000800 */
[----:B------:R-:W4:Y:S08]  /*71a0*/  MUFU.EX2 R132, R132 ;  /* 0x0000008400847308 */ /* 0x000f300000000800 */
[----:B------:R-:W5:Y:S08]  /*71b0*/  MUFU.EX2 R134, R134 ;  /* 0x0000008600867308 */ /* 0x000f700000000800 */
[----:B------:R-:W5:Y:S08]  /*71c0*/  MUFU.EX2 R133, R133 ;  /* 0x0000008500857308 */ /* 0x000f700000000800 */
[----:B------:R-:W5:Y:S01]  /*71d0*/  MUFU.EX2 R13, R13 ;  /* 0x0000000d000d7308 */ /* 0x000f620000000800 */
[----:B------:R-:W-:-:S02]  /*71e0*/  WARPGROUP.DEPBAR.LE gsb0, 0x0 ;  /* 0x00008000000079c5 */ /* 0x000fc40000010000 */
[----:B------:R1:W-:Y:S06]  /*71f0*/  BAR.ARV R7, 0x100 ;  /* 0x000400070000751d */ /* 0x0003ec0000002000 */
[----:B-1----:R-:W-:-:S05]  /*7200*/  @!P1 VIADD R7, R194, 0x33440 ;  /* 0x00033440c2079836 */ /* 0x002fca0000000000 */
[----:B------:R-:W-:-:S04]  /*7210*/  @!P1 PRMT R7, RZ, 0x654, R7 ;  /* 0x00000654ff079816 */ /* 0x000fc80000000007 */
[----:B------:R1:W-:Y:S02]  /*7220*/  @!P1 SYNCS.ARRIVE.TRANS64.RED.A1T0 RZ, [R7+URZ], RZ ;  /* 0x000000ff07ff99a7 */ /* 0x0003e4000810043f */
[----:B-1----:R-:W-:-:S04]  /*7230*/  FADD.FTZ R7, R125, R8 ;  /* 0x000000087d077221 */ /* 0x002fc80000010000 */
[----:B------:R-:W-:Y:S01]  /*7240*/  FADD.FTZ R8, R128, R7 ;  /* 0x0000000780087221 */ /* 0x000fe20000010000 */
[----:B0-----:R-:W-:-:S03]  /*7250*/  FADD.FTZ R7, R127, R192 ;  /* 0x000000c07f077221 */ /* 0x001fc60000010000 */
[----:B--2---:R-:W-:Y:S01]  /*7260*/  FADD.FTZ R131, R129, R8 ;  /* 0x0000000881837221 */ /* 0x004fe20000010000 */
[----:B---3--:R-:W-:-:S03]  /*7270*/  FADD.FTZ R7, R130, R7 ;  /* 0x0000000782077221 */ /* 0x008fc60000010000 */
[----:B----4-:R-:W-:Y:S01]  /*7280*/  FADD.FTZ R8, R132, R131 ;  /* 0x0000008384087221 */ /* 0x010fe20000010000 */
[----:B-----5:R-:W-:-:S03]  /*7290*/  FADD.FTZ R131, R134, R7 ;  /* 0x0000000786837221 */ /* 0x020fc60000010000 */
[----:B------:R-:W-:Y:S01]  /*72a0*/  FADD.FTZ R7, R133, R8 ;  /* 0x0000000885077221 */ /* 0x000fe20000010000 */
[----:B------:R-:W-:-:S01]  /*72b0*/  FADD.FTZ R8, R13, R131 ;  /* 0x000000830d087221 */ /* 0x000fc20000010000 */
[----:B------:R-:W-:Y:S06]  /*72c0*/  @!P0 BRA `(.L_x_28) ;  /* 0x0000000000048947 */ /* 0x000fec0003800000 */
[----:B------:R-:W-:Y:S01]  /*72d0*/  BPT.TRAP 0x1 ;  /* 0x000000040000795c */ /* 0x000fe20000300000 */
.L_x_28:
[----:B------:R-:W-:Y:S01]  /*72e0*/  ULEA UR4, UR53, UR40, 0x3 ;  /* 0x0000002835047291 */ /* 0x000fe2000f8e183f */
[----:B------:R-:W-:Y:S01]  /*72f0*/  ISETP.GT.AND P2, PT, R0, R17, PT ;  /* 0x000000110000720c */ /* 0x000fe20003f44270 */
[----:B------:R-:W-:Y:S01]  /*7300*/  FMUL.FTZ R24, R24, R10 ;  /* 0x0000000a18187220 */ /* 0x000fe20000410000 */
[----:B------:R-:W-:Y:S01]  /*7310*/  F2FP.SATFINITE.E4M3.F32.PACK_AB_MERGE_C R14, R19, R14, RZ ;  /* 0x0000000e130e723e */ /* 0x000fe200048070ff */
[----:B------:R-:W-:Y:S01]  /*7320*/  UIADD3 UR4, UR4, 0x33460, URZ ;  /* 0x0003346004047890 */ /* 0x000fe2000fffe03f */
[----:B------:R-:W-:Y:S01]  /*7330*/  F2FP.SATFINITE.E4M3.F32.PACK_AB_MERGE_C R186, R187, R186, RZ ;  /* 0x000000babbba723e */ /* 0x000fe200048070ff */
[----:B------:R-:W-:Y:S01]  /*7340*/  UMOV UR53, UR52 ;  /* 0x0000003400357c82 */ /* 0x000fe20008000000 */
[----:B------:R-:W-:Y:S01]  /*7350*/  F2FP.SATFINITE.E4M3.F32.PACK_AB_MERGE_C R22, R23, R22, RZ ;  /* 0x000000161716723e */ /* 0x000fe200048070ff */
[----:B------:R-:W-:Y:S01]  /*7360*/  UPRMT UR4, UR43, 0x654, UR4 ;  /* 0x000006542b047896 */ /* 0x000fe20008000004 */
[----:B------:R-:W-:Y:S01]  /*7370*/  F2FP.SATFINITE.E4M3.F32.PACK_AB_MERGE_C R190, R191, R190, RZ ;  /* 0x000000bebfbe723e */ /* 0x000fe200048070ff */
[----:B------:R-:W-:Y:S01]  /*7380*/  FMUL.FTZ R25, R25, R10 ;  /* 0x0000000a19197220 */ /* 0x000fe20000410000 */
[----:B------:R-:W-:Y:S01]  /*7390*/  F2FP.SATFINITE.E4M3.F32.PACK_AB_MERGE_C R172, R173, R172, RZ ;  /* 0x000000acadac723e */ /* 0x000fe200048070ff */
[----:B------:R-:W-:Y:S01]  /*73a0*/  FMUL.FTZ R28, R28, R10 ;  /* 0x0000000a1c1c7220 */ /* 0x000fe20000410000 */
[----:B------:R-:W-:Y:S01]  /*73b0*/  F2FP.SATFINITE.E4M3.F32.PACK_AB_MERGE_C R174, R175, R174, RZ ;  /* 0x000000aeafae723e */ /* 0x000fe200048070ff */
[----:B------:R-:W-:Y:S01]  /*73c0*/  FMUL.FTZ R29, R29, R10 ;  /* 0x0000000a1d1d7220 */ /* 0x000fe20000410000 */
[----:B------:R-:W-:Y:S01]  /*73d0*/  F2FP.SATFINITE.E4M3.F32.PACK_AB_MERGE_C R180, R181, R180, RZ ;  /* 0x000000b4b5b4723e */ /* 0x000fe200048070ff */
[----:B------:R-:W-:Y:S01]  /*73e0*/  FMUL.FTZ R32, R32, R10 ;  /* 0x0000000a20207220 */ /* 0x000fe20000410000 */
[----:B------:R-:W-:Y:S01]  /*73f0*/  F2FP.SATFINITE.E4M3.F32.PACK_AB_MERGE_C R182, R183, R182, RZ ;  /* 0x000000b6b7b6723e */ /* 0x000fe200048070ff */
[----:B------:R-:W-:Y:S01]  /*7400*/  SYNCS.ARRIVE.TRANS64.RED.A1T0 RZ, [UR4], RZ ;  /* 0x000000ffffff79a7 */ /* 0x000fe20008100404 */
        /* <DEDUP_REMOVED lines=23> */
[-C--:B------:R-:W-:Y:S01]  /*7580*/  FMUL.FTZ R56, R56, R10.reuse ;  /* 0x0000000a38387220 */ /* 0x080fe20000410000 */
[----:B------:R-:W-:Y:S01]  /*7590*/  F2FP.SATFINITE.E4M3.F32.PACK_AB_MERGE_C R200, R12, R15, R14 ;  /* 0x0000000f0cc8723e */ /* 0x000fe2000480700e */
[-C--:B------:R-:W-:Y:S01]  /*75a0*/  FMUL.FTZ R57, R57, R10.reuse ;  /* 0x0000000a39397220 */ /* 0x080fe20000410000 */
        /* <DEDUP_REMOVED lines=29> */
[----:B------:R-:W-:Y:S01]  /*7780*/  FMUL.FTZ R117, R117, R10 ;  /* 0x0000000a75757220 */ /* 0x000fe20000410000 */
        /* <DEDUP_REMOVED lines=48> */
[----:B------:R-:W-:Y:S01]  /*7a90*/  F2FP.SATFINITE.E4M3.F32.PACK_AB_MERGE_C R201, R185, R184, R186 ;  /* 0x000000b8b9c9723e */ /* 0x000fe200048070ba */
[----:B------:R-:W-:Y:S01]  /*7aa0*/  VIADD R0, R0, 0xffffffff ;  /* 0xffffffff00007836 */ /* 0x000fe20000000000 */
[----:B------:R-:W-:Y:S01]  /*7ab0*/  F2FP.SATFINITE.E4M3.F32.PACK_AB_MERGE_C R202, R21, R20, R22 ;  /* 0x0000001415ca723e */ /* 0x000fe20004807016 */
[----:B------:R-:W-:Y:S01]  /*7ac0*/  IMAD.MOV.U32 R11, RZ, RZ, R3 ;  /* 0x000000ffff0b7224 */ /* 0x000fe200078e0003 */
[----:B------:R-:W-:Y:S01]  /*7ad0*/  F2FP.SATFINITE.E4M3.F32.PACK_AB_MERGE_C R203, R189, R188, R190 ;  /* 0x000000bcbdcb723e */ /* 0x000fe200048070be */
[----:B------:R-:W-:Y:S01]  /*7ae0*/  IMAD.MOV.U32 R10, RZ, RZ, R9 ;  /* 0x000000ffff0a7224 */ /* 0x000fe200078e0009 */
[----:B------:R-:W-:Y:S01]  /*7af0*/  F2FP.SATFINITE.E4M3.F32.PACK_AB_MERGE_C R204, R169, R168, R172 ;  /* 0x000000a8a9cc723e */ /* 0x000fe200048070ac */
[----:B------:R-:W-:Y:S01]  /*7b00*/  IMAD.MOV.U32 R12, RZ, RZ, R6 ;  /* 0x000000ffff0c7224 */ /* 0x000fe200078e0006 */
[----:B------:R-:W-:-:S02]  /*7b10*/  F2FP.SATFINITE.E4M3.F32.PACK_AB_MERGE_C R205, R171, R170, R174 ;  /* 0x000000aaabcd723e */ /* 0x000fc400048070ae */
[----:B------:R-:W-:Y:S02]  /*7b20*/  F2FP.SATFINITE.E4M3.F32.PACK_AB_MERGE_C R206, R177, R176, R180 ;  /* 0x000000b0b1ce723e */ /* 0x000fe400048070b4 */
[----:B------:R-:W-:Y:S02]  /*7b30*/  F2FP.SATFINITE.E4M3.F32.PACK_AB_MERGE_C R207, R179, R178, R182 ;  /* 0x000000b2b3cf723e */ /* 0x000fe400048070b6 */
[----:B------:R-:W-:Y:S02]  /*7b40*/  F2FP.SATFINITE.E4M3.F32.PACK_AB_MERGE_C R208, R153, R152, R156 ;  /* 0x0000009899d0723e */ /* 0x000fe4000480709c */
[----:B------:R-:W-:Y:S02]  /*7b50*/  F2FP.SATFINITE.E4M3.F32.PACK_AB_MERGE_C R209, R155, R154, R158 ;  /* 0x0000009a9bd1723e */ /* 0x000fe4000480709e */
[----:B------:R-:W-:Y:S02]  /*7b60*/  F2FP.SATFINITE.E4M3.F32.PACK_AB_MERGE_C R210, R161, R160, R164 ;  /* 0x000000a0a1d2723e */ /* 0x000fe400048070a4 */
        /* <DEDUP_REMOVED lines=8> */
[----:B------:R-:W-:Y:S01]  /*7bf0*/  F2FP.SATFINITE.E4M3.F32.PACK_AB_MERGE_C R219, R130, R127, R13 ;  /* 0x0000007f82db723e */ /* 0x000fe2000480700d */
[----:B------:R-:W-:Y:S06]  /*7c00*/  @P2 BRA `(.L_x_29) ;  /* 0xffffffd000502947 */ /* 0x000fec000383ffff */
[----:B------:R-:W-:-:S07]  /*7c10*/  IMAD.U32 R0, RZ, RZ, UR52 ;  /* 0x00000034ff007e24 */ /* 0x000fce000f8e00ff */
.L_x_19:
[----:B------:R-:W-:Y:S06]  /*7c20*/  BAR.ARV 0x8, 0x180 ;  /* 0x0206000000007b1d */ /* 0x000fec0000002000 */
[----:B------:R-:W-:Y:S05]  /*7c30*/  @!P0 BRA `(.L_x_30) ;  /* 0x0000000000048947 */ /* 0x000fea0003800000 */
[----:B------:R-:W-:Y:S01]  /*7c40*/  BPT.TRAP 0x1 ;  /* 0x000000040000795c */ /* 0x000fe20000300000 */
.L_x_30:
[----:B------:R-:W-:Y:S02]  /*7c50*/  R2UR UR5, R0 ;  /* 0x00000000000572ca */ /* 0x000fe400000e0000 */
[----:B------:R-:W-:-:S11]  /*7c60*/  SHF.L.U32 R6, R6, 0x1f, RZ ;  /* 0x0000001f06067819 */ /* 0x000fd600000006ff */
[----:B------:R-:W-:-:S09]  /*7c70*/  ULEA UR5, UR5, UR40, 0x3 ;  /* 0x0000002805057291 */ /* 0x000fd2000f8e183f */
[----:B------:R0:W1:Y:S01]  /*7c80*/  SYNCS.PHASECHK.TRANS64.TRYWAIT P1, [UR5+0x33450], R6 ;  /* 0x03345006ff0075a7 */ /* 0x0000620008020145 */
[----:B------:R-:W-:Y:S05]  /*7c90*/  @!P0 BRA `(.L_x_31) ;  /* 0x0000000000048947 */ /* 0x000fea0003800000 */
[----:B------:R-:W-:Y:S01]  /*7ca0*/  BPT.TRAP 0x1 ;  /* 0x000000040000795c */ /* 0x000fe20000300000 */
.L_x_31:
[----:B-1----:R-:W-:Y:S05]  /*7cb0*/  @P1 BRA `(.L_x_32) ;  /* 0x0000000000081947 */ /* 0x002fea0003800000 */
[----:B------:R-:W1:Y:S02]  /*7cc0*/  SYNCS.PHASECHK.TRANS64.TRYWAIT P1, [UR5+0x33450], R6 ;  /* 0x03345006ff0075a7 */ /* 0x000e640008020145 */
[----:B-1----:R-:W-:Y:S05]  /*7cd0*/  @!P1 BRA `(.L_x_33) ;  /* 0x00000078005c9947 */ /* 0x002fea0003800000 */
.L_x_32:
[----:B------:R-:W-:Y:S01]  /*7ce0*/  UIADD3 UR40, UR40, 0x200, URZ ;  /* 0x0000020028287890 */ /* 0x000fe2000fffe03f */
[----:B------:R-:W-:Y:S01]  /*7cf0*/  R2UR UR6, R0 ;  /* 0x00000000000672ca */ /* 0x000fe200000e0000 */
[----:B------:R-:W-:Y:S01]  /*7d00*/  WARPGROUP.ARRIVE ;  /* 0x00000000000079c5 */ /* 0x000fe20000000000 */
[----:B------:R-:W-:Y:S01]  /*7d10*/  UMOV UR7, 0xc0000010 ;  /* 0xc000001000077882 */ /* 0x000fe20000000000 */
[----:B------:R-:W-:Y:S01]  /*7d20*/  USHF.R.U32.HI UR40, URZ, 0x4, UR40 ;  /* 0x000000043f287899 */ /* 0x000fe20008011628 */
[----:B------:R-:W2:Y:S03]  /*7d30*/  LDC.64 R12, c[0x0][0x9a0] ;  /* 0x00026800ff0c7b82 */ /* 0x000ea60000000a00 */
[----:B------:R-:W-:-:S04]  /*7d40*/  ULOP3.LUT UR40, UR40, 0x3fff, URZ, 0xc0, !UPT ;  /* 0x00003fff28287892 */ /* 0x000fc8000f8ec03f */
[----:B------:R-:W-:-:S04]  /*7d50*/  ULOP3.LUT UR4, UR40, 0x10000, URZ, 0xfc, !UPT ;  /* 0x0001000028047892 */ /* 0x000fc8000f8efc3f */
[----:B------:R-:W-:-:S07]  /*7d60*/  UIMAD UR4, UR6, 0x780, UR4 ;  /* 0x00000780060478a4 */ /* 0x000fce000f8e0204 */
[----:B------:R-:W-:Y:S02]  /*7d70*/  UMOV UR6, UR4 ;  /* 0x0000000400067c82 */ /* 0x000fe40008000000 */
[----:B------:R-:W-:Y:S01]  /*7d80*/  QGMMA.64x192x32.F32.E4M3.E4M3 R24, R200, gdesc[UR4], R24, gsb0 ;  /* 0x02e00004c8187df3 */ /* 0x000fe20008000818 */
[----:B------:R-:W-:Y:S01]  /*7d90*/  UIADD3 UR6, UR4, 0x180, URZ ;  /* 0x0000018004067890 */ /* 0x000fe2000fffe03f */
[----:B------:R-:W-:Y:S01]  /*7da0*/  UMOV UR7, 0xc0000010 ;  /* 0xc000001000077882 */ /* 0x000fe20000000000 */
[----:B--2---:R-:W-:-:S04]  /*7db0*/  ISETP.NE.U32.AND P1, PT, R12, RZ, PT ;  /* 0x000000ff0c00720c */ /* 0x004fc80003f25070 */
[----:B------:R-:W-:-:S13]  /*7dc0*/  ISETP.NE.AND.EX P1, PT, R13, RZ, PT, P1 ;  /* 0x000000ff0d00720c */ /* 0x000fda0003f25310 */
[----:B------:R-:W2:Y:S01]  /*7dd0*/  @P1 LDC.64 R10, c[0x0][0x9c8] ;  /* 0x00027200ff0a1b82 */ /* 0x000ea20000000a00 */
[----:B------:R-:W-:-:S07]  /*7de0*/  @P1 SHF.R.S32.HI R17, RZ, 0x1f, R16 ;  /* 0x0000001fff111819 */ /* 0x000fce0000011410 */
[----:B------:R-:W3:Y:S01]  /*7df0*/  @P1 LDC.64 R14, c[0x0][0x9d0] ;  /* 0x00027400ff0e1b82 */ /* 0x000ee20000000a00 */
[C---:B--2---:R-:W-:Y:S02]  /*7e00*/  @P1 IMAD R0, R10.reuse, UR37, RZ ;  /* 0x000000250a001c24 */ /* 0x044fe4000f8e02ff */
[----:B-1----:R-:W-:-:S04]  /*7e10*/  @P1 IMAD.WIDE.U32 R4, R10, UR36, RZ ;  /* 0x000000240a041c25 */ /* 0x002fc8000f8e00ff */
[----:B------:R-:W-:Y:S02]  /*7e20*/  @P1 IMAD R11, R11, UR36, R0 ;  /* 0x000000240b0b1c24 */ /* 0x000fe4000f8e0200 */
[-C--:B---3--:R-:W-:Y:S02]  /*7e30*/  @P1 IMAD R0, R17, R14.reuse, RZ ;  /* 0x0000000e11001224 */ /* 0x088fe400078e02ff */
[----:B------:R-:W-:Y:S02]  /*7e40*/  @P1 IMAD.IADD R5, R5, 0x1, R11 ;  /* 0x0000000105051824 */ /* 0x000fe400078e020b */
[C---:B------:R-:W-:Y:S02]  /*7e50*/  @P1 IMAD R11, R16.reuse, R15, R0 ;  /* 0x0000000f100b1224 */ /* 0x040fe400078e0200 */
[----:B------:R-:W-:-:S04]  /*7e60*/  @P1 IMAD.WIDE.U32 R4, R16, R14, R4 ;  /* 0x0000000e10041225 */ /* 0x000fc800078e0004 */
[----:B------:R-:W-:Y:S01]  /*7e70*/  @P1 IMAD.IADD R0, R5, 0x1, R11 ;  /* 0x0000000105001824 */ /* 0x000fe200078e020b */
[----:B------:R-:W-:Y:S01]  /*7e80*/  @P1 LEA R10, P2, R4, R12, 0x2 ;  /* 0x0000000c040a1211 */ /* 0x000fe200078410ff */
[----:B------:R-:W-:-:S03]  /*7e90*/  IMAD.MOV.U32 R5, RZ, RZ, 0x3f800000 ;  /* 0x3f800000ff057424 */ /* 0x000fc600078e00ff */
[----:B------:R-:W-:-:S05]  /*7ea0*/  @P1 LEA.HI.X R11, R4, R13, R0, 0x2, P2 ;  /* 0x0000000d040b1211 */ /* 0x000fca00010f1400 */
[----:B------:R1:W2:Y:S01]  /*7eb0*/  @P1 LDG.E R5, desc[UR38][R10.64] ;  /* 0x000000260a051981 */ /* 0x0002a2000c1e1900 */
[----:B------:R-:W-:Y:S02]  /*7ec0*/  WARPGROUP.DEPBAR.LE gsb0, 0x0 ;  /* 0x00008000000079c5 */ /* 0x000fe40000010000 */
[----:B------:R-:W-:-:S06]  /*7ed0*/  WARPGROUP.ARRIVE ;  /* 0x00000000000079c5 */ /* 0x000fcc0000000000 */
[----:B------:R-:W-:Y:S01]  /*7ee0*/  QGMMA.64x192x32.F32.E4M3.E4M3 R24, R204, gdesc[UR4], R24, gsb0 ;  /* 0x02e00004cc187df3 */ /* 0x000fe20008000818 */
[----:B------:R-:W-:Y:S01]  /*7ef0*/  UIADD3 UR6, UR4, 0x300, URZ ;  /* 0x0000030004067890 */ /* 0x000fe2000fffe03f */
[----:B------:R-:W-:Y:S01]  /*7f00*/  UMOV UR7, 0xc0000010 ;  /* 0xc000001000077882 */ /* 0x000fe20000000000 */
[----:B------:R-:W-:Y:S02]  /*7f10*/  WARPGROUP.DEPBAR.LE gsb0, 0x0 ;  /* 0x00008000000079c5 */ /* 0x000fe40000010000 */
[----:B------:R-:W-:-:S15]  /*7f20*/  WARPGROUP.ARRIVE ;  /* 0x00000000000079c5 */ /* 0x000fde0000000000 */
[----:B------:R-:W-:Y:S01]  /*7f30*/  QGMMA.64x192x32.F32.E4M3.E4M3 R24, R208, gdesc[UR4], R24, gsb0 ;  /* 0x02e00004d0187df3 */ /* 0x000fe20008000818 */
[----:B------:R-:W-:Y:S01]  /*7f40*/  UIADD3 UR6, UR4, 0x480, URZ ;  /* 0x0000048004067890 */ /* 0x000fe2000fffe03f */
[----:B------:R-:W-:Y:S01]  /*7f50*/  UMOV UR7, 0xc0000010 ;  /* 0xc000001000077882 */ /* 0x000fe20000000000 */
[----:B------:R-:W-:Y:S01]  /*7f60*/  UIADD3 UR4, UR4, 0x600, URZ ;  /* 0x0000060004047890 */ /* 0x000fe2000fffe03f */
[----:B------:R-:W3:Y:S04]  /*7f70*/  SHFL.BFLY PT, R0, R7, 0x2, 0x1f ;  /* 0x0c401f0007007f89 */ /* 0x000ee800000e0000 */
[----:B------:R-:W4:Y:S01]  /*7f80*/  SHFL.BFLY PT, R15, R8, 0x2, 0x1f ;  /* 0x0c401f00080f7f89 */ /* 0x000f2200000e0000 */
[----:B------:R-:W-:Y:S02]  /*7f90*/  WARPGROUP.DEPBAR.LE gsb0, 0x0 ;  /* 0x00008000000079c5 */ /* 0x000fe40000010000 */
[----:B------:R-:W-:-:S09]  /*7fa0*/  WARPGROUP.ARRIVE ;  /* 0x00000000000079c5 */ /* 0x000fd20000000000 */
[----:B------:R-:W-:Y:S01]  /*7fb0*/  QGMMA.64x192x32.F32.E4M3.E4M3 R24, R212, gdesc[UR4], R24, gsb0 ;  /* 0x02e00004d4187df3 */ /* 0x000fe20008000818 */
[----:B------:R-:W-:Y:S01]  /*7fc0*/  UMOV UR6, UR4 ;  /* 0x0000000400067c82 */ /* 0x000fe20008000000 */
[----:B------:R-:W-:Y:S01]  /*7fd0*/  UMOV UR7, 0xc0000010 ;  /* 0xc000001000077882 */ /* 0x000fe20000000000 */
[----:B---3--:R-:W-:Y:S01]  /*7fe0*/  FADD.FTZ R0, R0, R7 ;  /* 0x0000000700007221 */ /* 0x008fe20000010000 */
[----:B----4-:R-:W-:-:S04]  /*7ff0*/  FADD.FTZ R15, R15, R8 ;  /* 0x000000080f0f7221 */ /* 0x010fc80000010000 */
[----:B------:R-:W3:Y:S04]  /*8000*/  SHFL.BFLY PT, R13, R0, 0x1, 0x1f ;  /* 0x0c201f00000d7f89 */ /* 0x000ee800000e0000 */
[----:B------:R-:W4:Y:S01]  /*8010*/  SHFL.BFLY PT, R4, R15, 0x1, 0x1f ;  /* 0x0c201f000f047f89 */ /* 0x000f2200000e0000 */
[----:B0-----:R-:W-:Y:S02]  /*8020*/  IMAD.MOV.U32 R6, RZ, RZ, RZ ;  /* 0x000000ffff067224 */ /* 0x001fe400078e00ff */
[----:B---3--:R-:W-:Y:S01]  /*8030*/  FADD.FTZ R13, R0, R13 ;  /* 0x0000000d000d7221 */ /* 0x008fe20000010000 */
[----:B----4-:R-:W-:-:S04]  /*8040*/  FADD.FTZ R12, R15, R4 ;  /* 0x000000040f0c7221 */ /* 0x010fc80000010000 */
[C---:B------:R-:W-:Y:S01]  /*8050*/  FSETP.NE.FTZ.AND P1, PT, R13.reuse, RZ, PT ;  /* 0x000000ff0d00720b */ /* 0x040fe20003f35000 */
[----:B------:R-:W-:Y:S01]  /*8060*/  FMUL.FTZ R14, R13, 0.00390625 ;  /* 0x3b8000000d0e7820 */ /* 0x000fe20000410000 */
[----:B-1----:R-:W-:-:S04]  /*8070*/  FMUL.FTZ R11, R12, 0.00390625 ;  /* 0x3b8000000c0b7820 */ /* 0x002fc80000410000 */
[----:B------:R-:W-:Y:S02]  /*8080*/  FSETP.NE.FTZ.AND P2, PT, R14, RZ, PT ;  /* 0x000000ff0e00720b */ /* 0x000fe40003f55000 */
[----:B------:R-:W-:-:S05]  /*8090*/  FSETP.NE.FTZ.AND P3, PT, R11, RZ, PT ;  /* 0x000000ff0b00720b */ /* 0x000fca0003f75000 */
[----:B------:R-:W-:Y:S01]  /*80a0*/  @P1 MUFU.RCP R6, R13 ;  /* 0x0000000d00061308 */ /* 0x000fe20000001000 */
[----:B------:R-:W-:Y:S01]  /*80b0*/  FSETP.NE.FTZ.AND P1, PT, R12, RZ, PT ;  /* 0x000000ff0c00720b */ /* 0x000fe20003f35000 */
[----:B------:R-:W-:-:S06]  /*80c0*/  IMAD.MOV.U32 R10, RZ, RZ, RZ ;  /* 0x000000ffff0a7224 */ /* 0x000fcc00078e00ff */
[----:B------:R-:W0:Y:S08]  /*80d0*/  @P3 MUFU.LG2 R11, R11 ;  /* 0x0000000b000b3308 */ /* 0x000e300000000c00 */
[----:B------:R-:W1:Y:S08]  /*80e0*/  @P2 MUFU.LG2 R7, R14 ;  /* 0x0000000e00072308 */ /* 0x000e700000000c00 */
[----:B------:R-:W3:Y:S01]  /*80f0*/  @P1 MUFU.RCP R10, R12 ;  /* 0x0000000c000a1308 */ /* 0x000ee20000001000 */
[----:B------:R-:W-:-:S02]  /*8100*/  WARPGROUP.DEPBAR.LE gsb0, 0x0 ;  /* 0x00008000000079c5 */ /* 0x000fc40000010000 */
[----:B------:R-:W-:-:S06]  /*8110*/  WARPGROUP.ARRIVE ;  /* 0x00000000000079c5 */ /* 0x000fcc0000000000 */
[----:B------:R-:W-:Y:S01]  /*8120*/  QGMMA.64x192x32.F32.E4M3.E4M3 R24, R216, gdesc[UR4], R24, gsb0 ;  /* 0x02e00004d8187df3 */ /* 0x000fe20008000818 */
[C---:B------:R-:W-:Y:S01]  /*8130*/  @P2 FMUL.FTZ R8, R2.reuse, 0.69314718246459960938 ;  /* 0x3f31721802082820 */ /* 0x040fe20000410000 */
[----:B------:R-:W-:Y:S01]  /*8140*/  @P3 FMUL.FTZ R15, R2, 0.69314718246459960938 ;  /* 0x3f317218020f3820 */ /* 0x000fe20000410000 */
[----:B0-----:R-:W-:Y:S01]  /*8150*/  @P3 FMUL.FTZ R2, R11, 0.69314718246459960938 ;  /* 0x3f3172180b023820 */ /* 0x001fe20000410000 */
[----:B-1----:R-:W-:Y:S01]  /*8160*/  @P2 FMUL.FTZ R7, R7, 0.69314718246459960938 ;  /* 0x3f31721807072820 */ /* 0x002fe20000410000 */
[----:B------:R-:W-:Y:S02]  /*8170*/  IMAD.MOV.U32 R0, RZ, RZ, -0x800000 ;  /* 0xff800000ff007424 */ /* 0x000fe400078e00ff */
[----:B------:R-:W-:Y:S01]  /*8180*/  @P3 FFMA.FTZ R0, R15, R3, R2 ;  /* 0x000000030f003223 */ /* 0x000fe20000010002 */
[----:B------:R-:W-:Y:S02]  /*8190*/  IMAD.MOV.U32 R4, RZ, RZ, -0x800000 ;  /* 0xff800000ff047424 */ /* 0x000fe400078e00ff */
[----:B--2---:R-:W-:Y:S01]  /*81a0*/  FMUL.FTZ R2, R6, R5 ;  /* 0x0000000506027220 */ /* 0x004fe20000410000 */
[----:B------:R-:W-:Y:S01]  /*81b0*/  @P2 FFMA.FTZ R4, R8, R9, R7 ;  /* 0x0000000908042223 */ /* 0x000fe20000010007 */
[----:B---3--:R-:W-:Y:S01]  /*81c0*/  FMUL.FTZ R5, R10, R5 ;  /* 0x000000050a057220 */ /* 0x008fe20000410000 */
[----:B------:R-:W-:-:S02]  /*81d0*/  WARPGROUP.DEPBAR.LE gsb0, 0x0 ;  /* 0x00008000000079c5 */ /* 0x000fc40000010000 */
[----:B------:R-:W-:Y:S05]  /*81e0*/  @!P0 BRA `(.L_x_34) ;  /* 0x0000000000048947 */ /* 0x000fea0003800000 */
[----:B------:R-:W-:Y:S01]  /*81f0*/  BPT.TRAP 0x1 ;  /* 0x000000040000795c */ /* 0x000fe20000300000 */
.L_x_34:
[----:B------:R-:W-:Y:S01]  /*8200*/  UIADD3 UR4, UR5, 0x33460, URZ ;  /* 0x0003346005047890 */ /* 0x000fe2000fffe03f */
[-C--:B------:R-:W-:Y:S01]  /*8210*/  FMUL.FTZ R9, R24, R2.reuse ;  /* 0x0000000218097220 */ /* 0x080fe20000410000 */
[-C--:B------:R-:W-:Y:S01]  /*8220*/  FMUL.FTZ R10, R25, R2.reuse ;  /* 0x00000002190a7220 */ /* 0x080fe20000410000 */
[-C--:B------:R-:W-:Y:S01]  /*8230*/  FMUL.FTZ R12, R32, R2.reuse ;  /* 0x00000002200c7220 */ /* 0x080fe20000410000 */
[----:B------:R-:W-:Y:S01]  /*8240*/  UPRMT UR4, UR43, 0x654, UR4 ;  /* 0x000006542b047896 */ /* 0x000fe20008000004 */
        /* <DEDUP_REMOVED lines=8> */
[----:B------:R-:W-:Y:S01]  /*82d0*/  SYNCS.ARRIVE.TRANS64.RED.A1T0 RZ, [UR4], RZ ;  /* 0x000000ffffff79a7 */ /* 0x000fe20008100404 */
        /* <DEDUP_REMOVED lines=79> */
[----:B------:R-:W-:Y:S01]  /*87d0*/  PLOP3.LUT P0, PT, PT, PT, PT, 0x8, 0x0 ;  /* 0x000000000000781c */ /* 0x000fe20003f0e170 */
[-C--:B------:R-:W-:Y:S01]  /*87e0*/  FMUL.FTZ R102, R102, R5.reuse ;  /* 0x0000000566667220 */ /* 0x080fe20000410000 */
[-C--:B------:R-:W-:Y:S01]  /*87f0*/  FMUL.FTZ R99, R99, R5.reuse ;  /* 0x0000000563637220 */ /* 0x080fe20000410000 */
[-C--:B------:R-:W-:Y:S01]  /*8800*/  FMUL.FTZ R110, R110, R5.reuse ;  /* 0x000000056e6e7220 */ /* 0x080fe20000410000 */
[-C--:B------:R-:W-:Y:S01]  /*8810*/  FMUL.FTZ R107, R107, R5.reuse ;  /* 0x000000056b6b7220 */ /* 0x080fe20000410000 */
[-C--:B------:R-:W-:Y:S01]  /*8820*/  FMUL.FTZ R118, R118, R5.reuse ;  /* 0x0000000576767220 */ /* 0x080fe20000410000 */
[----:B------:R-:W-:-:S07]  /*8830*/  FMUL.FTZ R115, R115, R5 ;  /* 0x0000000573737220 */ /* 0x000fce0000410000 */
.L_x_12:
[----:B------:R-:W-:Y:S05]  /*8840*/  @P0 BRA `(.L_x_35) ;  /* 0x0000002c00540947 */ /* 0x000fea0003800000 */
[----:B------:R-:W0:Y:S01]  /*8850*/  S2R R17, SR_TID.X ;  /* 0x0000000000117919 */ /* 0x000e220000002100 */
[----:B------:R-:W-:Y:S01]  /*8860*/  ULDC.64 UR4, c[0x4][0x38] ;  /* 0x01000e0000047ab9 */ /* 0x000fe20000000a00 */
[----:B------:R-:W1:Y:S01]  /*8870*/  LDC R129, c[0x0][0xbe8] ;  /* 0x0002fa00ff817b82 */ /* 0x000e620000000800 */
[----:B------:R-:W-:Y:S01]  /*8880*/  ULDC.64 UR6, c[0x0][0xb38] ;  /* 0x0002ce0000067ab9 */ /* 0x000fe20000000a00 */
[----:B------:R-:W-:Y:S01]  /*8890*/  ULDC.64 UR8, c[0x0][0xb28] ;  /* 0x0002ca0000087ab9 */ /* 0x000fe20000000a00 */
[----:B0-----:R-:W-:-:S05]  /*88a0*/  IMAD.SHL.U32 R2, R17, 0x4, RZ ;  /* 0x0000000411027824 */ /* 0x001fca00078e00ff */
[----:B------:R-:W-:Y:S01]  /*88b0*/  LOP3.LUT R2, R2, 0xc, RZ, 0xc0, !PT ;  /* 0x0000000c02027812 */ /* 0x000fe200078ec0ff */
[----:B------:R-:W-:Y:S03]  /*88c0*/  BAR.SYNC.DEFER_BLOCKING 0x1, 0x100 ;  /* 0x0044000000007b1d */ /* 0x000fe60000010000 */
[----:B------:R-:W-:-:S05]  /*88d0*/  IADD3 R2, P0, R2, UR4, RZ ;  /* 0x0000000402027c10 */ /* 0x000fca000ff1e0ff */
[----:B------:R-:W-:Y:S01]  /*88e0*/  IMAD.X R3, RZ, RZ, UR5, P0 ;  /* 0x00000005ff037e24 */ /* 0x000fe200080e06ff */
[----:B------:R-:W-:-:S04]  /*88f0*/  ULDC.64 UR4, c[0x0][0xbd0] ;  /* 0x0002f40000047ab9 */ /* 0x000fc80000000a00 */
[----:B------:R0:W2:Y:S01]  /*8900*/  LDG.E.CONSTANT R5, desc[UR38][R2.64] ;  /* 0x0000002602057981 */ /* 0x0000a2000c1e9900 */
[----:B------:R-:W-:Y:S01]  /*8910*/  LOP3.LUT P0, R8, R17, 0x3, RZ, 0xc0, !PT ;  /* 0x0000000311087812 */ /* 0x000fe2000780c0ff */
[----:B------:R-:W-:Y:S01]  /*8920*/  BSSY B0, `(.L_x_36) ;  /* 0x000021d000007945 */ /* 0x000fe20003800000 */
[----:B-1----:R-:W-:Y:S02]  /*8930*/  ISETP.NE.AND P2, PT, R129, 0x1, PT ;  /* 0x000000018100780c */ /* 0x002fe40003f45270 */
[----:B------:R-:W-:-:S04]  /*8940*/  ISETP.EQ.OR P0, PT, R8, 0x3, !P0 ;  /* 0x000000030800780c */ /* 0x000fc80004702670 */
[----:B------:R-:W-:Y:S02]  /*8950*/  SEL R146, R21, R42, P0 ;  /* 0x0000002a15927207 */ /* 0x000fe40000000000 */
[----:B------:R-:W-:Y:S01]  /*8960*/  SEL R46, R42, R21, P0 ;  /* 0x000000152a2e7207 */ /* 0x000fe20000000000 */
[----:B------:R-:W-:Y:S01]  /*8970*/  VIADD R42, R17, 0xffffff80 ;  /* 0xffffff80112a7836 */ /* 0x000fe20000000000 */
[----:B------:R-:W-:Y:S02]  /*8980*/  SEL R150, R44, R7, P0 ;  /* 0x000000072c967207 */ /* 0x000fe40000000000 */
[----:B------:R-:W-:Y:S02]  /*8990*/  SEL R44, R7, R44, P0 ;  /* 0x0000002c072c7207 */ /* 0x000fe40000000000 */
[----:B------:R-:W-:Y:S02]  /*89a0*/  SHF.R.S32.HI R7, RZ, 0x1f, R42 ;  /* 0x0000001fff077819 */ /* 0x000fe4000001142a */
[----:B------:R-:W-:-:S02]  /*89b0*/  SEL R156, R100, R101, P0 ;  /* 0x00000065649c7207 */ /* 0x000fc40000000000 */
[----:B0-----:R-:W-:Y:S02]  /*89c0*/  LEA.HI R2, R7, R42, RZ, 0x7 ;  /* 0x0000002a07027211 */ /* 0x001fe400078f38ff */
[----:B------:R-:W-:Y:S02]  /*89d0*/  SEL R34, R101, R100, P0 ;  /* 0x0000006465227207 */ /* 0x000fe40000000000 */
[----:B------:R-:W-:Y:S02]  /*89e0*/  LOP3.LUT R3, R2, 0xffffff80, RZ, 0xc0, !PT ;  /* 0xffffff8002037812 */ /* 0x000fe400078ec0ff */
[----:B------:R-:W-:Y:S02]  /*89f0*/  SEL R8, R9, R10, P0 ;  /* 0x0000000a09087207 */ /* 0x000fe40000000000 */
[----:B------:R-:W-:Y:S01]  /*8a00*/  SHF.R.S32.HI R17, RZ, 0x7, R2 ;  /* 0x00000007ff117819 */ /* 0x000fe20000011402 */
[----:B------:R-:W-:Y:S01]  /*8a10*/  IMAD.IADD R100, R42, 0x1, -R3 ;  /* 0x000000012a647824 */ /* 0x000fe200078e0a03 */
[----:B------:R-:W-:-:S02]  /*8a20*/  SEL R9, R10, R9, P0 ;  /* 0x000000090a097207 */ /* 0x000fc40000000000 */
[----:B------:R-:W-:Y:S02]  /*8a30*/  SEL R22, R12, R33, P0 ;  /* 0x000000210c167207 */ /* 0x000fe40000000000 */
[----:B------:R-:W-:Y:S02]  /*8a40*/  SHF.R.S32.HI R23, RZ, 0x1f, R100 ;  /* 0x0000001fff177819 */ /* 0x000fe40000011464 */
[----:B------:R-:W-:Y:S02]  /*8a50*/  SEL R10, R33, R12, P0 ;  /* 0x0000000c210a7207 */ /* 0x000fe40000000000 */
[----:B------:R-:W-:Y:S02]  /*8a60*/  SEL R40, R20, R41, P0 ;  /* 0x0000002914287207 */ /* 0x000fe40000000000 */
[----:B------:R-:W-:Y:S02]  /*8a70*/  SEL R12, R41, R20, P0 ;  /* 0x00000014290c7207 */ /* 0x000fe40000000000 */
[----:B------:R-:W-:-:S02]  /*8a80*/  SEL R140, R54, R55, P0 ;  /* 0x00000037368c7207 */ /* 0x000fc40000000000 */
[----:B------:R-:W-:Y:S02]  /*8a90*/  SEL R63, R55, R54, P0 ;  /* 0x00000036373f7207 */ /* 0x000fe40000000000 */
[----:B------:R-:W-:Y:S01]  /*8aa0*/  LEA.HI R41, R23, R100, RZ, 0x2 ;  /* 0x0000006417297211 */ /* 0x000fe200078f10ff */
[----:B------:R-:W0:Y:S01]  /*8ab0*/  S2R R54, SR_CTAID.X ;  /* 0x0000000000367919 */ /* 0x000e220000002500 */
[----:B------:R-:W-:Y:S02]  /*8ac0*/  LEA.HI R2, R2, R17, RZ, 0x1 ;  /* 0x0000001102027211 */ /* 0x000fe400078f08ff */
[----:B------:R-:W-:Y:S02]  /*8ad0*/  SEL R170, R69, R122, P0 ;  /* 0x0000007a45aa7207 */ /* 0x000fe40000000000 */
[----:B------:R-:W-:Y:S02]  /*8ae0*/  SEL R26, R122, R69, P0 ;  /* 0x000000457a1a7207 */ /* 0x000fe40000000000 */
[----:B------:R-:W-:-:S02]  /*8af0*/  SEL R36, R11, R6, P0 ;  /* 0x000000060b247207 */ /* 0x000fc40000000000 */
[----:B------:R-:W-:Y:S02]  /*8b00*/  SEL R122, R104, R105, P0 ;  /* 0x00000069687a7207 */ /* 0x000fe40000000000 */
[----:B------:R-:W-:Y:S02]  /*8b10*/  SEL R33, R105, R104, P0 ;  /* 0x0000006869217207 */ /* 0x000fe40000000000 */
[----:B------:R-:W-:Y:S02]  /*8b20*/  LEA.HI R7, R7, R42, RZ, 0x2 ;  /* 0x0000002a07077211 */ /* 0x000fe400078f10ff */
[----:B------:R-:W-:Y:S02]  /*8b30*/  SEL R11, R6, R11, P0 ;  /* 0x0000000b060b7207 */ /* 0x000fe40000000000 */
[----:B------:R-:W-:Y:S02]  /*8b40*/  SEL R104, R47, R48, P0 ;  /* 0x000000302f687207 */ /* 0x000fe40000000000 */
[----:B------:R-:W-:-:S02]  /*8b50*/  SEL R47, R48, R47, P0 ;  /* 0x0000002f302f7207 */ /* 0x000fc40000000000 */
[--C-:B------:R-:W-:Y:S02]  /*8b60*/  SHF.R.S32.HI R3, RZ, 0x2, R41.reuse ;  /* 0x00000002ff037819 */ /* 0x100fe40000011429 */
[----:B------:R-:W-:Y:S02]  /*8b70*/  SHF.R.S32.HI R6, RZ, 0x1f, R41 ;  /* 0x0000001fff067819 */ /* 0x000fe40000011429 */
[----:B------:R-:W-:Y:S02]  /*8b80*/  LOP3.LUT R2, R2, 0x3fffffe, RZ, 0xc0, !PT ;  /* 0x03fffffe02027812 */ /* 0x000fe400078ec0ff */
[----:B------:R-:W-:Y:S02]  /*8b90*/  SEL R142, R39, R50, P0 ;  /* 0x00000032278e7207 */ /* 0x000fe40000000000 */
[----:B------:R-:W-:Y:S01]  /*8ba0*/  SEL R48, R50, R39, P0 ;  /* 0x0000002732307207 */ /* 0x000fe20000000000 */
[----:B------:R-:W-:Y:S01]  /*8bb0*/  IMAD.IADD R17, R17, 0x1, -R2 ;  /* 0x0000000111117824 */ /* 0x000fe200078e0a02 */
[----:B------:R-:W-:-:S02]  /*8bc0*/  LOP3.LUT R7, R7, 0xfffffffc, RZ, 0xc0, !PT ;  /* 0xfffffffc07077812 */ /* 0x000fc400078ec0ff */
[----:B------:R-:W-:Y:S02]  /*8bd0*/  SHF.R.S32.HI R39, RZ, 0x1f, R16 ;  /* 0x0000001fff277819 */ /* 0x000fe40000011410 */
[----:B------:R-:W-:Y:S01]  /*8be0*/  LEA.HI R6, R6, R3, RZ, 0x3 ;  /* 0x0000000306067211 */ /* 0x000fe200078f18ff */
[----:B------:R-:W-:Y:S01]  /*8bf0*/  IMAD.IADD R21, R42, 0x1, -R7 ;  /* 0x000000012a157824 */ /* 0x000fe200078e0a07 */
[----:B------:R-:W-:Y:S01]  /*8c00*/  LEA.HI R2, R23, R100, RZ, 0x5 ;  /* 0x0000006417027211 */ /* 0x000fe200078f28ff */
[C---:B------:R-:W-:Y:S01]  /*8c10*/  IMAD R23, R39.reuse, UR4, RZ ;  /* 0x0000000427177c24 */ /* 0x040fe2000f8e02ff */
[----:B------:R-:W-:Y:S01]  /*8c20*/  LOP3.LUT R6, R6, 0xfffffff8, RZ, 0xc0, !PT ;  /* 0xfffffff806067812 */ /* 0x000fe200078ec0ff */
[----:B------:R-:W-:Y:S01]  /*8c30*/  IMAD R39, R39, UR6, RZ ;  /* 0x0000000627277c24 */ /* 0x000fe2000f8e02ff */
[----:B------:R-:W-:Y:S02]  /*8c40*/  SEL R144, R37, R56, P0 ;  /* 0x0000003825907207 */ /* 0x000fe40000000000 */
[----:B------:R-:W-:Y:S01]  /*8c50*/  SEL R51, R56, R37, P0 ;  /* 0x0000002538337207 */ /* 0x000fe20000000000 */
[C---:B------:R-:W-:Y:S01]  /*8c60*/  IMAD R37, R16.reuse, UR5, R23 ;  /* 0x0000000510257c24 */ /* 0x040fe2000f8e0217 */
[----:B------:R-:W-:Y:S01]  /*8c70*/  SHF.R.S32.HI R2, RZ, 0x5, R2 ;  /* 0x00000005ff027819 */ /* 0x000fe20000011402 */
[----:B------:R-:W-:Y:S01]  /*8c80*/  IMAD.IADD R3, R3, 0x1, -R6 ;  /* 0x0000000103037824 */ /* 0x000fe200078e0a06 */
[----:B------:R-:W-:Y:S01]  /*8c90*/  LEA.HI R23, R21, R21, RZ, 0x1 ;  /* 0x0000001515177211 */ /* 0x000fe200078f08ff */
[----:B------:R-:W-:Y:S01]  /*8ca0*/  IMAD R39, R16, UR7, R39 ;  /* 0x0000000710277c24 */ /* 0x000fe2000f8e0227 */
[----:B------:R-:W-:Y:S01]  /*8cb0*/  SEL R148, R49, R52, P0 ;  /* 0x0000003431947207 */ /* 0x000fe20000000000 */
[----:B------:R-:W-:Y:S01]  /*8cc0*/  IMAD R42, R2, 0x10, R3 ;  /* 0x00000010022a7824 */ /* 0x000fe200078e0203 */
[----:B------:R-:W-:Y:S01]  /*8cd0*/  SEL R49, R52, R49, P0 ;  /* 0x0000003134317207 */ /* 0x000fe20000000000 */
[----:B------:R-:W-:Y:S01]  /*8ce0*/  IMAD.WIDE.U32 R2, R16, UR6, RZ ;  /* 0x0000000610027c25 */ /* 0x000fe2000f8e00ff */
[----:B------:R-:W-:Y:S01]  /*8cf0*/  LOP3.LUT R52, R23, 0x1ffffffe, RZ, 0xc0, !PT ;  /* 0x1ffffffe17347812 */ /* 0x000fe200078ec0ff */
[----:B------:R-:W-:Y:S01]  /*8d00*/  ULDC.64 UR6, c[0x0][0xb48] ;  /* 0x0002d20000067ab9 */ /* 0x000fe20000000a00 */
[----:B------:R-:W-:Y:S01]  /*8d10*/  SEL R114, R84, R85, P0 ;  /* 0x0000005554727207 */ /* 0x000fe20000000000 */
[----:B------:R-:W-:Y:S01]  /*8d20*/  IMAD R17, R17, 0x40, R42 ;  /* 0x0000004011117824 */ /* 0x000fe200078e022a */
[----:B------:R-:W-:Y:S01]  /*8d30*/  SEL R30, R85, R84, P0 ;  /* 0x00000054551e7207 */ /* 0x000fe20000000000 */
[----:B------:R-:W-:Y:S01]  /*8d40*/  IMAD.IADD R52, R21, 0x1, -R52 ;  /* 0x0000000115347824 */ /* 0x000fe200078e0a34 */
[----:B------:R-:W-:Y:S01]  /*8d50*/  SEL R84, R53, R58, P0 ;  /* 0x0000003a35547207 */ /* 0x000fe20000000000 */
[--C-:B0-----:R-:W-:Y:S01]  /*8d60*/  IMAD R101, R54, 0x80, R17.reuse ;  /* 0x0000008036657824 */ /* 0x101fe200078e0211 */
[----:B------:R-:W-:Y:S01]  /*8d70*/  SEL R38, R13, R14, P0 ;  /* 0x0000000e0d267207 */ /* 0x000fe20000000000 */
[----:B------:R-:W-:Y:S01]  /*8d80*/  IMAD R52, R52, 0x8, R17 ;  /* 0x0000000834347824 */ /* 0x000fe200078e0211 */
[----:B------:R-:W-:Y:S01]  /*8d90*/  SEL R13, R14, R13, P0 ;  /* 0x0000000d0e0d7207 */ /* 0x000fe20000000000 */
[----:B------:R-:W-:Y:S01]  /*8da0*/  IMAD.WIDE.U32 R6, R16, UR4, RZ ;  /* 0x0000000410067c25 */ /* 0x000fe2000f8e00ff */
[----:B------:R-:W-:Y:S01]  /*8db0*/  SEL R176, R29, R28, P0 ;  /* 0x0000001c1db07207 */ /* 0x000fe20000000000 */
[----:B------:R-:W0:Y:S01]  /*8dc0*/  S2UR UR4, SR_CTAID.Y ;  /* 0x00000000000479c3 */ /* 0x000e220000002600 */
[----:B------:R-:W-:Y:S01]  /*8dd0*/  SEL R14, R28, R29, P0 ;  /* 0x0000001d1c0e7207 */ /* 0x000fe20000000000 */
[----:B------:R-:W-:Y:S01]  /*8de0*/  IMAD R54, R54, 0x80, R52 ;  /* 0x0000008036367824 */ /* 0x000fe200078e0234 */
[----:B------:R-:W-:Y:S01]  /*8df0*/  SEL R158, R88, R89, P0 ;  /* 0x00000059589e7207 */ /* 0x000fe20000000000 */
[----:B------:R-:W-:Y:S01]  /*8e00*/  IMAD.IADD R3, R3, 0x1, R39 ;  /* 0x0000000103037824 */ /* 0x000fe200078e0227 */
[----:B------:R-:W-:Y:S01]  /*8e10*/  SEL R29, R89, R88, P0 ;  /* 0x00000058591d7207 */ /* 0x000fe20000000000 */
[----:B------:R-:W-:Y:S01]  /*8e20*/  IMAD.IADD R7, R7, 0x1, R37 ;  /* 0x0000000107077824 */ /* 0x000fe200078e0225 */
[----:B------:R-:W-:-:S02]  /*8e30*/  SEL R180, R15, R24, P0 ;  /* 0x000000180fb47207 */ /* 0x000fc40000000000 */
[----:B------:R-:W-:Y:S02]  /*8e40*/  SEL R166, R76, R125, P0 ;  /* 0x0000007d4ca67207 */ /* 0x000fe40000000000 */
[----:B------:R-:W-:Y:S02]  /*8e50*/  SEL R28, R125, R76, P0 ;  /* 0x0000004c7d1c7207 */ /* 0x000fe40000000000 */
[----:B------:R-:W-:Y:S02]  /*8e60*/  SEL R88, R98, R99, P0 ;  /* 0x0000006362587207 */ /* 0x000fe40000000000 */
[----:B------:R-:W-:Y:S02]  /*8e70*/  SEL R15, R24, R15, P0 ;  /* 0x0000000f180f7207 */ /* 0x000fe40000000000 */
[----:B------:R-:W-:Y:S02]  /*8e80*/  SEL R178, R25, R32, P0 ;  /* 0x0000002019b27207 */ /* 0x000fe40000000000 */
        /* <DEDUP_REMOVED lines=45> */
[----:B------:R-:W-:Y:S02]  /*9160*/  LOP3.LUT R41, R41, 0x7ffffffc, RZ, 0xc0, !PT ;  /* 0x7ffffffc29297812 */ /* 0x000fe400078ec0ff */
[----:B------:R-:W-:Y:S02]  /*9170*/  SEL R120, R96, R97, P0 ;  /* 0x0000006160787207 */ /* 0x000fe40000000000 */
[----:B------:R-:W-:Y:S02]  /*9180*/  SEL R31, R97, R96, P0 ;  /* 0x00000060611f7207 */ /* 0x000fe40000000000 */
[----:B------:R-:W-:-:S02]  /*9190*/  SEL R65, R65, R110, P0 ;  /* 0x0000006e41417207 */ /* 0x000fc40000000000 */
[C---:B------:R-:W-:Y:S01]  /*91a0*/  LOP3.LUT P1, RZ, R100.reuse, 0x3, RZ, 0xc0, !PT ;  /* 0x0000000364ff7812 */ /* 0x040fe2000782c0ff */
[----:B------:R-:W-:Y:S01]  /*91b0*/  IMAD.IADD R100, R100, 0x1, -R41 ;  /* 0x0000000164647824 */ /* 0x000fe200078e0a29 */
[----:B------:R-:W-:Y:S02]  /*91c0*/  SEL R71, R91, R90, P0 ;  /* 0x0000005a5b477207 */ /* 0x000fe40000000000 */
[----:B------:R-:W-:Y:S02]  /*91d0*/  SEL R50, R58, R53, P0 ;  /* 0x000000353a327207 */ /* 0x000fe40000000000 */
[----:B------:R-:W-:Y:S02]  /*91e0*/  SEL R58, R61, R62, P0 ;  /* 0x0000003e3d3a7207 */ /* 0x000fe40000000000 */
[----:B------:R-:W-:Y:S02]  /*91f0*/  SEL R66, R103, R102, P0 ;  /* 0x0000006667427207 */ /* 0x000fe40000000000 */
[----:B------:R-:W-:Y:S01]  /*9200*/  SEL R62, R62, R61, P0 ;  /* 0x0000003d3e3e7207 */ /* 0x000fe20000000000 */
[----:B--2---:R1:W-:Y:S04]  /*9210*/  SHFL.IDX PT, R52, R84, R5, 0x1c1f ;  /* 0x001c1f0554347589 */ /* 0x0043e800000e0000 */
[----:B------:R-:W-:Y:S04]  /*9220*/  SHFL.IDX PT, R106, R166, R5, 0x1c1f ;  /* 0x001c1f05a66a7589 */ /* 0x000fe800000e0000 */
[----:B------:R-:W-:Y:S01]  /*9230*/  SHFL.IDX PT, R42, R88, R5, 0x1c1f ;  /* 0x001c1f05582a7589 */ /* 0x000fe200000e0000 */
[----:B-1----:R-:W-:-:S03]  /*9240*/  LOP3.LUT R84, R5, 0x2, RZ, 0x3c, !PT ;  /* 0x0000000205547812 */ /* 0x002fc600078e3cff */
[----:B------:R-:W-:Y:S04]  /*9250*/  SHFL.IDX PT, R117, R158, R5, 0x1c1f ;  /* 0x001c1f059e757589 */ /* 0x000fe800000e0000 */
        /* <DEDUP_REMOVED lines=13> */
[----:B------:R-:W1:Y:S04]  /*9330*/  SHFL.IDX PT, R34, R34, R84, 0x1c1f ;  /* 0x001c1f5422227589 */ /* 0x000e6800000e0000 */
[----:B------:R-:W-:Y:S04]  /*9340*/  SHFL.IDX PT, R78, R36, R5, 0x1c1f ;  /* 0x001c1f05244e7589 */ /* 0x000fe800000e0000 */
[----:B------:R-:W2:Y:S04]  /*9350*/  SHFL.IDX PT, R11, R11, R84, 0x1c1f ;  /* 0x001c1f540b0b7589 */ /* 0x000ea800000e0000 */
[----:B------:R-:W-:Y:S04]  /*9360*/  SHFL.IDX PT, R82, R22, R5, 0x1c1f ;  /* 0x001c1f0516527589 */ /* 0x000fe800000e0000 */
[----:B------:R-:W-:Y:S04]  /*9370*/  SHFL.IDX PT, R87, R40, R5, 0x1c1f ;  /* 0x001c1f0528577589 */ /* 0x000fe800000e0000 */
[----:B------:R-:W-:Y:S04]  /*9380*/  SHFL.IDX PT, R40, R86, R5, 0x1c1f ;  /* 0x001c1f0556287589 */ /* 0x000fe800000e0000 */
[----:B------:R-:W-:Y:S01]  /*9390*/  SHFL.IDX PT, R83, R38, R5, 0x1c1f ;  /* 0x001c1f0526537589 */ /* 0x000fe200000e0000 */
[----:B-1----:R-:W-:-:S03]  /*93a0*/  SEL R27, R34, R119, P0 ;  /* 0x00000077221b7207 */ /* 0x002fc60000000000 */
[----:B------:R-:W-:Y:S04]  /*93b0*/  SHFL.IDX PT, R8, R112, R5, 0x1c1f ;  /* 0x001c1f0570087589 */ /* 0x000fe800000e0000 */
[----:B------:R-:W-:Y:S01]  /*93c0*/  SHFL.IDX PT, R86, R13, R84, 0x1c1f ;  /* 0x001c1f540d567589 */ /* 0x000fe200000e0000 */
[----:B--2---:R-:W-:-:S03]  /*93d0*/  SEL R75, R78, R11, P0 ;  /* 0x0000000b4e4b7207 */ /* 0x004fc60000000000 */
[----:B------:R-:W-:Y:S04]  /*93e0*/  SHFL.IDX PT, R111, R164, R5, 0x1c1f ;  /* 0x001c1f05a46f7589 */ /* 0x000fe800000e0000 */
[----:B------:R1:W-:Y:S04]  /*93f0*/  SHFL.IDX PT, R112, R25, R84, 0x1c1f ;  /* 0x001c1f5419707589 */ /* 0x0003e800000e0000 */
[----:B------:R-:W-:Y:S04]  /*9400*/  SHFL.IDX PT, R122, R122, R5, 0x1c1f ;  /* 0x001c1f057a7a7589 */ /* 0x000fe800000e0000 */
[----:B------:R-:W-:Y:S01]  /*9410*/  SHFL.IDX PT, R124, R124, R5, 0x1c1f ;  /* 0x001c1f057c7c7589 */ /* 0x000fe200000e0000 */
[----:B-1----:R-:W-:-:S03]  /*9420*/  SEL R25, R119, R34, P0 ;  /* 0x0000002277197207 */ /* 0x002fc60000000000 */
[----:B------:R-:W-:Y:S01]  /*9430*/  SHFL.IDX PT, R12, R12, R84, 0x1c1f ;  /* 0x001c1f540c0c7589 */ /* 0x000fe200000e0000 */
[----:B------:R-:W1:Y:S03]  /*9440*/  @P2 LDC R119, c[0x0][0xbec] ;  /* 0x0002fb00ff772b82 */ /* 0x000e660000000800 */
[----:B------:R-:W-:Y:S04]  /*9450*/  SHFL.IDX PT, R99, R20, R84, 0x1c1f ;  /* 0x001c1f5414637589 */ /* 0x000fe800000e0000 */
[----:B------:R-:W2:Y:S04]  /*9460*/  SHFL.IDX PT, R33, R33, R84, 0x1c1f ;  /* 0x001c1f5421217589 */ /* 0x000ea800000e0000 */
[----:B------:R-:W3:Y:S04]  /*9470*/  SHFL.IDX PT, R35, R35, R84, 0x1c1f ;  /* 0x001c1f5423237589 */ /* 0x000ee800000e0000 */
[----:B------:R-:W-:Y:S04]  /*9480*/  SHFL.IDX PT, R85, R180, R5, 0x1c1f ;  /* 0x001c1f05b4557589 */ /* 0x000fe800000e0000 */
[----:B------:R-:W-:Y:S04]  /*9490*/  SHFL.IDX PT, R123, R152, R5, 0x1c1f ;  /* 0x001c1f05987b7589 */ /* 0x000fe800000e0000 */
[----:B------:R4:W-:Y:S01]  /*94a0*/  SHFL.IDX PT, R36, R134, R5, 0x1c1f ;  /* 0x001c1f0586247589 */ /* 0x0009e200000e0000 */
[----:B-1----:R-:W-:-:S03]  /*94b0*/  @P2 IMAD.HI.U32 R119, R54, R119, RZ ;  /* 0x0000007736772227 */ /* 0x002fc600078e00ff */
[----:B------:R1:W5:Y:S04]  /*94c0*/  SHFL.IDX PT, R20, R45, R84, 0x1c1f ;  /* 0x001c1f542d147589 */ /* 0x00036800000e0000 */
[----:B------:R-:W-:Y:S01]  /*94d0*/  SHFL.IDX PT, R92, R176, R5, 0x1c1f ;  /* 0x001c1f05b05c7589 */ /* 0x000fe200000e0000 */
[----:B--2---:R-:W-:Y:S01]  /*94e0*/  SEL R28, R122, R33, P0 ;  /* 0x000000217a1c7207 */ /* 0x004fe20000000000 */
[----:B----4-:R-:W2:Y:S02]  /*94f0*/  LDC.64 R134, c[0x0][0xbd8] ;  /* 0x0002f600ff867b82 */ /* 0x010ea40000000a00 */
[----:B------:R-:W-:Y:S01]  /*9500*/  SHFL.IDX PT, R93, R14, R84, 0x1c1f ;  /* 0x001c1f540e5d7589 */ /* 0x000fe200000e0000 */
[----:B---3--:R-:W-:Y:S02]  /*9510*/  SEL R32, R124, R35, P0 ;  /* 0x000000237c207207 */ /* 0x008fe40000000000 */
[----:B-1----:R-:W-:Y:S01]  /*9520*/  SEL R45, R116, R15, P0 ;  /* 0x0000000f742d7207 */ /* 0x002fe20000000000 */
[----:B------:R-:W-:Y:S01]  /*9530*/  SHFL.IDX PT, R114, R114, R5, 0x1c1f ;  /* 0x001c1f0572727589 */ /* 0x000fe200000e0000 */
[----:B------:R-:W-:-:S03]  /*9540*/  SEL R34, R35, R124, P0 ;  /* 0x0000007c23227207 */ /* 0x000fc60000000000 */
[----:B------:R-:W-:Y:S04]  /*9550*/  SHFL.IDX PT, R23, R126, R5, 0x1c1f ;  /* 0x001c1f057e177589 */ /* 0x000fe800000e0000 */
[----:B------:R1:W-:Y:S04]  /*9560*/  SHFL.IDX PT, R13, R30, R84, 0x1c1f ;  /* 0x001c1f541e0d7589 */ /* 0x0003e800000e0000 */
[----:B------:R-:W-:Y:S01]  /*9570*/  SHFL.IDX PT, R90, R178, R5, 0x1c1f ;  /* 0x001c1f05b25a7589 */ /* 0x000fe200000e0000 */
[----:B-----5:R-:W-:-:S03]  /*9580*/  SEL R35, R20, R123, P0 ;  /* 0x0000007b14237207 */ /* 0x020fc60000000000 */
[----:B------:R-:W-:Y:S01]  /*9590*/  SHFL.IDX PT, R96, R168, R5, 0x1c1f ;  /* 0x001c1f05a8607589 */ /* 0x000fe200000e0000 */
[----:B-1----:R-:W-:-:S03]  /*95a0*/  SEL R30, R33, R122, P0 ;  /* 0x0000007a211e7207 */ /* 0x002fc60000000000 */
[----:B------:R-:W-:Y:S01]  /*95b0*/  SHFL.IDX PT, R105, R150, R5, 0x1c1f ;  /* 0x001c1f0596697589 */ /* 0x000fe200000e0000 */
[----:B------:R-:W-:Y:S01]  /*95c0*/  SEL R33, R123, R20, P0 ;  /* 0x000000147b217207 */ /* 0x000fe20000000000 */
[----:B--2---:R-:W-:Y:S02]  /*95d0*/  IMAD R20, R134, UR37, RZ ;  /* 0x0000002586147c24 */ /* 0x004fe4000f8e02ff */
[----:B------:R-:W-:Y:S04]  /*95e0*/  SHFL.IDX PT, R104, R104, R5, 0x1c1f ;  /* 0x001c1f0568687589 */ /* 0x000fe800000e0000 */
[----:B------:R-:W-:Y:S04]  /*95f0*/  SHFL.IDX PT, R41, R128, R5, 0x1c1f ;  /* 0x001c1f0580297589 */ /* 0x000fe800000e0000 */
[----:B------:R-:W1:Y:S04]  /*9600*/  SHFL.IDX PT, R19, R19, R84, 0x1c1f ;  /* 0x001c1f5413137589 */ /* 0x000e6800000e0000 */
[----:B------:R2:W-:Y:S04]  /*9610*/  SHFL.IDX PT, R125, R47, R84, 0x1c1f ;  /* 0x001c1f542f7d7589 */ /* 0x0005e800000e0000 */
[----:B------:R3:W-:Y:S04]  /*9620*/  SHFL.IDX PT, R126, R44, R84, 0x1c1f ;  /* 0x001c1f542c7e7589 */ /* 0x0007e800000e0000 */
[----:B------:R-:W-:Y:S01]  /*9630*/  SHFL.IDX PT, R95, R172, R5, 0x1c1f ;  /* 0x001c1f05ac5f7589 */ /* 0x000fe200000e0000 */
[----:B--2---:R-:W-:-:S03]  /*9640*/  SEL R47, R15, R116, P0 ;  /* 0x000000740f2f7207 */ /* 0x004fc60000000000 */
[----:B------:R-:W-:Y:S01]  /*9650*/  SHFL.IDX PT, R59, R148, R5, 0x1c1f ;  /* 0x001c1f05943b7589 */ /* 0x000fe200000e0000 */
[----:B---3--:R-:W-:-:S03]  /*9660*/  SEL R44, R117, R118, P0 ;  /* 0x00000076752c7207 */ /* 0x008fc60000000000 */
[----:B------:R-:W-:Y:S04]  /*9670*/  SHFL.IDX PT, R18, R18, R84, 0x1c1f ;  /* 0x001c1f5412127589 */ /* 0x000fe800000e0000 */
[----:B------:R2:W3:Y:S01]  /*9680*/  SHFL.IDX PT, R128, R49, R84, 0x1c1f ;  /* 0x001c1f5431807589 */ /* 0x0004e200000e0000 */
[----:B-1----:R-:W-:-:S03]  /*9690*/  SEL R89, R90, R19, P0 ;  /* 0x000000135a597207 */ /* 0x002fc60000000000 */
[----:B------:R-:W-:Y:S04]  /*96a0*/  SHFL.IDX PT, R91, R174, R5, 0x1c1f ;  /* 0x001c1f05ae5b7589 */ /* 0x000fe800000e0000 */
[----:B------:R-:W-:Y:S01]  /*96b0*/  SHFL.IDX PT, R97, R170, R5, 0x1c1f ;  /* 0x001c1f05aa617589 */ /* 0x000fe200000e0000 */
[----:B--2---:R-:W-:-:S03]  /*96c0*/  SEL R49, R13, R114, P0 ;  /* 0x000000720d317207 */ /* 0x004fc60000000000 */
[----:B------:R-:W-:Y:S04]  /*96d0*/  SHFL.IDX PT, R24, R24, R84, 0x1c1f ;  /* 0x001c1f5418187589 */ /* 0x000fe800000e0000 */
[----:B------:R-:W-:Y:S04]  /*96e0*/  SHFL.IDX PT, R26, R26, R84, 0x1c1f ;  /* 0x001c1f541a1a7589 */ /* 0x000fe800000e0000 */
[----:B------:R-:W-:Y:S04]  /*96f0*/  SHFL.IDX PT, R14, R43, R84, 0x1c1f ;  /* 0x001c1f542b0e7589 */ /* 0x000fe800000e0000 */
[----:B------:R1:W-:Y:S01]  /*9700*/  SHFL.IDX PT, R110, R63, R84, 0x1c1f ;  /* 0x001c1f543f6e7589 */ /* 0x0003e200000e0000 */
[----:B---3--:R-:W-:-:S03]  /*9710*/  SEL R15, R59, R128, P0 ;  /* 0x000000803b0f7207 */ /* 0x008fc60000000000 */
[----:B------:R2:W-:Y:S04]  /*9720*/  SHFL.IDX PT, R43, R65, R84, 0x1c1f ;  /* 0x001c1f54412b7589 */ /* 0x0005e800000e0000 */
[----:B------:R-:W-:Y:S01]  /*9730*/  SHFL.IDX PT, R120, R120, R5, 0x1c1f ;  /* 0x001c1f0578787589 */ /* 0x000fe200000e0000 */
[----:B-1----:R-:W-:-:S03]  /*9740*/  SEL R63, R106, R113, P0 ;  /* 0x000000716a3f7207 */ /* 0x002fc60000000000 */
[----:B------:R-:W-:Y:S01]  /*9750*/  SHFL.IDX PT, R31, R31, R84, 0x1c1f ;  /* 0x001c1f541f1f7589 */ /* 0x000fe200000e0000 */
[----:B--2---:R-:W-:-:S03]  /*9760*/  SEL R65, R113, R106, P0 ;  /* 0x0000006a71417207 */ /* 0x004fc60000000000 */
[----:B------:R-:W1:Y:S01]  /*9770*/  SHFL.IDX PT, R121, R154, R5, 0x1c1f ;  /* 0x001c1f059a797589 */ /* 0x000e6200000e0000 */
[----:B------:R-:W2:Y:S03]  /*9780*/  @P2 LDC R113, c[0x0][0xbec] ;  /* 0x0002fb00ff712b82 */ /* 0x000ea60000000800 */
[----:B------:R3:W-:Y:S04]  /*9790*/  SHFL.IDX PT, R127, R46, R84, 0x1c1f ;  /* 0x001c1f542e7f7589 */ /* 0x0007e800000e0000 */
[----:B------:R-:W-:Y:S01]  /*97a0*/  SHFL.IDX PT, R102, R146, R5, 0x1c1f ;  /* 0x001c1f0592667589 */ /* 0x000fe200000e0000 */
[----:B------:R-:W0:Y:S03]  /*97b0*/  LDC R106, c[0x0][0xc50] ;  /* 0x00031400ff6a7b82 */ /* 0x000e260000000800 */
[----:B------:R-:W-:Y:S01]  /*97c0*/  SHFL.IDX PT, R39, R132, R5, 0x1c1f ;  /* 0x001c1f0584277589 */ /* 0x000fe200000e0000 */
[----:B---3--:R-:W-:-:S03]  /*97d0*/  SEL R46, R118, R117, P0 ;  /* 0x00000075762e7207 */ /* 0x008fc60000000000 */
[----:B------:R-:W-:Y:S01]  /*97e0*/  SHFL.IDX PT, R55, R142, R5, 0x1c1f ;  /* 0x001c1f058e377589 */ /* 0x000fe200000e0000 */
[----:B------:R-:W3:Y:S03]  /*97f0*/  LDC.64 R116, c[0x0][0xb40] ;  /* 0x0002d000ff747b82 */ /* 0x000ee60000000a00 */
[----:B------:R4:W5:Y:S04]  /*9800*/  SHFL.IDX PT, R132, R48, R84, 0x1c1f ;  /* 0x001c1f5430847589 */ /* 0x00096800000e0000 */
[----:B------:R4:W-:Y:S01]  /*9810*/  SHFL.IDX PT, R103, R50, R84, 0x1c1f ;  /* 0x001c1f5432677589 */ /* 0x0009e200000e0000 */
[----:B-1----:R-:W-:-:S03]  /*9820*/  SEL R29, R121, R14, P0 ;  /* 0x0000000e791d7207 */ /* 0x002fc60000000000 */
[----:B------:R-:W-:Y:S01]  /*9830*/  SHFL.IDX PT, R21, R144, R5, 0x1c1f ;  /* 0x001c1f0590157589 */ /* 0x000fe200000e0000 */
[----:B----4-:R-:W-:-:S03]  /*9840*/  SEL R48, R10, R115, P0 ;  /* 0x000000730a307207 */ /* 0x010fc60000000000 */
[----:B------:R-:W-:Y:S01]  /*9850*/  SHFL.IDX PT, R53, R140, R5, 0x1c1f ;  /* 0x001c1f058c357589 */ /* 0x000fe200000e0000 */
[----:B------:R-:W-:-:S03]  /*9860*/  SEL R50, R115, R10, P0 ;  /* 0x0000000a73327207 */ /* 0x000fc60000000000 */
[----:B------:R-:W-:Y:S01]  /*9870*/  SHFL.IDX PT, R58, R58, R5, 0x1c1f ;  /* 0x001c1f053a3a7589 */ /* 0x000fe200000e0000 */
[----:B------:R-:W1:Y:S01]  /*9880*/  @P2 LDC R115, c[0x0][0xbf0] ;  /* 0x0002fc00ff732b82 */ /* 0x000e620000000800 */
[----:B------:R-:W-:Y:S02]  /*9890*/  SEL R10, R105, R126, P0 ;  /* 0x0000007e690a7207 */ /* 0x000fe40000000000 */
[----:B------:R-:W-:Y:S01]  /*98a0*/  SHFL.IDX PT, R56, R56, R5, 0x1c1f ;  /* 0x001c1f0538387589 */ /* 0x000fe200000e0000 */
[----:B---3--:R-:W-:-:S03]  /*98b0*/  IMAD.WIDE.U32 R2, R116, UR36, R2 ;  /* 0x0000002474027c25 */ /* 0x008fc6000f8e0002 */
[----:B------:R-:W-:Y:S04]  /*98c0*/  SHFL.IDX PT, R60, R60, R5, 0x1c1f ;  /* 0x001c1f053c3c7589 */ /* 0x000fe800000e0000 */
[----:B------:R-:W-:Y:S04]  /*98d0*/  SHFL.IDX PT, R61, R138, R5, 0x1c1f ;  /* 0x001c1f058a3d7589 */ /* 0x000fe800000e0000 */
[----:B------:R-:W-:Y:S04]  /*98e0*/  SHFL.IDX PT, R37, R136, R5, 0x1c1f ;  /* 0x001c1f0588257589 */ /* 0x000fe800000e0000 */
[----:B------:R-:W-:Y:S04]  /*98f0*/  SHFL.IDX PT, R38, R130, R5, 0x1c1f ;  /* 0x001c1f0582267589 */ /* 0x000fe800000e0000 */
[----:B------:R3:W-:Y:S04]  /*9900*/  SHFL.IDX PT, R22, R98, R5, 0x1c1f ;  /* 0x001c1f0562167589 */ /* 0x0007e800000e0000 */
[----:B------:R4:W-:Y:S04]  /*9910*/  SHFL.IDX PT, R17, R94, R5, 0x1c1f ;  /* 0x001c1f055e117589 */ /* 0x0009e800000e0000 */
[----:B------:R5:W-:Y:S01]  /*9920*/  SHFL.IDX PT, R109, R62, R84, 0x1c1f ;  /* 0x001c1f543e6d7589 */ /* 0x000be200000e0000 */
[----:B---3--:R-:W-:-:S03]  /*9930*/  SEL R98, R96, R99, P0 ;  /* 0x0000006360627207 */ /* 0x008fc60000000000 */
[----:B------:R3:W-:Y:S01]  /*9940*/  SHFL.IDX PT, R107, R64, R84, 0x1c1f ;  /* 0x001c1f54406b7589 */ /* 0x0007e200000e0000 */
[----:B------:R-:W-:Y:S02]  /*9950*/  SEL R96, R99, R96, P0 ;  /* 0x0000006063607207 */ /* 0x000fe40000000000 */
[----:B----4-:R-:W-:Y:S01]  /*9960*/  SEL R5, R74, R9, P0 ;  /* 0x000000094a057207 */ /* 0x010fe20000000000 */
[----:B------:R4:W1:Y:S01]  /*9970*/  SHFL.IDX PT, R130, R51, R84, 0x1c1f ;  /* 0x001c1f5433827589 */ /* 0x00086200000e0000 */
[----:B------:R-:W-:Y:S02]  /*9980*/  SEL R9, R9, R74, P0 ;  /* 0x0000004a09097207 */ /* 0x000fe40000000000 */
[----:B------:R-:W-:Y:S01]  /*9990*/  SEL R74, R80, R81, P0 ;  /* 0x00000051504a7207 */ /* 0x000fe20000000000 */
[----:B------:R-:W1:Y:S01]  /*99a0*/  SHFL.IDX PT, R57, R57, R84, 0x1c1f ;  /* 0x001c1f5439397589 */ /* 0x000e6200000e0000 */
[----:B------:R-:W-:Y:S02]  /*99b0*/  SEL R80, R81, R80, P0 ;  /* 0x0000005051507207 */ /* 0x000fe40000000000 */
[----:B------:R-:W-:Y:S01]  /*99c0*/  SEL R81, R11, R78, P0 ;  /* 0x0000004e0b517207 */ /* 0x000fe20000000000 */
[----:B------:R-:W1:Y:S01]  /*99d0*/  SHFL.IDX PT, R108, R108, R84, 0x1c1f ;  /* 0x001c1f546c6c7589 */ /* 0x000e6200000e0000 */
[----:B------:R-:W-:-:S02]  /*99e0*/  SEL R78, R82, R79, P0 ;  /* 0x0000004f524e7207 */ /* 0x000fc40000000000 */
[----:B------:R-:W-:Y:S01]  /*99f0*/  SEL R82, R79, R82, P0 ;  /* 0x000000524f527207 */ /* 0x000fe20000000000 */
[----:B------:R-:W-:Y:S01]  /*9a00*/  SHFL.IDX PT, R76, R76, R84, 0x1c1f ;  /* 0x001c1f544c4c7589 */ /* 0x000fe200000e0000 */
[----:B------:R-:W-:Y:S02]  /*9a10*/  SEL R79, R83, R86, P0 ;  /* 0x00000056534f7207 */ /* 0x000fe40000000000 */
[----:B------:R-:W-:Y:S01]  /*9a20*/  SEL R83, R86, R83, P0 ;  /* 0x0000005356537207 */ /* 0x000fe20000000000 */
[----:B------:R-:W-:Y:S01]  /*9a30*/  SHFL.IDX PT, R77, R77, R84, 0x1c1f ;  /* 0x001c1f544d4d7589 */ /* 0x000fe200000e0000 */
[----:B-----5:R-:W-:Y:S02]  /*9a40*/  SEL R62, R111, R112, P0 ;  /* 0x000000706f3e7207 */ /* 0x020fe40000000000 */
[----:B---3--:R-:W-:Y:S01]  /*9a50*/  SEL R64, R112, R111, P0 ;  /* 0x0000006f70407207 */ /* 0x008fe20000000000 */
[----:B------:R-:W-:Y:S01]  /*9a60*/  SHFL.IDX PT, R72, R72, R84, 0x1c1f ;  /* 0x001c1f5448487589 */ /* 0x000fe200000e0000 */
[----:B------:R-:W-:Y:S01]  /*9a70*/  SEL R86, R87, R12, P0 ;  /* 0x0000000c57567207 */ /* 0x000fe20000000000 */
[----:B------:R-:W3:Y:S01]  /*9a80*/  @P2 LDC R112, c[0x0][0xbf0] ;  /* 0x0002fc00ff702b82 */ /* 0x000ee20000000800 */
[----:B----4-:R-:W-:Y:S01]  /*9a90*/  SEL R51, R114, R13, P0 ;  /* 0x0000000d72337207 */ /* 0x010fe20000000000 */
[----:B------:R-:W-:Y:S01]  /*9aa0*/  SHFL.IDX PT, R73, R73, R84, 0x1c1f ;  /* 0x001c1f5449497589 */ /* 0x000fe200000e0000 */
[----:B------:R-:W-:Y:S01]  /*9ab0*/  SEL R11, R104, R125, P0 ;  /* 0x0000007d680b7207 */ /* 0x000fe20000000000 */
[----:B------:R-:W-:Y:S01]  /*9ac0*/  IMAD R111, R135, UR36, R20 ;  /* 0x00000024876f7c24 */ /* 0x000fe2000f8e0214 */
[----:B------:R-:W-:Y:S01]  /*9ad0*/  SEL R13, R125, R104, P0 ;  /* 0x000000687d0d7207 */ /* 0x000fe20000000000 */
[----:B------:R-:W-:Y:S01]  /*9ae0*/  SHFL.IDX PT, R70, R70, R84, 0x1c1f ;  /* 0x001c1f5446467589 */ /* 0x000fe200000e0000 */
[----:B------:R-:W-:-:S02]  /*9af0*/  SEL R94, R95, R18, P0 ;  /* 0x000000125f5e7207 */ /* 0x000fc40000000000 */
[----:B------:R-:W-:Y:S01]  /*9b00*/  SEL R99, R97, R26, P0 ;  /* 0x0000001a61637207 */ /* 0x000fe20000000000 */
[----:B------:R-:W-:Y:S01]  /*9b10*/  SHFL.IDX PT, R71, R71, R84, 0x1c1f ;  /* 0x001c1f5447477589 */ /* 0x000fe200000e0000 */
[----:B------:R-:W-:Y:S02]  /*9b20*/  SEL R97, R26, R97, P0 ;  /* 0x000000611a617207 */ /* 0x000fe40000000000 */
[----:B------:R-:W-:Y:S01]  /*9b30*/  SEL R26, R31, R120, P0 ;  /* 0x000000781f1a7207 */ /* 0x000fe20000000000 */
[----:B------:R-:W-:Y:S01]  /*9b40*/  SHFL.IDX PT, R66, R66, R84, 0x1c1f ;  /* 0x001c1f5442427589 */ /* 0x000fe200000e0000 */
[----:B------:R-:W-:-:S03]  /*9b50*/  SEL R20, R132, R55, P0 ;  /* 0x0000003784147207 */ /* 0x000fc60000000000 */
[----:B------:R-:W-:Y:S04]  /*9b60*/  SHFL.IDX PT, R69, R69, R84, 0x1c1f ;  /* 0x001c1f5445457589 */ /* 0x000fe800000e0000 */
[----:B------:R-:W-:Y:S04]  /*9b70*/  SHFL.IDX PT, R67, R67, R84, 0x1c1f ;  /* 0x001c1f5443437589 */ /* 0x000fe800000e0000 */
[----:B------:R4:W-:Y:S02]  /*9b80*/  SHFL.IDX PT, R68, R68, R84, 0x1c1f ;  /* 0x001c1f5444447589 */ /* 0x0009e400000e0000 */
[----:B----4-:R-:W-:-:S02]  /*9b90*/  SEL R84, R12, R87, P0 ;  /* 0x000000570c547207 */ /* 0x010fc40000000000 */
[----:B------:R-:W-:Y:S02]  /*9ba0*/  SEL R87, R85, R88, P0 ;  /* 0x0000005855577207 */ /* 0x000fe40000000000 */
[----:B------:R-:W-:Y:S02]  /*9bb0*/  SEL R85, R88, R85, P0 ;  /* 0x0000005558557207 */ /* 0x000fe40000000000 */
[----:B------:R-:W-:Y:S02]  /*9bc0*/  SEL R88, R92, R93, P0 ;  /* 0x0000005d5c587207 */ /* 0x000fe40000000000 */
[----:B------:R-:W-:Y:S02]  /*9bd0*/  SEL R92, R93, R92, P0 ;  /* 0x0000005c5d5c7207 */ /* 0x000fe40000000000 */
[----:B------:R-:W-:Y:S02]  /*9be0*/  SEL R93, R19, R90, P0 ;  /* 0x0000005a135d7207 */ /* 0x000fe40000000000 */
[----:B------:R-:W-:Y:S01]  /*9bf0*/  SEL R12, R126, R105, P0 ;  /* 0x000000697e0c7207 */ /* 0x000fe20000000000 */
[----:B------:R-:W-:Y:S01]  /*9c00*/  IMAD.WIDE.U32 R104, R134, UR36, R6 ;  /* 0x0000002486687c25 */ /* 0x000fe2000f8e0006 */
[----:B------:R-:W-:-:S02]  /*9c10*/  SEL R90, R18, R95, P0 ;  /* 0x0000005f125a7207 */ /* 0x000fc40000000000 */
[----:B------:R-:W-:Y:S01]  /*9c20*/  SEL R19, R128, R59, P0 ;  /* 0x0000003b80137207 */ /* 0x000fe20000000000 */
[----:B------:R-:W-:Y:S01]  /*9c30*/  IMAD.MOV R59, RZ, RZ, -R16 ;  /* 0x000000ffff3b7224 */ /* 0x000fe200078e0a10 */
[----:B------:R-:W-:Y:S01]  /*9c40*/  SEL R95, R91, R24, P0 ;  /* 0x000000185b5f7207 */ /* 0x000fe20000000000 */
[----:B------:R-:W-:Y:S01]  /*9c50*/  IMAD.IADD R105, R105, 0x1, R111 ;  /* 0x0000000169697824 */ /* 0x000fe200078e026f */
[----:B------:R-:W-:Y:S01]  /*9c60*/  SEL R91, R24, R91, P0 ;  /* 0x0000005b185b7207 */ /* 0x000fe20000000000 */
[----:B--2---:R-:W-:Y:S01]  /*9c70*/  @P2 IMAD.HI.U32 R16, R54, R113, RZ ;  /* 0x0000007136102227 */ /* 0x004fe200078e00ff */
[----:B------:R-:W-:Y:S02]  /*9c80*/  SEL R24, R120, R31, P0 ;  /* 0x0000001f78187207 */ /* 0x000fe40000000000 */
[----:B------:R-:W-:Y:S01]  /*9c90*/  SEL R31, R14, R121, P0 ;  /* 0x000000790e1f7207 */ /* 0x000fe20000000000 */
[----:B0-----:R-:W-:Y:S01]  /*9ca0*/  IMAD R111, R106, R59, UR4 ;  /* 0x000000046a6f7e24 */ /* 0x001fe2000f8e023b */
[----:B------:R-:W-:Y:S01]  /*9cb0*/  SEL R14, R102, R127, P0 ;  /* 0x0000007f660e7207 */ /* 0x000fe20000000000 */
[----:B------:R-:W-:Y:S01]  /*9cc0*/  ULDC.64 UR4, c[0x0][0xbe0] ;  /* 0x0002f80000047ab9 */ /* 0x000fe20000000a00 */
[----:B------:R-:W-:Y:S01]  /*9cd0*/  SEL R18, R127, R102, P0 ;  /* 0x000000667f127207 */ /* 0x000fe20000000000 */
[----:B------:R-:W-:Y:S01]  /*9ce0*/  IMAD R102, R116, UR37, RZ ;  /* 0x0000002574667c24 */ /* 0x000fe2000f8e02ff */
[----:B------:R-:W-:Y:S01]  /*9cf0*/  SEL R6, R55, R132, P0 ;  /* 0x0000008437067207 */ /* 0x000fe20000000000 */
[----:B------:R-:W-:Y:S01]  /*9d00*/  IMAD.MOV.U32 R55, RZ, RZ, R54 ;  /* 0x000000ffff377224 */ /* 0x000fe200078e0036 */
[----:B-1----:R-:W-:Y:S01]  /*9d10*/  @P2 SHF.R.U32.HI R55, RZ, R115, R16 ;  /* 0x00000073ff372219 */ /* 0x002fe20000011610 */
[----:B------:R-:W-:Y:S01]  /*9d20*/  IMAD R113, R117, UR36, R102 ;  /* 0x0000002475717c24 */ /* 0x000fe2000f8e0266 */
[----:B------:R-:W-:Y:S01]  /*9d30*/  SHF.R.S32.HI R16, RZ, 0x1f, R111 ;  /* 0x0000001fff107819 */ /* 0x000fe2000001146f */
[----:B------:R-:W-:Y:S01]  /*9d40*/  IMAD.MOV.U32 R59, RZ, RZ, R54 ;  /* 0x000000ffff3b7224 */ /* 0x000fe200078e0036 */
[----:B---3--:R-:W-:Y:S01]  /*9d50*/  @P2 SHF.R.U32.HI R59, RZ, R112, R119 ;  /* 0x00000070ff3b2219 */ /* 0x008fe20000011677 */
[----:B------:R-:W-:Y:S01]  /*9d60*/  IMAD.IADD R113, R3, 0x1, R113 ;  /* 0x0000000103717824 */ /* 0x000fe200078e0271 */
[----:B------:R-:W-:Y:S01]  /*9d70*/  SEL R7, R21, R130, P0 ;  /* 0x0000008215077207 */ /* 0x000fe20000000000 */
[----:B------:R-:W-:Y:S01]  /*9d80*/  IMAD R3, R16, UR4, RZ ;  /* 0x0000000410037c24 */ /* 0x000fe2000f8e02ff */
[----:B------:R-:W-:Y:S01]  /*9d90*/  SEL R21, R130, R21, P0 ;  /* 0x0000001582157207 */ /* 0x000fe20000000000 */
[----:B------:R-:W-:-:S02]  /*9da0*/  IMAD.MOV.U32 R112, RZ, RZ, R2 ;  /* 0x000000ffff707224 */ /* 0x000fc400078e0002 */
[C---:B------:R-:W-:Y:S02]  /*9db0*/  IMAD R102, R111.reuse, UR5, R3 ;  /* 0x000000056f667c24 */ /* 0x040fe4000f8e0203 */
[----:B------:R-:W-:Y:S02]  /*9dc0*/  IMAD R16, R16, UR6, RZ ;  /* 0x0000000610107c24 */ /* 0x000fe4000f8e02ff */
[----:B------:R-:W-:Y:S01]  /*9dd0*/  IMAD.WIDE.U32 R2, R111, UR4, R104 ;  /* 0x000000046f027c25 */ /* 0x000fe2000f8e0068 */
[----:B------:R-:W-:-:S03]  /*9de0*/  ULDC.64 UR4, c[0x0][0xb30] ;  /* 0x0002cc0000047ab9 */ /* 0x000fc60000000a00 */
[----:B------:R-:W-:Y:S01]  /*9df0*/  IMAD R115, R111, UR7, R16 ;  /* 0x000000076f737c24 */ /* 0x000fe2000f8e0210 */
[----:B------:R-:W-:Y:S01]  /*9e00*/  IADD3 R2, P2, R55, R2, RZ ;  /* 0x0000000237027210 */ /* 0x000fe20007f5e0ff */
[----:B------:R-:W-:Y:S01]  /*9e10*/  IMAD.WIDE.U32 R104, R111, UR6, R112 ;  /* 0x000000066f687c25 */ /* 0x000fe2000f8e0070 */
[----:B------:R-:W-:Y:S01]  /*9e20*/  SHF.R.S32.HI R111, RZ, 0x1f, R55 ;  /* 0x0000001fff6f7819 */ /* 0x000fe20000011437 */
[----:B------:R-:W-:Y:S01]  /*9e30*/  ULDC.64 UR6, c[0x0][0xbc8] ;  /* 0x0002f20000067ab9 */ /* 0x000fe20000000a00 */
[----:B------:R-:W-:Y:S01]  /*9e40*/  SHF.R.S32.HI R16, RZ, 0x1f, R59 ;  /* 0x0000001fff107819 */ /* 0x000fe2000001143b */
[----:B------:R-:W-:Y:S01]  /*9e50*/  IMAD.MOV R55, RZ, RZ, -R55 ;  /* 0x000000ffff377224 */ /* 0x000fe200078e0a37 */
[----:B------:R-:W-:Y:S01]  /*9e60*/  IADD3.X R3, R111, R3, R102, P2, !PT ;  /* 0x000000036f037210 */ /* 0x000fe200017fe466 */
[----:B------:R-:W-:Y:S02]  /*9e70*/  IMAD.MOV R113, RZ, RZ, -R59 ;  /* 0x000000ffff717224 */ /* 0x000fe400078e0a3b */
[----:B------:R-:W-:-:S02]  /*9e80*/  IMAD R16, R16, UR4, RZ ;  /* 0x0000000410107c24 */ /* 0x000fc4000f8e02ff */
[C-C-:B------:R-:W-:Y:S02]  /*9e90*/  IMAD R55, R129.reuse, R55, R54.reuse ;  /* 0x0000003781377224 */ /* 0x140fe400078e0236 */
[----:B------:R-:W-:Y:S02]  /*9ea0*/  IMAD R113, R129, R113, R54 ;  /* 0x0000007181717224 */ /* 0x000fe400078e0236 */
[----:B------:R-:W-:Y:S01]  /*9eb0*/  IMAD R111, R59, UR5, R16 ;  /* 0x000000053b6f7c24 */ /* 0x000fe2000f8e0210 */
[----:B------:R-:W-:Y:S01]  /*9ec0*/  SHF.R.S32.HI R16, RZ, 0x1f, R55 ;  /* 0x0000001fff107819 */ /* 0x000fe20000011437 */
[----:B------:R-:W-:Y:S01]  /*9ed0*/  IMAD.IADD R105, R105, 0x1, R115 ;  /* 0x0000000169697824 */ /* 0x000fe200078e0273 */
[----:B------:R-:W-:Y:S01]  /*9ee0*/  SHF.R.S32.HI R54, RZ, 0x1f, R113 ;  /* 0x0000001fff367819 */ /* 0x000fe20000011471 */
[----:B------:R-:W0:Y:S02]  /*9ef0*/  S2UR UR5, SR_CgaCtaId ;  /* 0x00000000000579c3 */ /* 0x000e240000008800 */
[----:B------:R-:W-:-:S02]  /*9f00*/  IMAD R16, R16, UR6, RZ ;  /* 0x0000000610107c24 */ /* 0x000fc4000f8e02ff */
[----:B------:R-:W-:Y:S01]  /*9f10*/  IMAD.WIDE.U32 R104, R59, UR4, R104 ;  /* 0x000000043b687c25 */ /* 0x000fe2000f8e0068 */
[----:B------:R-:W-:-:S03]  /*9f20*/  UMOV UR4, 0x400 ;  /* 0x0000040000047882 */ /* 0x000fc60000000000 */
[----:B------:R-:W-:Y:S02]  /*9f30*/  IMAD R102, R54, UR8, RZ ;  /* 0x0000000836667c24 */ /* 0x000fe4000f8e02ff */
[----:B------:R-:W-:Y:S02]  /*9f40*/  IMAD R59, R55, UR7, R16 ;  /* 0x00000007373b7c24 */ /* 0x000fe4000f8e0210 */
[----:B------:R-:W-:Y:S02]  /*9f50*/  IMAD.IADD R105, R105, 0x1, R111 ;  /* 0x0000000169697824 */ /* 0x000fe400078e026f */
[----:B------:R-:W-:Y:S01]  /*9f60*/  IMAD.WIDE.U32 R54, R55, UR6, R2 ;  /* 0x0000000637367c25 */ /* 0x000fe2000f8e0002 */
[----:B------:R-:W-:Y:S01]  /*9f70*/  ULDC.64 UR6, c[0x0][0xba8] ;  /* 0x0002ea0000067ab9 */ /* 0x000fe20000000a00 */
[----:B------:R-:W-:Y:S02]  /*9f80*/  SEL R2, R52, R103, P0 ;  /* 0x0000006734027207 */ /* 0x000fe40000000000 */
[C---:B------:R-:W-:Y:S01]  /*9f90*/  IMAD R3, R113.reuse, UR9, R102 ;  /* 0x0000000971037c24 */ /* 0x040fe2000f8e0266 */
[----:B------:R-:W-:Y:S01]  /*9fa0*/  LEA R111, P2, R54, UR6, 0x2 ;  /* 0x00000006366f7c11 */ /* 0x000fe2000f8410ff */
[----:B------:R-:W-:Y:S01]  /*9fb0*/  IMAD.WIDE.U32 R112, R113, UR8, R104 ;  /* 0x0000000871707c25 */ /* 0x000fe2000f8e0068 */
[----:B------:R-:W-:Y:S01]  /*9fc0*/  ULDC.64 UR8, c[0x0][0xb00] ;  /* 0x0002c00000087ab9 */ /* 0x000fe20000000a00 */
[----:B------:R-:W-:Y:S01]  /*9fd0*/  ULDC UR6, c[0x0][0xa88] ;  /* 0x0002a20000067ab9 */ /* 0x000fe20000000800 */
[----:B------:R-:W-:Y:S01]  /*9fe0*/  SEL R52, R103, R52, P0 ;  /* 0x0000003467347207 */ /* 0x000fe20000000000 */
[----:B------:R-:W-:Y:S01]  /*9ff0*/  IMAD.IADD R55, R55, 0x1, R59 ;  /* 0x0000000137377824 */ /* 0x000fe200078e023b */
[----:B------:R-:W-:Y:S01]  /*a000*/  LEA R104, P3, R112, UR8, 0x2 ;  /* 0x0000000870687c11 */ /* 0x000fe2000f8610ff */
[----:B------:R-:W-:Y:S01]  /*a010*/  IMAD.IADD R3, R113, 0x1, R3 ;  /* 0x0000000171037824 */ /* 0x000fe200078e0203 */
[----:B------:R-:W-:Y:S01]  /*a020*/  SHFL.IDX PT, R114, R111, 0x1, 0x1c1f ;  /* 0x003c1f006f727f89 */ /* 0x000fe200000e0000 */
[----:B0-----:R-:W-:Y:S01]  /*a030*/  ULEA UR4, UR5, UR4, 0x18 ;  /* 0x0000000405047291 */ /* 0x001fe2000f8ec03f */
[----:B------:R-:W-:Y:S01]  /*a040*/  LEA.HI.X R116, R54, UR7, R55, 0x2, P2 ;  /* 0x0000000736747c11 */ /* 0x000fe200090f1437 */
[----:B------:R-:W-:Y:S01]  /*a050*/  IMAD R16, R129, UR6, RZ ;  /* 0x0000000681107c24 */ /* 0x000fe2000f8e02ff */
[----:B------:R-:W-:Y:S01]  /*a060*/  LEA.HI.X R106, R112, UR9, R3, 0x2, P3 ;  /* 0x00000009706a7c11 */ /* 0x000fe200098f1403 */
[C---:B------:R-:W-:Y:S01]  /*a070*/  VIADD R105, R101.reuse, 0x8 ;  /* 0x0000000865697836 */ /* 0x040fe20000000000 */
[----:B------:R-:W-:Y:S01]  /*a080*/  SHFL.IDX PT, R112, R111, RZ, 0x1c1f ;  /* 0x001c1fff6f707589 */ /* 0x000fe200000e0000 */
[----:B------:R-:W-:Y:S01]  /*a090*/  UIADD3 UR4, UR4, 0x33420, URZ ;  /* 0x0003342004047890 */ /* 0x000fe2000fffe03f */
[----:B------:R-:W-:-:S02]  /*a0a0*/  ISETP.GE.OR P2, PT, R101, R16, P1 ;  /* 0x000000106500720c */ /* 0x000fc40000f46670 */
[----:B------:R-:W0:Y:S01]  /*a0b0*/  SHFL.IDX PT, R113, R116, RZ, 0x1c1f ;  /* 0x001c1fff74717589 */ /* 0x000e2200000e0000 */
[-C--:B------:R-:W-:Y:S01]  /*a0c0*/  ISETP.GE.OR P1, PT, R105, R16.reuse, P1 ;  /* 0x000000106900720c */ /* 0x080fe20000f26670 */
[----:B------:R-:W-:Y:S01]  /*a0d0*/  UPRMT UR4, URZ, 0x654, UR4 ;  /* 0x000006543f047896 */ /* 0x000fe20008000004 */
[----:B------:R-:W-:Y:S01]  /*a0e0*/  ISETP.GE.AND P3, PT, R101, R16, PT ;  /* 0x000000106500720c */ /* 0x000fe20003f66270 */
[----:B------:R-:W1:Y:S01]  /*a0f0*/  SHFL.IDX PT, R115, R116, 0x1, 0x1c1f ;  /* 0x003c1f0074737f89 */ /* 0x000e6200000e0000 */
[----:B------:R-:W-:Y:S01]  /*a100*/  SEL R55, R56, R57, P0 ;  /* 0x0000003938377207 */ /* 0x000fe20000000000 */
[----:B------:R-:W-:Y:S01]  /*a110*/  IMAD.SHL.U32 R101, R100, 0x2, RZ ;  /* 0x0000000264657824 */ /* 0x000fe200078e00ff */
[----:B------:R-:W-:Y:S01]  /*a120*/  SEL R59, R57, R56, P0 ;  /* 0x00000038393b7207 */ /* 0x000fe20000000000 */
[----:B------:R2:W3:Y:S01]  /*a130*/  SHFL.IDX PT, R102, R104, RZ, 0x1c1f ;  /* 0x001c1fff68667589 */ /* 0x0004e200000e0000 */
[----:B------:R-:W-:Y:S02]  /*a140*/  SEL R3, R53, R110, P0 ;  /* 0x0000006e35037207 */ /* 0x000fe40000000000 */
[----:B------:R-:W-:Y:S01]  /*a150*/  SYNCS.ARRIVE.TRANS64.RED.A1T0 RZ, [UR4], RZ ;  /* 0x000000ffffff79a7 */ /* 0x000fe20008100404 */
[----:B------:R2:W4:Y:S01]  /*a160*/  SHFL.IDX PT, R103, R106, RZ, 0x1c1f ;  /* 0x001c1fff6a677589 */ /* 0x00052200000e0000 */
[----:B------:R-:W-:-:S02]  /*a170*/  SEL R54, R58, R109, P0 ;  /* 0x0000006d3a367207 */ /* 0x000fc40000000000 */
[----:B------:R-:W-:Y:S02]  /*a180*/  SEL R56, R60, R107, P0 ;  /* 0x0000006b3c387207 */ /* 0x000fe40000000000 */
[----:B------:R-:W-:Y:S02]  /*a190*/  SEL R57, R61, R108, P0 ;  /* 0x0000006c3d397207 */ /* 0x000fe40000000000 */
[----:B------:R-:W-:Y:S02]  /*a1a0*/  SEL R53, R110, R53, P0 ;  /* 0x000000356e357207 */ /* 0x000fe40000000000 */
[----:B------:R-:W-:Y:S02]  /*a1b0*/  SEL R58, R109, R58, P0 ;  /* 0x0000003a6d3a7207 */ /* 0x000fe40000000000 */
[----:B------:R-:W-:Y:S01]  /*a1c0*/  SEL R60, R107, R60, P0 ;  /* 0x0000003c6b3c7207 */ /* 0x000fe20000000000 */
[----:B0-----:R2:W-:Y:S01]  /*a1d0*/  @!P2 ST.E desc[UR38][R112.64], R4 ;  /* 0x000000047000a985 */ /* 0x0015e2000c101926 */
[----:B------:R-:W-:-:S03]  /*a1e0*/  SEL R61, R108, R61, P0 ;  /* 0x0000003d6c3d7207 */ /* 0x000fc60000000000 */
[----:B-1----:R2:W-:Y:S01]  /*a1f0*/  @!P1 ST.E desc[UR38][R114.64], R0 ;  /* 0x0000000072009985 */ /* 0x0025e2000c101926 */
[----:B------:R-:W-:Y:S05]  /*a200*/  @P3 BRA `(.L_x_37) ;  /* 0x0000000800383947 */ /* 0x000fea0003800000 */
[C---:B--2---:R-:W-:Y:S01]  /*a210*/  VIADD R0, R101.reuse, 0x8 ;  /* 0x0000000865007836 */ /* 0x044fe20000000000 */
[----:B------:R-:W-:Y:S01]  /*a220*/  ULDC UR4, c[0x0][0xac8] ;  /* 0x0002b20000047ab9 */ /* 0x000fe20000000800 */
[C---:B------:R-:W-:Y:S01]  /*a230*/  VIADD R100, R101.reuse, 0x10 ;  /* 0x0000001065647836 */ /* 0x040fe20000000000 */
[C---:B------:R-:W-:Y:S01]  /*a240*/  ISETP.GE.AND P4, PT, R101.reuse, UR4, PT ;  /* 0x0000000465007c0c */ /* 0x040fe2000bf86270 */
[C---:B------:R-:W-:Y:S01]  /*a250*/  VIADD R107, R101.reuse, 0x18 ;  /* 0x00000018656b7836 */ /* 0x040fe20000000000 */
[----:B------:R-:W-:Y:S01]  /*a260*/  ISETP.GE.AND P5, PT, R0, UR4, PT ;  /* 0x0000000400007c0c */ /* 0x000fe2000bfa6270 */
[C---:B------:R-:W-:Y:S01]  /*a270*/  VIADD R112, R101.reuse, 0x20 ;  /* 0x0000002065707836 */ /* 0x040fe20000000000 */
[----:B------:R-:W-:Y:S01]  /*a280*/  ISETP.GE.AND P3, PT, R100, UR4, PT ;  /* 0x0000000464007c0c */ /* 0x000fe2000bf66270 */
[----:B------:R-:W-:Y:S01]  /*a290*/  VIADD R114, R101, 0x28 ;  /* 0x0000002865727836 */ /* 0x000fe20000000000 */
[----:B------:R-:W-:Y:S01]  /*a2a0*/  ISETP.GE.AND P1, PT, R107, UR4, PT ;  /* 0x000000046b007c0c */ /* 0x000fe2000bf26270 */
[----:B------:R-:W-:Y:S01]  /*a2b0*/  VIADD R115, R101, 0x30 ;  /* 0x0000003065737836 */ /* 0x000fe20000000000 */
[----:B------:R-:W-:-:S05]  /*a2c0*/  ISETP.GE.AND P2, PT, R112, UR4, PT ;  /* 0x0000000470007c0c */ /* 0x000fca000bf46270 */
[--C-:B---34-:R-:W-:Y:S02]  /*a2d0*/  @!P4 IMAD.WIDE R108, R101, 0x4, R102.reuse ;  /* 0x00000004656cc825 */ /* 0x118fe400078e0266 */
[----:B------:R-:W-:Y:S02]  /*a2e0*/  @!P5 LEA.HI R0, R0, R0, RZ, 0x1 ;  /* 0x000000000000d211 */ /* 0x000fe400078f08ff */
[----:B------:R-:W-:Y:S01]  /*a2f0*/  @!P3 LEA.HI R100, R100, R100, RZ, 0x1 ;  /* 0x000000646464b211 */ /* 0x000fe200078f08ff */
[----:B------:R0:W-:Y:S01]  /*a300*/  @!P4 ST.E.64 desc[UR38][R108.64], R74 ;  /* 0x0000004a6c00c985 */ /* 0x0001e2000c101b26 */
[----:B------:R-:W-:Y:S02]  /*a310*/  @!P5 LOP3.LUT R111, R0, 0xfffffffe, RZ, 0xc0, !PT ;  /* 0xfffffffe006fd812 */ /* 0x000fe400078ec0ff */
[----:B------:R-:W-:Y:S02]  /*a320*/  @!P1 LEA.HI R0, R107, R107, RZ, 0x1 ;  /* 0x0000006b6b009211 */ /* 0x000fe400078f08ff */
[----:B------:R-:W-:Y:S01]  /*a330*/  @!P3 LOP3.LUT R107, R100, 0xfffffffe, RZ, 0xc0, !PT ;  /* 0xfffffffe646bb812 */ /* 0x000fe200078ec0ff */
[----:B------:R-:W-:Y:S01]  /*a340*/  @!P5 IMAD.WIDE R110, R111, 0x4, R102 ;  /* 0x000000046f6ed825 */ /* 0x000fe200078e0266 */
[----:B------:R-:W-:-:S02]  /*a350*/  @!P1 LOP3.LUT R113, R0, 0xfffffffe, RZ, 0xc0, !PT ;  /* 0xfffffffe00719812 */ /* 0x000fc400078ec0ff */
[----:B------:R-:W-:Y:S01]  /*a360*/  ISETP.GE.AND P4, PT, R114, UR4, PT ;  /* 0x0000000472007c0c */ /* 0x000fe2000bf86270 */
[C---:B------:R-:W-:Y:S01]  /*a370*/  VIADD R0, R101.reuse, 0x40 ;  /* 0x0000004065007836 */ /* 0x040fe20000000000 */
[----:B------:R1:W-:Y:S01]  /*a380*/  @!P5 ST.E.64 desc[UR38][R110.64], R80 ;  /* 0x000000506e00d985 */ /* 0x0003e2000c101b26 */
[----:B------:R-:W-:Y:S01]  /*a390*/  VIADD R100, R101, 0x38 ;  /* 0x0000003865647836 */ /* 0x000fe20000000000 */
[----:B------:R-:W-:Y:S01]  /*a3a0*/  @!P2 LEA.HI R112, R112, R112, RZ, 0x1 ;  /* 0x000000707070a211 */ /* 0x000fe200078f08ff */
[----:B0-----:R-:W-:Y:S01]  /*a3b0*/  @!P3 IMAD.WIDE R74, R107, 0x4, R102 ;  /* 0x000000046b4ab825 */ /* 0x001fe200078e0266 */
[----:B------:R-:W-:Y:S02]  /*a3c0*/  ISETP.GE.AND P5, PT, R115, UR4, PT ;  /* 0x0000000473007c0c */ /* 0x000fe4000bfa6270 */
[----:B------:R-:W-:Y:S02]  /*a3d0*/  @!P2 LOP3.LUT R109, R112, 0xfffffffe, RZ, 0xc0, !PT ;  /* 0xfffffffe706da812 */ /* 0x000fe400078ec0ff */
[----:B------:R0:W-:Y:S01]  /*a3e0*/  @!P3 ST.E.64 desc[UR38][R74.64], R78 ;  /* 0x0000004e4a00b985 */ /* 0x0001e2000c101b26 */
[----:B------:R-:W-:-:S02]  /*a3f0*/  ISETP.GE.AND P3, PT, R0, UR4, PT ;  /* 0x0000000400007c0c */ /* 0x000fc4000bf66270 */
[----:B------:R-:W-:Y:S01]  /*a400*/  @!P4 LEA.HI R114, R114, R114, RZ, 0x1 ;  /* 0x000000727272c211 */ /* 0x000fe200078f08ff */
[--C-:B------:R-:W-:Y:S01]  /*a410*/  @!P2 IMAD.WIDE R108, R109, 0x4, R102.reuse ;  /* 0x000000046d6ca825 */ /* 0x100fe200078e0266 */
[----:B------:R-:W-:Y:S02]  /*a420*/  ISETP.GE.AND P6, PT, R100, UR4, PT ;  /* 0x0000000464007c0c */ /* 0x000fe4000bfc6270 */
[----:B------:R-:W-:Y:S01]  /*a430*/  @!P4 LOP3.LUT R107, R114, 0xfffffffe, RZ, 0xc0, !PT ;  /* 0xfffffffe726bc812 */ /* 0x000fe200078ec0ff */
[----:B-1----:R-:W-:Y:S01]  /*a440*/  @!P1 IMAD.WIDE R80, R113, 0x4, R102 ;  /* 0x0000000471509825 */ /* 0x002fe200078e0266 */
[----:B------:R-:W-:-:S03]  /*a450*/  @!P5 LEA.HI R115, R115, R115, RZ, 0x1 ;  /* 0x000000737373d211 */ /* 0x000fc600078f08ff */
[C---:B------:R-:W-:Y:S01]  /*a460*/  VIADD R110, R101.reuse, 0x48 ;  /* 0x00000048656e7836 */ /* 0x040fe20000000000 */
[----:B------:R1:W-:Y:S01]  /*a470*/  @!P1 ST.E.64 desc[UR38][R80.64], R82 ;  /* 0x0000005250009985 */ /* 0x0003e2000c101b26 */
[----:B------:R-:W-:Y:S01]  /*a480*/  @!P3 LEA.HI R0, R0, R0, RZ, 0x1 ;  /* 0x000000000000b211 */ /* 0x000fe200078f08ff */
[----:B------:R-:W-:Y:S01]  /*a490*/  VIADD R111, R101, 0x50 ;  /* 0x00000050656f7836 */ /* 0x000fe20000000000 */
[----:B0-----:R-:W-:Y:S01]  /*a4a0*/  @!P5 LOP3.LUT R79, R115, 0xfffffffe, RZ, 0xc0, !PT ;  /* 0xfffffffe734fd812 */ /* 0x001fe200078ec0ff */
[--C-:B------:R-:W-:Y:S01]  /*a4b0*/  @!P4 IMAD.WIDE R74, R107, 0x4, R102.reuse ;  /* 0x000000046b4ac825 */ /* 0x100fe200078e0266 */
[----:B------:R-:W-:Y:S01]  /*a4c0*/  ISETP.GE.AND P1, PT, R110, UR4, PT ;  /* 0x000000046e007c0c */ /* 0x000fe2000bf26270 */
[----:B------:R-:W-:Y:S01]  /*a4d0*/  @!P2 ST.E.64 desc[UR38][R108.64], R86 ;  /* 0x000000566c00a985 */ /* 0x000fe2000c101b26 */
[----:B------:R-:W-:Y:S01]  /*a4e0*/  ISETP.GE.AND P2, PT, R111, UR4, PT ;  /* 0x000000046f007c0c */ /* 0x000fe2000bf46270 */
[--C-:B------:R-:W-:Y:S01]  /*a4f0*/  @!P5 IMAD.WIDE R78, R79, 0x4, R102.reuse ;  /* 0x000000044f4ed825 */ /* 0x100fe200078e0266 */
[----:B------:R-:W-:Y:S01]  /*a500*/  @!P6 LEA.HI R100, R100, R100, RZ, 0x1 ;  /* 0x000000646464e211 */ /* 0x000fe200078f08ff */
[----:B------:R0:W-:Y:S01]  /*a510*/  @!P4 ST.E.64 desc[UR38][R74.64], R84 ;  /* 0x000000544a00c985 */ /* 0x0001e2000c101b26 */
[----:B-1----:R-:W-:Y:S01]  /*a520*/  @!P3 LOP3.LUT R83, R0, 0xfffffffe, RZ, 0xc0, !PT ;  /* 0xfffffffe0053b812 */ /* 0x002fe200078ec0ff */
[----:B------:R-:W-:Y:S01]  /*a530*/  VIADD R0, R101, 0x58 ;  /* 0x0000005865007836 */ /* 0x000fe20000000000 */
[----:B------:R-:W-:Y:S01]  /*a540*/  @!P6 LOP3.LUT R81, R100, 0xfffffffe, RZ, 0xc0, !PT ;  /* 0xfffffffe6451e812 */ /* 0x000fe200078ec0ff */
[----:B------:R1:W-:Y:S04]  /*a550*/  @!P5 ST.E.64 desc[UR38][R78.64], R88 ;  /* 0x000000584e00d985 */ /* 0x0003e8000c101b26 */
[----:B------:R-:W-:Y:S01]  /*a560*/  @!P1 LEA.HI R110, R110, R110, RZ, 0x1 ;  /* 0x0000006e6e6e9211 */ /* 0x000fe200078f08ff */
[----:B------:R-:W-:Y:S01]  /*a570*/  @!P3 IMAD.WIDE R82, R83, 0x4, R102 ;  /* 0x000000045352b825 */ /* 0x000fe200078e0266 */
[----:B------:R-:W-:-:S02]  /*a580*/  ISETP.GE.AND P4, PT, R0, UR4, PT ;  /* 0x0000000400007c0c */ /* 0x000fc4000bf86270 */
[----:B------:R-:W-:Y:S01]  /*a590*/  @!P2 LEA.HI R111, R111, R111, RZ, 0x1 ;  /* 0x0000006f6f6fa211 */ /* 0x000fe200078f08ff */
[--C-:B------:R-:W-:Y:S01]  /*a5a0*/  @!P6 IMAD.WIDE R80, R81, 0x4, R102.reuse ;  /* 0x000000045150e825 */ /* 0x100fe200078e0266 */
[----:B0-----:R-:W-:Y:S02]  /*a5b0*/  @!P1 LOP3.LUT R75, R110, 0xfffffffe, RZ, 0xc0, !PT ;  /* 0xfffffffe6e4b9812 */ /* 0x001fe400078ec0ff */
[----:B------:R-:W-:Y:S01]  /*a5c0*/  @!P2 LOP3.LUT R111, R111, 0xfffffffe, RZ, 0xc0, !PT ;  /* 0xfffffffe6f6fa812 */ /* 0x000fe200078ec0ff */
[----:B------:R-:W-:Y:S01]  /*a5d0*/  VIADD R86, R101, 0x60 ;  /* 0x0000006065567836 */ /* 0x000fe20000000000 */
[----:B------:R0:W-:Y:S01]  /*a5e0*/  @!P6 ST.E.64 desc[UR38][R80.64], R92 ;  /* 0x0000005c5000e985 */ /* 0x0001e2000c101b26 */
[----:B------:R-:W-:-:S03]  /*a5f0*/  @!P1 IMAD.WIDE R74, R75, 0x4, R102 ;  /* 0x000000044b4a9825 */ /* 0x000fc600078e0266 */
[----:B------:R2:W-:Y:S01]  /*a600*/  @!P3 ST.E.64 desc[UR38][R82.64], R94 ;  /* 0x0000005e5200b985 */ /* 0x0005e2000c101b26 */
[----:B------:R-:W-:Y:S01]  /*a610*/  @!P4 LEA.HI R0, R0, R0, RZ, 0x1 ;  /* 0x000000000000c211 */ /* 0x000fe200078f08ff */
[----:B------:R-:W-:Y:S01]  /*a620*/  VIADD R84, R101, 0x70 ;  /* 0x0000007065547836 */ /* 0x000fe20000000000 */
[----:B------:R-:W-:Y:S01]  /*a630*/  ISETP.GE.AND P3, PT, R86, UR4, PT ;  /* 0x0000000456007c0c */ /* 0x000fe2000bf66270 */
[----:B-1----:R-:W-:Y:S01]  /*a640*/  @!P2 IMAD.WIDE R78, R111, 0x4, R102 ;  /* 0x000000046f4ea825 */ /* 0x002fe200078e0266 */
[----:B------:R1:W-:Y:S02]  /*a650*/  @!P1 ST.E.64 desc[UR38][R74.64], R90 ;  /* 0x0000005a4a009985 */ /* 0x0003e4000c101b26 */
[----:B------:R-:W-:Y:S01]  /*a660*/  ISETP.GE.AND P6, PT, R84, UR4, PT ;  /* 0x0000000454007c0c */ /* 0x000fe2000bfc6270 */
[C---:B------:R-:W-:Y:S01]  /*a670*/  VIADD R85, R101.reuse, 0x78 ;  /* 0x0000007865557836 */ /* 0x040fe20000000000 */
[----:B------:R3:W-:Y:S01]  /*a680*/  @!P2 ST.E.64 desc[UR38][R78.64], R98 ;  /* 0x000000624e00a985 */ /* 0x0007e2000c101b26 */
[C---:B0-----:R-:W-:Y:S01]  /*a690*/  VIADD R80, R101.reuse, 0x68 ;  /* 0x0000006865507836 */ /* 0x041fe20000000000 */
[----:B------:R-:W-:Y:S01]  /*a6a0*/  @!P4 LOP3.LUT R81, R0, 0xfffffffe, RZ, 0xc0, !PT ;  /* 0xfffffffe0051c812 */ /* 0x000fe200078ec0ff */
[----:B------:R-:W-:Y:S01]  /*a6b0*/  VIADD R0, R101, 0x88 ;  /* 0x0000008865007836 */ /* 0x000fe20000000000 */
[----:B------:R-:W-:Y:S01]  /*a6c0*/  ISETP.GE.AND P5, PT, R85, UR4, PT ;  /* 0x0000000455007c0c */ /* 0x000fe2000bfa6270 */
[----:B--2---:R-:W-:Y:S01]  /*a6d0*/  VIADD R82, R101, 0x80 ;  /* 0x0000008065527836 */ /* 0x004fe20000000000 */
[----:B------:R-:W-:-:S02]  /*a6e0*/  ISETP.GE.AND P1, PT, R80, UR4, PT ;  /* 0x0000000450007c0c */ /* 0x000fc4000bf26270 */
[----:B------:R-:W-:Y:S01]  /*a6f0*/  @!P3 LEA.HI R86, R86, R86, RZ, 0x1 ;  /* 0x000000565656b211 */ /* 0x000fe200078f08ff */
[----:B-1----:R-:W-:Y:S01]  /*a700*/  @!P4 IMAD.WIDE R74, R81, 0x4, R102 ;  /* 0x00000004514ac825 */ /* 0x002fe200078e0266 */
[----:B------:R-:W-:Y:S02]  /*a710*/  ISETP.GE.AND P2, PT, R82, UR4, PT ;  /* 0x0000000452007c0c */ /* 0x000fe4000bf46270 */
[----:B------:R-:W-:Y:S02]  /*a720*/  @!P6 LEA.HI R84, R84, R84, RZ, 0x1 ;  /* 0x000000545454e211 */ /* 0x000fe400078f08ff */
[----:B------:R0:W-:Y:S01]  /*a730*/  @!P4 ST.E.64 desc[UR38][R74.64], R96 ;  /* 0x000000604a00c985 */ /* 0x0001e2000c101b26 */
[----:B------:R-:W-:Y:S02]  /*a740*/  ISETP.GE.AND P4, PT, R0, UR4, PT ;  /* 0x0000000400007c0c */ /* 0x000fe4000bf86270 */
[----:B---3--:R-:W-:Y:S02]  /*a750*/  @!P3 LOP3.LUT R79, R86, 0xfffffffe, RZ, 0xc0, !PT ;  /* 0xfffffffe564fb812 */ /* 0x008fe400078ec0ff */
[----:B------:R-:W-:-:S02]  /*a760*/  @!P1 LEA.HI R80, R80, R80, RZ, 0x1 ;  /* 0x0000005050509211 */ /* 0x000fc400078f08ff */
[----:B------:R-:W-:Y:S01]  /*a770*/  @!P5 LEA.HI R85, R85, R85, RZ, 0x1 ;  /* 0x000000555555d211 */ /* 0x000fe200078f08ff */
[--C-:B------:R-:W-:Y:S01]  /*a780*/  @!P3 IMAD.WIDE R78, R79, 0x4, R102.reuse ;  /* 0x000000044f4eb825 */ /* 0x100fe200078e0266 */
[----:B------:R-:W-:Y:S02]  /*a790*/  @!P1 LOP3.LUT R81, R80, 0xfffffffe, RZ, 0xc0, !PT ;  /* 0xfffffffe50519812 */ /* 0x000fe400078ec0ff */
[----:B------:R-:W-:Y:S02]  /*a7a0*/  @!P2 LEA.HI R82, R82, R82, RZ, 0x1 ;  /* 0x000000525252a211 */ /* 0x000fe400078f08ff */
[----:B------:R-:W-:Y:S01]  /*a7b0*/  @!P6 LOP3.LUT R83, R84, 0xfffffffe, RZ, 0xc0, !PT ;  /* 0xfffffffe5453e812 */ /* 0x000fe200078ec0ff */
[--C-:B------:R-:W-:Y:S01]  /*a7c0*/  @!P1 IMAD.WIDE R80, R81, 0x4, R102.reuse ;  /* 0x0000000451509825 */ /* 0x100fe200078e0266 */
[----:B------:R-:W-:Y:S01]  /*a7d0*/  @!P4 LEA.HI R0, R0, R0, RZ, 0x1 ;  /* 0x000000000000c211 */ /* 0x000fe200078f08ff */
[----:B------:R1:W-:Y:S01]  /*a7e0*/  @!P3 ST.E.64 desc[UR38][R78.64], R62 ;  /* 0x0000003e4e00b985 */ /* 0x0003e2000c101b26 */
[----:B------:R-:W-:Y:S01]  /*a7f0*/  @!P5 LOP3.LUT R85, R85, 0xfffffffe, RZ, 0xc0, !PT ;  /* 0xfffffffe5555d812 */ /* 0x000fe200078ec0ff */
[--C-:B0-----:R-:W-:Y:S01]  /*a800*/  @!P6 IMAD.WIDE R74, R83, 0x4, R102.reuse ;  /* 0x00000004534ae825 */ /* 0x101fe200078e0266 */
[----:B------:R-:W-:Y:S01]  /*a810*/  @!P2 LOP3.LUT R87, R82, 0xfffffffe, RZ, 0xc0, !PT ;  /* 0xfffffffe5257a812 */ /* 0x000fe200078ec0ff */
[----:B------:R0:W-:Y:S02]  /*a820*/  @!P1 ST.E.64 desc[UR38][R80.64], R64 ;  /* 0x0000004050009985 */ /* 0x0001e4000c101b26 */
[----:B------:R-:W-:-:S02]  /*a830*/  @!P5 IMAD.WIDE R82, R85, 0x4, R102 ;  /* 0x000000045552d825 */ /* 0x000fc400078e0266 */
[----:B------:R2:W-:Y:S04]  /*a840*/  @!P6 ST.E.64 desc[UR38][R74.64], R50 ;  /* 0x000000324a00e985 */ /* 0x0005e8000c101b26 */
[----:B------:R-:W-:Y:S01]  /*a850*/  @!P5 ST.E.64 desc[UR38][R82.64], R48 ;  /* 0x000000305200d985 */ /* 0x000fe2000c101b26 */
[----:B-1----:R-:W-:Y:S01]  /*a860*/  @!P4 LOP3.LUT R79, R0, 0xfffffffe, RZ, 0xc0, !PT ;  /* 0xfffffffe004fc812 */ /* 0x002fe200078ec0ff */
[----:B------:R-:W-:-:S04]  /*a870*/  @!P2 IMAD.WIDE R62, R87, 0x4, R102 ;  /* 0x00000004573ea825 */ /* 0x000fc800078e0266 */
[----:B------:R-:W-:Y:S01]  /*a880*/  VIADD R0, R101, 0x90 ;  /* 0x0000009065007836 */ /* 0x000fe20000000000 */
[----:B------:R1:W-:Y:S01]  /*a890*/  @!P2 ST.E.64 desc[UR38][R62.64], R44 ;  /* 0x0000002c3e00a985 */ /* 0x0003e2000c101b26 */
[----:B0-----:R-:W-:-:S03]  /*a8a0*/  @!P4 IMAD.WIDE R64, R79, 0x4, R102 ;  /* 0x000000044f40c825 */ /* 0x001fc600078e0266 */
[----:B------:R-:W-:Y:S01]  /*a8b0*/  ISETP.GE.AND P1, PT, R0, UR4, PT ;  /* 0x0000000400007c0c */ /* 0x000fe2000bf26270 */
[C---:B------:R-:W-:Y:S01]  /*a8c0*/  VIADD R78, R101.reuse, 0x98 ;  /* 0x00000098654e7836 */ /* 0x040fe20000000000 */
[----:B------:R0:W-:Y:S01]  /*a8d0*/  @!P4 ST.E.64 desc[UR38][R64.64], R46 ;  /* 0x0000002e4000c985 */ /* 0x0001e2000c101b26 */
[C---:B------:R-:W-:Y:S02]  /*a8e0*/  VIADD R79, R101.reuse, 0xa0 ;  /* 0x000000a0654f7836 */ /* 0x040fe40000000000 */
[C---:B------:R-:W-:Y:S01]  /*a8f0*/  VIADD R80, R101.reuse, 0xa8 ;  /* 0x000000a865507836 */ /* 0x040fe20000000000 */
[----:B------:R-:W-:Y:S01]  /*a900*/  ISETP.GE.AND P2, PT, R78, UR4, PT ;  /* 0x000000044e007c0c */ /* 0x000fe2000bf46270 */
[----:B--2---:R-:W-:Y:S01]  /*a910*/  VIADD R50, R101, 0xb0 ;  /* 0x000000b065327836 */ /* 0x004fe20000000000 */
[----:B------:R-:W-:Y:S01]  /*a920*/  ISETP.GE.AND P3, PT, R79, UR4, PT ;  /* 0x000000044f007c0c */ /* 0x000fe2000bf66270 */
[----:B------:R-:W-:Y:S01]  /*a930*/  VIADD R51, R101, 0xb8 ;  /* 0x000000b865337836 */ /* 0x000fe20000000000 */
[----:B------:R-:W-:-:S02]  /*a940*/  ISETP.GE.AND P4, PT, R80, UR4, PT ;  /* 0x0000000450007c0c */ /* 0x000fc4000bf86270 */
[----:B------:R-:W-:Y:S02]  /*a950*/  ISETP.GE.AND P5, PT, R50, UR4, PT ;  /* 0x0000000432007c0c */ /* 0x000fe4000bfa6270 */
[----:B------:R-:W-:Y:S02]  /*a960*/  ISETP.GE.AND P6, PT, R51, UR4, PT ;  /* 0x0000000433007c0c */ /* 0x000fe4000bfc6270 */
[----:B------:R-:W-:-:S03]  /*a970*/  @!P1 LEA.HI R0, R0, R0, RZ, 0x1 ;  /* 0x0000000000009211 */ /* 0x000fc600078f08ff */
[----:B------:R-:W-:Y:S02]  /*a980*/  @!P2 LEA.HI R78, R78, R78, RZ, 0x1 ;  /* 0x0000004e4e4ea211 */ /* 0x000fe400078f08ff */
[----:B------:R-:W-:Y:S02]  /*a990*/  @!P3 LEA.HI R79, R79, R79, RZ, 0x1 ;  /* 0x0000004f4f4fb211 */ /* 0x000fe400078f08ff */
[----:B------:R-:W-:Y:S02]  /*a9a0*/  @!P4 LEA.HI R80, R80, R80, RZ, 0x1 ;  /* 0x000000505050c211 */ /* 0x000fe400078f08ff */
[----:B------:R-:W-:Y:S02]  /*a9b0*/  @!P5 LEA.HI R50, R50, R50, RZ, 0x1 ;  /* 0x000000323232d211 */ /* 0x000fe400078f08ff */
[----:B-1----:R-:W-:Y:S02]  /*a9c0*/  @!P6 LEA.HI R44, R51, R51, RZ, 0x1 ;  /* 0x00000033332ce211 */ /* 0x002fe400078f08ff */
[----:B------:R-:W-:-:S02]  /*a9d0*/  @!P1 LOP3.LUT R45, R0, 0xfffffffe, RZ, 0xc0, !PT ;  /* 0xfffffffe002d9812 */ /* 0x000fc400078ec0ff */
[----:B0-----:R-:W-:Y:S02]  /*a9e0*/  @!P2 LOP3.LUT R47, R78, 0xfffffffe, RZ, 0xc0, !PT ;  /* 0xfffffffe4e2fa812 */ /* 0x001fe400078ec0ff */
[----:B------:R-:W-:Y:S02]  /*a9f0*/  @!P3 LOP3.LUT R49, R79, 0xfffffffe, RZ, 0xc0, !PT ;  /* 0xfffffffe4f31b812 */ /* 0x000fe400078ec0ff */
[----:B------:R-:W-:Y:S01]  /*aa00*/  @!P4 LOP3.LUT R51, R80, 0xfffffffe, RZ, 0xc0, !PT ;  /* 0xfffffffe5033c812 */ /* 0x000fe200078ec0ff */
[--C-:B------:R-:W-:Y:S01]  /*aa10*/  @!P2 IMAD.WIDE R46, R47, 0x4, R102.reuse ;  /* 0x000000042f2ea825 */ /* 0x100fe200078e0266 */
[----:B------:R-:W-:Y:S02]  /*aa20*/  @!P5 LOP3.LUT R63, R50, 0xfffffffe, RZ, 0xc0, !PT ;  /* 0xfffffffe323fd812 */ /* 0x000fe400078ec0ff */
[----:B------:R-:W-:Y:S01]  /*aa30*/  @!P6 LOP3.LUT R65, R44, 0xfffffffe, RZ, 0xc0, !PT ;  /* 0xfffffffe2c41e812 */ /* 0x000fe200078ec0ff */
[----:B------:R-:W-:-:S04]  /*aa40*/  @!P1 IMAD.WIDE R44, R45, 0x4, R102 ;  /* 0x000000042d2c9825 */ /* 0x000fc800078e0266 */
[--C-:B------:R-:W-:Y:S01]  /*aa50*/  @!P3 IMAD.WIDE R48, R49, 0x4, R102.reuse ;  /* 0x000000043130b825 */ /* 0x100fe200078e0266 */
[----:B------:R0:W-:Y:S03]  /*aa60*/  @!P1 ST.E.64 desc[UR38][R44.64], R24 ;  /* 0x000000182c009985 */ /* 0x0001e6000c101b26 */
[--C-:B------:R-:W-:Y:S01]  /*aa70*/  @!P4 IMAD.WIDE R50, R51, 0x4, R102.reuse ;  /* 0x000000043332c825 */ /* 0x100fe200078e0266 */
[----:B------:R0:W-:Y:S03]  /*aa80*/  @!P2 ST.E.64 desc[UR38][R46.64], R26 ;  /* 0x0000001a2e00a985 */ /* 0x0001e6000c101b26 */
[--C-:B------:R-:W-:Y:S01]  /*aa90*/  @!P5 IMAD.WIDE R62, R63, 0x4, R102.reuse ;  /* 0x000000043f3ed825 */ /* 0x100fe200078e0266 */
[----:B------:R0:W-:Y:S03]  /*aaa0*/  @!P3 ST.E.64 desc[UR38][R48.64], R28 ;  /* 0x0000001c3000b985 */ /* 0x0001e6000c101b26 */
[----:B------:R-:W-:Y:S01]  /*aab0*/  @!P6 IMAD.WIDE R102, R65, 0x4, R102 ;  /* 0x000000044166e825 */ /* 0x000fe200078e0266 */
[----:B------:R0:W-:Y:S04]  /*aac0*/  @!P4 ST.E.64 desc[UR38][R50.64], R30 ;  /* 0x0000001e3200c985 */ /* 0x0001e8000c101b26 */
[----:B------:R0:W-:Y:S04]  /*aad0*/  @!P5 ST.E.64 desc[UR38][R62.64], R32 ;  /* 0x000000203e00d985 */ /* 0x0001e8000c101b26 */
[----:B------:R0:W-:Y:S02]  /*aae0*/  @!P6 ST.E.64 desc[UR38][R102.64], R34 ;  /* 0x000000226600e985 */ /* 0x0001e4000c101b26 */
.L_x_37:
[----:B------:R-:W-:Y:S05]  /*aaf0*/  BSYNC B0 ;  /* 0x0000000000007941 */ /* 0x000fea0003800000 */
.L_x_36:
[----:B------:R-:W-:Y:S01]  /*ab00*/  ISETP.GE.AND P1, PT, R105, R16, PT ;  /* 0x000000106900720c */ /* 0x000fe20003f26270 */
[----:B0-----:R1:W0:Y:S01]  /*ab10*/  SHFL.IDX PT, R25, R106, 0x1, 0x1c1f ;  /* 0x003c1f006a197f89 */ /* 0x00122200000e0000 */
[----:B------:R-:W-:Y:S02]  /*ab20*/  SEL R47, R23, R66, P0 ;  /* 0x00000042172f7207 */ /* 0x000fe40000000000 */
[----:B------:R-:W-:Y:S01]  /*ab30*/  SEL R27, R66, R23, P0 ;  /* 0x00000017421b7207 */ /* 0x000fe20000000000 */
[----:B------:R1:W0:Y:S01]  /*ab40*/  SHFL.IDX PT, R24, R104, 0x1, 0x1c1f ;  /* 0x003c1f0068187f89 */ /* 0x00022200000e0000 */
        /* <DEDUP_REMOVED lines=18> */
[----:B--2---:R-:W-:Y:S02]  /*ac70*/  SEL R4, R17, R68, P0 ;  /* 0x0000004411047207 */ /* 0x004fe40000000000 */
[----:B------:R-:W-:Y:S01]  /*ac80*/  SEL R8, R68, R17, P0 ;  /* 0x0000001144087207 */ /* 0x000fe20000000000 */
[----:B01----:R-:W-:Y:S06]  /*ac90*/  @P1 BRA `(.L_x_10) ;  /* 0x0000004800041947 */ /* 0x003fec0003800000 */
[C---:B------:R-:W-:Y:S01]  /*aca0*/  VIADD R0, R101.reuse, 0x8 ;  /* 0x0000000865007836 */ /* 0x040fe20000000000 */
        /* <DEDUP_REMOVED lines=10> */
[----:B------:R-:W-:-:S02]  /*ad50*/  ISETP.GE.AND P2, PT, R48, UR4, PT ;  /* 0x0000000430007c0c */ /* 0x000fc4000bf46270 */
[----:B------:R-:W-:Y:S02]  /*ad60*/  ISETP.GE.AND P3, PT, R50, UR4, PT ;  /* 0x0000000432007c0c */ /* 0x000fe4000bf66270 */
[----:B------:R-:W-:Y:S01]  /*ad70*/  ISETP.GE.AND P4, PT, R51, UR4, PT ;  /* 0x0000000433007c0c */ /* 0x000fe2000bf86270 */
[----:B------:R-:W-:Y:S02]  /*ad80*/  @!P0 IMAD.WIDE R16, R101, 0x4, R24 ;  /* 0x0000000465108825 */ /* 0x000fe400078e0218 */
[----:B------:R-:W-:Y:S02]  /*ad90*/  @!P1 LEA.HI R0, R0, R0, RZ, 0x1 ;  /* 0x0000000000009211 */ /* 0x000fe400078f08ff */
[----:B------:R-:W-:Y:S01]  /*ada0*/  @!P5 LEA.HI R30, R30, R30, RZ, 0x1 ;  /* 0x0000001e1e1ed211 */ /* 0x000fe200078f08ff */
[----:B------:R0:W-:Y:S01]  /*adb0*/  @!P0 ST.E.64 desc[UR38][R16.64], R10 ;  /* 0x0000000a10008985 */ /* 0x0001e2000c101b26 */
[----:B------:R-:W-:Y:S02]  /*adc0*/  @!P6 LEA.HI R42, R31, R31, RZ, 0x1 ;  /* 0x0000001f1f2ae211 */ /* 0x000fe400078f08ff */
[----:B------:R-:W-:Y:S01]  /*add0*/  @!P1 LOP3.LUT R31, R0, 0xfffffffe, RZ, 0xc0, !PT ;  /* 0xfffffffe001f9812 */ /* 0x000fe200078ec0ff */
[----:B------:R-:W-:Y:S01]  /*ade0*/  VIADD R0, R101, 0x38 ;  /* 0x0000003865007836 */ /* 0x000fe20000000000 */
[----:B------:R-:W-:-:S02]  /*adf0*/  @!P5 LOP3.LUT R43, R30, 0xfffffffe, RZ, 0xc0, !PT ;  /* 0xfffffffe1e2bd812 */ /* 0x000fc400078ec0ff */
[----:B------:R-:W-:Y:S01]  /*ae00*/  @!P6 LOP3.LUT R49, R42, 0xfffffffe, RZ, 0xc0, !PT ;  /* 0xfffffffe2a31e812 */ /* 0x000fe200078ec0ff */
[----:B------:R-:W-:Y:S01]  /*ae10*/  VIADD R42, R101, 0x40 ;  /* 0x00000040652a7836 */ /* 0x000fe20000000000 */
[----:B------:R-:W-:Y:S02]  /*ae20*/  @!P2 LEA.HI R48, R48, R48, RZ, 0x1 ;  /* 0x000000303030a211 */ /* 0x000fe400078f08ff */
[----:B------:R-:W-:Y:S02]  /*ae30*/  @!P3 LEA.HI R50, R50, R50, RZ, 0x1 ;  /* 0x000000323232b211 */ /* 0x000fe400078f08ff */
[----:B------:R-:W-:Y:S01]  /*ae40*/  @!P4 LEA.HI R51, R51, R51, RZ, 0x1 ;  /* 0x000000333333c211 */ /* 0x000fe200078f08ff */
[----:B0-----:R-:W-:-:S04]  /*ae50*/  @!P1 IMAD.WIDE R10, R31, 0x4, R24 ;  /* 0x000000041f0a9825 */ /* 0x001fc800078e0218 */
[--C-:B------:R-:W-:Y:S01]  /*ae60*/  @!P5 IMAD.WIDE R16, R43, 0x4, R24.reuse ;  /* 0x000000042b10d825 */ /* 0x100fe200078e0218 */
[----:B------:R0:W-:Y:S01]  /*ae70*/  @!P1 ST.E.64 desc[UR38][R10.64], R12 ;  /* 0x0000000c0a009985 */ /* 0x0001e2000c101b26 */
[----:B------:R-:W-:Y:S02]  /*ae80*/  ISETP.GE.AND P1, PT, R42, UR4, PT ;  /* 0x000000042a007c0c */ /* 0x000fe4000bf26270 */
[----:B------:R-:W-:Y:S01]  /*ae90*/  @!P6 IMAD.WIDE R30, R49, 0x4, R24 ;  /* 0x00000004311ee825 */ /* 0x000fe200078e0218 */
[----:B------:R1:W-:Y:S01]  /*aea0*/  @!P5 ST.E.64 desc[UR38][R16.64], R14 ;  /* 0x0000000e1000d985 */ /* 0x0003e2000c101b26 */
[----:B------:R-:W-:Y:S02]  /*aeb0*/  ISETP.GE.AND P5, PT, R0, UR4, PT ;  /* 0x0000000400007c0c */ /* 0x000fe4000bfa6270 */
[----:B------:R-:W-:Y:S01]  /*aec0*/  VIADD R49, R101, 0x48 ;  /* 0x0000004865317836 */ /* 0x000fe20000000000 */
[----:B------:R-:W-:Y:S01]  /*aed0*/  @!P2 LOP3.LUT R43, R48, 0xfffffffe, RZ, 0xc0, !PT ;  /* 0xfffffffe302ba812 */ /* 0x000fe200078ec0ff */
[----:B------:R2:W-:Y:S03]  /*aee0*/  @!P6 ST.E.64 desc[UR38][R30.64], R18 ;  /* 0x000000121e00e985 */ /* 0x0005e6000c101b26 */
[----:B------:R-:W-:-:S02]  /*aef0*/  ISETP.GE.AND P0, PT, R49, UR4, PT ;  /* 0x0000000431007c0c */ /* 0x000fc4000bf06270 */
[----:B0-----:R-:W-:Y:S01]  /*af00*/  @!P3 LOP3.LUT R13, R50, 0xfffffffe, RZ, 0xc0, !PT ;  /* 0xfffffffe320db812 */ /* 0x001fe200078ec0ff */
[--C-:B------:R-:W-:Y:S01]  /*af10*/  @!P2 IMAD.WIDE R10, R43, 0x4, R24.reuse ;  /* 0x000000042b0aa825 */ /* 0x100fe200078e0218 */
[----:B------:R-:W-:Y:S02]  /*af20*/  @!P1 LEA.HI R42, R42, R42, RZ, 0x1 ;  /* 0x0000002a2a2a9211 */ /* 0x000fe400078f08ff */
[----:B-1----:R-:W-:Y:S01]  /*af30*/  @!P4 LOP3.LUT R15, R51, 0xfffffffe, RZ, 0xc0, !PT ;  /* 0xfffffffe330fc812 */ /* 0x002fe200078ec0ff */
[--C-:B------:R-:W-:Y:S01]  /*af40*/  @!P3 IMAD.WIDE R12, R13, 0x4, R24.reuse ;  /* 0x000000040d0cb825 */ /* 0x100fe200078e0218 */
[----:B------:R-:W-:Y:S01]  /*af50*/  @!P5 LEA.HI R0, R0, R0, RZ, 0x1 ;  /* 0x000000000000d211 */ /* 0x000fe200078f08ff */
[----:B------:R0:W-:Y:S02]  /*af60*/  @!P2 ST.E.64 desc[UR38][R10.64], R6 ;  /* 0x000000060a00a985 */ /* 0x0001e4000c101b26 */
[----:B------:R-:W-:Y:S01]  /*af70*/  VIADD R16, R101, 0x50 ;  /* 0x0000005065107836 */ /* 0x000fe20000000000 */
[----:B------:R-:W-:Y:S01]  /*af80*/  @!P5 LOP3.LUT R17, R0, 0xfffffffe, RZ, 0xc0, !PT ;  /* 0xfffffffe0011d812 */ /* 0x000fe200078ec0ff */
[----:B------:R-:W-:Y:S01]  /*af90*/  @!P4 IMAD.WIDE R14, R15, 0x4, R24 ;  /* 0x000000040f0ec825 */ /* 0x000fe200078e0218 */
[----:B------:R-:W-:Y:S01]  /*afa0*/  @!P0 LEA.HI R49, R49, R49, RZ, 0x1 ;  /* 0x0000003131318211 */ /* 0x000fe200078f08ff */
[----:B------:R1:W-:Y:S01]  /*afb0*/  @!P3 ST.E.64 desc[UR38][R12.64], R20 ;  /* 0x000000140c00b985 */ /* 0x0003e2000c101b26 */
[----:B------:R-:W-:Y:S01]  /*afc0*/  ISETP.GE.AND P2, PT, R16, UR4, PT ;  /* 0x0000000410007c0c */ /* 0x000fe2000bf46270 */
[----:B------:R-:W-:Y:S01]  /*afd0*/  VIADD R0, R101, 0x58 ;  /* 0x0000005865007836 */ /* 0x000fe20000000000 */
[----:B------:R-:W-:Y:S01]  /*afe0*/  @!P0 LOP3.LUT R49, R49, 0xfffffffe, RZ, 0xc0, !PT ;  /* 0xfffffffe31318812 */ /* 0x000fe200078ec0ff */
[----:B------:R5:W-:Y:S01]  /*aff0*/  @!P4 ST.E.64 desc[UR38][R14.64], R2 ;  /* 0x000000020e00c985 */ /* 0x000be2000c101b26 */
[----:B--2---:R-:W-:-:S02]  /*b000*/  VIADD R18, R101, 0x60 ;  /* 0x0000006065127836 */ /* 0x004fc40000000000 */
[----:B------:R-:W-:Y:S01]  /*b010*/  ISETP.GE.AND P3, PT, R0, UR4, PT ;  /* 0x0000000400007c0c */ /* 0x000fe2000bf66270 */
[--C-:B0-----:R-:W-:Y:S01]  /*b020*/  @!P5 IMAD.WIDE R6, R17, 0x4, R24.reuse ;  /* 0x000000041106d825 */ /* 0x101fe200078e0218 */
[----:B------:R-:W-:Y:S02]  /*b030*/  @!P1 LOP3.LUT R11, R42, 0xfffffffe, RZ, 0xc0, !PT ;  /* 0xfffffffe2a0b9812 */ /* 0x000fe400078ec0ff */
[----:B------:R-:W-:Y:S02]  /*b040*/  ISETP.GE.AND P4, PT, R18, UR4, PT ;  /* 0x0000000412007c0c */ /* 0x000fe4000bf86270 */
[----:B------:R0:W-:Y:S01]  /*b050*/  @!P5 ST.E.64 desc[UR38][R6.64], R52 ;  /* 0x000000340600d985 */ /* 0x0001e2000c101b26 */
[----:B-1----:R-:W-:Y:S01]  /*b060*/  VIADD R12, R101, 0x68 ;  /* 0x00000068650c7836 */ /* 0x002fe20000000000 */
[----:B------:R-:W-:Y:S01]  /*b070*/  @!P2 LEA.HI R16, R16, R16, RZ, 0x1 ;  /* 0x000000101010a211 */ /* 0x000fe200078f08ff */
[----:B-----5:R-:W-:-:S03]  /*b080*/  @!P1 IMAD.WIDE R2, R11, 0x4, R24 ;  /* 0x000000040b029825 */ /* 0x020fc600078e0218 */
[----:B------:R-:W-:Y:S02]  /*b090*/  ISETP.GE.AND P5, PT, R12, UR4, PT ;  /* 0x000000040c007c0c */ /* 0x000fe4000bfa6270 */
[----:B------:R-:W-:Y:S01]  /*b0a0*/  @!P3 LEA.HI R0, R0, R0, RZ, 0x1 ;  /* 0x000000000000b211 */ /* 0x000fe200078f08ff */
[----:B------:R-:W-:Y:S01]  /*b0b0*/  VIADD R14, R101, 0x70 ;  /* 0x00000070650e7836 */ /* 0x000fe20000000000 */
[----:B------:R1:W-:Y:S01]  /*b0c0*/  @!P1 ST.E.64 desc[UR38][R2.64], R54 ;  /* 0x0000003602009985 */ /* 0x0003e2000c101b26 */
[----:B------:R-:W-:Y:S01]  /*b0d0*/  @!P0 IMAD.WIDE R10, R49, 0x4, R24 ;  /* 0x00000004310a8825 */ /* 0x000fe200078e0218 */
[----:B------:R-:W-:Y:S02]  /*b0e0*/  @!P3 LOP3.LUT R13, R0, 0xfffffffe, RZ, 0xc0, !PT ;  /* 0xfffffffe000db812 */ /* 0x000fe400078ec0ff */
[----:B------:R-:W-:Y:S01]  /*b0f0*/  ISETP.GE.AND P1, PT, R14, UR4, PT ;  /* 0x000000040e007c0c */ /* 0x000fe2000bf26270 */
[C---:B------:R-:W-:Y:S01]  /*b100*/  VIADD R15, R101.reuse, 0x78 ;  /* 0x00000078650f7836 */ /* 0x040fe20000000000 */
[----:B------:R2:W-:Y:S01]  /*b110*/  @!P0 ST.E.64 desc[UR38][R10.64], R58 ;  /* 0x0000003a0a008985 */ /* 0x0005e2000c101b26 */
[----:B0-----:R-:W-:Y:S01]  /*b120*/  @!P2 LOP3.LUT R7, R16, 0xfffffffe, RZ, 0xc0, !PT ;  /* 0xfffffffe1007a812 */ /* 0x001fe200078ec0ff */
[----:B------:R-:W-:Y:S01]  /*b130*/  VIADD R16, R101, 0x80 ;  /* 0x0000008065107836 */ /* 0x000fe20000000000 */
[----:B------:R-:W-:-:S02]  /*b140*/  @!P4 LEA.HI R18, R18, R18, RZ, 0x1 ;  /* 0x000000121212c211 */ /* 0x000fc400078f08ff */
[----:B------:R-:W-:Y:S02]  /*b150*/  ISETP.GE.AND P0, PT, R15, UR4, PT ;  /* 0x000000040f007c0c */ /* 0x000fe4000bf06270 */
[----:B------:R-:W-:Y:S01]  /*b160*/  @!P5 LEA.HI R12, R12, R12, RZ, 0x1 ;  /* 0x0000000c0c0cd211 */ /* 0x000fe200078f08ff */
[----:B-1----:R-:W-:-:S03]  /*b170*/  @!P2 IMAD.WIDE R2, R7, 0x4, R24 ;  /* 0x000000040702a825 */ /* 0x002fc600078e0218 */
[----:B------:R-:W-:Y:S01]  /*b180*/  @!P1 LEA.HI R14, R14, R14, RZ, 0x1 ;  /* 0x0000000e0e0e9211 */ /* 0x000fe200078f08ff */
[--C-:B------:R-:W-:Y:S01]  /*b190*/  @!P3 IMAD.WIDE R6, R13, 0x4, R24.reuse ;  /* 0x000000040d06b825 */ /* 0x100fe200078e0218 */
[----:B------:R-:W-:Y:S01]  /*b1a0*/  @!P5 LOP3.LUT R13, R12, 0xfffffffe, RZ, 0xc0, !PT ;  /* 0xfffffffe0c0dd812 */ /* 0x000fe200078ec0ff */
[----:B------:R0:W-:Y:S01]  /*b1b0*/  @!P2 ST.E.64 desc[UR38][R2.64], R56 ;  /* 0x000000380200a985 */ /* 0x0001e2000c101b26 */
[----:B--2---:R-:W-:Y:S02]  /*b1c0*/  @!P4 LOP3.LUT R11, R18, 0xfffffffe, RZ, 0xc0, !PT ;  /* 0xfffffffe120bc812 */ /* 0x004fe400078ec0ff */
[----:B------:R-:W-:Y:S01]  /*b1d0*/  ISETP.GE.AND P2, PT, R16, UR4, PT ;  /* 0x0000000410007c0c */ /* 0x000fe2000bf46270 */
[--C-:B------:R-:W-:Y:S01]  /*b1e0*/  @!P5 IMAD.WIDE R12, R13, 0x4, R24.reuse ;  /* 0x000000040d0cd825 */ /* 0x100fe200078e0218 */
[----:B------:R-:W-:Y:S01]  /*b1f0*/  @!P0 LEA.HI R0, R15, R15, RZ, 0x1 ;  /* 0x0000000f0f008211 */ /* 0x000fe200078f08ff */
[----:B------:R1:W-:Y:S01]  /*b200*/  @!P3 ST.E.64 desc[UR38][R6.64], R60 ;  /* 0x0000003c0600b985 */ /* 0x0003e2000c101b26 */
[----:B------:R-:W-:Y:S01]  /*b210*/  @!P1 LOP3.LUT R15, R14, 0xfffffffe, RZ, 0xc0, !PT ;  /* 0xfffffffe0e0f9812 */ /* 0x000fe200078ec0ff */
[----:B------:R-:W-:Y:S01]  /*b220*/  @!P4 IMAD.WIDE R10, R11, 0x4, R24 ;  /* 0x000000040b0ac825 */ /* 0x000fe200078e0218 */
[----:B------:R-:W-:-:S03]  /*b230*/  @!P0 LOP3.LUT R17, R0, 0xfffffffe, RZ, 0xc0, !PT ;  /* 0xfffffffe00118812 */ /* 0x000fc600078ec0ff */
[----:B------:R-:W-:Y:S01]  /*b240*/  VIADD R0, R101, 0x90 ;  /* 0x0000009065007836 */ /* 0x000fe20000000000 */
[----:B------:R2:W-:Y:S01]  /*b250*/  @!P4 ST.E.64 desc[UR38][R10.64], R32 ;  /* 0x000000200a00c985 */ /* 0x0005e2000c101b26 */
[--C-:B0-----:R-:W-:Y:S02]  /*b260*/  @!P1 IMAD.WIDE R2, R15, 0x4, R24.reuse ;  /* 0x000000040f029825 */ /* 0x101fe400078e0218 */
[----:B------:R-:W-:Y:S01]  /*b270*/  @!P2 LEA.HI R16, R16, R16, RZ, 0x1 ;  /* 0x000000101010a211 */ /* 0x000fe200078f08ff */
[----:B------:R0:W-:Y:S01]  /*b280*/  @!P5 ST.E.64 desc[UR38][R12.64], R36 ;  /* 0x000000240c00d985 */ /* 0x0001e2000c101b26 */
[----:B------:R-:W-:Y:S02]  /*b290*/  VIADD R14, R101, 0x88 ;  /* 0x00000088650e7836 */ /* 0x000fe40000000000 */
[----:B-1----:R-:W-:Y:S01]  /*b2a0*/  @!P0 IMAD.WIDE R6, R17, 0x4, R24 ;  /* 0x0000000411068825 */ /* 0x002fe200078e0218 */
[----:B------:R1:W-:Y:S01]  /*b2b0*/  @!P1 ST.E.64 desc[UR38][R2.64], R34 ;  /* 0x0000002202009985 */ /* 0x0003e2000c101b26 */
[----:B------:R-:W-:-:S02]  /*b2c0*/  ISETP.GE.AND P1, PT, R0, UR4, PT ;  /* 0x0000000400007c0c */ /* 0x000fc4000bf26270 */
[----:B------:R-:W-:Y:S01]  /*b2d0*/  ISETP.GE.AND P3, PT, R14, UR4, PT ;  /* 0x000000040e007c0c */ /* 0x000fe2000bf66270 */
[----:B------:R5:W-:Y:S01]  /*b2e0*/  @!P0 ST.E.64 desc[UR38][R6.64], R38 ;  /* 0x0000002606008985 */ /* 0x000be2000c101b26 */
[C---:B------:R-:W-:Y:S01]  /*b2f0*/  VIADD R15, R101.reuse, 0xa8 ;  /* 0x000000a8650f7836 */ /* 0x040fe20000000000 */
[----:B--2---:R-:W-:Y:S01]  /*b300*/  @!P2 LOP3.LUT R11, R16, 0xfffffffe, RZ, 0xc0, !PT ;  /* 0xfffffffe100ba812 */ /* 0x004fe200078ec0ff */
[C---:B------:R-:W-:Y:S02]  /*b310*/  VIADD R10, R101.reuse, 0x98 ;  /* 0x00000098650a7836 */ /* 0x040fe40000000000 */
[----:B------:R-:W-:Y:S01]  /*b320*/  VIADD R17, R101, 0xb0 ;  /* 0x000000b065117836 */ /* 0x000fe20000000000 */
[----:B------:R-:W-:Y:S01]  /*b330*/  ISETP.GE.AND P5, PT, R15, UR4, PT ;  /* 0x000000040f007c0c */ /* 0x000fe2000bfa6270 */
[C---:B0-----:R-:W-:Y:S01]  /*b340*/  VIADD R12, R101.reuse, 0xa0 ;  /* 0x000000a0650c7836 */ /* 0x041fe20000000000 */
[----:B------:R-:W-:Y:S01]  /*b350*/  ISETP.GE.AND P0, PT, R10, UR4, PT ;  /* 0x000000040a007c0c */ /* 0x000fe2000bf06270 */
[----:B------:R-:W-:Y:S01]  /*b360*/  VIADD R101, R101, 0xb8 ;  /* 0x000000b865657836 */ /* 0x000fe20000000000 */
[----:B------:R-:W-:Y:S01]  /*b370*/  ISETP.GE.AND P6, PT, R17, UR4, PT ;  /* 0x0000000411007c0c */ /* 0x000fe2000bfc6270 */
[----:B-1----:R-:W-:Y:S01]  /*b380*/  @!P2 IMAD.WIDE R2, R11, 0x4, R24 ;  /* 0x000000040b02a825 */ /* 0x002fe200078e0218 */
[----:B------:R-:W-:-:S02]  /*b390*/  ISETP.GE.AND P4, PT, R12, UR4, PT ;  /* 0x000000040c007c0c */ /* 0x000fc4000bf86270 */
[----:B------:R-:W-:Y:S02]  /*b3a0*/  @!P1 LEA.HI R0, R0, R0, RZ, 0x1 ;  /* 0x0000000000009211 */ /* 0x000fe400078f08ff */
[----:B------:R-:W-:Y:S01]  /*b3b0*/  @!P3 LEA.HI R14, R14, R14, RZ, 0x1 ;  /* 0x0000000e0e0eb211 */ /* 0x000fe200078f08ff */
[----:B------:R0:W-:Y:S01]  /*b3c0*/  @!P2 ST.E.64 desc[UR38][R2.64], R44 ;  /* 0x0000002c0200a985 */ /* 0x0001e2000c101b26 */
[----:B------:R-:W-:Y:S02]  /*b3d0*/  @!P1 LOP3.LUT R11, R0, 0xfffffffe, RZ, 0xc0, !PT ;  /* 0xfffffffe000b9812 */ /* 0x000fe400078ec0ff */
[----:B-----5:R-:W-:Y:S02]  /*b3e0*/  @!P3 LOP3.LUT R7, R14, 0xfffffffe, RZ, 0xc0, !PT ;  /* 0xfffffffe0e07b812 */ /* 0x020fe400078ec0ff */
[----:B------:R-:W-:Y:S01]  /*b3f0*/  @!P0 LEA.HI R0, R10, R10, RZ, 0x1 ;  /* 0x0000000a0a008211 */ /* 0x000fe200078f08ff */
[----:B------:R-:W-:Y:S01]  /*b400*/  @!P1 IMAD.WIDE R10, R11, 0x4, R24 ;  /* 0x000000040b0a9825 */ /* 0x000fe200078e0218 */
[----:B------:R-:W-:-:S02]  /*b410*/  @!P6 LEA.HI R14, R17, R17, RZ, 0x1 ;  /* 0x00000011110ee211 */ /* 0x000fc400078f08ff */
[----:B------:R-:W-:Y:S01]  /*b420*/  @!P4 LEA.HI R12, R12, R12, RZ, 0x1 ;  /* 0x0000000c0c0cc211 */ /* 0x000fe200078f08ff */
[--C-:B------:R-:W-:Y:S01]  /*b430*/  @!P3 IMAD.WIDE R6, R7, 0x4, R24.reuse ;  /* 0x000000040706b825 */ /* 0x100fe200078e0218 */
[----:B------:R-:W-:Y:S02]  /*b440*/  @!P0 LOP3.LUT R13, R0, 0xfffffffe, RZ, 0xc0, !PT ;  /* 0xfffffffe000d8812 */ /* 0x000fe400078ec0ff */
[----:B------:R-:W-:Y:S02]  /*b450*/  @!P5 LEA.HI R0, R15, R15, RZ, 0x1 ;  /* 0x0000000f0f00d211 */ /* 0x000fe400078f08ff */
[----:B------:R-:W-:Y:S01]  /*b460*/  @!P4 LOP3.LUT R15, R12, 0xfffffffe, RZ, 0xc0, !PT ;  /* 0xfffffffe0c0fc812 */ /* 0x000fe200078ec0ff */
[--C-:B------:R-:W-:Y:S01]  /*b470*/  @!P0 IMAD.WIDE R12, R13, 0x4, R24.reuse ;  /* 0x000000040d0c8825 */ /* 0x100fe200078e0218 */
[----:B------:R-:W-:Y:S01]  /*b480*/  @!P5 LOP3.LUT R17, R0, 0xfffffffe, RZ, 0xc0, !PT ;  /* 0xfffffffe0011d812 */ /* 0x000fe200078ec0ff */
[----:B------:R1:W-:Y:S01]  /*b490*/  @!P3 ST.E.64 desc[UR38][R6.64], R40 ;  /* 0x000000280600b985 */ /* 0x0003e2000c101b26 */
[----:B------:R-:W-:Y:S01]  /*b4a0*/  @!P6 LOP3.LUT R19, R14, 0xfffffffe, RZ, 0xc0, !PT ;  /* 0xfffffffe0e13e812 */ /* 0x000fe200078ec0ff */
[----:B0-----:R-:W-:-:S02]  /*b4b0*/  @!P4 IMAD.WIDE R2, R15, 0x4, R24 ;  /* 0x000000040f02c825 */ /* 0x001fc400078e0218 */
[----:B------:R2:W-:Y:S02]  /*b4c0*/  @!P1 ST.E.64 desc[UR38][R10.64], R46 ;  /* 0x0000002e0a009985 */ /* 0x0005e4000c101b26 */
[----:B------:R-:W-:Y:S02]  /*b4d0*/  @!P6 IMAD.WIDE R14, R19, 0x4, R24 ;  /* 0x00000004130ee825 */ /* 0x000fe400078e0218 */
[----:B------:R2:W-:Y:S01]  /*b4e0*/  @!P0 ST.E.64 desc[UR38][R12.64], R26 ;  /* 0x0000001a0c008985 */ /* 0x0005e2000c101b26 */
[----:B------:R-:W-:-:S03]  /*b4f0*/  ISETP.GE.AND P0, PT, R101, UR4, PT ;  /* 0x0000000465007c0c */ /* 0x000fc6000bf06270 */
[----:B------:R2:W-:Y:S01]  /*b500*/  @!P4 ST.E.64 desc[UR38][R2.64], R28 ;  /* 0x0000001c0200c985 */ /* 0x0005e2000c101b26 */
[----:B-1----:R-:W-:-:S05]  /*b510*/  @!P5 IMAD.WIDE R6, R17, 0x4, R24 ;  /* 0x000000041106d825 */ /* 0x002fca00078e0218 */
[----:B------:R2:W-:Y:S04]  /*b520*/  @!P5 ST.E.64 desc[UR38][R6.64], R22 ;  /* 0x000000160600d985 */ /* 0x0005e8000c101b26 */
[----:B------:R2:W-:Y:S01]  /*b530*/  @!P6 ST.E.64 desc[UR38][R14.64], R4 ;  /* 0x000000040e00e985 */ /* 0x0005e2000c101b26 */
[----:B------:R-:W-:Y:S05]  /*b540*/  @P0 BRA `(.L_x_10) ;  /* 0x0000003c00d80947 */ /* 0x000fea0003800000 */
[----:B------:R-:W-:-:S04]  /*b550*/  LEA.HI R101, R101, R101, RZ, 0x1 ;  /* 0x0000006565657211 */ /* 0x000fc800078f08ff */
[----:B------:R-:W-:-:S05]  /*b560*/  LOP3.LUT R101, R101, 0xfffffffe, RZ, 0xc0, !PT ;  /* 0xfffffffe65657812 */ /* 0x000fca00078ec0ff */
[----:B------:R-:W-:-:S05]  /*b570*/  IMAD.WIDE R24, R101, 0x4, R24 ;  /* 0x0000000465187825 */ /* 0x000fca00078e0218 */
[----:B------:R1:W-:Y:S01]  /*b580*/  ST.E.64 desc[UR38][R24.64], R8 ;  /* 0x0000000818007985 */ /* 0x0003e2000c101b26 */
[----:B------:R-:W-:Y:S05]  /*b590*/  BRA `(.L_x_10) ;  /* 0x0000003c00c47947 */ /* 0x000fea0003800000 */
.L_x_35:
[----:B------:R-:W0:Y:S02]  /*b5a0*/  S2R R0, SR_TID.X ;  /* 0x0000000000007919 */ /* 0x000e240000002100 */
[----:B0-----:R-:W-:-:S05]  /*b5b0*/  VIADD R2, R0, 0xffffff80 ;  /* 0xffffff8000027836 */ /* 0x001fca0000000000 */
[----:B------:R-:W-:-:S13]  /*b5c0*/  ISETP.GT.AND P0, PT, R2, 0x7f, PT ;  /* 0x0000007f0200780c */ /* 0x000fda0003f04270 */
[----:B------:R-:W-:Y:S05]  /*b5d0*/  @P0 BRA `(.L_x_10) ;  /* 0x0000003c00b40947 */ /* 0x000fea0003800000 */
[----:B------:R-:W0:Y:S01]  /*b5e0*/  S2R R3, SR_CTAID.X ;  /* 0x0000000000037919 */ /* 0x000e220000002500 */
[----:B------:R-:W1:Y:S01]  /*b5f0*/  LDC R6, c[0x0][0xbe8] ;  /* 0x0002fa00ff067b82 */ /* 0x000e620000000800 */
[----:B------:R-:W-:Y:S01]  /*b600*/  ULDC UR4, c[0x0][0xa88] ;  /* 0x0002a20000047ab9 */ /* 0x000fe20000000800 */
[----:B0-----:R-:W-:Y:S02]  /*b610*/  IMAD R0, R3, 0x80, R0 ;  /* 0x0000008003007824 */ /* 0x001fe400078e0200 */
[----:B-1----:R-:W-:Y:S02]  /*b620*/  IMAD R3, R6, UR4, RZ ;  /* 0x0000000406037c24 */ /* 0x002fe4000f8e02ff */
[----:B------:R-:W-:-:S05]  /*b630*/  VIADD R0, R0, 0xffffff80 ;  /* 0xffffff8000007836 */ /* 0x000fca0000000000 */
[----:B------:R-:W-:-:S13]  /*b640*/  ISETP.GE.AND P0, PT, R0, R3, PT ;  /* 0x000000030000720c */ /* 0x000fda0003f06270 */
[----:B------:R-:W-:Y:S05]  /*b650*/  @P0 BRA `(.L_x_10) ;  /* 0x0000003c00940947 */ /* 0x000fea0003800000 */
[----:B------:R-:W-:Y:S01]  /*b660*/  ISETP.NE.AND P0, PT, R6, 0x1, PT ;  /* 0x000000010600780c */ /* 0x000fe20003f05270 */
[----:B------:R-:W0:Y:S01]  /*b670*/  LDC.64 R12, c[0x0][0xbd8] ;  /* 0x0002f600ff0c7b82 */ /* 0x000e220000000a00 */
[----:B------:R-:W-:Y:S01]  /*b680*/  SHF.R.S32.HI R5, RZ, 0x1f, R16 ;  /* 0x0000001fff057819 */ /* 0x000fe20000011410 */
[----:B------:R-:W-:Y:S02]  /*b690*/  ULDC.64 UR4, c[0x0][0xbd0] ;  /* 0x0002f40000047ab9 */ /* 0x000fe40000000a00 */
[----:B------:R-:W-:-:S04]  /*b6a0*/  IMAD.WIDE.U32 R2, R16, UR4, RZ ;  /* 0x0000000410027c25 */ /* 0x000fc8000f8e00ff */
[----:B------:R-:W1:Y:S01]  /*b6b0*/  S2UR UR6, SR_CTAID.Y ;  /* 0x00000000000679c3 */ /* 0x000e620000002600 */
[----:B------:R-:W-:-:S04]  /*b6c0*/  IMAD R5, R5, UR4, RZ ;  /* 0x0000000405057c24 */ /* 0x000fc8000f8e02ff */
[----:B------:R-:W-:Y:S01]  /*b6d0*/  IMAD R5, R16, UR5, R5 ;  /* 0x0000000510057c24 */ /* 0x000fe2000f8e0205 */
[----:B------:R-:W-:Y:S01]  /*b6e0*/  ULDC.64 UR4, c[0x0][0xbe0] ;  /* 0x0002f80000047ab9 */ /* 0x000fe20000000a00 */
[----:B------:R-:W-:Y:S01]  /*b6f0*/  IMAD.MOV R16, RZ, RZ, -R16 ;  /* 0x000000ffff107224 */ /* 0x000fe200078e0a10 */
[----:B------:R-:W2:Y:S01]  /*b700*/  @P0 LDC R9, c[0x0][0xbec] ;  /* 0x0002fb00ff090b82 */ /* 0x000ea20000000800 */
[----:B------:R-:W-:Y:S02]  /*b710*/  IMAD.IADD R3, R3, 0x1, R5 ;  /* 0x0000000103037824 */ /* 0x000fe400078e0205 */
[----:B------:R-:W-:-:S05]  /*b720*/  IMAD.MOV.U32 R5, RZ, RZ, R0 ;  /* 0x000000ffff057224 */ /* 0x000fca00078e0000 */
[----:B------:R-:W1:Y:S01]  /*b730*/  LDC R7, c[0x0][0xc50] ;  /* 0x00031400ff077b82 */ /* 0x000e620000000800 */
[C---:B0-----:R-:W-:Y:S02]  /*b740*/  IMAD R8, R12.reuse, UR37, RZ ;  /* 0x000000250c087c24 */ /* 0x041fe4000f8e02ff */
[----:B------:R-:W-:-:S04]  /*b750*/  IMAD.WIDE.U32 R2, R12, UR36, R2 ;  /* 0x000000240c027c25 */ /* 0x000fc8000f8e0002 */
[----:B------:R-:W-:Y:S01]  /*b760*/  IMAD R13, R13, UR36, R8 ;  /* 0x000000240d0d7c24 */ /* 0x000fe2000f8e0208 */
[----:B------:R-:W0:Y:S03]  /*b770*/  @P0 LDC R11, c[0x0][0xbf0] ;  /* 0x0002fc00ff0b0b82 */ /* 0x000e260000000800 */
[----:B------:R-:W-:Y:S02]  /*b780*/  IMAD.IADD R3, R13, 0x1, R3 ;  /* 0x000000010d037824 */ /* 0x000fe400078e0203 */
[----:B--2---:R-:W-:-:S04]  /*b790*/  @P0 IMAD.HI.U32 R4, R0, R9, RZ ;  /* 0x0000000900040227 */ /* 0x004fc800078e00ff */
[----:B-1----:R-:W-:-:S04]  /*b7a0*/  IMAD R9, R7, R16, UR6 ;  /* 0x0000000607097e24 */ /* 0x002fc8000f8e0210 */
[----:B------:R-:W-:Y:S01]  /*b7b0*/  IMAD.WIDE.U32 R2, R9, UR4, R2 ;  /* 0x0000000409027c25 */ /* 0x000fe2000f8e0002 */
[----:B0-----:R-:W-:Y:S02]  /*b7c0*/  @P0 SHF.R.U32.HI R5, RZ, R11, R4 ;  /* 0x0000000bff050219 */ /* 0x001fe40000011604 */
[----:B------:R-:W-:Y:S02]  /*b7d0*/  SHF.R.S32.HI R4, RZ, 0x1f, R9 ;  /* 0x0000001fff047819 */ /* 0x000fe40000011409 */
[----:B------:R-:W-:Y:S01]  /*b7e0*/  IADD3 R2, P0, R5, R2, RZ ;  /* 0x0000000205027210 */ /* 0x000fe20007f1e0ff */
[----:B------:R-:W-:Y:S02]  /*b7f0*/  IMAD.MOV R7, RZ, RZ, -R5 ;  /* 0x000000ffff077224 */ /* 0x000fe400078e0a05 */
[----:B------:R-:W-:Y:S02]  /*b800*/  IMAD R4, R4, UR4, RZ ;  /* 0x0000000404047c24 */ /* 0x000fe4000f8e02ff */
[----:B------:R-:W-:-:S02]  /*b810*/  IMAD R7, R6, R7, R0 ;  /* 0x0000000706077224 */ /* 0x000fc400078e0200 */
[----:B------:R-:W-:Y:S01]  /*b820*/  IMAD R4, R9, UR5, R4 ;  /* 0x0000000509047c24 */ /* 0x000fe2000f8e0204 */
[----:B------:R-:W-:Y:S01]  /*b830*/  SHF.R.S32.HI R9, RZ, 0x1f, R5 ;  /* 0x0000001fff097819 */ /* 0x000fe20000011405 */
[----:B------:R-:W-:Y:S01]  /*b840*/  ULDC.64 UR4, c[0x0][0xbc8] ;  /* 0x0002f20000047ab9 */ /* 0x000fe20000000a00 */
[----:B------:R-:W-:Y:S02]  /*b850*/  SHF.R.S32.HI R0, RZ, 0x1f, R7 ;  /* 0x0000001fff007819 */ /* 0x000fe40000011407 */
[----:B------:R-:W-:-:S03]  /*b860*/  IADD3.X R3, R9, R3, R4, P0, !PT ;  /* 0x0000000309037210 */ /* 0x000fc600007fe404 */
[----:B------:R-:W-:Y:S02]  /*b870*/  IMAD R0, R0, UR4, RZ ;  /* 0x0000000400007c24 */ /* 0x000fe4000f8e02ff */
[----:B------:R-:W-:-:S04]  /*b880*/  IMAD.WIDE.U32 R2, R7, UR4, R2 ;  /* 0x0000000407027c25 */ /* 0x000fc8000f8e0002 */
[----:B------:R-:W-:Y:S01]  /*b890*/  IMAD R5, R7, UR5, R0 ;  /* 0x0000000507057c24 */ /* 0x000fe2000f8e0200 */
[----:B------:R-:W-:Y:S02]  /*b8a0*/  ULDC.64 UR4, c[0x0][0xba8] ;  /* 0x0002ea0000047ab9 */ /* 0x000fe40000000a00 */
[----:B------:R-:W-:Y:S01]  /*b8b0*/  LEA R4, P0, R2, UR4, 0x2 ;  /* 0x0000000402047c11 */ /* 0x000fe2000f8010ff */
[----:B------:R-:W-:-:S05]  /*b8c0*/  IMAD.IADD R3, R3, 0x1, R5 ;  /* 0x0000000103037824 */ /* 0x000fca00078e0205 */
[----:B------:R-:W-:Y:S01]  /*b8d0*/  LEA.HI.X R5, R2, UR5, R3, 0x2, P0 ;  /* 0x0000000502057c11 */ /* 0x000fe200080f1403 */
[----:B------:R-:W-:-:S05]  /*b8e0*/  IMAD.MOV.U32 R3, RZ, RZ, -0x800000 ;  /* 0xff800000ff037424 */ /* 0x000fca00078e00ff */
[----:B------:R0:W-:Y:S01]  /*b8f0*/  STG.E desc[UR38][R4.64], R3 ;  /* 0x0000000304007986 */ /* 0x0001e2000c101926 */
[----:B------:R-:W-:Y:S05]  /*b900*/  BRA `(.L_x_10) ;  /* 0x0000003800e87947 */ /* 0x000fea0003800000 */
.L_x_8:
[----:B------:R-:W-:-:S08]  /*b910*/  NOP ;  /* 0x0000000000007918 */ /* 0x000fd00000000000 */
[----:B--2---:R-:W0:-:S00]  /*b920*/  USETMAXREG.DEALLOC.CTAPOOL 0x18 ;  /* 0x00000018000079c8 */ /* 0x004e0000080e0500 */
[----:B0-----:R-:W-:Y:S01]  /*b930*/  LOP3.LUT R0, R0, 0x3, RZ, 0xc0, !PT ;  /* 0x0000000300007812 */ /* 0x001fe200078ec0ff */
[----:B------:R-:W0:Y:S05]  /*b940*/  S2R R19, SR_CTAID.Z ;  /* 0x0000000000137919 */ /* 0x000e2a0000002700 */
[----:B------:R-:W1:Y:S01]  /*b950*/  S2UR UR6, SR_CTAID.Y ;  /* 0x00000000000679c3 */ /* 0x000e620000002600 */
[----:B------:R-:W2:Y:S02]  /*b960*/  SHFL.IDX PT, R0, R0, RZ, 0x1f ;  /* 0x00001fff00007589 */ /* 0x000ea400000e0000 */
[----:B--2---:R-:W-:-:S13]  /*b970*/  ISETP.NE.AND P0, PT, R0, RZ, PT ;  /* 0x000000ff0000720c */ /* 0x004fda0003f05270 */
[----:B01----:R-:W-:Y:S05]  /*b980*/  @!P0 BRA `(.L_x_38) ;  /* 0x0000000000288947 */ /* 0x003fea0003800000 */
[----:B------:R-:W-:Y:S01]  /*b990*/  ULDC UR7, c[0x0][0xc50] ;  /* 0x0003140000077ab9 */ /* 0x000fe20000000800 */
[----:B------:R-:W-:Y:S01]  /*b9a0*/  UMOV UR36, UR6 ;  /* 0x0000000600247c82 */ /* 0x000fe20008000000 */
[----:B------:R-:W-:-:S06]  /*b9b0*/  UISETP.NE.AND UP0, UPT, UR7, 0x1, UPT ;  /* 0x000000010700788c */ /* 0x000fcc000bf05270 */
[----:B------:R-:W-:-:S13]  /*b9c0*/  PLOP3.LUT P0, PT, PT, PT, UP0, 0x80, 0x0 ;  /* 0x000000000000781c */ /* 0x000fda0003f0f008 */
[----:B------:R-:W-:Y:S05]  /*b9d0*/  @!P0 BRA `(.L_x_39) ;  /* 0x0000000000308947 */ /* 0x000fea0003800000 */
[----:B------:R-:W-:Y:S01]  /*b9e0*/  ULDC UR4, c[0x0][0xc54] ;  /* 0x0003150000047ab9 */ /* 0x000fe20000000800 */
[----:B------:R-:W-:Y:S01]  /*b9f0*/  ULDC UR36, c[0x0][0xc58] ;  /* 0x0003160000247ab9 */ /* 0x000fe20000000800 */
[----:B------:R-:W-:-:S04]  /*ba00*/  UIMAD.WIDE.U32 UR4, UR6, UR4, URZ ;  /* 0x00000004060472a5 */ /* 0x000fc8000f8e003f */
[----:B------:R-:W-:Y:S01]  /*ba10*/  USHF.R.U32.HI UR36, URZ, UR36, UR5 ;  /* 0x000000243f247299 */ /* 0x000fe20008011605 */
[----:B------:R-:W-:Y:S11]  /*ba20*/  BRA `(.L_x_39) ;  /* 0x00000000001c7947 */ /* 0x000ff60003800000 */
.L_x_38:
[----:B------:R-:W-:Y:S01]  /*ba30*/  ULDC UR7, c[0x0][0xc50] ;  /* 0x0003140000077ab9 */ /* 0x000fe20000000800 */
[----:B------:R-:W-:Y:S01]  /*ba40*/  UMOV UR36, UR6 ;  /* 0x0000000600247c82 */ /* 0x000fe20008000000 */
[----:B------:R-:W-:-:S11]  /*ba50*/  UISETP.NE.AND UP0, UPT, UR7, 0x1, UPT ;  /* 0x000000010700788c */ /* 0x000fd6000bf05270 */
[----:B------:R-:W-:Y:S01]  /*ba60*/  @UP0 ULDC UR4, c[0x0][0xc54] ;  /* 0x0003150000040ab9 */ /* 0x000fe20000000800 */
[----:B------:R-:W-:Y:S01]  /*ba70*/  @UP0 ULDC UR8, c[0x0][0xc58] ;  /* 0x0003160000080ab9 */ /* 0x000fe20000000800 */
[----:B------:R-:W-:-:S04]  /*ba80*/  UIMAD.WIDE.U32 UR4, UR6, UR4, URZ ;  /* 0x00000004060472a5 */ /* 0x000fc8000f8e003f */
[----:B------:R-:W-:-:S12]  /*ba90*/  @UP0 USHF.R.U32.HI UR36, URZ, UR8, UR5 ;  /* 0x000000083f240299 */ /* 0x000fd80008011605 */
.L_x_39:
[----:B------:R-:W-:Y:S01]  /*baa0*/  ISETP.GE.AND P0, PT, R19, RZ, PT ;  /* 0x000000ff1300720c */ /* 0x000fe20003f06270 */
[----:B------:R-:W-:Y:S01]  /*bab0*/  UIADD3 UR4, -UR36, URZ, URZ ;  /* 0x0000003f24047290 */ /* 0x000fe2000fffe13f */
[----:B------:R-:W-:Y:S02]  /*bac0*/  IMAD.MOV.U32 R14, RZ, RZ, 0x1 ;  /* 0x00000001ff0e7424 */ /* 0x000fe400078e00ff */
[----:B------:R-:W-:Y:S01]  /*bad0*/  IMAD.MOV.U32 R0, RZ, RZ, RZ ;  /* 0x000000ffff007224 */ /* 0x000fe200078e00ff */
[----:B------:R-:W-:Y:S01]  /*bae0*/  UIMAD UR6, UR7, UR4, UR6 ;  /* 0x00000004070672a4 */ /* 0x000fe2000f8e0206 */
[----:B------:R-:W-:-:S07]  /*baf0*/  IMAD.MOV.U32 R2, RZ, RZ, 0x1 ;  /* 0x00000001ff027424 */ /* 0x000fce00078e00ff */
[----:B------:R-:W-:Y:S05]  /*bb00*/  @!P0 BRA `(.L_x_40) ;  /* 0x00000034009c8947 */ /* 0x000fea0003800000 */
[----:B------:R-:W-:Y:S01]  /*bb10*/  ULDC.64 UR4, c[0x0][0x418] ;  /* 0x0001060000047ab9 */ /* 0x000fe20000000a00 */
[----:B------:R-:W-:Y:S01]  /*bb20*/  ULOP3.LUT UR8, UR6, 0xffff, URZ, 0xc0, !UPT ;  /* 0x0000ffff06087892 */ /* 0x000fe2000f8ec03f */
[----:B------:R-:W-:Y:S01]  /*bb30*/  IMAD.MOV.U32 R17, RZ, RZ, RZ ;  /* 0x000000ffff117224 */ /* 0x000fe200078e00ff */
[----:B------:R-:W-:-:S03]  /*bb40*/  UISETP.NE.U32.AND UP0, UPT, UR4, URZ, UPT ;  /* 0x0000003f0400728c */ /* 0x000fc6000bf05070 */
[----:B------:R-:W-:Y:S01]  /*bb50*/  ULDC UR4, c[0x0][0x424] ;  /* 0x0001090000047ab9 */ /* 0x000fe20000000800 */
[----:B------:R-:W-:-:S03]  /*bb60*/  UISETP.NE.AND.EX UP0, UPT, UR5, URZ, UPT, UP0 ;  /* 0x0000003f0500728c */ /* 0x000fc6000bf05300 */
[----:B------:R-:W-:Y:S01]  /*bb70*/  ULDC UR5, c[0x0][0x2f0] ;  /* 0x0000bc0000057ab9 */ /* 0x000fe20000000800 */
[----:B------:R-:W-:-:S04]  /*bb80*/  USEL UR4, UR4, 0x1, UP0 ;  /* 0x0000000104047887 */ /* 0x000fc80008000000 */
[----:B------:R-:W-:-:S04]  /*bb90*/  UIMAD UR4, UR4, UR5, URZ ;  /* 0x00000005040472a4 */ /* 0x000fc8000f8e023f */
[----:B------:R-:W-:Y:S02]  /*bba0*/  UISETP.GE.AND UP0, UPT, UR4, 0x1, UPT ;  /* 0x000000010400788c */ /* 0x000fe4000bf06270 */
[----:B------:R-:W-:-:S04]  /*bbb0*/  UIADD3 UR5, UR4, 0x9f, URZ ;  /* 0x0000009f04057890 */ /* 0x000fc8000fffe03f */
[----:B------:R-:W-:Y:S01]  /*bbc0*/  PLOP3.LUT P0, PT, PT, PT, UP0, 0x80, 0x0 ;  /* 0x000000000000781c */ /* 0x000fe20003f0f008 */
[----:B------:R-:W-:-:S04]  /*bbd0*/  UIMAD.WIDE UR4, UR5, 0x66666667, URZ ;  /* 0x66666667050478a5 */ /* 0x000fc8000f8e023f */
[----:B------:R-:W-:-:S04]  /*bbe0*/  USHF.R.U32.HI UR4, URZ, 0x1f, UR5 ;  /* 0x0000001f3f047899 */ /* 0x000fc80008011605 */
[----:B------:R-:W-:-:S04]  /*bbf0*/  ULEA.HI.SX32 UR7, UR5, UR4, 0x1a ;  /* 0x0000000405077291 */ /* 0x000fc8000f8fd23f */
[----:B------:R-:W-:Y:S08]  /*bc00*/  @!P0 BRA `(.L_x_41) ;  /* 0x00000000007c8947 */ /* 0x000ff00003800000 */
[----:B------:R-:W-:-:S04]  /*bc10*/  USHF.R.U32.HI UR4, URZ, 0x10, UR6 ;  /* 0x000000103f047899 */ /* 0x000fc80008011606 */
[----:B------:R-:W-:-:S11]  /*bc20*/  UISETP.NE.AND UP0, UPT, UR4, URZ, UPT ;  /* 0x0000003f0400728c */ /* 0x000fd6000bf05270 */
[----:B------:R-:W-:Y:S02]  /*bc30*/  @!UP0 ULDC UR4, c[0x0][0x9f0] ;  /* 0x00027c0000048ab9 */ /* 0x000fe40000000800 */
[----:B------:R-:W-:Y:S01]  /*bc40*/  IMAD.U32 R6, RZ, RZ, UR4 ;  /* 0x00000004ff067e24 */ /* 0x000fe2000f8e00ff */
[----:B------:R-:W-:-:S04]  /*bc50*/  UIADD3 UR5, UR7, -0x1, UR4 ;  /* 0xffffffff07057890 */ /* 0x000fc8000fffe004 */
[-C--:B------:R-:W-:Y:S02]  /*bc60*/  IABS R0, R6.reuse ;  /* 0x0000000600007213 */ /* 0x080fe40000000000 */
[----:B------:R-:W-:Y:S02]  /*bc70*/  IABS R6, R6 ;  /* 0x0000000600067213 */ /* 0x000fe40000000000 */
[----:B------:R-:W0:Y:S08]  /*bc80*/  I2F.RP R4, R0 ;  /* 0x0000000000047306 */ /* 0x000e300000209400 */
[----:B0-----:R-:W0:Y:S02]  /*bc90*/  MUFU.RCP R4, R4 ;  /* 0x0000000400047308 */ /* 0x001e240000001000 */
[----:B0-----:R-:W-:-:S06]  /*bca0*/  VIADD R2, R4, 0xffffffe ;  /* 0x0ffffffe04027836 */ /* 0x001fcc0000000000 */
[----:B------:R0:W1:Y:S02]  /*bcb0*/  F2I.FTZ.U32.TRUNC.NTZ R3, R2 ;  /* 0x0000000200037305 */ /* 0x000064000021f000 */
[----:B0-----:R-:W-:Y:S02]  /*bcc0*/  IMAD.MOV.U32 R2, RZ, RZ, RZ ;  /* 0x000000ffff027224 */ /* 0x001fe400078e00ff */
[----:B-1----:R-:W-:-:S04]  /*bcd0*/  IMAD.MOV R5, RZ, RZ, -R3 ;  /* 0x000000ffff057224 */ /* 0x002fc800078e0a03 */
[----:B------:R-:W-:-:S04]  /*bce0*/  IMAD R5, R5, R0, RZ ;  /* 0x0000000005057224 */ /* 0x000fc800078e02ff */
[----:B------:R-:W-:-:S04]  /*bcf0*/  IMAD.HI.U32 R3, R3, R5, R2 ;  /* 0x0000000503037227 */ /* 0x000fc800078e0002 */
[----:B------:R-:W-:Y:S01]  /*bd00*/  IMAD.U32 R5, RZ, RZ, UR5 ;  /* 0x00000005ff057e24 */ /* 0x000fe2000f8e00ff */
[----:B------:R-:W-:-:S04]  /*bd10*/  ULOP3.LUT UR5, UR5, UR4, URZ, 0x3c, !UPT ;  /* 0x0000000405057292 */ /* 0x000fc8000f8e3c3f */
[----:B------:R-:W-:Y:S01]  /*bd20*/  IABS R2, R5 ;  /* 0x0000000500027213 */ /* 0x000fe20000000000 */
[----:B------:R-:W-:Y:S01]  /*bd30*/  IMAD.MOV R5, RZ, RZ, -R6 ;  /* 0x000000ffff057224 */ /* 0x000fe200078e0a06 */
[----:B------:R-:W-:-:S03]  /*bd40*/  ISETP.LE.AND P2, PT, RZ, UR5, PT ;  /* 0x00000005ff007c0c */ /* 0x000fc6000bf43270 */
[----:B------:R-:W-:-:S04]  /*bd50*/  IMAD.HI.U32 R3, R3, R2, RZ ;  /* 0x0000000203037227 */ /* 0x000fc800078e00ff */
[----:B------:R-:W-:-:S05]  /*bd60*/  IMAD R5, R3, R5, R2 ;  /* 0x0000000503057224 */ /* 0x000fca00078e0202 */
[----:B------:R-:W-:-:S13]  /*bd70*/  ISETP.GT.U32.AND P1, PT, R0, R5, PT ;  /* 0x000000050000720c */ /* 0x000fda0003f24070 */
[----:B------:R-:W-:Y:S02]  /*bd80*/  @!P1 IMAD.IADD R5, R5, 0x1, -R0 ;  /* 0x0000000105059824 */ /* 0x000fe400078e0a00 */
[----:B------:R-:W-:Y:S01]  /*bd90*/  @!P1 VIADD R3, R3, 0x1 ;  /* 0x0000000103039836 */ /* 0x000fe20000000000 */
[----:B------:R-:W-:Y:S02]  /*bda0*/  ISETP.NE.AND P1, PT, RZ, UR4, PT ;  /* 0x00000004ff007c0c */ /* 0x000fe4000bf25270 */
[----:B------:R-:W-:-:S13]  /*bdb0*/  ISETP.GE.U32.AND P0, PT, R5, R0, PT ;  /* 0x000000000500720c */ /* 0x000fda0003f06070 */
[----:B------:R-:W-:-:S04]  /*bdc0*/  @P0 VIADD R3, R3, 0x1 ;  /* 0x0000000103030836 */ /* 0x000fc80000000000 */
[----:B------:R-:W-:Y:S01]  /*bdd0*/  @!P2 IMAD.MOV R3, RZ, RZ, -R3 ;  /* 0x000000ffff03a224 */ /* 0x000fe200078e0a03 */
[----:B------:R-:W-:-:S05]  /*bde0*/  @!P1 LOP3.LUT R3, RZ, UR4, RZ, 0x33, !PT ;  /* 0x00000004ff039c12 */ /* 0x000fca000f8e33ff */
[----:B------:R-:W-:-:S07]  /*bdf0*/  IMAD.MOV.U32 R17, RZ, RZ, R3 ;  /* 0x000000ffff117224 */ /* 0x000fce00078e0003 */
.L_x_41:
[----:B------:R-:W-:Y:S02]  /*be00*/  IMAD R0, R17, UR8, RZ ;  /* 0x0000000811007c24 */ /* 0x000fe4000f8e02ff */
[----:B------:R-:W-:-:S03]  /*be10*/  IMAD.MOV.U32 R2, RZ, RZ, 0x1 ;  /* 0x00000001ff027424 */ /* 0x000fc600078e00ff */
[----:B------:R-:W-:Y:S01]  /*be20*/  VIADDMNMX R17, R0, R17, UR7, PT ;  /* 0x0000000700117e46 */ /* 0x000fe2000b800111 */
[----:B------:R0:W-:Y:S03]  /*be30*/  STL [R1], R0 ;  /* 0x0000000001007387 */ /* 0x0001e60000100800 */
[----:B------:R-:W-:Y:S01]  /*be40*/  ISETP.GT.AND P0, PT, R17, R0, PT ;  /* 0x000000001100720c */ /* 0x000fe20003f04270 */
[----:B0-----:R-:W-:-:S12]  /*be50*/  IMAD.MOV.U32 R0, RZ, RZ, RZ ;  /* 0x000000ffff007224 */ /* 0x001fd800078e00ff */
[----:B------:R-:W-:Y:S05]  /*be60*/  @!P0 BRA `(.L_x_40) ;  /* 0x0000003000c48947 */ /* 0x000fea0003800000 */
[----:B------:R-:W0:Y:S01]  /*be70*/  S2UR UR4, SR_CgaCtaId ;  /* 0x00000000000479c3 */ /* 0x000e220000008800 */
[----:B------:R-:W-:Y:S02]  /*be80*/  UMOV UR40, 0x400 ;  /* 0x0000040000287882 */ /* 0x000fe40000000000 */
[----:B0-----:R-:W-:-:S04]  /*be90*/  ULEA UR40, UR4, UR40, 0x18 ;  /* 0x0000002804287291 */ /* 0x001fc8000f8ec03f */
[----:B------:R-:W-:-:S04]  /*bea0*/  UIADD3 UR4, UR40, 0x24200, URZ ;  /* 0x0002420028047890 */ /* 0x000fc8000fffe03f */
[----:B------:R-:W-:-:S06]  /*beb0*/  ULOP3.LUT UP0, URZ, UR4, 0x1bf, URZ, 0xc0, !UPT ;  /* 0x000001bf043f7892 */ /* 0x000fcc000f80c03f */
[----:B------:R-:W-:-:S13]  /*bec0*/  PLOP3.LUT P0, PT, PT, PT, UP0, 0x80, 0x0 ;  /* 0x000000000000781c */ /* 0x000fda0003f0f008 */
[----:B------:R-:W-:Y:S05]  /*bed0*/  @!P0 BRA `(.L_x_42) ;  /* 0x0000000000408947 */ /* 0x000fea0003800000 */
[----:B------:R-:W-:Y:S01]  /*bee0*/  MOV R2, 0x0 ;  /* 0x0000000000027802 */ /* 0x000fe20000000f00 */
[----:B------:R-:W-:Y:S01]  /*bef0*/  ULDC.64 UR6, c[0x4][0x98] ;  /* 0x0100260000067ab9 */ /* 0x000fe20000000a00 */
[----:B------:R-:W-:Y:S01]  /*bf00*/  ULDC.64 UR8, c[0x4][0xa0] ;  /* 0x0100280000087ab9 */ /* 0x000fe20000000a00 */
[----:B------:R-:W-:Y:S01]  /*bf10*/  ULDC.64 UR4, c[0x4][0x8] ;  /* 0x0100020000047ab9 */ /* 0x000fe20000000a00 */
[----:B------:R-:W-:Y:S02]  /*bf20*/  IMAD.U32 R4, RZ, RZ, UR6 ;  /* 0x00000006ff047e24 */ /* 0x000fe4000f8e00ff */
[----:B------:R-:W0:Y:S01]  /*bf30*/  LDC.64 R2, c[0x4][R2] ;  /* 0x0100000002027b82 */ /* 0x000e220000000a00 */
[----:B------:R-:W-:Y:S02]  /*bf40*/  IMAD.U32 R5, RZ, RZ, UR7 ;  /* 0x00000007ff057e24 */ /* 0x000fe4000f8e00ff */
[----:B------:R-:W-:Y:S02]  /*bf50*/  IMAD.U32 R6, RZ, RZ, UR8 ;  /* 0x00000008ff067e24 */ /* 0x000fe4000f8e00ff */
[----:B------:R-:W-:-:S02]  /*bf60*/  IMAD.U32 R7, RZ, RZ, UR9 ;  /* 0x00000009ff077e24 */ /* 0x000fc4000f8e00ff */
[----:B------:R-:W-:Y:S02]  /*bf70*/  IMAD.U32 R10, RZ, RZ, UR4 ;  /* 0x00000004ff0a7e24 */ /* 0x000fe4000f8e00ff */
[----:B------:R-:W-:Y:S02]  /*bf80*/  IMAD.U32 R11, RZ, RZ, UR5 ;  /* 0x00000005ff0b7e24 */ /* 0x000fe4000f8e00ff */
[----:B------:R-:W-:Y:S02]  /*bf90*/  IMAD.MOV.U32 R8, RZ, RZ, 0x70 ;  /* 0x00000070ff087424 */ /* 0x000fe400078e00ff */
[----:B------:R-:W-:Y:S02]  /*bfa0*/  IMAD.MOV.U32 R12, RZ, RZ, 0x1 ;  /* 0x00000001ff0c7424 */ /* 0x000fe400078e00ff */
[----:B------:R-:W-:-:S07]  /*bfb0*/  IMAD.MOV.U32 R13, RZ, RZ, RZ ;  /* 0x000000ffff0d7224 */ /* 0x000fce00078e00ff */
[----:B------:R-:W-:-:S07]  /*bfc0*/  LEPC R20, `(.L_x_42) ;  /* 0x000000001014794e */ /* 0x000fce0000000000 */
[----:B0-----:R-:W-:Y:S05]  /*bfd0*/  CALL.ABS.NOINC R2 ;  /* 0x0000000002007343 */ /* 0x001fea0003c00000 */
.L_x_42:
[----:B------:R-:W-:-:S06]  /*bfe0*/  UIADD3 UR4, UR40, 0xf200, URZ ;  /* 0x0000f20028047890 */ /* 0x000fcc000fffe03f */
[----:B------:R-:W-:-:S05]  /*bff0*/  IMAD.U32 R16, RZ, RZ, UR4 ;  /* 0x00000004ff107e24 */ /* 0x000fca000f8e00ff */
[----:B------:R-:W-:-:S13]  /*c000*/  LOP3.LUT P0, RZ, R16, 0x1bf, RZ, 0xc0, !PT ;  /* 0x000001bf10ff7812 */ /* 0x000fda000780c0ff */
        /* <DEDUP_REMOVED lines=17> */
.L_x_43:
        /* <DEDUP_REMOVED lines=20> */
.L_x_44:
        /* <DEDUP_REMOVED lines=18> */
.L_x_45:
[----:B------:R-:W0:Y:S01]  /*c380*/  LDC.64 R2, c[0x0][0x9f8] ;  /* 0x00027e00ff027b82 */ /* 0x000e220000000a00 */
[----:B------:R-:W1:Y:S01]  /*c390*/  S2R R6, SR_TID.X ;  /* 0x0000000000067919 */ /* 0x000e620000002100 */
[----:B0-----:R-:W-:-:S04]  /*c3a0*/  ISETP.NE.U32.AND P0, PT, R2, RZ, PT ;  /* 0x000000ff0200720c */ /* 0x001fc80003f05070 */
[----:B------:R-:W-:-:S13]  /*c3b0*/  ISETP.NE.AND.EX P0, PT, R3, RZ, PT, P0 ;  /* 0x000000ff0300720c */ /* 0x000fda0003f05300 */
[----:B------:R-:W0:Y:S02]  /*c3c0*/  @P0 LDC.64 R2, c[0x0][0x9f8] ;  /* 0x00027e00ff020b82 */ /* 0x000e240000000a00 */
[----:B0-----:R-:W-:-:S05]  /*c3d0*/  @P0 IMAD.WIDE R2, R19, 0x4, R2 ;  /* 0x0000000413020825 */ /* 0x001fca00078e0202 */
[----:B------:R0:W2:Y:S01]  /*c3e0*/  @P0 LDG.E R19, desc[UR38][R2.64] ;  /* 0x0000002602130981 */ /* 0x0000a2000c1e1900 */
[C---:B-1----:R-:W-:Y:S01]  /*c3f0*/  IMAD.SHL.U32 R0, R6.reuse, 0x40, RZ ;  /* 0x0000004006007824 */ /* 0x042fe200078e00ff */
[----:B------:R-:W-:Y:S01]  /*c400*/  SHF.R.U32.HI R5, RZ, 0x1, R6 ;  /* 0x00000001ff057819 */ /* 0x000fe20000011606 */
[----:B------:R-:W-:Y:S01]  /*c410*/  UMOV UR4, 0xffffffff ;  /* 0xffffffff00047882 */ /* 0x000fe20000000000 */
[----:B------:R-:W-:Y:S02]  /*c420*/  LOP3.LUT R8, R6, 0x7f, RZ, 0xc0, !PT ;  /* 0x0000007f06087812 */ /* 0x000fe400078ec0ff */
[----:B------:R-:W-:Y:S02]  /*c430*/  LOP3.LUT R4, R0, 0x180, RZ, 0xc0, !PT ;  /* 0x0000018000047812 */ /* 0x000fe400078ec0ff */
[----:B------:R-:W-:Y:S02]  /*c440*/  LOP3.LUT R18, R18, 0xfffffffe, RZ, 0xc0, !PT ;  /* 0xfffffffe12127812 */ /* 0x000fe400078ec0ff */
[----:B------:R-:W-:Y:S01]  /*c450*/  LOP3.LUT R4, R4, 0x30, R5, 0xf8, !PT ;  /* 0x0000003004047812 */ /* 0x000fe200078ef805 */
[----:B------:R-:W-:Y:S01]  /*c460*/  IMAD.SHL.U32 R5, R6, 0x8, RZ ;  /* 0x0000000806057824 */ /* 0x000fe200078e00ff */
[----:B0-----:R-:W0:Y:S04]  /*c470*/  LDC.64 R2, c[0x0][0x418] ;  /* 0x00010600ff027b82 */ /* 0x001e280000000a00 */
[----:B------:R-:W-:-:S04]  /*c480*/  LOP3.LUT R5, R4, 0x30, R5, 0x78, !PT ;  /* 0x0000003004057812 */ /* 0x000fc800078e7805 */
[----:B------:R-:W-:Y:S01]  /*c490*/  LOP3.LUT R4, R5, 0x640, R0, 0xf8, !PT ;  /* 0x0000064005047812 */ /* 0x000fe200078ef800 */
[----:B------:R-:W-:Y:S02]  /*c4a0*/  IMAD.SHL.U32 R0, R6, 0x20, RZ ;  /* 0x0000002006007824 */ /* 0x000fe400078e00ff */
[----:B------:R-:W-:Y:S02]  /*c4b0*/  IMAD.SHL.U32 R5, R8, 0x10, RZ ;  /* 0x0000001008057824 */ /* 0x000fe400078e00ff */
[----:B------:R1:W-:Y:S03]  /*c4c0*/  STL [R1+0x8], R4 ;  /* 0x0000080401007387 */ /* 0x0003e60000100800 */
[----:B------:R-:W-:Y:S01]  /*c4d0*/  LOP3.LUT R7, R5, 0x600, RZ, 0xc0, !PT ;  /* 0x0000060005077812 */ /* 0x000fe200078ec0ff */
[----:B------:R-:W-:Y:S01]  /*c4e0*/  IMAD.SHL.U32 R5, R6, 0x4, RZ ;  /* 0x0000000406057824 */ /* 0x000fe200078e00ff */
[----:B-1----:R-:W-:-:S02]  /*c4f0*/  LOP3.LUT R4, R0, 0x80, RZ, 0xc0, !PT ;  /* 0x0000008000047812 */ /* 0x002fc400078ec0ff */
[----:B0-----:R-:W-:Y:S02]  /*c500*/  ISETP.NE.U32.AND P0, PT, R2, RZ, PT ;  /* 0x000000ff0200720c */ /* 0x001fe40003f05070 */
[----:B------:R-:W-:Y:S02]  /*c510*/  LOP3.LUT R4, R4, 0x10, R6, 0xf8, !PT ;  /* 0x0000001004047812 */ /* 0x000fe400078ef806 */
[----:B------:R-:W-:Y:S02]  /*c520*/  ISETP.NE.AND.EX P1, PT, R3, RZ, PT, P0 ;  /* 0x000000ff0300720c */ /* 0x000fe40003f25300 */
[----:B------:R-:W-:Y:S02]  /*c530*/  LOP3.LUT R4, R4, 0x10, R5, 0x78, !PT ;  /* 0x0000001004047812 */ /* 0x000fe400078e7805 */
[----:B------:R-:W-:Y:S02]  /*c540*/  LOP3.LUT R5, R7, 0x60, R0, 0xf8, !PT ;  /* 0x0000006007057812 */ /* 0x000fe400078ef800 */
[----:B------:R-:W-:-:S02]  /*c550*/  SHF.R.U32.HI R6, RZ, 0x5, R6 ;  /* 0x00000005ff067819 */ /* 0x000fc40000011606 */
[----:B------:R-:W-:Y:S02]  /*c560*/  LOP3.LUT R5, R5, 0x100, R0, 0xf8, !PT ;  /* 0x0000010005057812 */ /* 0x000fe400078ef800 */
[----:B------:R-:W-:Y:S02]  /*c570*/  LOP3.LUT R6, R6, 0x3, RZ, 0xc0, !PT ;  /* 0x0000000306067812 */ /* 0x000fe400078ec0ff */
[----:B------:R-:W-:Y:S02]  /*c580*/  LOP3.LUT R0, R5, R4, RZ, 0xfc, !PT ;  /* 0x0000000405007212 */ /* 0x000fe400078efcff */
[----:B------:R-:W-:-:S03]  /*c590*/  @P1 LOP3.LUT R18, R18, 0x1, RZ, 0xfc, !PT ;  /* 0x0000000112121812 */ /* 0x000fc600078efcff */
[----:B------:R0:W-:Y:S01]  /*c5a0*/  STL [R1+0xc], R0 ;  /* 0x00000c0001007387 */ /* 0x0001e20000100800 */
[----:B--2---:R-:W-:Y:S02]  /*c5b0*/  SHF.R.S32.HI R9, RZ, 0x1f, R19 ;  /* 0x0000001fff097819 */ /* 0x004fe40000011413 */
[----:B------:R-:W-:-:S03]  /*c5c0*/  SEL R16, R19, RZ, !P1 ;  /* 0x000000ff13107207 */ /* 0x000fc60004800000 */
[----:B------:R0:W-:Y:S01]  /*c5d0*/  STL [R1+0x4], R9 ;  /* 0x0000040901007387 */ /* 0x0001e20000100800 */
[----:B------:R-:W-:Y:S05]  /*c5e0*/  BRA.DIV UR4, `(.L_x_46) ;  /* 0x0000003204307947 */ /* 0x000fea000b800000 */
[----:B------:R1:W2:Y:S02]  /*c5f0*/  SHFL.IDX PT, R14, R6, RZ, 0x1f ;  /* 0x00001fff060e7589 */ /* 0x0002a400000e0000 */
.L_x_101:
[----:B--2---:R-:W-:Y:S02]  /*c600*/  ISETP.NE.AND P0, PT, R14, RZ, PT ;  /* 0x000000ff0e00720c */ /* 0x004fe40003f05270 */
[----:B------:R-:W-:Y:S02]  /*c610*/  PLOP3.LUT P2, PT, PT, PT, PT, 0x8, 0x0 ;  /* 0x000000000000781c */ /* 0x000fe40003f4e170 */
[----:B------:R-:W-:-:S11]  /*c620*/  LOP3.LUT R18, R18, 0xfffffffd, RZ, 0xc0, !PT ;  /* 0xfffffffd12127812 */ /* 0x000fd600078ec0ff */
[----:B------:R-:W-:Y:S01]  /*c630*/  @P2 LOP3.LUT R18, R18, 0x2, RZ, 0xfc, !PT ;  /* 0x0000000212122812 */ /* 0x000fe200078efcff */
[----:B------:R-:W-:Y:S06]  /*c640*/  @P0 BRA `(.L_x_47) ;  /* 0x0000000400900947 */ /* 0x000fec0003800000 */
[----:B------:R-:W-:Y:S01]  /*c650*/  UMOV UR4, 0xffffffff ;  /* 0xffffffff00047882 */ /* 0x000fe20000000000 */
[----:B0-----:R-:W-:Y:S02]  /*c660*/  VIADD R0, R17, 0xffffffff ;  /* 0xffffffff11007836 */ /* 0x001fe40000000000 */
[----:B------:R-:W-:Y:S05]  /*c670*/  BRA.DIV UR4, `(.L_x_48) ;  /* 0x00000032042c7947 */ /* 0x000fea000b800000 */
[----:B------:R-:W-:-:S13]  /*c680*/  ELECT P6, URZ, PT ;  /* 0x00000000003f782f */ /* 0x000fda00038c0000 */
.L_x_104:
[----:B------:R-:W-:Y:S05]  /*c690*/  @!P6 BRA `(.L_x_47) ;  /* 0x00000004007ce947 */ /* 0x000fea0003800000 */
[----:B------:R-:W-:Y:S01]  /*c6a0*/  IMAD.MOV.U32 R16, RZ, RZ, R19 ;  /* 0x000000ffff107224 */ /* 0x000fe200078e0013 */
[----:B------:R-:W-:Y:S06]  /*c6b0*/  @!P1 BRA `(.L_x_49) ;  /* 0x0000000000449947 */ /* 0x000fec0003800000 */
[----:B------:R-:W0:Y:S01]  /*c6c0*/  LDC R7, c[0x0][0x43c] ;  /* 0x00010f00ff077b82 */ /* 0x000e220000000800 */
[----:B------:R-:W-:Y:S01]  /*c6d0*/  ULDC.64 UR4, c[0x0][0x428] ;  /* 0x00010a0000047ab9 */ /* 0x000fe20000000a00 */
[----:B0-----:R-:W-:-:S13]  /*c6e0*/  ISETP.NE.AND P0, PT, R7, 0x1, PT ;  /* 0x000000010700780c */ /* 0x001fda0003f05270 */
[----:B------:R-:W1:Y:S02]  /*c6f0*/  @P0 LDC.64 R4, c[0x0][0x440] ;  /* 0x00011000ff040b82 */ /* 0x000e640000000a00 */
[----:B-1----:R-:W-:-:S04]  /*c700*/  @P0 IMAD.HI.U32 R6, R0, R4, RZ ;  /* 0x0000000400060227 */ /* 0x002fc800078e00ff */
[----:B------:R-:W-:Y:S01]  /*c710*/  IMAD.MOV.U32 R4, RZ, RZ, R0 ;  /* 0x000000ffff047224 */ /* 0x000fe200078e0000 */
[----:B------:R-:W-:Y:S01]  /*c720*/  @P0 SHF.R.U32.HI R4, RZ, R5, R6 ;  /* 0x00000005ff040219 */ /* 0x000fe20000011606 */
[----:B------:R-:W-:-:S04]  /*c730*/  IMAD R6, R9, UR4, RZ ;  /* 0x0000000409067c24 */ /* 0x000fc8000f8e02ff */
[----:B------:R-:W-:Y:S02]  /*c740*/  IMAD.MOV R5, RZ, RZ, -R4 ;  /* 0x000000ffff057224 */ /* 0x000fe400078e0a04 */
[----:B------:R-:W-:Y:S02]  /*c750*/  IMAD R6, R19, UR5, R6 ;  /* 0x0000000513067c24 */ /* 0x000fe4000f8e0206 */
[----:B------:R-:W-:Y:S01]  /*c760*/  IMAD R0, R7, R5, R0 ;  /* 0x0000000507007224 */ /* 0x000fe200078e0200 */
[----:B------:R-:W-:-:S03]  /*c770*/  SHF.R.S32.HI R5, RZ, 0x1f, R4 ;  /* 0x0000001fff057819 */ /* 0x000fc60000011404 */
[----:B------:R-:W-:-:S04]  /*c780*/  IMAD.WIDE.U32 R4, R19, UR4, R4 ;  /* 0x0000000413047c25 */ /* 0x000fc8000f8e0004 */
[----:B------:R-:W-:Y:S01]  /*c790*/  IMAD.IADD R6, R5, 0x1, R6 ;  /* 0x0000000105067824 */ /* 0x000fe200078e0206 */
[----:B------:R-:W-:-:S04]  /*c7a0*/  LEA R2, P0, R4, R2, 0x2 ;  /* 0x0000000204027211 */ /* 0x000fc800078010ff */
[----:B------:R-:W-:-:S05]  /*c7b0*/  LEA.HI.X R3, R4, R3, R6, 0x2, P0 ;  /* 0x0000000304037211 */ /* 0x000fca00000f1406 */
[----:B------:R0:W5:Y:S04]  /*c7c0*/  LDG.E R16, desc[UR38][R2.64] ;  /* 0x0000002602107981 */ /* 0x000168000c1e1900 */
.L_x_49:
[----:B0-----:R-:W-:Y:S01]  /*c7d0*/  IMAD.MOV.U32 R2, RZ, RZ, 0x1 ;  /* 0x00000001ff027424 */ /* 0x001fe200078e00ff */
[----:B------:R-:W-:-:S04]  /*c7e0*/  ISETP.NE.AND P1, PT, R8, RZ, PT ;  /* 0x000000ff0800720c */ /* 0x000fc80003f25270 */
[----:B------:R-:W-:-:S04]  /*c7f0*/  SHF.L.U32 R2, R2, 0x1f, RZ ;  /* 0x0000001f02027819 */ /* 0x000fc800000006ff */
[----:B------:R-:W0:Y:S02]  /*c800*/  SYNCS.PHASECHK.TRANS64.TRYWAIT P0, [UR40+0x33480], R2 ;  /* 0x03348002ff0075a7 */ /* 0x000e240008000168 */
[----:B0-----:R-:W-:Y:S05]  /*c810*/  @!P0 BRA `(.L_x_50) ;  /* 0x0000002c00e48947 */ /* 0x001fea0003800000 */
.L_x_105:
[----:B------:R-:W-:Y:S05]  /*c820*/  @P1 BRA `(.L_x_51) ;  /* 0x0000000000181947 */ /* 0x000fea0003800000 */
[----:B------:R-:W2:Y:S01]  /*c830*/  S2R R4, SR_TID.X ;  /* 0x0000000000047919 */ /* 0x000ea20000002100 */
[----:B0-----:R-:W-:-:S04]  /*c840*/  IMAD.MOV.U32 R3, RZ, RZ, 0x7800 ;  /* 0x00007800ff037424 */ /* 0x001fc800078e00ff */
[----:B------:R3:W-:Y:S01]  /*c850*/  SYNCS.ARRIVE.TRANS64 RZ, [UR40+0x33470], R3 ;  /* 0x03347003ffff79a7 */ /* 0x0007e20008000028 */
[----:B--2---:R-:W-:-:S13]  /*c860*/  LOP3.LUT P0, RZ, R4, 0x1f, RZ, 0xc0, !PT ;  /* 0x0000001f04ff7812 */ /* 0x004fda000780c0ff */
[----:B---3--:R-:W-:Y:S05]  /*c870*/  @!P0 BRA `(.L_x_51) ;  /* 0x0000000000048947 */ /* 0x008fea0003800000 */
[----:B------:R-:W-:Y:S01]  /*c880*/  BPT.TRAP 0x1 ;  /* 0x000000040000795c */ /* 0x000fe20000300000 */
.L_x_51:
[----:B------:R-:W-:Y:S01]  /*c890*/  IMAD R0, R0, 0xa0, RZ ;  /* 0x000000a000007824 */ /* 0x000fe200078e02ff */
[----:B------:R-:W-:Y:S01]  /*c8a0*/  ULDC.64 UR4, c[0x0][0x198] ;  /* 0x0000660000047ab9 */ /* 0x000fe20000000a00 */
[----:B-----5:R-:W-:Y:S01]  /*c8b0*/  R2UR UR13, R16 ;  /* 0x00000000100d72ca */ /* 0x020fe200000e0000 */
[----:B------:R-:W-:Y:S02]  /*c8c0*/  UIADD3 UR4, UP0, UR4, 0x470, URZ ;  /* 0x0000047004047890 */ /* 0x000fe4000ff1e03f */
[----:B------:R-:W-:Y:S01]  /*c8d0*/  R2UR UR11, R0 ;  /* 0x00000000000b72ca */ /* 0x000fe200000e0000 */
[----:B------:R-:W-:Y:S02]  /*c8e0*/  UIADD3 UR8, UR40, 0xf200, URZ ;  /* 0x0000f20028087890 */ /* 0x000fe4000fffe03f */
[----:B------:R-:W-:Y:S02]  /*c8f0*/  UIADD3 UR9, UR40, 0x33470, URZ ;  /* 0x0003347028097890 */ /* 0x000fe4000fffe03f */
[----:B------:R-:W-:-:S02]  /*c900*/  UIADD3.X UR5, URZ, UR5, URZ, UP0, !UPT ;  /* 0x000000053f057290 */ /* 0x000fc400087fe43f */
[----:B------:R-:W-:Y:S02]  /*c910*/  UIADD3 UR16, UR40, 0x11a00, URZ ;  /* 0x00011a0028107890 */ /* 0x000fe4000fffe03f */
[----:B------:R-:W-:Y:S01]  /*c920*/  UIADD3 UR32, UR40, 0x14200, URZ ;  /* 0x0001420028207890 */ /* 0x000fe2000fffe03f */
[----:B------:R-:W-:Y:S01]  /*c930*/  UMOV UR6, 0x0 ;  /* 0x0000000000067882 */ /* 0x000fe20000000000 */
[----:B------:R-:W-:Y:S01]  /*c940*/  UMOV UR7, 0x14f00000 ;  /* 0x14f0000000077882 */ /* 0x000fe20000000000 */
[----:B------:R-:W-:Y:S01]  /*c950*/  UMOV UR10, URZ ;  /* 0x0000003f000a7c82 */ /* 0x000fe20008000000 */
[----:B------:R-:W-:Y:S01]  /*c960*/  UMOV UR12, UR36 ;  /* 0x00000024000c7c82 */ /* 0x000fe20008000000 */
[----:B------:R-:W-:Y:S01]  /*c970*/  UMOV UR18, 0x40 ;  /* 0x0000004000127882 */ /* 0x000fe20000000000 */
[----:B------:R-:W-:Y:S01]  /*c980*/  UMOV UR20, UR36 ;  /* 0x0000002400147c82 */ /* 0x000fe20008000000 */
[----:B------:R-:W-:Y:S01]  /*c990*/  UMOV UR17, UR9 ;  /* 0x0000000900117c82 */ /* 0x000fe20008000000 */
[----:B------:R-:W-:Y:S01]  /*c9a0*/  UMOV UR21, UR13 ;  /* 0x0000000d00157c82 */ /* 0x000fe20008000000 */
[----:B------:R-:W-:Y:S01]  /*c9b0*/  UMOV UR19, UR11 ;  /* 0x0000000b00137c82 */ /* 0x000fe20008000000 */
[----:B------:R-:W-:Y:S01]  /*c9c0*/  UMOV UR34, 0x80 ;  /* 0x0000008000227882 */ /* 0x000fe20000000000 */
[----:B------:R-:W-:Y:S01]  /*c9d0*/  UMOV UR33, UR9 ;  /* 0x0000000900217c82 */ /* 0x000fe20008000000 */
[----:B------:R-:W-:Y:S01]  /*c9e0*/  UMOV UR37, UR13 ;  /* 0x0000000d00257c82 */ /* 0x000fe20008000000 */
[----:B------:R2:W-:Y:S01]  /*c9f0*/  UTMALDG.4D [UR8], [UR4], desc[UR6] ;  /* 0x00000608040075b4 */ /* 0x0005e20008019000 */
[----:B------:R-:W-:Y:S01]  /*ca00*/  UMOV UR35, UR11 ;  /* 0x0000000b00237c82 */ /* 0x000fe20008000000 */
[----:B------:R2:W-:Y:S01]  /*ca10*/  UTMALDG.4D [UR16], [UR4], desc[UR6] ;  /* 0x00000610040075b4 */ /* 0x0005e20008019000 */
[----:B------:R2:W-:Y:S01]  /*ca20*/  UTMALDG.4D [UR32], [UR4], desc[UR6] ;  /* 0x00000620040075b4 */ /* 0x0005e20008019000 */
[----:B------:R-:W3:Y:S02]  /*ca30*/  SYNCS.PHASECHK.TRANS64.TRYWAIT P0, [UR40+0x33440], R2 ;  /* 0x03344002ff0075a7 */ /* 0x000ee40008000168 */
[----:B--23--:R-:W-:Y:S05]  /*ca40*/  @!P0 BRA `(.L_x_52) ;  /* 0x0000002c00708947 */ /* 0x00cfea0003800000 */
.L_x_106:
[----:B------:R-:W-:Y:S05]  /*ca50*/  @P1 BRA `(.L_x_53) ;  /* 0x0000000000181947 */ /* 0x000fea0003800000 */
[----:B0-----:R-:W0:Y:S01]  /*ca60*/  S2R R3, SR_TID.X ;  /* 0x0000000000037919 */ /* 0x001e220000002100 */
[----:B------:R-:W-:-:S04]  /*ca70*/  IMAD.MOV.U32 R2, RZ, RZ, 0x7800 ;  /* 0x00007800ff027424 */ /* 0x000fc800078e00ff */
[----:B------:R2:W-:Y:S01]  /*ca80*/  SYNCS.ARRIVE.TRANS64 RZ, [UR40+0x33430], R2 ;  /* 0x03343002ffff79a7 */ /* 0x0005e20008000028 */
[----:B0-----:R-:W-:-:S13]  /*ca90*/  LOP3.LUT P0, RZ, R3, 0x1f, RZ, 0xc0, !PT ;  /* 0x0000001f03ff7812 */ /* 0x001fda000780c0ff */
[----:B--2---:R-:W-:Y:S05]  /*caa0*/  @!P0 BRA `(.L_x_53) ;  /* 0x0000000000048947 */ /* 0x004fea0003800000 */
[----:B------:R-:W-:Y:S01]  /*cab0*/  BPT.TRAP 0x1 ;  /* 0x000000040000795c */ /* 0x000fe20000300000 */
.L_x_53:
[----:B------:R-:W-:Y:S01]  /*cac0*/  ULDC.64 UR4, c[0x0][0x198] ;  /* 0x0000660000047ab9 */ /* 0x000fe20000000a00 */
[----:B------:R-:W-:Y:S01]  /*cad0*/  R2UR UR11, R0 ;  /* 0x00000000000b72ca */ /* 0x000fe200000e0000 */
[----:B------:R-:W-:Y:S01]  /*cae0*/  UIADD3 UR4, UP0, UR4, 0x370, URZ ;  /* 0x0000037004047890 */ /* 0x000fe2000ff1e03f */
[----:B------:R-:W-:Y:S01]  /*caf0*/  R2UR UR13, R16 ;  /* 0x00000000100d72ca */ /* 0x000fe200000e0000 */
[----:B------:R-:W-:Y:S01]  /*cb00*/  UIADD3 UR8, UR40, 0x24200, URZ ;  /* 0x0002420028087890 */ /* 0x000fe2000fffe03f */
[----:B------:R-:W-:Y:S01]  /*cb10*/  PLOP3.LUT P0, PT, PT, PT, PT, 0x80, 0x0 ;  /* 0x000000000000781c */ /* 0x000fe20003f0f070 */
[----:B------:R-:W-:Y:S01]  /*cb20*/  UIADD3 UR9, UR40, 0x33430, URZ ;  /* 0x0003343028097890 */ /* 0x000fe2000fffe03f */
[----:B------:R-:W-:Y:S01]  /*cb30*/  LOP3.LUT R18, R18, 0xfffffffd, RZ, 0xc0, !PT ;  /* 0xfffffffd12127812 */ /* 0x000fe200078ec0ff */
[----:B------:R-:W-:Y:S02]  /*cb40*/  UIADD3.X UR5, URZ, UR5, URZ, UP0, !UPT ;  /* 0x000000053f057290 */ /* 0x000fe400087fe43f */
[----:B------:R-:W-:-:S02]  /*cb50*/  UIADD3 UR16, UR40, 0x26a00, URZ ;  /* 0x00026a0028107890 */ /* 0x000fc4000fffe03f */
        /* <DEDUP_REMOVED lines=15> */
[----:B------:R-:W-:Y:S01]  /*cc50*/  @P0 LOP3.LUT R18, R18, 0x2, RZ, 0xfc, !PT ;  /* 0x0000000212120812 */ /* 0x000fe200078efcff */
[----:B------:R2:W-:Y:S01]  /*cc60*/  UTMALDG.4D [UR16], [UR4], desc[UR6] ;  /* 0x00000610040075b4 */ /* 0x0005e20008019000 */
[----:B------:R2:W-:Y:S02]  /*cc70*/  UTMALDG.4D [UR32], [UR4], desc[UR6] ;  /* 0x00000620040075b4 */ /* 0x0005e40008019000 */
[----:B--2---:R-:W-:-:S03]  /*cc80*/  NOP ;  /* 0x0000000000007918 */ /* 0x004fc60000000000 */
.L_x_47:
[----:B------:R-:W-:Y:S05]  /*cc90*/  WARPSYNC.ALL ;  /* 0x0000000000007948 */ /* 0x000fea0003800000 */
[----:B------:R-:W-:Y:S01]  /*cca0*/  UIADD3 UR4, UR40, 0x1e200, URZ ;  /* 0x0001e20028047890 */ /* 0x000fe2000fffe03f */
[----:B------:R-:W-:Y:S03]  /*ccb0*/  BAR.SYNC.DEFER_BLOCKING 0x8, 0x180 ;  /* 0x0206000000007b1d */ /* 0x000fe60000010000 */
[----:B------:R-:W-:-:S06]  /*ccc0*/  ULOP3.LUT UP0, URZ, UR4, 0x1bf, URZ, 0xc0, !UPT ;  /* 0x000001bf043f7892 */ /* 0x000fcc000f80c03f */
[----:B------:R-:W-:-:S13]  /*ccd0*/  PLOP3.LUT P0, PT, PT, PT, UP0, 0x80, 0x0 ;  /* 0x000000000000781c */ /* 0x000fda0003f0f008 */
[----:B------:R-:W-:Y:S05]  /*cce0*/  @!P0 BRA `(.L_x_54) ;  /* 0x0000000000408947 */ /* 0x000fea0003800000 */
[----:B0-----:R-:W-:Y:S01]  /*ccf0*/  MOV R2, 0x0 ;  /* 0x0000000000027802 */ /* 0x001fe20000000f00 */
[----:B------:R-:W-:Y:S01]  /*cd00*/  ULDC.64 UR6, c[0x4][0x98] ;  /* 0x0100260000067ab9 */ /* 0x000fe20000000a00 */
[----:B------:R-:W-:Y:S01]  /*cd10*/  ULDC.64 UR8, c[0x4][0xa0] ;  /* 0x0100280000087ab9 */ /* 0x000fe20000000a00 */
[----:B------:R-:W-:Y:S01]  /*cd20*/  ULDC.64 UR4, c[0x4][0x28] ;  /* 0x01000a0000047ab9 */ /* 0x000fe20000000a00 */
[----:B------:R-:W-:Y:S02]  /*cd30*/  IMAD.U32 R4, RZ, RZ, UR6 ;  /* 0x00000006ff047e24 */ /* 0x000fe4000f8e00ff */
[----:B------:R-:W0:Y:S01]  /*cd40*/  LDC.64 R2, c[0x4][R2] ;  /* 0x0100000002027b82 */ /* 0x000e220000000a00 */
[----:B------:R-:W-:Y:S02]  /*cd50*/  IMAD.U32 R5, RZ, RZ, UR7 ;  /* 0x00000007ff057e24 */ /* 0x000fe4000f8e00ff */
[----:B-1----:R-:W-:Y:S02]  /*cd60*/  IMAD.U32 R6, RZ, RZ, UR8 ;  /* 0x00000008ff067e24 */ /* 0x002fe4000f8e00ff */
        /* <DEDUP_REMOVED lines=8> */
.L_x_54:
[----:B0-----:R-:W0:Y:S01]  /*cdf0*/  S2R R2, SR_TID.X ;  /* 0x0000000000027919 */ /* 0x001e220000002100 */
[----:B------:R-:W2:Y:S01]  /*ce00*/  LDC R9, c[0x0][0x448] ;  /* 0x00011200ff097b82 */ /* 0x000ea20000000800 */
[----:B------:R-:W-:Y:S01]  /*ce10*/  USHF.R.S32.HI UR4, URZ, 0x1f, UR36 ;  /* 0x0000001f3f047899 */ /* 0x000fe20008011424 */
[----:B-1----:R-:W1:Y:S01]  /*ce20*/  S2R R6, SR_TID.X ;  /* 0x0000000000067919 */ /* 0x002e620000002100 */
[----:B------:R-:W-:Y:S02]  /*ce30*/  ULDC.64 UR8, c[0x0][0x2d8] ;  /* 0x0000b60000087ab9 */ /* 0x000fe40000000a00 */
[----:B------:R-:W-:Y:S01]  /*ce40*/  UIMAD UR6, UR4, UR8, URZ ;  /* 0x00000008040672a4 */ /* 0x000fe2000f8e023f */
[----:B------:R-:W3:Y:S01]  /*ce50*/  S2R R7, SR_CTAID.Z ;  /* 0x0000000000077919 */ /* 0x000ee20000002700 */
[----:B------:R-:W-:Y:S02]  /*ce60*/  UIMAD.WIDE.U32 UR4, UR36, UR8, URZ ;  /* 0x00000008240472a5 */ /* 0x000fe4000f8e003f */
[----:B------:R-:W-:Y:S01]  /*ce70*/  UIMAD UR6, UR36, UR9, UR6 ;  /* 0x00000009240672a4 */ /* 0x000fe2000f8e0206 */
[----:B------:R-:W4:Y:S03]  /*ce80*/  S2R R10, SR_CTAID.X ;  /* 0x00000000000a7919 */ /* 0x000f260000002500 */
[----:B------:R-:W-:Y:S01]  /*ce90*/  UIADD3 UR5, UR5, UR6, URZ ;  /* 0x0000000605057290 */ /* 0x000fe2000fffe03f */
[----:B--2---:R-:W-:-:S02]  /*cea0*/  ISETP.NE.AND P0, PT, R9, 0x1, PT ;  /* 0x000000010900780c */ /* 0x004fc40003f05270 */
[----:B0-----:R-:W-:Y:S02]  /*ceb0*/  SHF.R.U32.HI R0, RZ, 0x3, R2 ;  /* 0x00000003ff007819 */ /* 0x001fe40000011602 */
[----:B------:R-:W-:Y:S01]  /*cec0*/  LOP3.LUT R2, R2, 0x7f, RZ, 0xc0, !PT ;  /* 0x0000007f02027812 */ /* 0x000fe200078ec0ff */
[C---:B-1----:R-:W-:Y:S01]  /*ced0*/  IMAD.SHL.U32 R8, R6.reuse, 0x10, RZ ;  /* 0x0000001006087824 */ /* 0x042fe200078e00ff */
[----:B------:R-:W-:Y:S01]  /*cee0*/  LOP3.LUT R11, R6, 0x7f, RZ, 0xc0, !PT ;  /* 0x0000007f060b7812 */ /* 0x000fe200078ec0ff */
[C---:B------:R-:W-:Y:S02]  /*cef0*/  IMAD.SHL.U32 R3, R0.reuse, 0x80, RZ ;  /* 0x0000008000037824 */ /* 0x040fe400078e00ff */
[----:B------:R-:W-:Y:S01]  /*cf00*/  IMAD.SHL.U32 R0, R0, 0x10, RZ ;  /* 0x0000001000007824 */ /* 0x000fe200078e00ff */
[----:B------:R-:W-:Y:S01]  /*cf10*/  LOP3.LUT R8, R8, 0x30, RZ, 0xe2, !PT ;  /* 0x0000003008087812 */ /* 0x000fe200078ee2ff */
[----:B------:R-:W-:Y:S01]  /*cf20*/  IMAD.SHL.U32 R2, R2, 0x10, RZ ;  /* 0x0000001002027824 */ /* 0x000fe200078e00ff */
[----:B---3--:R-:W-:-:S02]  /*cf30*/  SHF.R.S32.HI R5, RZ, 0x1f, R7 ;  /* 0x0000001fff057819 */ /* 0x008fc40000011407 */
[----:B------:R-:W-:Y:S02]  /*cf40*/  LOP3.LUT R3, R8, 0x180, R3, 0xf8, !PT ;  /* 0x0000018008037812 */ /* 0x000fe400078ef803 */
[----:B------:R-:W-:Y:S02]  /*cf50*/  LOP3.LUT R2, R2, 0x600, RZ, 0xc0, !PT ;  /* 0x0000060002027812 */ /* 0x000fe400078ec0ff */
[----:B------:R-:W-:Y:S01]  /*cf60*/  LOP3.LUT R3, R3, 0x30, R0, 0x78, !PT ;  /* 0x0000003003037812 */ /* 0x000fe200078e7800 */
[----:B------:R-:W-:-:S05]  /*cf70*/  IMAD.SHL.U32 R0, R6, 0x10, RZ ;  /* 0x0000001006007824 */ /* 0x000fca00078e00ff */
[----:B------:R-:W-:-:S04]  /*cf80*/  LOP3.LUT R0, R0, 0x40, RZ, 0xc0, !PT ;  /* 0x0000004000007812 */ /* 0x000fc800078ec0ff */
[----:B------:R-:W-:Y:S02]  /*cf90*/  IADD3 R0, R3, R0, R2 ;  /* 0x0000000003007210 */ /* 0x000fe40007ffe002 */
[----:B------:R-:W0:Y:S02]  /*cfa0*/  LDC.64 R2, c[0x0][0x2e0] ;  /* 0x0000b800ff027b82 */ /* 0x000e240000000a00 */
[----:B0-----:R-:W-:-:S04]  /*cfb0*/  IMAD R4, R5, R2, RZ ;  /* 0x0000000205047224 */ /* 0x001fc800078e02ff */
[C---:B------:R-:W-:Y:S02]  /*cfc0*/  IMAD R5, R7.reuse, R3, R4 ;  /* 0x0000000307057224 */ /* 0x040fe400078e0204 */
[----:B------:R-:W0:Y:S01]  /*cfd0*/  @P0 LDC R4, c[0x0][0x44c] ;  /* 0x00011300ff040b82 */ /* 0x000e220000000800 */
[----:B------:R-:W-:Y:S01]  /*cfe0*/  IMAD.WIDE.U32 R2, R7, R2, UR4 ;  /* 0x0000000407027e25 */ /* 0x000fe2000f8e0002 */
[----:B------:R-:W-:-:S03]  /*cff0*/  ULDC.64 UR4, c[0x0][0x2d0] ;  /* 0x0000b40000047ab9 */ /* 0x000fc60000000a00 */
[----:B------:R-:W-:Y:S02]  /*d000*/  IMAD.SHL.U32 R7, R6, 0x20, RZ ;  /* 0x0000002006077824 */ /* 0x000fe400078e00ff */
[----:B------:R-:W-:Y:S01]  /*d010*/  IMAD.IADD R3, R3, 0x1, R5 ;  /* 0x0000000103037824 */ /* 0x000fe200078e0205 */
[----:B------:R-:W1:Y:S02]  /*d020*/  @P0 LDC R6, c[0x0][0x450] ;  /* 0x00011400ff060b82 */ /* 0x000e640000000800 */
[----:B------:R-:W-:-:S04]  /*d030*/  LOP3.LUT R7, R7, 0x60, RZ, 0xc0, !PT ;  /* 0x0000006007077812 */ /* 0x000fc800078ec0ff */
[----:B------:R-:W-:-:S05]  /*d040*/  LEA.HI R7, R11, R7, RZ, 0x1e ;  /* 0x000000070b077211 */ /* 0x000fca00078ff0ff */
[----:B----4-:R-:W-:-:S04]  /*d050*/  IMAD R7, R10, 0x80, R7 ;  /* 0x000000800a077824 */ /* 0x010fc800078e0207 */
[----:B------:R-:W-:Y:S02]  /*d060*/  IMAD.MOV.U32 R5, RZ, RZ, R7 ;  /* 0x000000ffff057224 */ /* 0x000fe400078e0007 */
[----:B0-----:R-:W-:-:S05]  /*d070*/  @P0 IMAD.HI.U32 R4, R7, R4, RZ ;  /* 0x0000000407040227 */ /* 0x001fca00078e00ff */
[----:B-1----:R-:W-:-:S04]  /*d080*/  @P0 SHF.R.U32.HI R5, RZ, R6, R4 ;  /* 0x00000006ff050219 */ /* 0x002fc80000011604 */
[--C-:B------:R-:W-:Y:S01]  /*d090*/  SHF.R.S32.HI R6, RZ, 0x1f, R5.reuse ;  /* 0x0000001fff067819 */ /* 0x100fe20000011405 */
[----:B------:R-:W-:Y:S02]  /*d0a0*/  IMAD.MOV R4, RZ, RZ, -R5 ;  /* 0x000000ffff047224 */ /* 0x000fe400078e0a05 */
[----:B------:R-:W-:-:S04]  /*d0b0*/  IMAD.WIDE.U32 R2, R5, UR4, R2 ;  /* 0x0000000405027c25 */ /* 0x000fc8000f8e0002 */
[----:B------:R-:W-:Y:S02]  /*d0c0*/  IMAD R6, R6, UR4, RZ ;  /* 0x0000000406067c24 */ /* 0x000fe4000f8e02ff */
[----:B------:R-:W-:Y:S01]  /*d0d0*/  IMAD R4, R9, R4, R7 ;  /* 0x0000000409047224 */ /* 0x000fe200078e0207 */
[----:B------:R-:W-:Y:S01]  /*d0e0*/  SHF.R.U32.HI R7, RZ, 0x2, R11 ;  /* 0x00000002ff077819 */ /* 0x000fe2000001160b */
[----:B------:R-:W-:Y:S01]  /*d0f0*/  IMAD R5, R5, UR5, R6 ;  /* 0x0000000505057c24 */ /* 0x000fe2000f8e0206 */
[----:B------:R-:W-:-:S03]  /*d100*/  ULDC.64 UR4, c[0x0][0x2c8] ;  /* 0x0000b20000047ab9 */ /* 0x000fc60000000a00 */
[----:B------:R-:W-:Y:S01]  /*d110*/  IMAD.IADD R3, R3, 0x1, R5 ;  /* 0x0000000103037824 */ /* 0x000fe200078e0205 */
[----:B------:R-:W-:Y:S01]  /*d120*/  SHF.R.S32.HI R5, RZ, 0x1f, R4 ;  /* 0x0000001fff057819 */ /* 0x000fe20000011404 */
[----:B------:R-:W-:-:S04]  /*d130*/  IMAD.WIDE.U32 R2, R4, UR4, R2 ;  /* 0x0000000404027c25 */ /* 0x000fc8000f8e0002 */
[----:B------:R-:W-:-:S04]  /*d140*/  IMAD R5, R5, UR4, RZ ;  /* 0x0000000405057c24 */ /* 0x000fc8000f8e02ff */
[----:B------:R-:W-:Y:S01]  /*d150*/  IMAD R5, R4, UR5, R5 ;  /* 0x0000000504057c24 */ /* 0x000fe2000f8e0205 */
[----:B------:R-:W-:Y:S02]  /*d160*/  ULDC.64 UR4, c[0x0][0x280] ;  /* 0x0000a00000047ab9 */ /* 0x000fe40000000a00 */
[----:B------:R-:W-:Y:S01]  /*d170*/  IADD3 R6, P0, R2, UR4, RZ ;  /* 0x0000000402067c10 */ /* 0x000fe2000ff1e0ff */
[----:B------:R-:W-:Y:S01]  /*d180*/  VIADD R2, R8, 0x40 ;  /* 0x0000004008027836 */ /* 0x000fe20000000000 */
[----:B------:R-:W-:Y:S02]  /*d190*/  ULDC UR4, c[0x0][0x2b8] ;  /* 0x0000ae0000047ab9 */ /* 0x000fe40000000800 */
[----:B------:R-:W-:Y:S02]  /*d1a0*/  IADD3.X R5, R3, UR5, R5, P0, !PT ;  /* 0x0000000503057c10 */ /* 0x000fe400087fe405 */
[----:B------:R-:W-:Y:S01]  /*d1b0*/  ISETP.GE.AND P0, PT, R2, UR4, PT ;  /* 0x0000000402007c0c */ /* 0x000fe2000bf06270 */
[C---:B------:R-:W-:Y:S01]  /*d1c0*/  VIADD R2, R8.reuse, 0x80 ;  /* 0x0000008008027836 */ /* 0x040fe20000000000 */
[----:B------:R-:W-:-:S04]  /*d1d0*/  ISETP.GE.AND P2, PT, R8, UR4, PT ;  /* 0x0000000408007c0c */ /* 0x000fc8000bf46270 */
[----:B------:R-:W-:Y:S01]  /*d1e0*/  ISETP.GE.AND P1, PT, R2, UR4, PT ;  /* 0x0000000402007c0c */ /* 0x000fe2000bf26270 */
[----:B------:R-:W-:-:S03]  /*d1f0*/  UMOV UR4, 0xffffffff ;  /* 0xffffffff00047882 */ /* 0x000fc60000000000 */
[----:B------:R-:W-:Y:S09]  /*d200*/  BRA.DIV UR4, `(.L_x_55) ;  /* 0x0000002604987947 */ /* 0x000ff2000b800000 */
[----:B------:R-:W0:Y:S01]  /*d210*/  S2R R2, SR_CTAID.X ;  /* 0x0000000000027919 */ /* 0x000e220000002500 */
[----:B------:R-:W-:Y:S02]  /*d220*/  ULDC UR4, c[0x0][0x288] ;  /* 0x0000a20000047ab9 */ /* 0x000fe40000000800 */
[----:B------:R-:W-:Y:S01]  /*d230*/  IMAD R4, R9, UR4, RZ ;  /* 0x0000000409047c24 */ /* 0x000fe2000f8e02ff */
[----:B------:R-:W1:Y:S01]  /*d240*/  SHFL.IDX PT, R14, R6, RZ, 0x1c1f ;  /* 0x001c1fff060e7589 */ /* 0x000e6200000e0000 */
[----:B0-----:R-:W-:-:S03]  /*d250*/  IMAD R7, R2, 0x80, R7 ;  /* 0x0000008002077824 */ /* 0x001fc600078e0207 */
[----:B------:R-:W0:Y:S01]  /*d260*/  SHFL.IDX PT, R2, R5, RZ, 0x1c1f ;  /* 0x001c1fff05027589 */ /* 0x000e2200000e0000 */
[C---:B------:R-:W-:Y:S01]  /*d270*/  VIADD R11, R7.reuse, 0x20 ;  /* 0x00000020070b7836 */ /* 0x040fe20000000000 */
[----:B------:R-:W-:-:S13]  /*d280*/  ISETP.GE.AND P4, PT, R7, R4, PT ;  /* 0x000000040700720c */ /* 0x000fda0003f86270 */
[----:B-1----:R-:W-:Y:S01]  /*d290*/  @!P4 IADD3 R10, P3, R8, R14, RZ ;  /* 0x0000000e080ac210 */ /* 0x002fe20007f7e0ff */
[----:B------:R-:W-:Y:S01]  /*d2a0*/  @!P4 VIADD R9, R0, UR40 ;  /* 0x000000280009cc36 */ /* 0x000fe20008000000 */
[----:B------:R-:W1:Y:S03]  /*d2b0*/  SHFL.IDX PT, R14, R6, 0x1, 0x1c1f ;  /* 0x003c1f00060e7f89 */ /* 0x000e6600000e0000 */
[----:B0-----:R-:W-:Y:S01]  /*d2c0*/  @!P4 IMAD.X R3, RZ, RZ, R2, P3 ;  /* 0x000000ffff03c224 */ /* 0x001fe200018e0602 */
[----:B------:R-:W-:Y:S01]  /*d2d0*/  ISETP.GE.AND P3, PT, R11, R4, PT ;  /* 0x000000040b00720c */ /* 0x000fe20003f66270 */
[----:B------:R-:W-:-:S05]  /*d2e0*/  @!P4 IMAD.MOV.U32 R2, RZ, RZ, R10 ;  /* 0x000000ffff02c224 */ /* 0x000fca00078e000a */
[----:B------:R-:W-:Y:S04]  /*d2f0*/  @!P4 LDGSTS.E.BYPASS.LTC128B.128 [R9+0x1e200], desc[UR38][R2.64], !P2 ;  /* 0x1e2000000209cfae */ /* 0x000fe8000d101d66 */
[----:B------:R-:W-:Y:S03]  /*d300*/  @!P4 LDGSTS.E.BYPASS.LTC128B.128 [R9+0x20200], desc[UR38][R2.64+0x40], !P0 ;  /* 0x202000400209cfae */ /* 0x000fe6000c101d66 */
[----:B------:R-:W-:Y:S01]  /*d310*/  @!P3 VIADD R21, R0, UR40 ;  /* 0x000000280015bc36 */ /* 0x000fe20008000000 */
[----:B------:R0:W-:Y:S01]  /*d320*/  @!P4 LDGSTS.E.BYPASS.LTC128B.128 [R9+0x22200], desc[UR38][R2.64+0x80], !P1 ;  /* 0x222000800209cfae */ /* 0x0001e2000c901d66 */
[----:B-1----:R-:W-:-:S03]  /*d330*/  @!P3 IADD3 R10, P4, R8, R14, RZ ;  /* 0x0000000e080ab210 */ /* 0x002fc60007f9e0ff */
[----:B0-----:R-:W0:Y:S01]  /*d340*/  SHFL.IDX PT, R2, R5, 0x1, 0x1c1f ;  /* 0x003c1f0005027f89 */ /* 0x001e2200000e0000 */
[----:B------:R-:W-:Y:S02]  /*d350*/  VIADD R9, R7, 0x40 ;  /* 0x0000004007097836 */ /* 0x000fe40000000000 */
[----:B0-----:R-:W-:Y:S02]  /*d360*/  @!P3 IMAD.X R14, RZ, RZ, R2, P4 ;  /* 0x000000ffff0eb224 */ /* 0x001fe400020e0602 */
[----:B------:R-:W-:Y:S02]  /*d370*/  @!P3 IMAD.MOV.U32 R2, RZ, RZ, R10 ;  /* 0x000000ffff02b224 */ /* 0x000fe400078e000a */
[----:B------:R-:W-:Y:S02]  /*d380*/  @!P3 IMAD.MOV.U32 R3, RZ, RZ, R14 ;  /* 0x000000ffff03b224 */ /* 0x000fe400078e000e */
[----:B------:R-:W0:Y:S04]  /*d390*/  SHFL.IDX PT, R14, R6, 0x2, 0x1c1f ;  /* 0x005c1f00060e7f89 */ /* 0x000e2800000e0000 */
[----:B------:R-:W-:Y:S04]  /*d3a0*/  @!P3 LDGSTS.E.BYPASS.LTC128B.128 [R21+0x1ea00], desc[UR38][R2.64], !P2 ;  /* 0x1ea000000215bfae */ /* 0x000fe8000d101d66 */
[----:B------:R-:W-:Y:S04]  /*d3b0*/  @!P3 LDGSTS.E.BYPASS.LTC128B.128 [R21+0x20a00], desc[UR38][R2.64+0x40], !P0 ;  /* 0x20a000400215bfae */ /* 0x000fe8000c101d66 */
[----:B------:R1:W-:Y:S01]  /*d3c0*/  @!P3 LDGSTS.E.BYPASS.LTC128B.128 [R21+0x22a00], desc[UR38][R2.64+0x80], !P1 ;  /* 0x22a000800215bfae */ /* 0x0003e2000c901d66 */
[----:B------:R-:W-:-:S03]  /*d3d0*/  ISETP.GE.AND P3, PT, R9, R4, PT ;  /* 0x000000040900720c */ /* 0x000fc60003f66270 */
[----:B-1----:R-:W1:Y:S10]  /*d3e0*/  SHFL.IDX PT, R2, R5, 0x2, 0x1c1f ;  /* 0x005c1f0005027f89 */ /* 0x002e7400000e0000 */
[----:B0-----:R-:W-:Y:S01]  /*d3f0*/  @!P3 IADD3 R10, P4, R8, R14, RZ ;  /* 0x0000000e080ab210 */ /* 0x001fe20007f9e0ff */
[----:B------:R-:W-:Y:S01]  /*d400*/  @!P3 VIADD R9, R0, UR40 ;  /* 0x000000280009bc36 */ /* 0x000fe20008000000 */
[----:B------:R-:W0:Y:S03]  /*d410*/  SHFL.IDX PT, R5, R5, 0x3, 0x1c1f ;  /* 0x007c1f0005057f89 */ /* 0x000e2600000e0000 */
[----:B-1----:R-:W-:-:S02]  /*d420*/  @!P3 IMAD.X R14, RZ, RZ, R2, P4 ;  /* 0x000000ffff0eb224 */ /* 0x002fc400020e0602 */
[----:B------:R-:W-:Y:S02]  /*d430*/  @!P3 IMAD.MOV.U32 R2, RZ, RZ, R10 ;  /* 0x000000ffff02b224 */ /* 0x000fe400078e000a */
[----:B------:R-:W-:Y:S02]  /*d440*/  @!P3 IMAD.MOV.U32 R3, RZ, RZ, R14 ;  /* 0x000000ffff03b224 */ /* 0x000fe400078e000e */
[----:B------:R1:W2:Y:S04]  /*d450*/  SHFL.IDX PT, R14, R6, 0x3, 0x1c1f ;  /* 0x007c1f00060e7f89 */ /* 0x0002a800000e0000 */
[----:B------:R1:W-:Y:S04]  /*d460*/  @!P3 LDGSTS.E.BYPASS.LTC128B.128 [R9+0x1f200], desc[UR38][R2.64], !P2 ;  /* 0x1f2000000209bfae */ /* 0x0003e8000d101d66 */
[----:B------:R1:W-:Y:S04]  /*d470*/  @!P3 LDGSTS.E.BYPASS.LTC128B.128 [R9+0x21200], desc[UR38][R2.64+0x40], !P0 ;  /* 0x212000400209bfae */ /* 0x0003e8000c101d66 */
[----:B0-----:R1:W-:Y:S02]  /*d480*/  @!P3 LDGSTS.E.BYPASS.LTC128B.128 [R9+0x23200], desc[UR38][R2.64+0x80], !P1 ;  /* 0x232000800209bfae */ /* 0x0013e4000c901d66 */
.L_x_115:
[----:B------:R-:W-:Y:S01]  /*d490*/  VIADD R7, R7, 0x60 ;  /* 0x0000006007077836 */ /* 0x000fe20000000000 */
[----:B------:R-:W-:Y:S04]  /*d4a0*/  BSSY B0, `(.L_x_56) ;  /* 0x000000c000007945 */ /* 0x000fe80003800000 */
[----:B------:R-:W-:-:S13]  /*d4b0*/  ISETP.GE.AND P3, PT, R7, R4, PT ;  /* 0x000000040700720c */ /* 0x000fda0003f66270 */
[----:B------:R-:W-:Y:S05]  /*d4c0*/  @P3 BRA `(.L_x_57) ;  /* 0x0000000000243947 */ /* 0x000fea0003800000 */
[----:B-12---:R-:W-:-:S05]  /*d4d0*/  IADD3 R2, P3, R8, R14, RZ ;  /* 0x0000000e08027210 */ /* 0x006fca0007f7e0ff */
[----:B------:R-:W-:Y:S02]  /*d4e0*/  IMAD.X R3, RZ, RZ, R5, P3 ;  /* 0x000000ffff037224 */ /* 0x000fe400018e0605 */
[----:B------:R-:W-:-:S05]  /*d4f0*/  VIADD R5, R0, UR40 ;  /* 0x0000002800057c36 */ /* 0x000fca0008000000 */
[----:B------:R-:W-:Y:S01]  /*d500*/  @!PT LDS RZ, [RZ] ;  /* 0x00000000fffff984 */ /* 0x000fe20000000800 */
[----:B------:R-:W-:Y:S01]  /*d510*/  @!PT LDS RZ, [RZ] ;  /* 0x00000000fffff984 */ /* 0x000fe20000000800 */
[----:B------:R-:W-:Y:S01]  /*d520*/  @!PT LDS RZ, [RZ] ;  /* 0x00000000fffff984 */ /* 0x000fe20000000800 */
[----:B------:R0:W-:Y:S04]  /*d530*/  LDGSTS.E.BYPASS.LTC128B.128 [R5+0x1fa00], desc[UR38][R2.64], !P2 ;  /* 0x1fa0000002057fae */ /* 0x0001e8000d101d66 */
[----:B------:R0:W-:Y:S04]  /*d540*/  LDGSTS.E.BYPASS.LTC128B.128 [R5+0x21a00], desc[UR38][R2.64+0x40], !P0 ;  /* 0x21a0004002057fae */ /* 0x0001e8000c101d66 */
[----:B------:R0:W-:Y:S02]  /*d550*/  LDGSTS.E.BYPASS.LTC128B.128 [R5+0x23a00], desc[UR38][R2.64+0x80], !P1 ;  /* 0x23a0008002057fae */ /* 0x0001e4000c901d66 */
.L_x_57:
[----:B------:R-:W-:Y:S05]  /*d560*/  BSYNC B0 ;  /* 0x0000000000007941 */ /* 0x000fea0003800000 */
.L_x_56:
[----:B------:R-:W-:Y:S01]  /*d570*/  NOP ;  /* 0x0000000000007918 */ /* 0x000fe20000000000 */
[----:B------:R-:W-:Y:S01]  /*d580*/  SYNCS.ARRIVE.TRANS64.RED.A0T1 RZ, [UR40+0x33400], RZ ;  /* 0x033400ffffff79a7 */ /* 0x000fe20008200428 */
[----:B------:R-:W-:Y:S01]  /*d590*/  IMAD.MOV.U32 R0, RZ, RZ, 0x1 ;  /* 0x00000001ff007424 */ /* 0x000fe200078e00ff */
[----:B------:R-:W-:Y:S04]  /*d5a0*/  ARRIVES.LDGSTSBAR.64.TRANSCNT [UR40+0x33400] ;  /* 0x03340000ff0079b0 */ /* 0x000fe80008000aa8 */
[----:B------:R-:W-:Y:S01]  /*d5b0*/  SHF.L.U32 R0, R0, 0x1f, RZ ;  /* 0x0000001f00007819 */ /* 0x000fe200000006ff */
[----:B------:R-:W-:Y:S01]  /*d5c0*/  NOP ;  /* 0x0000000000007918 */ /* 0x000fe20000000000 */
[----:B01----:R-:W3:Y:S01]  /*d5d0*/  LDL R3, [R1] ;  /* 0x0000000001037983 */ /* 0x003ee20000100800 */
[----:B------:R-:W-:Y:S01]  /*d5e0*/  SYNCS.ARRIVE.TRANS64.A1T0 RZ, [UR40+0x33400], RZ ;  /* 0x033400ffffff79a7 */ /* 0x000fe20008100028 */
[----:B------:R-:W-:Y:S01]  /*d5f0*/  VIADD R2, R17, 0xfffffffe ;  /* 0xfffffffe11027836 */ /* 0x000fe20000000000 */
[----:B------:R-:W0:Y:S04]  /*d600*/  SYNCS.PHASECHK.TRANS64.TRYWAIT P0, [UR40+0x33420], R0 ;  /* 0x03342000ff0075a7 */ /* 0x000e280008000168 */
[----:B---3--:R-:W-:Y:S01]  /*d610*/  ISETP.GE.AND P1, PT, R2, R3, PT ;  /* 0x000000030200720c */ /* 0x008fe20003f26270 */
[----:B0-----:R-:W-:-:S12]  /*d620*/  @!P0 BRA `(.L_x_58) ;  /* 0x0000002400e08947 */ /* 0x001fd80003800000 */
.L_x_116:
[----:B--2---:R-:W-:Y:S01]  /*d630*/  IMAD.MOV.U32 R14, RZ, RZ, 0x1 ;  /* 0x00000001ff0e7424 */ /* 0x004fe200078e00ff */
[----:B------:R-:W-:Y:S06]  /*d640*/  @!P1 BRA `(.L_x_59) ;  /* 0x0000001000a09947 */ /* 0x000fec0003800000 */
[----:B0-----:R-:W2:Y:S01]  /*d650*/  LDL R3, [R1+0x10] ;  /* 0x0000100001037983 */ /* 0x001ea20000100800 */
[----:B------:R-:W0:Y:S01]  /*d660*/  S2R R4, SR_TID.X ;  /* 0x0000000000047919 */ /* 0x000e220000002100 */
[----:B------:R-:W-:Y:S01]  /*d670*/  IMAD.MOV.U32 R0, RZ, RZ, 0x1 ;  /* 0x00000001ff007424 */ /* 0x000fe200078e00ff */
[----:B0-----:R-:W-:Y:S02]  /*d680*/  LOP3.LUT R21, R4, 0x1f, RZ, 0xc0, !PT ;  /* 0x0000001f04157812 */ /* 0x001fe400078ec0ff */
[C---:B--2---:R-:W-:Y:S02]  /*d690*/  LOP3.LUT R20, R3.reuse, 0x1, RZ, 0xfc, !PT ;  /* 0x0000000103147812 */ /* 0x044fe400078efcff */
[----:B------:R-:W-:Y:S01]  /*d6a0*/  LOP3.LUT R15, R3, 0x2, RZ, 0xfc, !PT ;  /* 0x00000002030f7812 */ /* 0x000fe200078efcff */
[----:B------:R-:W-:-:S07]  /*d6b0*/  IMAD.MOV.U32 R3, RZ, RZ, RZ ;  /* 0x000000ffff037224 */ /* 0x000fce00078e00ff */
.L_x_80:
[----:B------:R-:W-:Y:S01]  /*d6c0*/  LOP3.LUT P1, RZ, R18, 0x2, RZ, 0xc0, !PT ;  /* 0x0000000212ff7812 */ /* 0x000fe2000782c0ff */
[----:B------:R-:W-:Y:S01]  /*d6d0*/  VIADD R13, R3, 0x1 ;  /* 0x00000001030d7836 */ /* 0x000fe20000000000 */
[----:B------:R-:W-:Y:S04]  /*d6e0*/  BSSY B0, `(.L_x_60) ;  /* 0x0000098000007945 */ /* 0x000fe80003800000 */
[----:B------:R-:W-:-:S04]  /*d6f0*/  ISETP.NE.AND P0, PT, R13, 0x2, PT ;  /* 0x000000020d00780c */ /* 0x000fc80003f05270 */
[----:B------:R-:W-:Y:S02]  /*d700*/  SEL R5, RZ, 0x1, P0 ;  /* 0x00000001ff057807 */ /* 0x000fe40000000000 */
[----:B------:R-:W-:Y:S02]  /*d710*/  SEL R13, R13, RZ, P0 ;  /* 0x000000ff0d0d7207 */ /* 0x000fe40000000000 */
[----:B------:R-:W-:Y:S01]  /*d720*/  LOP3.LUT R14, R0, R5, RZ, 0x3c, !PT ;  /* 0x00000005000e7212 */ /* 0x000fe200078e3cff */
[----:B0-----:R-:W-:Y:S06]  /*d730*/  @!P1 BRA `(.L_x_61) ;  /* 0x0000000800489947 */ /* 0x001fec0003800000 */
[----:B------:R-:W-:Y:S01]  /*d740*/  LOP3.LUT P1, RZ, R18, 0x1, RZ, 0xc0, !PT ;  /* 0x0000000112ff7812 */ /* 0x000fe2000782c0ff */
[----:B------:R-:W-:-:S12]  /*d750*/  IMAD.MOV.U32 R6, RZ, RZ, R2 ;  /* 0x000000ffff067224 */ /* 0x000fd800078e0002 */
[----:B------:R-:W-:Y:S05]  /*d760*/  @!P1 BRA `(.L_x_62) ;  /* 0x00000000004c9947 */ /* 0x000fea0003800000 */
[----:B------:R-:W2:Y:S01]  /*d770*/  LDL R8, [R1+0x4] ;  /* 0x0000040001087983 */ /* 0x000ea20000100800 */
[----:B------:R-:W0:Y:S01]  /*d780*/  LDC R7, c[0x0][0x43c] ;  /* 0x00010f00ff077b82 */ /* 0x000e220000000800 */
[----:B------:R-:W-:-:S07]  /*d790*/  ULDC.64 UR4, c[0x0][0x428] ;  /* 0x00010a0000047ab9 */ /* 0x000fce0000000a00 */
[----:B------:R-:W1:Y:S01]  /*d7a0*/  LDC.64 R16, c[0x0][0x418] ;  /* 0x00010600ff107b82 */ /* 0x000e620000000a00 */
[----:B0-----:R-:W-:-:S13]  /*d7b0*/  ISETP.NE.AND P0, PT, R7, 0x1, PT ;  /* 0x000000010700780c */ /* 0x001fda0003f05270 */
[----:B------:R-:W0:Y:S02]  /*d7c0*/  @P0 LDC.64 R4, c[0x0][0x440] ;  /* 0x00011000ff040b82 */ /* 0x000e240000000a00 */
[----:B0-----:R-:W-:-:S04]  /*d7d0*/  @P0 IMAD.HI.U32 R6, R2, R4, RZ ;  /* 0x0000000402060227 */ /* 0x001fc800078e00ff */
[----:B------:R-:W-:Y:S01]  /*d7e0*/  IMAD.MOV.U32 R4, RZ, RZ, R2 ;  /* 0x000000ffff047224 */ /* 0x000fe200078e0002 */
[----:B------:R-:W-:-:S04]  /*d7f0*/  @P0 SHF.R.U32.HI R4, RZ, R5, R6 ;  /* 0x00000005ff040219 */ /* 0x000fc80000011606 */
[--C-:B------:R-:W-:Y:S01]  /*d800*/  SHF.R.S32.HI R5, RZ, 0x1f, R4.reuse ;  /* 0x0000001fff057819 */ /* 0x100fe20000011404 */
[----:B------:R-:W-:-:S04]  /*d810*/  IMAD.MOV R6, RZ, RZ, -R4 ;  /* 0x000000ffff067224 */ /* 0x000fc800078e0a04 */
[----:B------:R-:W-:Y:S02]  /*d820*/  IMAD R6, R7, R6, R2 ;  /* 0x0000000607067224 */ /* 0x000fe400078e0202 */
[----:B------:R-:W-:-:S03]  /*d830*/  IMAD.WIDE.U32 R4, R19, UR4, R4 ;  /* 0x0000000413047c25 */ /* 0x000fc6000f8e0004 */
[----:B-1----:R-:W-:Y:S01]  /*d840*/  LEA R16, P0, R4, R16, 0x2 ;  /* 0x0000001004107211 */ /* 0x002fe200078010ff */
[----:B--2---:R-:W-:-:S04]  /*d850*/  IMAD R7, R8, UR4, RZ ;  /* 0x0000000408077c24 */ /* 0x004fc8000f8e02ff */
[----:B------:R-:W-:-:S04]  /*d860*/  IMAD R7, R19, UR5, R7 ;  /* 0x0000000513077c24 */ /* 0x000fc8000f8e0207 */
[----:B------:R-:W-:-:S05]  /*d870*/  IMAD.IADD R7, R7, 0x1, R5 ;  /* 0x0000000107077824 */ /* 0x000fca00078e0205 */
[----:B------:R-:W-:-:S05]  /*d880*/  LEA.HI.X R17, R4, R17, R7, 0x2, P0 ;  /* 0x0000001104117211 */ /* 0x000fca00000f1407 */
[----:B------:R0:W5:Y:S02]  /*d890*/  LDG.E R16, desc[UR38][R16.64] ;  /* 0x0000002610107981 */ /* 0x000164000c1e1900 */
.L_x_62:
[----:B------:R-:W1:Y:S01]  /*d8a0*/  S2R R4, SR_TID.X ;  /* 0x0000000000047919 */ /* 0x000e620000002100 */
[----:B------:R-:W-:Y:S02]  /*d8b0*/  LEA R8, R13, UR40, 0x3 ;  /* 0x000000280d087c11 */ /* 0x000fe4000f8e18ff */
[----:B-1----:R-:W-:Y:S02]  /*d8c0*/  LOP3.LUT R5, R4, 0x7f, RZ, 0xc0, !PT ;  /* 0x0000007f04057812 */ /* 0x002fe400078ec0ff */
[----:B------:R-:W-:Y:S02]  /*d8d0*/  SHF.L.U32 R4, R14, 0x1f, RZ ;  /* 0x0000001f0e047819 */ /* 0x000fe400000006ff */
[----:B------:R-:W-:Y:S02]  /*d8e0*/  ISETP.NE.AND P1, PT, R5, RZ, PT ;  /* 0x000000ff0500720c */ /* 0x000fe40003f25270 */
[----:B------:R-:W1:Y:S02]  /*d8f0*/  SYNCS.PHASECHK.TRANS64.TRYWAIT P0, [R8+URZ+0x33480], R4 ;  /* 0x03348004080075a7 */ /* 0x000e64000800017f */
[----:B-1----:R-:W-:Y:S09]  /*d900*/  @!P0 BRA `(.L_x_63) ;  /* 0x0000002400408947 */ /* 0x002ff20003800000 */
.L_x_117:
[----:B------:R-:W-:Y:S04]  /*d910*/  BSSY B1, `(.L_x_64) ;  /* 0x0000007000017945 */ /* 0x000fe80003800000 */
[----:B------:R-:W-:Y:S05]  /*d920*/  @P1 BRA `(.L_x_65) ;  /* 0x0000000000141947 */ /* 0x000fea0003800000 */
[----:B------:R-:W-:Y:S01]  /*d930*/  ISETP.NE.AND P0, PT, R21, RZ, PT ;  /* 0x000000ff1500720c */ /* 0x000fe20003f05270 */
[----:B------:R-:W-:-:S04]  /*d940*/  IMAD.MOV.U32 R5, RZ, RZ, 0x7800 ;  /* 0x00007800ff057424 */ /* 0x000fc800078e00ff */
[----:B------:R2:W-:Y:S08]  /*d950*/  SYNCS.ARRIVE.TRANS64 RZ, [R8+URZ+0x33470], R5 ;  /* 0x0334700508ff79a7 */ /* 0x0005f0000800003f */
[----:B------:R-:W-:Y:S05]  /*d960*/  @!P0 BRA `(.L_x_65) ;  /* 0x0000000000048947 */ /* 0x000fea0003800000 */
[----:B------:R-:W-:Y:S01]  /*d970*/  BPT.TRAP 0x1 ;  /* 0x000000040000795c */ /* 0x000fe20000300000 */
.L_x_65:
[----:B------:R-:W-:Y:S05]  /*d980*/  BSYNC B1 ;  /* 0x0000000000017941 */ /* 0x000fea0003800000 */
.L_x_64:
[----:B------:R-:W-:Y:S01]  /*d990*/  IMAD.U32 R7, RZ, RZ, UR40 ;  /* 0x00000028ff077e24 */ /* 0x000fe2000f8e00ff */
[----:B------:R-:W-:Y:S01]  /*d9a0*/  R2UR UR33, R8 ;  /* 0x00000000082172ca */ /* 0x000fe200000e0000 */
[----:B------:R-:W-:Y:S01]  /*d9b0*/  IMAD R6, R6, 0xa0, RZ ;  /* 0x000000a006067824 */ /* 0x000fe200078e02ff */
[----:B------:R-:W-:Y:S01]  /*d9c0*/  ULDC.64 UR6, c[0x0][0x198] ;  /* 0x0000660000067ab9 */ /* 0x000fe20000000a00 */
[----:B------:R-:W-:Y:S01]  /*d9d0*/  IMAD R7, R13, 0x7800, R7 ;  /* 0x000078000d077824 */ /* 0x000fe200078e0207 */
[----:B------:R-:W-:Y:S01]  /*d9e0*/  UIADD3 UR6, UP0, UR6, 0x470, URZ ;  /* 0x0000047006067890 */ /* 0x000fe2000ff1e03f */
[----:B------:R-:W-:Y:S01]  /*d9f0*/  IMAD.MOV.U32 R11, RZ, RZ, RZ ;  /* 0x000000ffff0b7224 */ /* 0x000fe200078e00ff */
[----:B------:R-:W-:Y:S01]  /*da00*/  R2UR UR35, R6 ;  /* 0x00000000062372ca */ /* 0x000fe200000e0000 */
[----:B------:R-:W-:Y:S01]  /*da10*/  UMOV UR8, 0x0 ;  /* 0x0000000000087882 */ /* 0x000fe20000000000 */
[----:B------:R-:W-:Y:S01]  /*da20*/  R2UR UR4, R7 ;  /* 0x00000000070472ca */ /* 0x000fe200000e0000 */
[----:B------:R-:W-:Y:S01]  /*da30*/  UIADD3.X UR7, URZ, UR7, URZ, UP0, !UPT ;  /* 0x000000073f077290 */ /* 0x000fe200087fe43f */
[----:B------:R-:W-:Y:S01]  /*da40*/  R2UR UR34, R11 ;  /* 0x000000000b2272ca */ /* 0x000fe200000e0000 */
[----:B------:R-:W-:Y:S01]  /*da50*/  UMOV UR9, 0x14f00000 ;  /* 0x14f0000000097882 */ /* 0x000fe20000000000 */
[----:B------:R-:W-:Y:S01]  /*da60*/  PLOP3.LUT P0, PT, PT, PT, PT, 0x80, 0x0 ;  /* 0x000000000000781c */ /* 0x000fe20003f0f070 */
[----:B------:R-:W-:-:S08]  /*da70*/  UIADD3 UR33, UR33, 0x33470, URZ ;  /* 0x0003347021217890 */ /* 0x000fd0000fffe03f */
[----:B------:R-:W-:-:S12]  /*da80*/  UIADD3 UR32, UR4, 0xf200, URZ ;  /* 0x0000f20004207890 */ /* 0x000fd8000fffe03f */
.L_x_66:
[----:B------:R-:W-:-:S13]  /*da90*/  @P0 ELECT P2, URZ, PT ;  /* 0x00000000003f082f */ /* 0x000fda0003840000 */
[----:B-----5:R-:W-:Y:S02]  /*daa0*/  @P2 R2UR UR37, R16 ;  /* 0x00000000102522ca */ /* 0x020fe400000e0000 */
[----:B------:R-:W-:-:S11]  /*dab0*/  @P2 PLOP3.LUT P0, PT, P2, PT, PT, 0x8, 0x0 ;  /* 0x000000000000281c */ /* 0x000fd6000170e170 */
[----:B------:R3:W-:Y:S01]  /*dac0*/  UTMALDG.4D [UR32], [UR6], desc[UR8] ;  /* 0x00000820060075b4 */ /* 0x0007e20008019000 */
[----:B------:R-:W-:Y:S01]  /*dad0*/  PLOP3.LUT P2, PT, PT, PT, PT, 0x8, 0x0 ;  /* 0x000000000000781c */ /* 0x000fe20003f4e170 */
[----:B---3--:R-:W-:-:S12]  /*dae0*/  @P0 BRA.U.ANY `(.L_x_66) ;  /* 0xfffffffd00e80947 */ /* 0x008fd8000393ffff */
[----:B------:R-:W-:Y:S01]  /*daf0*/  IMAD.MOV.U32 R10, RZ, RZ, 0x40 ;  /* 0x00000040ff0a7424 */ /* 0x000fe200078e00ff */
[----:B------:R-:W-:Y:S01]  /*db00*/  R2UR UR11, R6 ;  /* 0x00000000060b72ca */ /* 0x000fe200000e0000 */
[----:B------:R-:W-:Y:S01]  /*db10*/  UIADD3 UR8, UR4, 0x11a00, URZ ;  /* 0x00011a0004087890 */ /* 0x000fe2000fffe03f */
[----:B------:R-:W-:Y:S01]  /*db20*/  PLOP3.LUT P0, PT, PT, PT, PT, 0x80, 0x0 ;  /* 0x000000000000781c */ /* 0x000fe20003f0f070 */
[----:B------:R-:W-:Y:S01]  /*db30*/  UMOV UR14, 0x0 ;  /* 0x00000000000e7882 */ /* 0x000fe20000000000 */
[----:B------:R-:W-:Y:S01]  /*db40*/  R2UR UR10, R10 ;  /* 0x000000000a0a72ca */ /* 0x000fe200000e0000 */
[----:B------:R-:W-:-:S14]  /*db50*/  UMOV UR15, 0x14f00000 ;  /* 0x14f00000000f7882 */ /* 0x000fdc0000000000 */
.L_x_67:
[----:B------:R-:W-:-:S13]  /*db60*/  @P0 ELECT P2, URZ, PT ;  /* 0x00000000003f082f */ /* 0x000fda0003840000 */
[----:B------:R-:W-:Y:S01]  /*db70*/  @P2 R2UR UR13, R16 ;  /* 0x00000000100d22ca */ /* 0x000fe200000e0000 */
[----:B------:R-:W-:Y:S01]  /*db80*/  UMOV UR9, UR33 ;  /* 0x0000002100097c82 */ /* 0x000fe20008000000 */
[----:B------:R-:W-:Y:S01]  /*db90*/  UMOV UR12, UR36 ;  /* 0x00000024000c7c82 */ /* 0x000fe20008000000 */
[----:B------:R-:W-:-:S10]  /*dba0*/  @P2 PLOP3.LUT P0, PT, P2, PT, PT, 0x8, 0x0 ;  /* 0x000000000000281c */ /* 0x000fd4000170e170 */
[----:B------:R3:W-:Y:S01]  /*dbb0*/  UTMALDG.4D [UR8], [UR6], desc[UR14] ;  /* 0x00000e08060075b4 */ /* 0x0007e20008019000 */
[----:B------:R-:W-:Y:S02]  /*dbc0*/  PLOP3.LUT P2, PT, PT, PT, PT, 0x8, 0x0 ;  /* 0x000000000000781c */ /* 0x000fe40003f4e170 */
[----:B---3--:R-:W-:Y:S11]  /*dbd0*/  @P0 BRA.U.ANY `(.L_x_67) ;  /* 0xfffffffd00e00947 */ /* 0x008ff6000393ffff */
[----:B------:R-:W-:Y:S01]  /*dbe0*/  IMAD.MOV.U32 R9, RZ, RZ, 0x80 ;  /* 0x00000080ff097424 */ /* 0x000fe200078e00ff */
[----:B------:R-:W-:Y:S01]  /*dbf0*/  R2UR UR11, R6 ;  /* 0x00000000060b72ca */ /* 0x000fe200000e0000 */
[----:B------:R-:W-:Y:S01]  /*dc00*/  UIADD3 UR8, UR4, 0x14200, URZ ;  /* 0x0001420004087890 */ /* 0x000fe2000fffe03f */
[----:B------:R-:W-:Y:S01]  /*dc10*/  PLOP3.LUT P0, PT, PT, PT, PT, 0x80, 0x0 ;  /* 0x000000000000781c */ /* 0x000fe20003f0f070 */
[----:B------:R-:W-:Y:S01]  /*dc20*/  UMOV UR5, 0x14f00000 ;  /* 0x14f0000000057882 */ /* 0x000fe20000000000 */
[----:B------:R-:W-:Y:S01]  /*dc30*/  R2UR UR10, R9 ;  /* 0x00000000090a72ca */ /* 0x000fe200000e0000 */
[----:B------:R-:W-:-:S14]  /*dc40*/  UMOV UR4, 0x0 ;  /* 0x0000000000047882 */ /* 0x000fdc0000000000 */
.L_x_68:
        /* <DEDUP_REMOVED lines=8> */
[----:B------:R-:W3:Y:S02]  /*dcd0*/  SYNCS.PHASECHK.TRANS64.TRYWAIT P0, [R8+URZ+0x33440], R4 ;  /* 0x03344004080075a7 */ /* 0x000ee4000800017f */
[----:B---3--:R-:W-:Y:S05]  /*dce0*/  @!P0 BRA `(.L_x_69) ;  /* 0x00000020005c8947 */ /* 0x008fea0003800000 */
.L_x_118:
[----:B------:R-:W-:Y:S01]  /*dcf0*/  BSSY B1, `(.L_x_70) ;  /* 0x0000009000017945 */ /* 0x000fe20003800000 */
[----:B-1-3--:R-:W-:Y:S02]  /*dd00*/  IMAD.MOV.U32 R4, RZ, RZ, 0x0 ;  /* 0x00000000ff047424 */ /* 0x00afe400078e00ff */
[----:B--2---:R-:W-:Y:S01]  /*dd10*/  IMAD.MOV.U32 R5, RZ, RZ, 0x14f00000 ;  /* 0x14f00000ff057424 */ /* 0x004fe200078e00ff */
[----:B------:R-:W-:Y:S06]  /*dd20*/  @P1 BRA `(.L_x_71) ;  /* 0x0000000000141947 */ /* 0x000fec0003800000 */
[----:B------:R-:W-:Y:S01]  /*dd30*/  ISETP.NE.AND P0, PT, R21, RZ, PT ;  /* 0x000000ff1500720c */ /* 0x000fe20003f05270 */
[----:B------:R-:W-:-:S04]  /*dd40*/  IMAD.MOV.U32 R12, RZ, RZ, 0x7800 ;  /* 0x00007800ff0c7424 */ /* 0x000fc800078e00ff */
[----:B------:R1:W-:Y:S08]  /*dd50*/  SYNCS.ARRIVE.TRANS64 RZ, [R8+URZ+0x33430], R12 ;  /* 0x0334300c08ff79a7 */ /* 0x0003f0000800003f */
[----:B------:R-:W-:Y:S05]  /*dd60*/  @!P0 BRA `(.L_x_71) ;  /* 0x0000000000048947 */ /* 0x000fea0003800000 */
[----:B------:R-:W-:Y:S01]  /*dd70*/  BPT.TRAP 0x1 ;  /* 0x000000040000795c */ /* 0x000fe20000300000 */
.L_x_71:
[----:B------:R-:W-:Y:S05]  /*dd80*/  BSYNC B1 ;  /* 0x0000000000017941 */ /* 0x000fea0003800000 */
.L_x_70:
[----:B------:R-:W-:Y:S01]  /*dd90*/  R2UR UR4, R7 ;  /* 0x00000000070472ca */ /* 0x000fe200000e0000 */
[----:B------:R-:W-:Y:S01]  /*dda0*/  ULDC.64 UR6, c[0x0][0x198] ;  /* 0x0000660000067ab9 */ /* 0x000fe20000000a00 */
[----:B------:R-:W-:Y:S01]  /*ddb0*/  R2UR UR9, R8 ;  /* 0x00000000080972ca */ /* 0x000fe200000e0000 */
[----:B------:R-:W-:Y:S01]  /*ddc0*/  UIADD3 UR6, UP0, UR6, 0x370, URZ ;  /* 0x0000037006067890 */ /* 0x000fe2000ff1e03f */
[----:B------:R-:W-:Y:S02]  /*ddd0*/  R2UR UR10, R11 ;  /* 0x000000000b0a72ca */ /* 0x000fe400000e0000 */
[----:B------:R-:W-:Y:S01]  /*dde0*/  R2UR UR14, R4 ;  /* 0x00000000040e72ca */ /* 0x000fe200000e0000 */
[----:B------:R-:W-:Y:S01]  /*ddf0*/  UIADD3.X UR7, URZ, UR7, URZ, UP0, !UPT ;  /* 0x000000073f077290 */ /* 0x000fe200087fe43f */
[----:B------:R-:W-:Y:S02]  /*de00*/  R2UR UR15, R5 ;  /* 0x00000000050f72ca */ /* 0x000fe400000e0000 */
[----:B------:R-:W-:-:S02]  /*de10*/  R2UR UR11, R6 ;  /* 0x00000000060b72ca */ /* 0x000fc400000e0000 */
[----:B------:R-:W-:Y:S01]  /*de20*/  PLOP3.LUT P0, PT, PT, PT, PT, 0x80, 0x0 ;  /* 0x000000000000781c */ /* 0x000fe20003f0f070 */
[----:B------:R-:W-:Y:S02]  /*de30*/  UIADD3 UR8, UR4, 0x24200, URZ ;  /* 0x0002420004087890 */ /* 0x000fe4000fffe03f */
[----:B------:R-:W-:-:S12]  /*de40*/  UIADD3 UR9, UR9, 0x33430, URZ ;  /* 0x0003343009097890 */ /* 0x000fd8000fffe03f */
.L_x_72:
[----:B------:R-:W-:-:S13]  /*de50*/  @P0 ELECT P1, URZ, PT ;  /* 0x00000000003f082f */ /* 0x000fda0003820000 */
[----:B------:R-:W-:Y:S01]  /*de60*/  @P1 R2UR UR13, R16 ;  /* 0x00000000100d12ca */ /* 0x000fe200000e0000 */
[----:B------:R-:W-:Y:S01]  /*de70*/  UMOV UR12, UR36 ;  /* 0x00000024000c7c82 */ /* 0x000fe20008000000 */
[----:B------:R-:W-:-:S11]  /*de80*/  @P1 PLOP3.LUT P0, PT, P1, PT, PT, 0x8, 0x0 ;  /* 0x000000000000181c */ /* 0x000fd60000f0e170 */
[----:B------:R2:W-:Y:S01]  /*de90*/  UTMALDG.4D [UR8], [UR6], desc[UR14] ;  /* 0x00000e08060075b4 */ /* 0x0005e20008019000 */
[----:B------:R-:W-:Y:S01]  /*dea0*/  PLOP3.LUT P1, PT, PT, PT, PT, 0x8, 0x0 ;  /* 0x000000000000781c */ /* 0x000fe20003f2e170 */
[----:B--2---:R-:W-:-:S12]  /*deb0*/  @P0 BRA.U.ANY `(.L_x_72) ;  /* 0xfffffffd00e40947 */ /* 0x004fd8000393ffff */
[----:B------:R-:W-:Y:S01]  /*dec0*/  R2UR UR10, R10 ;  /* 0x000000000a0a72ca */ /* 0x000fe200000e0000 */
[----:B------:R-:W-:Y:S01]  /*ded0*/  UIADD3 UR8, UR4, 0x26a00, URZ ;  /* 0x00026a0004087890 */ /* 0x000fe2000fffe03f */
[----:B------:R-:W-:Y:S02]  /*dee0*/  R2UR UR14, R4 ;  /* 0x00000000040e72ca */ /* 0x000fe400000e0000 */
[----:B------:R-:W-:Y:S02]  /*def0*/  R2UR UR15, R5 ;  /* 0x00000000050f72ca */ /* 0x000fe400000e0000 */
[----:B------:R-:W-:Y:S02]  /*df00*/  R2UR UR11, R6 ;  /* 0x00000000060b72ca */ /* 0x000fe400000e0000 */
[----:B------:R-:W-:-:S13]  /*df10*/  PLOP3.LUT P0, PT, PT, PT, PT, 0x80, 0x0 ;  /* 0x000000000000781c */ /* 0x000fda0003f0f070 */
.L_x_73:
        /* <DEDUP_REMOVED lines=13> */
.L_x_74:
[----:B------:R-:W-:-:S13]  /*dff0*/  @P0 ELECT P1, URZ, PT ;  /* 0x00000000003f082f */ /* 0x000fda0003820000 */
[----:B------:R-:W-:Y:S01]  /*e000*/  @P1 R2UR UR13, R16 ;  /* 0x00000000100d12ca */ /* 0x000fe200000e0000 */
[----:B------:R-:W-:Y:S01]  /*e010*/  UMOV UR12, UR36 ;  /* 0x00000024000c7c82 */ /* 0x000fe20008000000 */
[----:B------:R-:W-:-:S11]  /*e020*/  @P1 PLOP3.LUT P0, PT, P1, PT, PT, 0x8, 0x0 ;  /* 0x000000000000181c */ /* 0x000fd60000f0e170 */
[----:B------:R2:W-:Y:S01]  /*e030*/  UTMALDG.4D [UR8], [UR6], desc[UR14] ;  /* 0x00000e08060075b4 */ /* 0x0005e20008019000 */
[----:B------:R-:W-:Y:S01]  /*e040*/  PLOP3.LUT P1, PT, PT, PT, PT, 0x8, 0x0 ;  /* 0x000000000000781c */ /* 0x000fe20003f2e170 */
[----:B--2---:R-:W-:-:S12]  /*e050*/  @P0 BRA.U.ANY `(.L_x_74) ;  /* 0xfffffffd00e40947 */ /* 0x004fd8000393ffff */
.L_x_61:
[----:B------:R-:W-:Y:S05]  /*e060*/  BSYNC B0 ;  /* 0x0000000000007941 */ /* 0x000fea0003800000 */
.L_x_60:
[----:B------:R-:W-:-:S13]  /*e070*/  ISETP.NE.AND P0, PT, R20, 0x3, PT ;  /* 0x000000031400780c */ /* 0x000fda0003f05270 */
[----:B------:R-:W-:Y:S05]  /*e080*/  @!P0 BRA `(.L_x_75) ;  /* 0x0000000000048947 */ /* 0x000fea0003800000 */
[----:B------:R-:W-:Y:S01]  /*e090*/  BPT.TRAP 0x1 ;  /* 0x000000040000795c */ /* 0x000fe20000300000 */
.L_x_75:
[----:B------:R-:W-:Y:S02]  /*e0a0*/  LOP3.LUT R5, R0, 0x1, RZ, 0x3c, !PT ;  /* 0x0000000100057812 */ /* 0x000fe400078e3cff */
[----:B-1----:R-:W-:Y:S02]  /*e0b0*/  LEA R12, R3, UR40, 0x3 ;  /* 0x00000028030c7c11 */ /* 0x002fe4000f8e18ff */
[----:B------:R-:W-:Y:S02]  /*e0c0*/  SHF.L.U32 R5, R5, 0x1f, RZ ;  /* 0x0000001f05057819 */ /* 0x000fe400000006ff */
[----:B------:R-:W-:Y:S02]  /*e0d0*/  ISETP.NE.AND P1, PT, R15, 0x3, PT ;  /* 0x000000030f00780c */ /* 0x000fe40003f25270 */
[----:B------:R-:W1:Y:S02]  /*e0e0*/  SYNCS.PHASECHK.TRANS64.TRYWAIT P0, [R12+URZ+0x33470], R5 ;  /* 0x033470050c0075a7 */ /* 0x000e64000800017f */
[----:B-1----:R-:W-:Y:S09]  /*e0f0*/  @!P0 BRA `(.L_x_76) ;  /* 0x0000001c006c8947 */ /* 0x002ff20003800000 */
.L_x_119:
[----:B------:R-:W-:Y:S05]  /*e100*/  @!P1 BRA `(.L_x_77) ;  /* 0x0000000000049947 */ /* 0x000fea0003800000 */
[----:B------:R-:W-:Y:S01]  /*e110*/  BPT.TRAP 0x1 ;  /* 0x000000040000795c */ /* 0x000fe20000300000 */
.L_x_77:
[----:B-1----:R-:W-:Y:S01]  /*e120*/  SHF.L.U32 R5, R0, 0x1f, RZ ;  /* 0x0000001f00057819 */ /* 0x002fe200000006ff */
[----:B------:R-:W-:-:S03]  /*e130*/  IMAD R3, R3, 0x7800, RZ ;  /* 0x0000780003037824 */ /* 0x000fc600078e02ff */
[----:B------:R-:W1:Y:S02]  /*e140*/  SYNCS.PHASECHK.TRANS64.TRYWAIT P0, [R12+URZ+0x33460], R5 ;  /* 0x033460050c0075a7 */ /* 0x000e64000800017f */
[----:B-1----:R-:W-:Y:S05]  /*e150*/  @!P0 BRA `(.L_x_78) ;  /* 0x0000001c00688947 */ /* 0x002fea0003800000 */
.L_x_120:
[----:B------:R-:W2:Y:S04]  /*e160*/  LDL R0, [R1+0x8] ;  /* 0x0000080001007983 */ /* 0x000ea80000100800 */
[----:B------:R-:W3:Y:S01]  /*e170*/  LDL R10, [R1+0xc] ;  /* 0x00000c00010a7983 */ /* 0x000ee20000100800 */
[----:B------:R-:W-:Y:S05]  /*e180*/  WARPSYNC.ALL ;  /* 0x0000000000007948 */ /* 0x000fea0003800000 */
[----:B--2---:R-:W-:-:S02]  /*e190*/  LOP3.LUT R0, R3, R0, RZ, 0xfc, !PT ;  /* 0x0000000003007212 */ /* 0x004fc400078efcff */
[----:B---3--:R-:W-:-:S03]  /*e1a0*/  LOP3.LUT R3, R3, R10, RZ, 0xfc, !PT ;  /* 0x0000000a03037212 */ /* 0x008fc600078efcff */
[----:B-1----:R-:W1:Y:S02]  /*e1b0*/  LDSM.16.MT88.4 R4, [R0+UR40+0xf200] ;  /* 0x00f200280004783b */ /* 0x002e640008004200 */
[----:B------:R-:W-:Y:S01]  /*e1c0*/  VIADD R3, R3, UR40 ;  /* 0x0000002803037c36 */ /* 0x000fe20008000000 */
[C-C-:B-1----:R-:W-:Y:S02]  /*e1d0*/  PRMT R8, R4.reuse, 0x6420, R5.reuse ;  /* 0x0000642004087816 */ /* 0x142fe40000000005 */
[----:B------:R-:W-:Y:S02]  /*e1e0*/  PRMT R9, R4, 0x7531, R5 ;  /* 0x0000753104097816 */ /* 0x000fe40000000005 */
[C-C-:B------:R-:W-:Y:S02]  /*e1f0*/  PRMT R10, R6.reuse, 0x6420, R7.reuse ;  /* 0x00006420060a7816 */ /* 0x140fe40000000007 */
[----:B------:R-:W-:-:S05]  /*e200*/  PRMT R11, R6, 0x7531, R7 ;  /* 0x00007531060b7816 */ /* 0x000fca0000000007 */
[----:B------:R-:W-:Y:S04]  /*e210*/  STSM.16.M88.4 [R3+0x200], R8 ;  /* 0x0002000803007844 */ /* 0x000fe80000000200 */
[----:B------:R-:W1:Y:S02]  /*e220*/  LDSM.16.MT88.4 R4, [R0+UR40+0x11a00] ;  /* 0x011a00280004783b */ /* 0x000e640008004200 */
[C-C-:B-1----:R-:W-:Y:S02]  /*e230*/  PRMT R8, R4.reuse, 0x6420, R5.reuse ;  /* 0x0000642004087816 */ /* 0x142fe40000000005 */
[----:B------:R-:W-:Y:S02]  /*e240*/  PRMT R9, R4, 0x7531, R5 ;  /* 0x0000753104097816 */ /* 0x000fe40000000005 */
[----:B------:R-:W-:-:S02]  /*e250*/  PRMT R10, R6, 0x6420, R7 ;  /* 0x00006420060a7816 */ /* 0x000fc40000000007 */
        /* <DEDUP_REMOVED lines=79> */
[----:B------:R1:W-:Y:S01]  /*e750*/  STSM.16.M88.4 [R3+0x7200], R8 ;  /* 0x0072000803007844 */ /* 0x0003e20000000200 */
[----:B------:R-:W-:Y:S01]  /*e760*/  @!PT LDS RZ, [RZ] ;  /* 0x00000000fffff984 */ /* 0x000fe20000000800 */
[----:B------:R-:W-:Y:S01]  /*e770*/  @!PT LDS RZ, [RZ] ;  /* 0x00000000fffff984 */ /* 0x000fe20000000800 */
[----:B------:R-:W-:Y:S01]  /*e780*/  @!PT LDS RZ, [RZ] ;  /* 0x00000000fffff984 */ /* 0x000fe20000000800 */
[----:B------:R-:W-:Y:S01]  /*e790*/  @!PT LDS RZ, [RZ] ;  /* 0x00000000fffff984 */ /* 0x000fe20000000800 */
[----:B------:R2:W-:Y:S06]  /*e7a0*/  MEMBAR.ALL.CTA ;  /* 0x0000000000007992 */ /* 0x0005ec0000008000 */
[----:B--2---:R-:W2:Y:S01]  /*e7b0*/  FENCE.VIEW.ASYNC.S ;  /* 0x00000000000073c6 */ /* 0x004ea20000000000 */
[----:B------:R-:W-:Y:S05]  /*e7c0*/  @!P1 BRA `(.L_x_79) ;  /* 0x0000000000049947 */ /* 0x000fea0003800000 */
[----:B------:R-:W-:Y:S01]  /*e7d0*/  BPT.TRAP 0x1 ;  /* 0x000000040000795c */ /* 0x000fe20000300000 */
.L_x_79:
[----:B-1----:R-:W3:Y:S01]  /*e7e0*/  LDL R3, [R1] ;  /* 0x0000000001037983 */ /* 0x002ee20000100800 */
[----:B--2---:R-:W-:Y:S01]  /*e7f0*/  SYNCS.ARRIVE.TRANS64.A1T0 RZ, [R12+URZ+0x33450], RZ ;  /* 0x033450ff0cff79a7 */ /* 0x004fe2000810003f */
[----:B------:R-:W1:Y:S02]  /*e800*/  S2R R0, SR_TID.X ;  /* 0x0000000000007919 */ /* 0x000e640000002100 */
[----:B-1----:R-:W-:Y:S01]  /*e810*/  LOP3.LUT R0, R0, 0x7f, RZ, 0xc0, !PT ;  /* 0x0000007f00007812 */ /* 0x002fe200078ec0ff */
[----:B------:R-:W-:Y:S03]  /*e820*/  BAR.SYNC.DEFER_BLOCKING 0x2, 0x80 ;  /* 0x0082000000007b1d */ /* 0x000fe60000010000 */
[----:B------:R-:W-:-:S13]  /*e830*/  ISETP.NE.AND P0, PT, R0, RZ, PT ;  /* 0x000000ff0000720c */ /* 0x000fda0003f05270 */
[----:B------:R-:W-:-:S05]  /*e840*/  @!P0 VIADD R0, R12, 0x33480 ;  /* 0x000334800c008836 */ /* 0x000fca0000000000 */
[----:B------:R-:W-:-:S04]  /*e850*/  @!P0 PRMT R0, RZ, 0x654, R0 ;  /* 0x00000654ff008816 */ /* 0x000fc80000000000 */
[----:B------:R1:W-:Y:S02]  /*e860*/  @!P0 SYNCS.ARRIVE.TRANS64.RED.A1T0 RZ, [R0+URZ], RZ ;  /* 0x000000ff00ff89a7 */ /* 0x0003e4000810043f */
[----:B-1----:R-:W-:Y:S01]  /*e870*/  IMAD.MOV.U32 R0, RZ, RZ, R14 ;  /* 0x000000ffff007224 */ /* 0x002fe200078e000e */
[C---:B---3--:R-:W-:Y:S01]  /*e880*/  ISETP.GT.AND P0, PT, R2.reuse, R3, PT ;  /* 0x000000030200720c */ /* 0x048fe20003f04270 */
[----:B------:R-:W-:Y:S02]  /*e890*/  VIADD R2, R2, 0xffffffff ;  /* 0xffffffff02027836 */ /* 0x000fe40000000000 */
[----:B------:R-:W-:-:S10]  /*e8a0*/  IMAD.MOV.U32 R3, RZ, RZ, R13 ;  /* 0x000000ffff037224 */ /* 0x000fd400078e000d */
[----:B------:R-:W-:Y:S05]  /*e8b0*/  @P0 BRA `(.L_x_80) ;  /* 0xffffffec00800947 */ /* 0x000fea000383ffff */
[----:B------:R-:W-:Y:S05]  /*e8c0*/  BRA `(.L_x_81) ;  /* 0x0000000000047947 */ /* 0x000fea0003800000 */
.L_x_59:
[----:B------:R-:W-:-:S07]  /*e8d0*/  IMAD.MOV.U32 R13, RZ, RZ, RZ ;  /* 0x000000ffff0d7224 */ /* 0x000fce00078e00ff */
.L_x_81:
[----:B------:R-:W0:Y:S02]  /*e8e0*/  LDL R2, [R1+0x10] ;  /* 0x0000100001027983 */ /* 0x000e240000100800 */
[----:B0-----:R-:W-:-:S04]  /*e8f0*/  LOP3.LUT R0, R2, 0x1, RZ, 0xfc, !PT ;  /* 0x0000000102007812 */ /* 0x001fc800078efcff */
[----:B------:R-:W-:-:S13]  /*e900*/  ISETP.NE.AND P0, PT, R0, 0x3, PT ;  /* 0x000000030000780c */ /* 0x000fda0003f05270 */
[----:B------:R-:W-:Y:S05]  /*e910*/  @!P0 BRA `(.L_x_82) ;  /* 0x0000000000048947 */ /* 0x000fea0003800000 */
[----:B------:R-:W-:Y:S01]  /*e920*/  BPT.TRAP 0x1 ;  /* 0x000000040000795c */ /* 0x000fe20000300000 */
.L_x_82:
[----:B------:R-:W-:Y:S01]  /*e930*/  LOP3.LUT R0, R14, 0x1, RZ, 0x3c, !PT ;  /* 0x000000010e007812 */ /* 0x000fe200078e3cff */
[----:B------:R-:W-:Y:S01]  /*e940*/  BSSY B0, `(.L_x_83) ;  /* 0x0000007000007945 */ /* 0x000fe20003800000 */
[----:B------:R-:W-:Y:S02]  /*e950*/  LEA R3, R13, UR40, 0x3 ;  /* 0x000000280d037c11 */ /* 0x000fe4000f8e18ff */
[----:B------:R-:W-:Y:S02]  /*e960*/  SHF.L.U32 R0, R0, 0x1f, RZ ;  /* 0x0000001f00007819 */ /* 0x000fe400000006ff */
[----:B------:R-:W-:Y:S02]  /*e970*/  LOP3.LUT R2, R2, 0x2, RZ, 0xfc, !PT ;  /* 0x0000000202027812 */ /* 0x000fe400078efcff */
[----:B------:R-:W0:Y:S02]  /*e980*/  SYNCS.PHASECHK.TRANS64.TRYWAIT P0, [R3+URZ+0x33470], R0 ;  /* 0x03347000030075a7 */ /* 0x000e24000800017f */
[----:B------:R-:W-:Y:S01]  /*e990*/  ISETP.NE.AND P1, PT, R2, 0x3, PT ;  /* 0x000000030200780c */ /* 0x000fe20003f25270 */
[----:B0-----:R-:W-:-:S12]  /*e9a0*/  @!P0 BRA `(.L_x_84) ;  /* 0x0000001400688947 */ /* 0x001fd80003800000 */
.L_x_121:
[----:B------:R-:W-:Y:S05]  /*e9b0*/  BSYNC B0 ;  /* 0x0000000000007941 */ /* 0x000fea0003800000 */
.L_x_83:
[----:B------:R-:W-:Y:S05]  /*e9c0*/  @!P1 BRA `(.L_x_85) ;  /* 0x0000000000049947 */ /* 0x000fea0003800000 */
[----:B------:R-:W-:Y:S01]  /*e9d0*/  BPT.TRAP 0x1 ;  /* 0x000000040000795c */ /* 0x000fe20000300000 */
.L_x_85:
[----:B0-----:R-:W-:-:S04]  /*e9e0*/  SHF.L.U32 R0, R14, 0x1f, RZ ;  /* 0x0000001f0e007819 */ /* 0x001fc800000006ff */
[----:B------:R-:W0:Y:S02]  /*e9f0*/  SYNCS.PHASECHK.TRANS64.TRYWAIT P0, [R3+URZ+0x33460], R0 ;  /* 0x03346000030075a7 */ /* 0x000e24000800017f */
[----:B0-----:R-:W-:Y:S05]  /*ea00*/  @!P0 BRA `(.L_x_86) ;  /* 0x0000001400648947 */ /* 0x001fea0003800000 */
.L_x_122:
[----:B------:R-:W2:Y:S04]  /*ea10*/  LDL.LU R2, [R1+0x8] ;  /* 0x0000080001027983 */ /* 0x000ea80000300800 */
[----:B------:R-:W3:Y:S01]  /*ea20*/  LDL.LU R8, [R1+0xc] ;  /* 0x00000c0001087983 */ /* 0x000ee20000300800 */
[----:B0-----:R-:W-:Y:S01]  /*ea30*/  IMAD R0, R13, 0x7800, RZ ;  /* 0x000078000d007824 */ /* 0x001fe200078e02ff */
[----:B------:R-:W-:Y:S05]  /*ea40*/  WARPSYNC.ALL ;  /* 0x0000000000007948 */ /* 0x000fea0003800000 */
[----:B--2---:R-:W-:-:S02]  /*ea50*/  LOP3.LUT R2, R0, R2, RZ, 0xfc, !PT ;  /* 0x0000000200027212 */ /* 0x004fc400078efcff */
[----:B---3--:R-:W-:-:S03]  /*ea60*/  LOP3.LUT R0, R0, R8, RZ, 0xfc, !PT ;  /* 0x0000000800007212 */ /* 0x008fc600078efcff */
[----:B------:R-:W0:Y:S02]  /*ea70*/  LDSM.16.MT88.4 R4, [R2+UR40+0xf200] ;  /* 0x00f200280204783b */ /* 0x000e240008004200 */
[----:B------:R-:W-:Y:S01]  /*ea80*/  VIADD R0, R0, UR40 ;  /* 0x0000002800007c36 */ /* 0x000fe20008000000 */
[C-C-:B0-----:R-:W-:Y:S02]  /*ea90*/  PRMT R16, R4.reuse, 0x6420, R5.reuse ;  /* 0x0000642004107816 */ /* 0x141fe40000000005 */
[----:B------:R-:W-:Y:S02]  /*eaa0*/  PRMT R17, R4, 0x7531, R5 ;  /* 0x0000753104117816 */ /* 0x000fe40000000005 */
[C-C-:B------:R-:W-:Y:S02]  /*eab0*/  PRMT R18, R6.reuse, 0x6420, R7.reuse ;  /* 0x0000642006127816 */ /* 0x140fe40000000007 */
[----:B------:R-:W-:-:S05]  /*eac0*/  PRMT R19, R6, 0x7531, R7 ;  /* 0x0000753106137816 */ /* 0x000fca0000000007 */
[----:B------:R-:W-:Y:S04]  /*ead0*/  STSM.16.M88.4 [R0+0x200], R16 ;  /* 0x0002001000007844 */ /* 0x000fe80000000200 */
[----:B------:R-:W0:Y:S02]  /*eae0*/  LDSM.16.MT88.4 R4, [R2+UR40+0x11a00] ;  /* 0x011a00280204783b */ /* 0x000e240008004200 */
[C-C-:B0-----:R-:W-:Y:S02]  /*eaf0*/  PRMT R8, R4.reuse, 0x6420, R5.reuse ;  /* 0x0000642004087816 */ /* 0x141fe40000000005 */
[----:B------:R-:W-:Y:S02]  /*eb00*/  PRMT R9, R4, 0x7531, R5 ;  /* 0x0000753104097816 */ /* 0x000fe40000000005 */
[----:B------:R-:W-:-:S02]  /*eb10*/  PRMT R10, R6, 0x6420, R7 ;  /* 0x00006420060a7816 */ /* 0x000fc40000000007 */
        /* <DEDUP_REMOVED lines=85> */
[----:B-1----:R-:W1:Y:S01]  /*f070*/  FENCE.VIEW.ASYNC.S ;  /* 0x00000000000073c6 */ /* 0x002e620000000000 */
[----:B------:R-:W-:Y:S05]  /*f080*/  @!P1 BRA `(.L_x_87) ;  /* 0x0000000000049947 */ /* 0x000fea0003800000 */
[----:B------:R-:W-:Y:S01]  /*f090*/  BPT.TRAP 0x1 ;  /* 0x000000040000795c */ /* 0x000fe20000300000 */
.L_x_87:
[----:B0-----:R-:W0:Y:S01]  /*f0a0*/  S2R R0, SR_TID.X ;  /* 0x0000000000007919 */ /* 0x001e220000002100 */
[----:B-1----:R-:W-:Y:S01]  /*f0b0*/  SYNCS.ARRIVE.TRANS64.A1T0 RZ, [R3+URZ+0x33450], RZ ;  /* 0x033450ff03ff79a7 */ /* 0x002fe2000810003f */
[----:B------:R-:W-:Y:S01]  /*f0c0*/  IMAD.MOV.U32 R2, RZ, RZ, RZ ;  /* 0x000000ffff027224 */ /* 0x000fe200078e00ff */
[----:B0-----:R-:W-:Y:S01]  /*f0d0*/  LOP3.LUT R0, R0, 0x7f, RZ, 0xc0, !PT ;  /* 0x0000007f00007812 */ /* 0x001fe200078ec0ff */
[----:B------:R-:W-:Y:S03]  /*f0e0*/  BAR.SYNC.DEFER_BLOCKING 0x2, 0x80 ;  /* 0x0082000000007b1d */ /* 0x000fe60000010000 */
[----:B------:R-:W-:-:S13]  /*f0f0*/  ISETP.NE.AND P0, PT, R0, RZ, PT ;  /* 0x000000ff0000720c */ /* 0x000fda0003f05270 */
[----:B------:R-:W-:-:S05]  /*f100*/  @!P0 VIADD R0, R3, 0x33480 ;  /* 0x0003348003008836 */ /* 0x000fca0000000000 */
[----:B------:R-:W-:-:S04]  /*f110*/  @!P0 PRMT R0, RZ, 0x654, R0 ;  /* 0x00000654ff008816 */ /* 0x000fc80000000000 */
[----:B------:R0:W-:Y:S02]  /*f120*/  @!P0 SYNCS.ARRIVE.TRANS64.RED.A1T0 RZ, [R0+URZ], RZ ;  /* 0x000000ff00ff89a7 */ /* 0x0001e4000810043f */
[----:B0-----:R-:W-:-:S05]  /*f130*/  VIADD R0, R13, 0x1 ;  /* 0x000000010d007836 */ /* 0x001fca0000000000 */
[----:B------:R-:W-:-:S04]  /*f140*/  ISETP.NE.AND P0, PT, R0, 0x2, PT ;  /* 0x000000020000780c */ /* 0x000fc80003f05270 */
[----:B------:R-:W-:Y:S02]  /*f150*/  SEL R3, RZ, 0x1, P0 ;  /* 0x00000001ff037807 */ /* 0x000fe40000000000 */
[----:B------:R-:W-:Y:S02]  /*f160*/  SEL R0, R0, RZ, P0 ;  /* 0x000000ff00007207 */ /* 0x000fe40000000000 */
[----:B------:R-:W-:-:S07]  /*f170*/  LOP3.LUT R14, R14, R3, RZ, 0x3c, !PT ;  /* 0x000000030e0e7212 */ /* 0x000fce00078e3cff */
.L_x_40:
[----:B------:R-:W0:Y:S01]  /*f180*/  S2R R4, SR_CgaCtaId ;  /* 0x0000000000047919 */ /* 0x000e220000008800 */
[----:B------:R-:W-:Y:S02]  /*f190*/  MOV R3, 0x400 ;  /* 0x0000040000037802 */ /* 0x000fe40000000f00 */
[----:B------:R-:W-:Y:S02]  /*f1a0*/  SHF.L.U32 R2, R2, 0x1f, RZ ;  /* 0x0000001f02027819 */ /* 0x000fe400000006ff */
[----:B0-----:R-:W-:-:S04]  /*f1b0*/  LEA R9, R4, R3, 0x18 ;  /* 0x0000000304097211 */ /* 0x001fc800078ec0ff */
[----:B------:R-:W0:Y:S02]  /*f1c0*/  SYNCS.PHASECHK.TRANS64.TRYWAIT P0, [R9+URZ+0x33420], R2 ;  /* 0x03342002090075a7 */ /* 0x000e24000800017f */
[----:B0-----:R-:W-:Y:S05]  /*f1d0*/  @!P0 BRA `(.L_x_88) ;  /* 0x0000000c00848947 */ /* 0x001fea0003800000 */
.L_x_123:
[----:B------:R-:W1:Y:S02]  /*f1e0*/  S2R R3, SR_TID.X ;  /* 0x0000000000037919 */ /* 0x000e640000002100 */
[----:B-1----:R-:W-:-:S04]  /*f1f0*/  SHF.R.U32.HI R3, RZ, 0x5, R3 ;  /* 0x00000005ff037819 */ /* 0x002fc80000011603 */
[----:B------:R-:W-:-:S05]  /*f200*/  LOP3.LUT R3, R3, 0x3, RZ, 0xc0, !PT ;  /* 0x0000000303037812 */ /* 0x000fca00078ec0ff */
[----:B0-----:R-:W0:Y:S02]  /*f210*/  SHFL.IDX PT, R2, R3, RZ, 0x1f ;  /* 0x00001fff03027589 */ /* 0x001e2400000e0000 */
[----:B0-----:R-:W-:-:S13]  /*f220*/  ISETP.NE.AND P0, PT, R2, RZ, PT ;  /* 0x000000ff0200720c */ /* 0x001fda0003f05270 */
[----:B------:R-:W-:Y:S05]  /*f230*/  @P0 BRA `(.L_x_10) ;  /* 0x00000000009c0947 */ /* 0x000fea0003800000 */
[----:B------:R-:W-:-:S13]  /*f240*/  ELECT P0, URZ, PT ;  /* 0x00000000003f782f */ /* 0x000fda0003800000 */
[----:B------:R-:W-:Y:S05]  /*f250*/  @!P0 BRA `(.L_x_10) ;  /* 0x0000000000948947 */ /* 0x000fea0003800000 */
[----:B------:R-:W2:Y:S02]  /*f260*/  LDL.LU R3, [R1+0x10] ;  /* 0x0000100001037983 */ /* 0x000ea40000300800 */
[----:B--2---:R-:W-:-:S04]  /*f270*/  LOP3.LUT R2, R3, 0x2, RZ, 0xfc, !PT ;  /* 0x0000000203027812 */ /* 0x004fc800078efcff */
[----:B------:R-:W-:-:S13]  /*f280*/  ISETP.NE.AND P0, PT, R2, 0x3, PT ;  /* 0x000000030200780c */ /* 0x000fda0003f05270 */
[----:B------:R-:W-:Y:S05]  /*f290*/  @!P0 BRA `(.L_x_89) ;  /* 0x0000000000048947 */ /* 0x000fea0003800000 */
[----:B------:R-:W-:Y:S01]  /*f2a0*/  BPT.TRAP 0x1 ;  /* 0x000000040000795c */ /* 0x000fe20000300000 */
.L_x_89:
[----:B------:R-:W-:Y:S01]  /*f2b0*/  VIADD R7, R9, 0x33440 ;  /* 0x0003344009077836 */ /* 0x000fe20000000000 */
[----:B------:R-:W-:Y:S01]  /*f2c0*/  SHF.L.U32 R4, R14, 0x1f, RZ ;  /* 0x0000001f0e047819 */ /* 0x000fe200000006ff */
[C---:B------:R-:W-:Y:S02]  /*f2d0*/  VIADD R2, R0.reuse, 0x1 ;  /* 0x0000000100027836 */ /* 0x040fe40000000000 */
[----:B------:R-:W-:-:S03]  /*f2e0*/  IMAD R5, R0, 0x8, R7 ;  /* 0x0000000800057824 */ /* 0x000fc600078e0207 */
[----:B------:R-:W-:Y:S01]  /*f2f0*/  ISETP.NE.AND P2, PT, R2, 0x2, PT ;  /* 0x000000020200780c */ /* 0x000fe20003f45270 */
[----:B------:R-:W0:Y:S03]  /*f300*/  SYNCS.PHASECHK.TRANS64.TRYWAIT P1, [R5+URZ], R4 ;  /* 0x00000004050075a7 */ /* 0x000e26000802017f */
[----:B------:R-:W-:-:S04]  /*f310*/  SEL R3, RZ, 0x1, P2 ;  /* 0x00000001ff037807 */ /* 0x000fc80001000000 */
[----:B------:R-:W-:Y:S02]  /*f320*/  LOP3.LUT R14, R14, R3, RZ, 0x3c, !PT ;  /* 0x000000030e0e7212 */ /* 0x000fe400078e3cff */
[----:B------:R-:W-:Y:S02]  /*f330*/  SEL R3, R2, RZ, P2 ;  /* 0x000000ff02037207 */ /* 0x000fe40001000000 */
[----:B------:R-:W-:-:S03]  /*f340*/  SHF.L.U32 R2, R14, 0x1f, RZ ;  /* 0x0000001f0e027819 */ /* 0x000fc600000006ff */
[----:B------:R-:W-:Y:S01]  /*f350*/  IMAD R7, R3, 0x8, R7 ;  /* 0x0000000803077824 */ /* 0x000fe200078e0207 */
[----:B0-----:R-:W-:Y:S06]  /*f360*/  @!P1 BRA `(.L_x_90) ;  /* 0x0000000c00349947 */ /* 0x001fec0003800000 */
.L_x_124:
[----:B------:R-:W1:Y:S02]  /*f370*/  SYNCS.PHASECHK.TRANS64.TRYWAIT P1, [R7+URZ], R2 ;  /* 0x00000002070075a7 */ /* 0x000e64000802017f */
[----:B-1----:R-:W-:Y:S05]  /*f380*/  @!P1 BRA `(.L_x_91) ;  /* 0x0000000c00409947 */ /* 0x002fea0003800000 */
.L_x_125:
[----:B------:R-:W-:Y:S05]  /*f390*/  @!P0 BRA `(.L_x_92) ;  /* 0x0000000000048947 */ /* 0x000fea0003800000 */
[----:B------:R-:W-:Y:S01]  /*f3a0*/  BPT.TRAP 0x1 ;  /* 0x000000040000795c */ /* 0x000fe20000300000 */
.L_x_92:
[----:B0-----:R-:W-:-:S04]  /*f3b0*/  IMAD R5, R0, 0x8, R9 ;  /* 0x0000000800057824 */ /* 0x001fc800078e0209 */
[----:B------:R-:W0:Y:S02]  /*f3c0*/  SYNCS.PHASECHK.TRANS64.TRYWAIT P1, [R5+URZ+0x33460], R4 ;  /* 0x03346004050075a7 */ /* 0x000e24000802017f */
[----:B0-----:R-:W-:Y:S05]  /*f3d0*/  @!P1 BRA `(.L_x_93) ;  /* 0x0000000c00409947 */ /* 0x001fea0003800000 */
.L_x_126:
[----:B------:R-:W-:Y:S05]  /*f3e0*/  @!P0 BRA `(.L_x_94) ;  /* 0x0000000000048947 */ /* 0x000fea0003800000 */
[----:B------:R-:W-:Y:S01]  /*f3f0*/  BPT.TRAP 0x1 ;  /* 0x000000040000795c */ /* 0x000fe20000300000 */
.L_x_94:
[----:B------:R-:W-:-:S04]  /*f400*/  IMAD R3, R3, 0x8, R9 ;  /* 0x0000000803037824 */ /* 0x000fc800078e0209 */
[----:B------:R-:W2:Y:S02]  /*f410*/  SYNCS.PHASECHK.TRANS64.TRYWAIT P1, [R3+URZ+0x33460], R2 ;  /* 0x03346002030075a7 */ /* 0x000ea4000802017f */
[----:B--2---:R-:W-:Y:S05]  /*f420*/  @!P1 BRA `(.L_x_95) ;  /* 0x0000000c00409947 */ /* 0x004fea0003800000 */
.L_x_127:
[----:B------:R-:W-:Y:S05]  /*f430*/  @!P0 BRA `(.L_x_96) ;  /* 0x0000000000048947 */ /* 0x000fea0003800000 */
[----:B------:R-:W-:Y:S01]  /*f440*/  BPT.TRAP 0x1 ;  /* 0x000000040000795c */ /* 0x000fe20000300000 */
.L_x_96:
[----:B------:R-:W3:Y:S02]  /*f450*/  SYNCS.PHASECHK.TRANS64.TRYWAIT P0, [R5+URZ+0x33480], R4 ;  /* 0x03348004050075a7 */ /* 0x000ee4000800017f */
[----:B---3--:R-:W-:Y:S05]  /*f460*/  @!P0 BRA `(.L_x_97) ;  /* 0x0000000c00448947 */ /* 0x008fea0003800000 */
.L_x_98:
[----:B----4-:R4:W0:Y:S02]  /*f470*/  SYNCS.PHASECHK.TRANS64.TRYWAIT P0, [R3+URZ+0x33480], R2 ;  /* 0x03348002030075a7 */ /* 0x010824000800017f */
[----:B0-----:R-:W-:Y:S05]  /*f480*/  @!P0 NANOSLEEP.SYNCS 0x989680 ;  /* 0x009896800000895d */ /* 0x001fea0003900000 */
[----:B------:R-:W0:Y:S02]  /*f490*/  @!P0 SYNCS.PHASECHK.TRANS64 P0, [R3+URZ+0x33480], R2 ;  /* 0x03348002030085a7 */ /* 0x000e24000800007f */
[----:B0-----:R-:W-:Y:S05]  /*f4a0*/  @!P0 BRA `(.L_x_98) ;  /* 0xfffffffc00f08947 */ /* 0x001fea000383ffff */
.L_x_10:
[----:B------:R-:W-:Y:S05]  /*f4b0*/  BSYNC B6 ;  /* 0x0000000000067941 */ /* 0x000fea0003800000 */
.L_x_7:
[----:B------:R-:W-:Y:S05]  /*f4c0*/  EXIT ;  /* 0x000000000000794d */ /* 0x000fea0003800000 */
.L_x_14:
[----:B0-----:R-:W-:-:S04]  /*f4d0*/  IMAD.U32 R0, RZ, RZ, UR40 ;  /* 0x00000028ff007e24 */ /* 0x001fc8000f8e00ff */
[----:B------:R0:W1:Y:S03]  /*f4e0*/  SYNCS.PHASECHK.TRANS64.TRYWAIT P1, [R0+URZ+0x33400], R3 ;  /* 0x03340003000075a7 */ /* 0x000066000802017f */
[----:B-1----:R-:W-:Y:S05]  /*f4f0*/  @!P1 NANOSLEEP.SYNCS 0x989680 ;  /* 0x009896800000995d */ /* 0x002fea0003900000 */
[----:B------:R-:W1:Y:S02]  /*f500*/  @!P1 SYNCS.PHASECHK.TRANS64 P1, [R0+URZ+0x33400], R3 ;  /* 0x03340003000095a7 */ /* 0x000e64000802007f */
[----:B-1----:R-:W-:Y:S05]  /*f510*/  @!P1 BRA `(.L_x_14) ;  /* 0xfffffffc00ec9947 */ /* 0x002fea000383ffff */
[----:B------:R-:W-:Y:S05]  /*f520*/  BRA `(.L_x_99) ;  /* 0xffffff2000547947 */ /* 0x000fea000383ffff */
.L_x_18:
[----:B0-----:R-:W-:-:S04]  /*f530*/  IMAD.U32 R0, RZ, RZ, UR40 ;  /* 0x00000028ff007e24 */ /* 0x001fc8000f8e00ff */
[----:B------:R0:W2:Y:S03]  /*f540*/  SYNCS.PHASECHK.TRANS64.TRYWAIT P2, [R0+URZ+0x33430], R3 ;  /* 0x03343003000075a7 */ /* 0x0000a6000804017f */
[----:B--2---:R-:W-:Y:S05]  /*f550*/  @!P2 NANOSLEEP.SYNCS 0x989680 ;  /* 0x009896800000a95d */ /* 0x004fea0003900000 */
[----:B------:R-:W2:Y:S02]  /*f560*/  @!P2 SYNCS.PHASECHK.TRANS64 P2, [R0+URZ+0x33430], R3 ;  /* 0x033430030000a5a7 */ /* 0x000ea4000804007f */
[----:B--2---:R-:W-:Y:S05]  /*f570*/  @!P2 BRA `(.L_x_18) ;  /* 0xfffffffc00eca947 */ /* 0x004fea000383ffff */
[----:B------:R-:W-:Y:S05]  /*f580*/  BRA `(.L_x_17) ;  /* 0xffffff20006c7947 */ /* 0x000fea000383ffff */
.L_x_23:
[----:B-1----:R-:W-:-:S04]  /*f590*/  IMAD.U32 R14, RZ, RZ, UR4 ;  /* 0x00000004ff0e7e24 */ /* 0x002fc8000f8e00ff */
[----:B------:R1:W2:Y:S03]  /*f5a0*/  SYNCS.PHASECHK.TRANS64.TRYWAIT P2, [R14+URZ+0x33430], R3 ;  /* 0x033430030e0075a7 */ /* 0x0002a6000804017f */
[----:B--2---:R-:W-:Y:S05]  /*f5b0*/  @!P2 NANOSLEEP.SYNCS 0x989680 ;  /* 0x009896800000a95d */ /* 0x004fea0003900000 */
[----:B------:R-:W2:Y:S02]  /*f5c0*/  @!P2 SYNCS.PHASECHK.TRANS64 P2, [R14+URZ+0x33430], R3 ;  /* 0x033430030e00a5a7 */ /* 0x000ea4000804007f */
[----:B--2---:R-:W-:Y:S05]  /*f5d0*/  @!P2 BRA `(.L_x_23) ;  /* 0xfffffffc00eca947 */ /* 0x004fea000383ffff */
[----:B------:R-:W-:Y:S05]  /*f5e0*/  BRA `(.L_x_20) ;  /* 0xffffff5800207947 */ /* 0x000fea000383ffff */
.L_x_27:
[----:B-1----:R-:W-:-:S04]  /*f5f0*/  IMAD.U32 R12, RZ, RZ, UR4 ;  /* 0x00000004ff0c7e24 */ /* 0x002fc8000f8e00ff */
[----:B------:R1:W2:Y:S03]  /*f600*/  SYNCS.PHASECHK.TRANS64.TRYWAIT P2, [R12+URZ+0x33450], R3 ;  /* 0x033450030c0075a7 */ /* 0x0002a6000804017f */
[----:B--2---:R-:W-:Y:S05]  /*f610*/  @!P2 NANOSLEEP.SYNCS 0x989680 ;  /* 0x009896800000a95d */ /* 0x004fea0003900000 */
[----:B------:R-:W2:Y:S02]  /*f620*/  @!P2 SYNCS.PHASECHK.TRANS64 P2, [R12+URZ+0x33450], R3 ;  /* 0x033450030c00a5a7 */ /* 0x000ea4000804007f */
[----:B--2---:R-:W-:Y:S05]  /*f630*/  @!P2 BRA `(.L_x_27) ;  /* 0xfffffffc00eca947 */ /* 0x004fea000383ffff */
[----:B------:R-:W-:Y:S05]  /*f640*/  BRA `(.L_x_24) ;  /* 0xffffff6400447947 */ /* 0x000fea000383ffff */
.L_x_33:
[----:B-1----:R-:W-:-:S04]  /*f650*/  IMAD.U32 R5, RZ, RZ, UR5 ;  /* 0x00000005ff057e24 */ /* 0x002fc8000f8e00ff */
[----:B------:R1:W2:Y:S03]  /*f660*/  SYNCS.PHASECHK.TRANS64.TRYWAIT P1, [R5+URZ+0x33450], R6 ;  /* 0x03345006050075a7 */ /* 0x0002a6000802017f */
[----:B--2---:R-:W-:Y:S05]  /*f670*/  @!P1 NANOSLEEP.SYNCS 0x989680 ;  /* 0x009896800000995d */ /* 0x004fea0003900000 */
[----:B------:R-:W2:Y:S02]  /*f680*/  @!P1 SYNCS.PHASECHK.TRANS64 P1, [R5+URZ+0x33450], R6 ;  /* 0x03345006050095a7 */ /* 0x000ea4000802007f */
[----:B--2---:R-:W-:Y:S05]  /*f690*/  @!P1 BRA `(.L_x_33) ;  /* 0xfffffffc00ec9947 */ /* 0x004fea000383ffff */
[----:B------:R-:W-:Y:S05]  /*f6a0*/  BRA `(.L_x_32) ;  /* 0xffffff84008c7947 */ /* 0x000fea000383ffff */
.L_x_46:
[----:B------:R-:W-:Y:S02]  /*f6b0*/  IMAD.MOV.U32 R13, RZ, RZ, R6 ;  /* 0x000000ffff0d7224 */ /* 0x000fe400078e0006 */
[----:B------:R-:W-:Y:S02]  /*f6c0*/  IMAD.MOV.U32 R12, RZ, RZ, RZ ;  /* 0x000000ffff0c7224 */ /* 0x000fe400078e00ff */
[----:B------:R-:W-:Y:S02]  /*f6d0*/  IMAD.MOV.U32 R11, RZ, RZ, 0x1f ;  /* 0x0000001fff0b7424 */ /* 0x000fe400078e00ff */
[----:B------:R-:W-:-:S07]  /*f6e0*/  IMAD.MOV.U32 R15, RZ, RZ, -0x1 ;  /* 0xffffffffff0f7424 */ /* 0x000fce00078e00ff */
[----:B0-----:R-:W-:Y:S05]  /*f6f0*/  WARPSYNC.COLLECTIVE R15, `(.L_x_100) ;  /* 0x000000000f087348 */ /* 0x001fea0003c00000 */
[----:B------:R1:W2:Y:S02]  /*f700*/  SHFL.IDX P6, R14, R13, R12, R11 ;  /* 0x0000000c0d0e7389 */ /* 0x0002a400000c000b */
[----:B012---:R-:W-:Y:S01]  /*f710*/  ENDCOLLECTIVE ;  /* 0x000000000000791b */ /* 0x007fe20003800000 */
.L_x_100:
[----:B------:R-:W-:Y:S05]  /*f720*/  BRA `(.L_x_101) ;  /* 0xffffffcc00b47947 */ /* 0x000fea000383ffff */
.L_x_48:
[----:B------:R-:W-:Y:S01]  /*f730*/  BSSY B0, `(.L_x_102) ;  /* 0x0000006000007945 */ /* 0x000fe20003800000 */
[----:B------:R-:W-:-:S07]  /*f740*/  IMAD.MOV.U32 R15, RZ, RZ, -0x1 ;  /* 0xffffffffff0f7424 */ /* 0x000fce00078e00ff */
[----:B-1----:R-:W-:Y:S05]  /*f750*/  WARPSYNC.COLLECTIVE R15, `(.L_x_103) ;  /* 0x000000000f0c7348 */ /* 0x002fea0003c00000 */
[----:B------:R-:W-:Y:S02]  /*f760*/  ELECT P6, UR62, PT ;  /* 0x00000000003e782f */ /* 0x000fe400038c0000 */
[----:B------:R-:W-:Y:S01]  /*f770*/  MOV R14, UR62 ;  /* 0x0000003e000e7c02 */ /* 0x000fe20008000f00 */
[----:B-1----:R-:W-:Y:S10]  /*f780*/  ENDCOLLECTIVE ;  /* 0x000000000000791b */ /* 0x002ff40003800000 */
.L_x_103:
[----:B------:R-:W-:Y:S05]  /*f790*/  BSYNC B0 ;  /* 0x0000000000007941 */ /* 0x000fea0003800000 */
.L_x_102:
[----:B------:R-:W-:Y:S05]  /*f7a0*/  BRA `(.L_x_104) ;  /* 0xffffffcc00b87947 */ /* 0x000fea000383ffff */
.L_x_50:
[----:B0-----:R-:W-:-:S04]  /*f7b0*/  IMAD.U32 R3, RZ, RZ, UR40 ;  /* 0x00000028ff037e24 */ /* 0x001fc8000f8e00ff */
[----:B------:R0:W2:Y:S03]  /*f7c0*/  SYNCS.PHASECHK.TRANS64.TRYWAIT P0, [R3+URZ+0x33480], R2 ;  /* 0x03348002030075a7 */ /* 0x0000a6000800017f */
[----:B--2---:R-:W-:Y:S05]  /*f7d0*/  @!P0 NANOSLEEP.SYNCS 0x989680 ;  /* 0x009896800000895d */ /* 0x004fea0003900000 */
[----:B------:R-:W2:Y:S02]  /*f7e0*/  @!P0 SYNCS.PHASECHK.TRANS64 P0, [R3+URZ+0x33480], R2 ;  /* 0x03348002030085a7 */ /* 0x000ea4000800007f */
[----:B--2---:R-:W-:Y:S05]  /*f7f0*/  @!P0 BRA `(.L_x_50) ;  /* 0xfffffffc00ec8947 */ /* 0x004fea000383ffff */
[----:B------:R-:W-:Y:S05]  /*f800*/  BRA `(.L_x_105) ;  /* 0xffffffd000047947 */ /* 0x000fea000383ffff */
.L_x_52:
[----:B0-----:R-:W-:-:S04]  /*f810*/  IMAD.U32 R3, RZ, RZ, UR40 ;  /* 0x00000028ff037e24 */ /* 0x001fc8000f8e00ff */
[----:B------:R0:W2:Y:S03]  /*f820*/  SYNCS.PHASECHK.TRANS64.TRYWAIT P0, [R3+URZ+0x33440], R2 ;  /* 0x03344002030075a7 */ /* 0x0000a6000800017f */
[----:B--2---:R-:W-:Y:S05]  /*f830*/  @!P0 NANOSLEEP.SYNCS 0x989680 ;  /* 0x009896800000895d */ /* 0x004fea0003900000 */
[----:B------:R-:W2:Y:S02]  /*f840*/  @!P0 SYNCS.PHASECHK.TRANS64 P0, [R3+URZ+0x33440], R2 ;  /* 0x03344002030085a7 */ /* 0x000ea4000800007f */
[----:B--2---:R-:W-:Y:S05]  /*f850*/  @!P0 BRA `(.L_x_52) ;  /* 0xfffffffc00ec8947 */ /* 0x004fea000383ffff */
[----:B------:R-:W-:Y:S05]  /*f860*/  BRA `(.L_x_106) ;  /* 0xffffffd000787947 */ /* 0x000fea000383ffff */
.L_x_55:
[----:B------:R-:W-:Y:S02]  /*f870*/  IMAD.MOV.U32 R13, RZ, RZ, R5 ;  /* 0x000000ffff0d7224 */ /* 0x000fe400078e0005 */
[----:B------:R-:W-:Y:S02]  /*f880*/  IMAD.MOV.U32 R12, RZ, RZ, RZ ;  /* 0x000000ffff0c7224 */ /* 0x000fe400078e00ff */
[----:B------:R-:W-:Y:S02]  /*f890*/  IMAD.MOV.U32 R11, RZ, RZ, 0x1c1f ;  /* 0x00001c1fff0b7424 */ /* 0x000fe400078e00ff */
[----:B------:R-:W-:Y:S02]  /*f8a0*/  IMAD.MOV.U32 R15, RZ, RZ, -0x1 ;  /* 0xffffffffff0f7424 */ /* 0x000fe400078e00ff */
[----:B------:R-:W-:-:S07]  /*f8b0*/  IMAD R7, R10, 0x80, R7 ;  /* 0x000000800a077824 */ /* 0x000fce00078e0207 */
[----:B------:R-:W-:Y:S05]  /*f8c0*/  WARPSYNC.COLLECTIVE R15, `(.L_x_107) ;  /* 0x000000000f087348 */ /* 0x000fea0003c00000 */
[----:B------:R0:W1:Y:S02]  /*f8d0*/  SHFL.IDX P6, R14, R13, R12, R11 ;  /* 0x0000000c0d0e7389 */ /* 0x00006400000c000b */
[----:B01----:R-:W-:Y:S01]  /*f8e0*/  ENDCOLLECTIVE ;  /* 0x000000000000791b */ /* 0x003fe20003800000 */
.L_x_107:
[----:B------:R-:W-:Y:S02]  /*f8f0*/  IMAD.MOV.U32 R13, RZ, RZ, R6 ;  /* 0x000000ffff0d7224 */ /* 0x000fe400078e0006 */
[----:B------:R-:W-:-:S07]  /*f900*/  IMAD.MOV.U32 R2, RZ, RZ, R14 ;  /* 0x000000ffff027224 */ /* 0x000fce00078e000e */
[----:B------:R-:W-:Y:S05]  /*f910*/  WARPSYNC.COLLECTIVE R15, `(.L_x_108) ;  /* 0x000000000f087348 */ /* 0x000fea0003c00000 */
[----:B------:R0:W1:Y:S02]  /*f920*/  SHFL.IDX P6, R14, R13, R12, R11 ;  /* 0x0000000c0d0e7389 */ /* 0x00006400000c000b */
[----:B01----:R-:W-:Y:S01]  /*f930*/  ENDCOLLECTIVE ;  /* 0x000000000000791b */ /* 0x003fe20003800000 */
.L_x_108:
[----:B------:R-:W-:Y:S02]  /*f940*/  ULDC UR4, c[0x0][0x288] ;  /* 0x0000a20000047ab9 */ /* 0x000fe40000000800 */
[----:B------:R-:W-:-:S05]  /*f950*/  IMAD R4, R9, UR4, RZ ;  /* 0x0000000409047c24 */ /* 0x000fca000f8e02ff */
[C---:B------:R-:W-:Y:S01]  /*f960*/  ISETP.GE.AND P4, PT, R7.reuse, R4, PT ;  /* 0x000000040700720c */ /* 0x040fe20003f86270 */
[----:B------:R-:W-:Y:S02]  /*f970*/  VIADD R11, R7, 0x20 ;  /* 0x00000020070b7836 */ /* 0x000fe40000000000 */
[----:B------:R-:W-:Y:S02]  /*f980*/  IMAD.MOV.U32 R13, RZ, RZ, R5 ;  /* 0x000000ffff0d7224 */ /* 0x000fe400078e0005 */
[----:B------:R-:W-:-:S08]  /*f990*/  IMAD.MOV.U32 R12, RZ, RZ, 0x1 ;  /* 0x00000001ff0c7424 */ /* 0x000fd000078e00ff */
[----:B------:R-:W-:Y:S01]  /*f9a0*/  @!P4 VIADD R9, R0, UR40 ;  /* 0x000000280009cc36 */ /* 0x000fe20008000000 */
[----:B------:R-:W-:-:S05]  /*f9b0*/  @!P4 IADD3 R10, P3, R8, R14, RZ ;  /* 0x0000000e080ac210 */ /* 0x000fca0007f7e0ff */
[----:B------:R-:W-:Y:S01]  /*f9c0*/  @!P4 IMAD.X R3, RZ, RZ, R2, P3 ;  /* 0x000000ffff03c224 */ /* 0x000fe200018e0602 */
[----:B------:R-:W-:Y:S01]  /*f9d0*/  ISETP.GE.AND P3, PT, R11, R4, PT ;  /* 0x000000040b00720c */ /* 0x000fe20003f66270 */
[----:B------:R-:W-:Y:S02]  /*f9e0*/  IMAD.MOV.U32 R11, RZ, RZ, 0x1c1f ;  /* 0x00001c1fff0b7424 */ /* 0x000fe400078e00ff */
[----:B------:R-:W-:-:S10]  /*f9f0*/  @!P4 IMAD.MOV.U32 R2, RZ, RZ, R10 ;  /* 0x000000ffff02c224 */ /* 0x000fd400078e000a */
[----:B------:R-:W-:Y:S05]  /*fa00*/  WARPSYNC.COLLECTIVE R15, `(.L_x_109) ;  /* 0x000000000f087348 */ /* 0x000fea0003c00000 */
[----:B------:R0:W1:Y:S02]  /*fa10*/  SHFL.IDX P6, R14, R13, R12, R11 ;  /* 0x0000000c0d0e7389 */ /* 0x00006400000c000b */
[----:B01----:R-:W-:Y:S01]  /*fa20*/  ENDCOLLECTIVE ;  /* 0x000000000000791b */ /* 0x003fe20003800000 */
.L_x_109:
[----:B------:R-:W-:Y:S01]  /*fa30*/  @!PT LDS RZ, [RZ] ;  /* 0x00000000fffff984 */ /* 0x000fe20000000800 */
[----:B------:R-:W-:Y:S01]  /*fa40*/  @!PT LDS RZ, [RZ] ;  /* 0x00000000fffff984 */ /* 0x000fe20000000800 */
[----:B------:R-:W-:Y:S01]  /*fa50*/  @!PT LDS RZ, [RZ] ;  /* 0x00000000fffff984 */ /* 0x000fe20000000800 */
[----:B------:R-:W-:Y:S01]  /*fa60*/  @!P4 LDGSTS.E.BYPASS.LTC128B.128 [R9+0x1e200], desc[UR38][R2.64], !P2 ;  /* 0x1e2000000209cfae */ /* 0x000fe2000d101d66 */
[----:B------:R-:W-:-:S03]  /*fa70*/  @!P3 VIADD R21, R0, UR40 ;  /* 0x000000280015bc36 */ /* 0x000fc60008000000 */
[----:B------:R-:W-:Y:S04]  /*fa80*/  @!P4 LDGSTS.E.BYPASS.LTC128B.128 [R9+0x20200], desc[UR38][R2.64+0x40], !P0 ;  /* 0x202000400209cfae */ /* 0x000fe8000c101d66 */
[----:B------:R0:W-:Y:S01]  /*fa90*/  @!P4 LDGSTS.E.BYPASS.LTC128B.128 [R9+0x22200], desc[UR38][R2.64+0x80], !P1 ;  /* 0x222000800209cfae */ /* 0x0001e2000c901d66 */
[----:B------:R-:W-:Y:S02]  /*faa0*/  IMAD.MOV.U32 R13, RZ, RZ, R6 ;  /* 0x000000ffff0d7224 */ /* 0x000fe400078e0006 */
[----:B0-----:R-:W-:-:S07]  /*fab0*/  IMAD.MOV.U32 R2, RZ, RZ, R14 ;  /* 0x000000ffff027224 */ /* 0x001fce00078e000e */
[----:B------:R-:W-:Y:S05]  /*fac0*/  WARPSYNC.COLLECTIVE R15, `(.L_x_110) ;  /* 0x000000000f087348 */ /* 0x000fea0003c00000 */
[----:B------:R0:W1:Y:S02]  /*fad0*/  SHFL.IDX P6, R14, R13, R12, R11 ;  /* 0x0000000c0d0e7389 */ /* 0x00006400000c000b */
[----:B01----:R-:W-:Y:S01]  /*fae0*/  ENDCOLLECTIVE ;  /* 0x000000000000791b */ /* 0x003fe20003800000 */
.L_x_110:
[----:B------:R-:W-:Y:S02]  /*faf0*/  VIADD R9, R7, 0x40 ;  /* 0x0000004007097836 */ /* 0x000fe40000000000 */
[----:B------:R-:W-:Y:S02]  /*fb00*/  IMAD.MOV.U32 R13, RZ, RZ, R5 ;  /* 0x000000ffff0d7224 */ /* 0x000fe400078e0005 */
[----:B------:R-:W-:Y:S01]  /*fb10*/  IMAD.MOV.U32 R12, RZ, RZ, 0x2 ;  /* 0x00000002ff0c7424 */ /* 0x000fe200078e00ff */
[----:B------:R-:W-:-:S05]  /*fb20*/  @!P3 IADD3 R10, P4, R8, R14, RZ ;  /* 0x0000000e080ab210 */ /* 0x000fca0007f9e0ff */
[----:B------:R-:W-:Y:S02]  /*fb30*/  @!P3 IMAD.X R14, RZ, RZ, R2, P4 ;  /* 0x000000ffff0eb224 */ /* 0x000fe400020e0602 */
[----:B------:R-:W-:Y:S02]  /*fb40*/  @!P3 IMAD.MOV.U32 R2, RZ, RZ, R10 ;  /* 0x000000ffff02b224 */ /* 0x000fe400078e000a */
[----:B------:R-:W-:-:S07]  /*fb50*/  @!P3 IMAD.MOV.U32 R3, RZ, RZ, R14 ;  /* 0x000000ffff03b224 */ /* 0x000fce00078e000e */
[----:B------:R-:W-:Y:S05]  /*fb60*/  WARPSYNC.COLLECTIVE R15, `(.L_x_111) ;  /* 0x000000000f087348 */ /* 0x000fea0003c00000 */
[----:B------:R0:W1:Y:S02]  /*fb70*/  SHFL.IDX P6, R14, R13, R12, R11 ;  /* 0x0000000c0d0e7389 */ /* 0x00006400000c000b */
[----:B01----:R-:W-:Y:S01]  /*fb80*/  ENDCOLLECTIVE ;  /* 0x000000000000791b */ /* 0x003fe20003800000 */
.L_x_111:
[----:B------:R-:W-:Y:S01]  /*fb90*/  @!PT LDS RZ, [RZ] ;  /* 0x00000000fffff984 */ /* 0x000fe20000000800 */
[----:B------:R-:W-:Y:S01]  /*fba0*/  @!PT LDS RZ, [RZ] ;  /* 0x00000000fffff984 */ /* 0x000fe20000000800 */
[----:B------:R-:W-:Y:S01]  /*fbb0*/  @!PT LDS RZ, [RZ] ;  /* 0x00000000fffff984 */ /* 0x000fe20000000800 */
[----:B------:R-:W-:Y:S04]  /*fbc0*/  @!P3 LDGSTS.E.BYPASS.LTC128B.128 [R21+0x1ea00], desc[UR38][R2.64], !P2 ;  /* 0x1ea000000215bfae */ /* 0x000fe8000d101d66 */
[----:B------:R-:W-:Y:S04]  /*fbd0*/  @!P3 LDGSTS.E.BYPASS.LTC128B.128 [R21+0x20a00], desc[UR38][R2.64+0x40], !P0 ;  /* 0x20a000400215bfae */ /* 0x000fe8000c101d66 */
[----:B------:R0:W-:Y:S01]  /*fbe0*/  @!P3 LDGSTS.E.BYPASS.LTC128B.128 [R21+0x22a00], desc[UR38][R2.64+0x80], !P1 ;  /* 0x22a000800215bfae */ /* 0x0001e2000c901d66 */
[----:B------:R-:W-:Y:S01]  /*fbf0*/  ISETP.GE.AND P3, PT, R9, R4, PT ;  /* 0x000000040900720c */ /* 0x000fe20003f66270 */
[----:B------:R-:W-:-:S02]  /*fc00*/  IMAD.MOV.U32 R13, RZ, RZ, R6 ;  /* 0x000000ffff0d7224 */ /* 0x000fc400078e0006 */
[----:B0-----:R-:W-:-:S10]  /*fc10*/  IMAD.MOV.U32 R2, RZ, RZ, R14 ;  /* 0x000000ffff027224 */ /* 0x001fd400078e000e */
[----:B------:R-:W-:Y:S05]  /*fc20*/  WARPSYNC.COLLECTIVE R15, `(.L_x_112) ;  /* 0x000000000f087348 */ /* 0x000fea0003c00000 */
[----:B------:R0:W1:Y:S02]  /*fc30*/  SHFL.IDX P6, R14, R13, R12, R11 ;  /* 0x0000000c0d0e7389 */ /* 0x00006400000c000b */
[----:B01----:R-:W-:Y:S01]  /*fc40*/  ENDCOLLECTIVE ;  /* 0x000000000000791b */ /* 0x003fe20003800000 */
.L_x_112:
[----:B------:R-:W-:Y:S02]  /*fc50*/  @!P3 VIADD R9, R0, UR40 ;  /* 0x000000280009bc36 */ /* 0x000fe40008000000 */
        /* <DEDUP_REMOVED lines=9> */
.L_x_113:
[----:B------:R-:W-:Y:S01]  /*fcf0*/  @!PT LDS RZ, [RZ] ;  /* 0x00000000fffff984 */ /* 0x000fe20000000800 */
[----:B------:R-:W-:Y:S01]  /*fd00*/  @!PT LDS RZ, [RZ] ;  /* 0x00000000fffff984 */ /* 0x000fe20000000800 */
[----:B------:R-:W-:Y:S01]  /*fd10*/  @!PT LDS RZ, [RZ] ;  /* 0x00000000fffff984 */ /* 0x000fe20000000800 */
[----:B------:R0:W-:Y:S04]  /*fd20*/  @!P3 LDGSTS.E.BYPASS.LTC128B.128 [R9+0x1f200], desc[UR38][R2.64], !P2 ;  /* 0x1f2000000209bfae */ /* 0x0001e8000d101d66 */
[----:B------:R0:W-:Y:S04]  /*fd30*/  @!P3 LDGSTS.E.BYPASS.LTC128B.128 [R9+0x21200], desc[UR38][R2.64+0x40], !P0 ;  /* 0x212000400209bfae */ /* 0x0001e8000c101d66 */
[----:B------:R0:W-:Y:S01]  /*fd40*/  @!P3 LDGSTS.E.BYPASS.LTC128B.128 [R9+0x23200], desc[UR38][R2.64+0x80], !P1 ;  /* 0x232000800209bfae */ /* 0x0001e2000c901d66 */
[----:B------:R-:W-:Y:S02]  /*fd50*/  IMAD.MOV.U32 R13, RZ, RZ, R6 ;  /* 0x000000ffff0d7224 */ /* 0x000fe400078e0006 */
[----:B------:R-:W-:-:S07]  /*fd60*/  IMAD.MOV.U32 R5, RZ, RZ, R14 ;  /* 0x000000ffff057224 */ /* 0x000fce00078e000e */
[----:B0-----:R-:W-:Y:S05]  /*fd70*/  WARPSYNC.COLLECTIVE R15, `(.L_x_114) ;  /* 0x000000000f087348 */ /* 0x001fea0003c00000 */
[----:B------:R1:W2:Y:S02]  /*fd80*/  SHFL.IDX P6, R14, R13, R12, R11 ;  /* 0x0000000c0d0e7389 */ /* 0x0002a400000c000b */
[----:B012---:R-:W-:Y:S01]  /*fd90*/  ENDCOLLECTIVE ;  /* 0x000000000000791b */ /* 0x007fe20003800000 */
.L_x_114:
[----:B------:R-:W-:Y:S05]  /*fda0*/  BRA `(.L_x_115) ;  /* 0xffffffd400b87947 */ /* 0x000fea000383ffff */
.L_x_58:
[----:B0-----:R-:W-:-:S04]  /*fdb0*/  IMAD.U32 R3, RZ, RZ, UR40 ;  /* 0x00000028ff037e24 */ /* 0x001fc8000f8e00ff */
[----:B------:R0:W1:Y:S03]  /*fdc0*/  SYNCS.PHASECHK.TRANS64.TRYWAIT P0, [R3+URZ+0x33420], R0 ;  /* 0x03342000030075a7 */ /* 0x000066000800017f */
[----:B-1----:R-:W-:Y:S05]  /*fdd0*/  @!P0 NANOSLEEP.SYNCS 0x989680 ;  /* 0x009896800000895d */ /* 0x002fea0003900000 */
[----:B------:R-:W1:Y:S02]  /*fde0*/  @!P0 SYNCS.PHASECHK.TRANS64 P0, [R3+URZ+0x33420], R0 ;  /* 0x03342000030085a7 */ /* 0x000e64000800007f */
[----:B-1----:R-:W-:Y:S05]  /*fdf0*/  @!P0 BRA `(.L_x_58) ;  /* 0xfffffffc00ec8947 */ /* 0x002fea000383ffff */
[----:B------:R-:W-:Y:S05]  /*fe00*/  BRA `(.L_x_116) ;  /* 0xffffffd800087947 */ /* 0x000fea000383ffff */
.L_x_63:
[----:B-1----:R1:W2:Y:S02]  /*fe10*/  SYNCS.PHASECHK.TRANS64.TRYWAIT P0, [R8+URZ+0x33480], R4 ;  /* 0x03348004080075a7 */ /* 0x0022a4000800017f */
[----:B--2---:R-:W-:Y:S05]  /*fe20*/  @!P0 NANOSLEEP.SYNCS 0x989680 ;  /* 0x009896800000895d */ /* 0x004fea0003900000 */
[----:B------:R-:W2:Y:S02]  /*fe30*/  @!P0 SYNCS.PHASECHK.TRANS64 P0, [R8+URZ+0x33480], R4 ;  /* 0x03348004080085a7 */ /* 0x000ea4000800007f */
[----:B--2---:R-:W-:Y:S05]  /*fe40*/  @!P0 BRA `(.L_x_63) ;  /* 0xfffffffc00f08947 */ /* 0x004fea000383ffff */
[----:B------:R-:W-:Y:S05]  /*fe50*/  BRA `(.L_x_117) ;  /* 0xffffffd800ac7947 */ /* 0x000fea000383ffff */
.L_x_69:
[----:B---3--:R3:W4:Y:S02]  /*fe60*/  SYNCS.PHASECHK.TRANS64.TRYWAIT P0, [R8+URZ+0x33440], R4 ;  /* 0x03344004080075a7 */ /* 0x008724000800017f */
[----:B----4-:R-:W-:Y:S05]  /*fe70*/  @!P0 NANOSLEEP.SYNCS 0x989680 ;  /* 0x009896800000895d */ /* 0x010fea0003900000 */
[----:B------:R-:W4:Y:S02]  /*fe80*/  @!P0 SYNCS.PHASECHK.TRANS64 P0, [R8+URZ+0x33440], R4 ;  /* 0x03344004080085a7 */ /* 0x000f24000800007f */
[----:B----4-:R-:W-:Y:S05]  /*fe90*/  @!P0 BRA `(.L_x_69) ;  /* 0xfffffffc00f08947 */ /* 0x010fea000383ffff */
[----:B------:R-:W-:Y:S05]  /*fea0*/  BRA `(.L_x_118) ;  /* 0xffffffdc00907947 */ /* 0x000fea000383ffff */
.L_x_76:
[----:B-1----:R1:W2:Y:S02]  /*feb0*/  SYNCS.PHASECHK.TRANS64.TRYWAIT P0, [R12+URZ+0x33470], R5 ;  /* 0x033470050c0075a7 */ /* 0x0022a4000800017f */
[----:B--2---:R-:W-:Y:S05]  /*fec0*/  @!P0 NANOSLEEP.SYNCS 0x989680 ;  /* 0x009896800000895d */ /* 0x004fea0003900000 */
[----:B------:R-:W2:Y:S02]  /*fed0*/  @!P0 SYNCS.PHASECHK.TRANS64 P0, [R12+URZ+0x33470], R5 ;  /* 0x033470050c0085a7 */ /* 0x000ea4000800007f */
[----:B--2---:R-:W-:Y:S05]  /*fee0*/  @!P0 BRA `(.L_x_76) ;  /* 0xfffffffc00f08947 */ /* 0x004fea000383ffff */
[----:B------:R-:W-:Y:S05]  /*fef0*/  BRA `(.L_x_119) ;  /* 0xffffffe000807947 */ /* 0x000fea000383ffff */
.L_x_78:
[----:B-1----:R1:W2:Y:S02]  /*ff00*/  SYNCS.PHASECHK.TRANS64.TRYWAIT P0, [R12+URZ+0x33460], R5 ;  /* 0x033460050c0075a7 */ /* 0x0022a4000800017f */
[----:B--2---:R-:W-:Y:S05]  /*ff10*/  @!P0 NANOSLEEP.SYNCS 0x989680 ;  /* 0x009896800000895d */ /* 0x004fea0003900000 */
[----:B------:R-:W2:Y:S02]  /*ff20*/  @!P0 SYNCS.PHASECHK.TRANS64 P0, [R12+URZ+0x33460], R5 ;  /* 0x033460050c0085a7 */ /* 0x000ea4000800007f */
[----:B--2---:R-:W-:Y:S05]  /*ff30*/  @!P0 BRA `(.L_x_78) ;  /* 0xfffffffc00f08947 */ /* 0x004fea000383ffff */
[----:B------:R-:W-:Y:S05]  /*ff40*/  BRA `(.L_x_120) ;  /* 0xffffffe000847947 */ /* 0x000fea000383ffff */
.L_x_84:
[----:B0-----:R0:W1:Y:S02]  /*ff50*/  SYNCS.PHASECHK.TRANS64.TRYWAIT P0, [R3+URZ+0x33470], R0 ;  /* 0x03347000030075a7 */ /* 0x001064000800017f */
[----:B-1----:R-:W-:Y:S05]  /*ff60*/  @!P0 NANOSLEEP.SYNCS 0x989680 ;  /* 0x009896800000895d */ /* 0x002fea0003900000 */
[----:B------:R-:W1:Y:S02]  /*ff70*/  @!P0 SYNCS.PHASECHK.TRANS64 P0, [R3+URZ+0x33470], R0 ;  /* 0x03347000030085a7 */ /* 0x000e64000800007f */
[----:B-1----:R-:W-:Y:S05]  /*ff80*/  @!P0 BRA `(.L_x_84) ;  /* 0xfffffffc00f08947 */ /* 0x002fea000383ffff */
[----:B------:R-:W-:Y:S05]  /*ff90*/  BRA `(.L_x_121) ;  /* 0xffffffe800847947 */ /* 0x000fea000383ffff */
.L_x_86:
[----:B0-----:R0:W1:Y:S02]  /*ffa0*/  SYNCS.PHASECHK.TRANS64.TRYWAIT P0, [R3+URZ+0x33460], R0 ;  /* 0x03346000030075a7 */ /* 0x001064000800017f */
[----:B-1----:R-:W-:Y:S05]  /*ffb0*/  @!P0 NANOSLEEP.SYNCS 0x989680 ;  /* 0x009896800000895d */ /* 0x002fea0003900000 */
[----:B------:R-:W1:Y:S02]  /*ffc0*/  @!P0 SYNCS.PHASECHK.TRANS64 P0, [R3+URZ+0x33460], R0 ;  /* 0x03346000030085a7 */ /* 0x000e64000800007f */
[----:B-1----:R-:W-:Y:S05]  /*ffd0*/  @!P0 BRA `(.L_x_86) ;  /* 0xfffffffc00f08947 */ /* 0x002fea000383ffff */
[----:B------:R-:W-:Y:S05]  /*ffe0*/  BRA `(.L_x_122) ;  /* 0xffffffe800887947 */ /* 0x000fea000383ffff */
.L_x_88:
[----:B0-----:R0:W1:Y:S02]  /*fff0*/  SYNCS.PHASECHK.TRANS64.TRYWAIT P0, [R9+URZ+0x33420], R2 ;  /* 0x03342002090075a7 */ /* 0x001064000800017f */
[----:B-1----:R-:W-:Y:S05]  /*10000*/  @!P0 NANOSLEEP.SYNCS 0x989680 ;  /* 0x009896800000895d */ /* 0x002fea0003900000 */
[----:B------:R-:W1:Y:S02]  /*10010*/  @!P0 SYNCS.PHASECHK.TRANS64 P0, [R9+URZ+0x33420], R2 ;  /* 0x03342002090085a7 */ /* 0x000e64000800007f */
[----:B-1----:R-:W-:Y:S05]  /*10020*/  @!P0 BRA `(.L_x_88) ;  /* 0xfffffffc00f08947 */ /* 0x002fea000383ffff */
[----:B------:R-:W-:Y:S05]  /*10030*/  BRA `(.L_x_123) ;  /* 0xfffffff000687947 */ /* 0x000fea000383ffff */
.L_x_90:
[----:B0-----:R0:W1:Y:S02]  /*10040*/  SYNCS.PHASECHK.TRANS64.TRYWAIT P1, [R5+URZ], R4 ;  /* 0x00000004050075a7 */ /* 0x001064000802017f */
[----:B-1----:R-:W-:Y:S05]  /*10050*/  @!P1 NANOSLEEP.SYNCS 0x989680 ;  /* 0x009896800000995d */ /* 0x002fea0003900000 */
[----:B------:R-:W1:Y:S02]  /*10060*/  @!P1 SYNCS.PHASECHK.TRANS64 P1, [R5+URZ], R4 ;  /* 0x00000004050095a7 */ /* 0x000e64000802007f */
[----:B-1----:R-:W-:Y:S05]  /*10070*/  @!P1 BRA `(.L_x_90) ;  /* 0xfffffffc00f09947 */ /* 0x002fea000383ffff */
[----:B------:R-:W-:Y:S05]  /*10080*/  BRA `(.L_x_124) ;  /* 0xfffffff000b87947 */ /* 0x000fea000383ffff */
.L_x_91:
[----:B-1----:R1:W2:Y:S02]  /*10090*/  SYNCS.PHASECHK.TRANS64.TRYWAIT P1, [R7+URZ], R2 ;  /* 0x00000002070075a7 */ /* 0x0022a4000802017f */
[----:B--2---:R-:W-:Y:S05]  /*100a0*/  @!P1 NANOSLEEP.SYNCS 0x989680 ;  /* 0x009896800000995d */ /* 0x004fea0003900000 */
[----:B------:R-:W2:Y:S02]  /*100b0*/  @!P1 SYNCS.PHASECHK.TRANS64 P1, [R7+URZ], R2 ;  /* 0x00000002070095a7 */ /* 0x000ea4000802007f */
[----:B--2---:R-:W-:Y:S05]  /*100c0*/  @!P1 BRA `(.L_x_91) ;  /* 0xfffffffc00f09947 */ /* 0x004fea000383ffff */
[----:B------:R-:W-:Y:S05]  /*100d0*/  BRA `(.L_x_125) ;  /* 0xfffffff000ac7947 */ /* 0x000fea000383ffff */
.L_x_93:
[----:B0-----:R0:W2:Y:S02]  /*100e0*/  SYNCS.PHASECHK.TRANS64.TRYWAIT P1, [R5+URZ+0x33460], R4 ;  /* 0x03346004050075a7 */ /* 0x0010a4000802017f */
[----:B--2---:R-:W-:Y:S05]  /*100f0*/  @!P1 NANOSLEEP.SYNCS 0x989680 ;  /* 0x009896800000995d */ /* 0x004fea0003900000 */
[----:B------:R-:W2:Y:S02]  /*10100*/  @!P1 SYNCS.PHASECHK.TRANS64 P1, [R5+URZ+0x33460], R4 ;  /* 0x03346004050095a7 */ /* 0x000ea4000802007f */
[----:B--2---:R-:W-:Y:S05]  /*10110*/  @!P1 BRA `(.L_x_93) ;  /* 0xfffffffc00f09947 */ /* 0x004fea000383ffff */
[----:B------:R-:W-:Y:S05]  /*10120*/  BRA `(.L_x_126) ;  /* 0xfffffff000ac7947 */ /* 0x000fea000383ffff */
.L_x_95:
[----:B--2---:R2:W3:Y:S02]  /*10130*/  SYNCS.PHASECHK.TRANS64.TRYWAIT P1, [R3+URZ+0x33460], R2 ;  /* 0x03346002030075a7 */ /* 0x0044e4000802017f */
[----:B---3--:R-:W-:Y:S05]  /*10140*/  @!P1 NANOSLEEP.SYNCS 0x989680 ;  /* 0x009896800000995d */ /* 0x008fea0003900000 */
[----:B------:R-:W3:Y:S02]  /*10150*/  @!P1 SYNCS.PHASECHK.TRANS64 P1, [R3+URZ+0x33460], R2 ;  /* 0x03346002030095a7 */ /* 0x000ee4000802007f */
[----:B---3--:R-:W-:Y:S05]  /*10160*/  @!P1 BRA `(.L_x_95) ;  /* 0xfffffffc00f09947 */ /* 0x008fea000383ffff */
[----:B------:R-:W-:Y:S05]  /*10170*/  BRA `(.L_x_127) ;  /* 0xfffffff000ac7947 */ /* 0x000fea000383ffff */
.L_x_97:
[----:B---3--:R3:W4:Y:S02]  /*10180*/  SYNCS.PHASECHK.TRANS64.TRYWAIT P0, [R5+URZ+0x33480], R4 ;  /* 0x03348004050075a7 */ /* 0x008724000800017f */
[----:B----4-:R-:W-:Y:S05]  /*10190*/  @!P0 NANOSLEEP.SYNCS 0x989680 ;  /* 0x009896800000895d */ /* 0x010fea0003900000 */
[----:B------:R-:W4:Y:S02]  /*101a0*/  @!P0 SYNCS.PHASECHK.TRANS64 P0, [R5+URZ+0x33480], R4 ;  /* 0x03348004050085a7 */ /* 0x000f24000800007f */
[----:B----4-:R-:W-:Y:S05]  /*101b0*/  @!P0 BRA `(.L_x_97) ;  /* 0xfffffffc00f08947 */ /* 0x010fea000383ffff */
[----:B------:R-:W-:Y:S05]  /*101c0*/  BRA `(.L_x_98) ;  /* 0xfffffff000a87947 */ /* 0x000fea000383ffff */
.L_x_128:
[----:B------:R-:W-:-:S00]  /*101d0*/  BRA `(.L_x_128) ;  /* 0xfffffffc00fc7947 */ /* 0x000fc0000383ffff */
[----:B------:R-:W-:-:S00]  /*101e0*/  NOP ;  /* 0x0000000000007918 */ /* 0x000fc00000000000 */
        /* <DEDUP_REMOVED lines=9> */
.L_x_2826:


//--------------------- .text._ZN7cutlass13device_kernelIN5flash11enable_sm90INS1_16FlashAttnFwdSm90INS1_25CollectiveMainloopFwdSm90ILi2EN4cute5tupleIJNS5_1CILi1EEES8_S8_EEENS6_IJNS7_ILi128EEENS7_ILi160EEENS7_ILi192EEEEEELi192ENS_12float_e4m3_tEfNS_4arch4Sm90ELb0ELb0ELb0ELb1ELb0ELb0ELb0ELb1ELb1ELb1ELb1ELb0EEENS1_21CollectiveEpilogueFwdINS6_IJSA_SC_SB_EEES9_NS_10bfloat16_tESG_Li256ELb1ELb1ELb1ELb1EEENS1_36VarlenDynamicPersistentTileSchedulerILi128ELi160ELi256ELi128ELb1ELb1ELb1ELb0ELb1ELb1EEEEEEEEEvNT_6ParamsE --------------------------
	.section	.text._ZN7cutlass13device_kernelIN5flash11enable_sm90INS1_16FlashAttnFwdSm90INS1_25CollectiveMainloopFwdSm90ILi2EN4cute5tupleIJNS5_1CILi1EEES8_S8_EEENS6_IJNS7_ILi128EEENS7_ILi160EEENS7_ILi192EEEEEELi192ENS_12float_e4m3_tEfNS_4arch4Sm90ELb0ELb0ELb0ELb1ELb0ELb0ELb0ELb1ELb1ELb1ELb1ELb0EEENS1_21CollectiveEpilogueFwdINS6_IJSA_SC_SB_EEES9_NS_10bfloat16_tESG_Li256ELb1ELb1ELb1ELb1EEENS1_36VarlenDynamicPersistentTileSchedulerILi128ELi160ELi256ELi128ELb1ELb1ELb1ELb0ELb1ELb1EEEEEEEEEvNT_6ParamsE,"ax",@progbits
	.align	128
.text._ZN7cutlass13device_kernelIN5flash11enable_sm90INS1_16FlashAttnFwdSm90INS1_25CollectiveMainloopFwdSm90ILi2EN4cute5tupleIJNS5_1CILi1EEES8_S8_EEENS6_IJNS7_ILi128EEENS7_ILi160EEENS7_ILi192EEEEEELi192ENS_12float_e4m3_tEfNS_4arch4Sm90ELb0ELb0ELb0ELb1ELb0ELb0ELb0ELb1ELb1ELb1ELb1ELb0EEENS1_21CollectiveEpilogueFwdINS6_IJSA_SC_SB_EEES9_NS_10bfloat16_tESG_Li256ELb1ELb1ELb1ELb1EEENS1_36VarlenDynamicPersistentTileSchedulerILi128ELi160ELi256ELi128ELb1ELb1ELb1ELb0ELb1ELb1EEEEEEEEEvNT_6ParamsE:
        .type           _ZN7cutlass13device_kernelIN5flash11enable_sm90INS1_16FlashAttnFwdSm90INS1_25CollectiveMainloopFwdSm90ILi2EN4cute5tupleIJNS5_1CILi1EEES8_S8_EEENS6_IJNS7_ILi128EEENS7_ILi160EEENS7_ILi192EEEEEELi192ENS_12float_e4m3_tEfNS_4arch4Sm90ELb0ELb0ELb0ELb1ELb0ELb0ELb0ELb1ELb1ELb1ELb1ELb0EEENS1_21CollectiveEpilogueFwdINS6_IJSA_SC_SB_EEES9_NS_10bfloat16_tESG_Li256ELb1ELb1ELb1ELb1EEENS1_36VarlenDynamicPersistentTileSchedulerILi128ELi160ELi256ELi128ELb1ELb1ELb1ELb0ELb1ELb1EEEEEEEEEvNT_6ParamsE,@function
        .size           _ZN7cutlass13device_kernelIN5flash11enable_sm90INS1_16FlashAttnFwdSm90INS1_25CollectiveMainloopFwdSm90ILi2EN4cute5tupleIJNS5_1CILi1EEES8_S8_EEENS6_IJNS7_ILi128EEENS7_ILi160EEENS7_ILi192EEEEEELi192ENS_12float_e4m3_tEfNS_4arch4Sm90ELb0ELb0ELb0ELb1ELb0ELb0ELb0ELb1ELb1ELb1ELb1ELb0EEENS1_21CollectiveEpilogueFwdINS6_IJSA_SC_SB_EEES9_NS_10bfloat16_tESG_Li256ELb1ELb1ELb1ELb1EEENS1_36VarlenDynamicPersistentTileSchedulerILi128ELi160ELi256ELi128ELb1ELb1ELb1ELb0ELb1ELb1EEEEEEEEEvNT_6ParamsE,(.L_x_2827 - _ZN7cutlass13device_kernelIN5flash11enable_sm90INS1_16FlashAttnFwdSm90INS1_25CollectiveMainloopFwdSm90ILi2EN4cute5tupleIJNS5_1CILi1EEES8_S8_EEENS6_IJNS7_ILi128EEENS7_ILi160EEENS7_ILi192EEEEEELi192ENS_12float_e4m3_tEfNS_4arch4Sm90ELb0ELb0ELb0ELb1ELb0ELb0ELb0ELb1ELb1ELb1ELb1ELb0EEENS1_21CollectiveEpilogueFwdINS6_IJSA_SC_SB_EEES9_NS_10bfloat16_tESG_Li256ELb1ELb1ELb1ELb1EEENS1_36VarlenDynamicPersistentTileSchedulerILi128ELi160ELi256ELi128ELb1ELb1ELb1ELb0ELb1ELb1EEEEEEEEEvNT_6ParamsE)
        .other          _ZN7cutlass13device_kernelIN5flash11enable_sm90INS1_16FlashAttnFwdSm90INS1_25CollectiveMainloopFwdSm90ILi2EN4cute5tupleIJNS5_1CILi1EEES8_S8_EEENS6_IJNS7_ILi128EEENS7_ILi160EEENS7_ILi192EEEEEELi192ENS_12float_e4m3_tEfNS_4arch4Sm90ELb0ELb0ELb0ELb1ELb0ELb0ELb0ELb1ELb1ELb1ELb1ELb0EEENS1_21CollectiveEpilogueFwdINS6_IJSA_SC_SB_EEES9_NS_10bfloat16_tESG_Li256ELb1ELb1ELb1ELb1EEENS1_36VarlenDynamicPersistentTileSchedulerILi128ELi160ELi256ELi128ELb1ELb1ELb1ELb0ELb1ELb1EEEEEEEEEvNT_6ParamsE,@"STO_CUDA_ENTRY STV_DEFAULT"
_ZN7cutlass13device_kernelIN5flash11enable_sm90INS1_16FlashAttnFwdSm90INS1_25CollectiveMainloopFwdSm90ILi2EN4cute5tupleIJNS5_1CILi1EEES8_S8_EEENS6_IJNS7_ILi128EEENS7_ILi160EEENS7_ILi192EEEEEELi192ENS_12float_e4m3_tEfNS_4arch4Sm90ELb0ELb0ELb0ELb1ELb0ELb0ELb0ELb1ELb1ELb1ELb1ELb0EEENS1_21CollectiveEpilogueFwdINS6_IJSA_SC_SB_EEES9_NS_10bfloat16_tESG_Li256ELb1ELb1ELb1ELb1EEENS1_36VarlenDynamicPersistentTileSchedulerILi128ELi160ELi256ELi128ELb1ELb1ELb1ELb0ELb1ELb1EEEEEEEEEvNT_6ParamsE:
[----:B------:R-:W0:Y:S02]  /*0000*/  LDC R1, c[0x0][0x28] ;  /* 0x00000a00ff017b82 */ /* 0x000e240000000800 */
[----:B0-----:R-:W-:Y:S01]  /*0010*/  VIADD R1, R1, 0xffffffc0 ;  /* 0xffffffc001017836 */ /* 0x001fe20000000000 */
[----:B------:R-:W0:Y:S01]  /*0020*/  S2R R3, SR_TID.X ;  /* 0x0000000000037919 */ /* 0x000e220000002100 */
[----:B------:R-:W-:Y:S01]  /*0030*/  ELECT P0, URZ, PT ;  /* 0x00000000003f782f */ /* 0x000fe20003800000 */
[----:B------:R-:W-:Y:S01]  /*0040*/  BSSY B0, `(.L_x_129) ;  /* 0x000000e000007945 */ /* 0x000fe20003800000 */
[--C-:B0-----:R-:W-:Y:S02]  /*0050*/  SHF.R.U32.HI R0, RZ, 0x5, R3.reuse ;  /* 0x00000005ff007819 */ /* 0x101fe40000011603 */
[----:B------:R-:W-:-:S03]  /*0060*/  SHF.R.U32.HI R3, RZ, 0x7, R3 ;  /* 0x00000007ff037819 */ /* 0x000fc60000011603 */
        /* <DEDUP_REMOVED lines=11> */
.L_x_130:
[----:B------:R-:W-:Y:S05]  /*0120*/  BSYNC B0 ;  /* 0x0000000000007941 */ /* 0x000fea0003800000 */
.L_x_129:
[----:B------:R-:W-:Y:S01]  /*0130*/  VOTEU.ANY UP0, P0 ;  /* 0x00000000003f7886 */ /* 0x000fe20000000100 */
[----:B------:R-:W0:Y:S01]  /*0140*/  SHFL.IDX PT, R3, R3, RZ, 0x1f ;  /* 0x00001fff03037589 */ /* 0x000e2200000e0000 */
[----:B------:R-:W-:Y:S01]  /*0150*/  UMOV UR4, 0x80 ;  /* 0x0000008000047882 */ /* 0x000fe20000000000 */
[----:B------:R-:W-:Y:S01]  /*0160*/  UMOV UR7, 0x100 ;  /* 0x0000010000077882 */ /* 0x000fe20000000000 */
[----:B------:R-:W-:Y:S01]  /*0170*/  VOTEU.ANY UP1, P0 ;  /* 0x00000000003f7886 */ /* 0x000fe20000020100 */
[----:B------:R-:W1:Y:S01]  /*0180*/  @UP0 S2UR UR8, SR_CgaCtaId ;  /* 0x00000000000809c3 */ /* 0x000e620000008800 */
[----:B------:R-:W2:Y:S01]  /*0190*/  SHFL.IDX PT, R2, R0, RZ, 0x1f ;  /* 0x00001fff00027589 */ /* 0x000ea200000e0000 */
[----:B------:R-:W-:Y:S01]  /*01a0*/  @UP0 UMOV UR6, 0x400 ;  /* 0x0000040000060882 */ /* 0x000fe20000000000 */
[----:B------:R-:W-:-:S04]  /*01b0*/  @UP0 UIADD3 UR4, -UR4, 0x100000, URZ ;  /* 0x0010000004040890 */ /* 0x000fc8000fffe13f */
[----:B------:R-:W-:Y:S02]  /*01c0*/  @UP0 USHF.L.U32 UR5, UR4, 0xb, URZ ;  /* 0x0000000b04050899 */ /* 0x000fe4000800063f */
[----:B------:R-:W-:Y:S01]  /*01d0*/  @UP0 USHF.L.U32 UR4, UR4, 0x1, URZ ;  /* 0x0000000104040899 */ /* 0x000fe2000800063f */
[----:B------:R-:W-:Y:S01]  /*01e0*/  VOTEU.ANY UP2, P0 ;  /* 0x00000000003f7886 */ /* 0x000fe20000040100 */
[----:B0-----:R-:W-:Y:S01]  /*01f0*/  R2UR UR9, R3 ;  /* 0x00000000030972ca */ /* 0x001fe200000e0000 */
[----:B-1----:R-:W-:Y:S01]  /*0200*/  @UP0 ULEA UR8, UR8, UR6, 0x18 ;  /* 0x0000000608080291 */ /* 0x002fe2000f8ec03f */
[----:B--2---:R-:W-:Y:S01]  /*0210*/  ISETP.NE.AND P1, PT, R2, RZ, PT ;  /* 0x000000ff0200720c */ /* 0x004fe20003f25270 */
[----:B------:R-:W-:-:S04]  /*0220*/  @UP0 UIADD3 UR6, -UR7, 0x100000, URZ ;  /* 0x0010000007060890 */ /* 0x000fc8000fffe13f */
[----:B------:R-:W-:Y:S02]  /*0230*/  @UP0 USHF.L.U32 UR7, UR6, 0xb, URZ ;  /* 0x0000000b06070899 */ /* 0x000fe4000800063f */
[----:B------:R-:W-:-:S04]  /*0240*/  @UP0 USHF.L.U32 UR6, UR6, 0x1, URZ ;  /* 0x0000000106060899 */ /* 0x000fc8000800063f */
[----:B------:R-:W-:Y:S01]  /*0250*/  UISETP.NE.AND UP0, UPT, UR9, URZ, UPT ;  /* 0x0000003f0900728c */ /* 0x000fe2000bf05270 */
[----:B------:R-:W0:Y:S02]  /*0260*/  FENCE.VIEW.ASYNC.S ;  /* 0x00000000000073c6 */ /* 0x000e240000000000 */
[----:B0-----:R0:W1:Y:S05]  /*0270*/  @UP1 SYNCS.EXCH.64 URZ, [UR8+0x33400], UR4 ;  /* 0x03340004083f15b2 */ /* 0x00106a0008000100 */
[----:B------:R0:W2:Y:S01]  /*0280*/  @UP2 SYNCS.EXCH.64 URZ, [UR8+0x33420], UR6 ;  /* 0x03342006083f25b2 */ /* 0x0000a20008000100 */
        /* <DEDUP_REMOVED lines=17> */
[----:B------:R3:W0:Y:S02]  /*03a0*/  SYNCS.EXCH.64 URZ, [UR8+0x33448], UR6 ;  /* 0x03344806083f75b2 */ /* 0x0006240008000100 */
[----:B---3--:R-:W-:Y:S01]  /*03b0*/  NOP ;  /* 0x0000000000007918 */ /* 0x008fe20000000000 */
.L_x_131:
[----:B------:R-:W3:Y:S01]  /*03c0*/  SHFL.IDX PT, R2, R0, RZ, 0x1f ;  /* 0x00001fff00027589 */ /* 0x000ee200000e0000 */
[----:B------:R-:W-:Y:S01]  /*03d0*/  NOP ;  /* 0x0000000000007918 */ /* 0x000fe20000000000 */
[----:B---3--:R-:W-:-:S13]  /*03e0*/  ISETP.NE.AND P0, PT, R2, RZ, PT ;  /* 0x000000ff0200720c */ /* 0x008fda0003f05270 */
        /* <DEDUP_REMOVED lines=17> */
[----:B------:R3:W0:Y:S02]  /*0500*/  SYNCS.EXCH.64 URZ, [UR8+0x33468], UR6 ;  /* 0x03346806083f75b2 */ /* 0x0006240008000100 */
[----:B---3--:R-:W-:Y:S01]  /*0510*/  NOP ;  /* 0x0000000000007918 */ /* 0x008fe20000000000 */
.L_x_132:
[----:B------:R-:W3:Y:S01]  /*0520*/  SHFL.IDX PT, R2, R0, RZ, 0x1f ;  /* 0x00001fff00027589 */ /* 0x000ee200000e0000 */
[----:B------:R-:W-:Y:S01]  /*0530*/  NOP ;  /* 0x0000000000007918 */ /* 0x000fe20000000000 */
[----:B---3--:R-:W-:-:S13]  /*0540*/  ISETP.NE.AND P0, PT, R2, RZ, PT ;  /* 0x000000ff0200720c */ /* 0x008fda0003f05270 */
        /* <DEDUP_REMOVED lines=13> */
[----:B------:R3:W0:Y:S02]  /*0620*/  SYNCS.EXCH.64 URZ, [UR6+0x33488], UR4 ;  /* 0x03348804063f75b2 */ /* 0x0006240008000100 */
[----:B---3--:R-:W-:Y:S01]  /*0630*/  NOP ;  /* 0x0000000000007918 */ /* 0x008fe20000000000 */
.L_x_133:
        /* <DEDUP_REMOVED lines=22> */
.L_x_134:
        /* <DEDUP_REMOVED lines=22> */
.L_x_135:
[----:B------:R-:W-:Y:S01]  /*0900*/  PLOP3.LUT P0, PT, PT, PT, UP0, 0x80, 0x0 ;  /* 0x000000000000781c */ /* 0x000fe20003f0f008 */
[----:B------:R-:W-:Y:S01]  /*0910*/  UMOV UR38, 0x1 ;  /* 0x0000000100267882 */ /* 0x000fe20000000000 */
[----:B------:R-:W-:Y:S01]  /*0920*/  NOP ;  /* 0x0000000000007918 */ /* 0x000fe20000000000 */
[----:B------:R-:W-:Y:S01]  /*0930*/  USEL UR38, UR38, 0x2, !UP0 ;  /* 0x0000000226267887 */ /* 0x000fe2000c000000 */
[----:B------:R-:W-:Y:S01]  /*0940*/  ULDC.64 UR50, c[0x0][0x208] ;  /* 0x0000820000327ab9 */ /* 0x000fe20000000a00 */
[----:B012-4-:R-:W-:Y:S08]  /*0950*/  BAR.SYNC.DEFER_BLOCKING 0x0 ;  /* 0x0000000000007b1d */ /* 0x017ff00000010000 */
[----:B------:R-:W-:Y:S05]  /*0960*/  @!P0 BRA `(.L_x_136) ;  /* 0x000000d800648947 */ /* 0x000fea0003800000 */
.L_x_137:
[----:B------:R-:W-:-:S08]  /*0970*/  NOP ;  /* 0x0000000000007918 */ /* 0x000fd00000000000 */
[----:B------:R-:W0:Y:S02]  /*0980*/  USETMAXREG.TRY_ALLOC.CTAPOOL UP0, 0xf0 ;  /* 0x000000f0000079c8 */ /* 0x000e240008000600 */
[----:B0-----:R-:W-:-:S13]  /*0990*/  PLOP3.LUT P0, PT, PT, PT, UP0, 0x80, 0x0 ;  /* 0x000000000000781c */ /* 0x001fda0003f0f008 */
[----:B------:R-:W-:Y:S05]  /*09a0*/  @!P0 BRA `(.L_x_137) ;  /* 0xfffffffc00f08947 */ /* 0x000fea000383ffff */
[----:B------:R-:W0:Y:S01]  /*09b0*/  S2R R2, SR_TID.X ;  /* 0x0000000000027919 */ /* 0x000e220000002100 */
[----:B------:R-:W1:Y:S01]  /*09c0*/  S2UR UR5, SR_CgaCtaId ;  /* 0x00000000000579c3 */ /* 0x000e620000008800 */
[----:B------:R-:W-:-:S07]  /*09d0*/  UMOV UR4, 0x400 ;  /* 0x0000040000047882 */ /* 0x000fce0000000000 */
[----:B------:R-:W-:Y:S06]  /*09e0*/  BAR.ARV 0x8, 0x180 ;  /* 0x0206000000007b1d */ /* 0x000fec0000002000 */
[----:B-1----:R-:W-:Y:S01]  /*09f0*/  ULEA UR4, UR5, UR4, 0x18 ;  /* 0x0000000405047291 */ /* 0x002fe2000f8ec03f */
[----:B0-----:R-:W-:-:S04]  /*0a00*/  LOP3.LUT R0, R2, 0xffffff80, RZ, 0xc0, !PT ;  /* 0xffffff8002007812 */ /* 0x001fc800078ec0ff */
[----:B------:R-:W-:-:S13]  /*0a10*/  ISETP.NE.AND P0, PT, R0, 0x80, PT ;  /* 0x000000800000780c */ /* 0x000fda0003f05270 */
[----:B------:R-:W-:Y:S08]  /*0a20*/  @!P0 BAR.ARV 0x9, 0x100 ;  /* 0x0244000000008b1d */ /* 0x000ff00000002000 */
[----:B------:R-:W-:Y:S06]  /*0a30*/  BAR.SYNC.DEFER_BLOCKING 0x5, 0x180 ;  /* 0x0146000000007b1d */ /* 0x000fec0000010000 */
[----:B------:R-:W0:Y:S01]  /*0a40*/  LDS.128 R4, [UR4+0x334d0] ;  /* 0x0334d004ff047984 */ /* 0x000e220008000c00 */
[----:B------:R-:W-:Y:S01]  /*0a50*/  ULDC UR4, c[0x0][0xc3c] ;  /* 0x00030f0000047ab9 */ /* 0x000fe20000000800 */
[----:B------:R-:W-:Y:S06]  /*0a60*/  BAR.ARV 0x4, 0x180 ;  /* 0x0106000000007b1d */ /* 0x000fec0000002000 */
[----:B0-----:R-:W-:-:S13]  /*0a70*/  ISETP.GE.AND P0, PT, R7, UR4, PT ;  /* 0x0000000407007c0c */ /* 0x001fda000bf06270 */
[----:B------:R-:W-:Y:S05]  /*0a80*/  @P0 EXIT ;  /* 0x000000000000094d */ /* 0x000fea0003800000 */
[----:B------:R-:W-:Y:S01]  /*0a90*/  VIADD R12, R2, 0xffffff80 ;  /* 0xffffff80020c7836 */ /* 0x000fe20000000000 */
[----:B------:R-:W-:Y:S01]  /*0aa0*/  R2UR UR6, R6 ;  /* 0x00000000060672ca */ /* 0x000fe200000e0000 */
[----:B------:R-:W-:Y:S01]  /*0ab0*/  ULOP3.LUT UR48, UR38, 0x1, URZ, 0xfc, !UPT ;  /* 0x0000000126307892 */ /* 0x000fe2000f8efc3f */
[----:B------:R-:W-:Y:S01]  /*0ac0*/  R2UR UR5, R5 ;  /* 0x00000000050572ca */ /* 0x000fe200000e0000 */
[----:B------:R-:W-:Y:S01]  /*0ad0*/  UMOV UR47, URZ ;  /* 0x0000003f002f7c82 */ /* 0x000fe20008000000 */
[----:B------:R-:W-:Y:S01]  /*0ae0*/  SHF.R.S32.HI R0, RZ, 0x1f, R12 ;  /* 0x0000001fff007819 */ /* 0x000fe2000001140c */
[----:B------:R-:W-:Y:S01]  /*0af0*/  UMOV UR46, URZ ;  /* 0x0000003f002e7c82 */ /* 0x000fe20008000000 */
[----:B------:R-:W-:Y:S01]  /*0b00*/  R2UR UR7, R7 ;  /* 0x00000000070772ca */ /* 0x000fe200000e0000 */
[----:B------:R-:W-:Y:S01]  /*0b10*/  UMOV UR53, URZ ;  /* 0x0000003f00357c82 */ /* 0x000fe20008000000 */
[CC--:B------:R-:W-:Y:S02]  /*0b20*/  LEA.HI R2, R0.reuse, R12.reuse, RZ, 0x7 ;  /* 0x0000000c00027211 */ /* 0x0c0fe400078f38ff */
[----:B------:R-:W-:-:S02]  /*0b30*/  LEA.HI R3, R0, R12, RZ, 0x4 ;  /* 0x0000000c00037211 */ /* 0x000fc400078f20ff */
[----:B------:R-:W-:Y:S02]  /*0b40*/  LOP3.LUT R237, R2, 0xffffff80, RZ, 0xc0, !PT ;  /* 0xffffff8002ed7812 */ /* 0x000fe400078ec0ff */
[-C--:B------:R-:W-:Y:S02]  /*0b50*/  LEA.HI R4, R0, R12.reuse, RZ, 0x5 ;  /* 0x0000000c00047211 */ /* 0x080fe400078f28ff */
[----:B------:R-:W-:Y:S01]  /*0b60*/  SHF.R.S32.HI R6, RZ, 0x4, R3 ;  /* 0x00000004ff067819 */ /* 0x000fe20000011403 */
[----:B------:R-:W-:Y:S01]  /*0b70*/  IMAD.IADD R237, R12, 0x1, -R237 ;  /* 0x000000010ced7824 */ /* 0x000fe200078e0aed */
[----:B------:R-:W-:Y:S01]  /*0b80*/  LEA.HI R11, R0, R12, RZ, 0x2 ;  /* 0x0000000c000b7211 */ /* 0x000fe200078f10ff */
[----:B------:R-:W-:Y:S01]  /*0b90*/  IMAD.SHL.U32 R5, R4, 0x20, RZ ;  /* 0x0000002004057824 */ /* 0x000fe200078e00ff */
[C---:B------:R-:W-:Y:S02]  /*0ba0*/  LOP3.LUT R4, R3.reuse, 0x3fffff0, RZ, 0xc0, !PT ;  /* 0x03fffff003047812 */ /* 0x040fe400078ec0ff */
[----:B------:R-:W-:-:S02]  /*0bb0*/  LEA.HI R3, R3, R6, RZ, 0x1 ;  /* 0x0000000603037211 */ /* 0x000fc400078f08ff */
[----:B------:R-:W-:Y:S01]  /*0bc0*/  SHF.R.S32.HI R8, RZ, 0x1f, R237 ;  /* 0x0000001fff087819 */ /* 0x000fe200000114ed */
[----:B------:R-:W-:Y:S01]  /*0bd0*/  IMAD.IADD R4, R12, 0x1, -R4 ;  /* 0x000000010c047824 */ /* 0x000fe200078e0a04 */
[----:B------:R-:W-:Y:S02]  /*0be0*/  LOP3.LUT R3, R3, 0x1ffffffe, RZ, 0xc0, !PT ;  /* 0x1ffffffe03037812 */ /* 0x000fe400078ec0ff */
[----:B------:R-:W-:Y:S02]  /*0bf0*/  LEA.HI R7, R8, R237, RZ, 0x2 ;  /* 0x000000ed08077211 */ /* 0x000fe400078f10ff */
[----:B------:R-:W-:Y:S01]  /*0c00*/  LOP3.LUT R11, R11, 0xfffffffc, RZ, 0xc0, !PT ;  /* 0xfffffffc0b0b7812 */ /* 0x000fe200078ec0ff */
[----:B------:R-:W-:Y:S01]  /*0c10*/  IMAD.IADD R3, R6, 0x1, -R3 ;  /* 0x0000000106037824 */ /* 0x000fe200078e0a03 */
[--C-:B------:R-:W-:Y:S02]  /*0c20*/  SHF.R.S32.HI R9, RZ, 0x2, R7.reuse ;  /* 0x00000002ff097819 */ /* 0x100fe40000011407 */
[----:B------:R-:W-:Y:S01]  /*0c30*/  SHF.R.S32.HI R10, RZ, 0x1f, R7 ;  /* 0x0000001fff0a7819 */ /* 0x000fe20000011407 */
[----:B------:R-:W-:Y:S01]  /*0c40*/  IMAD.IADD R11, R12, 0x1, -R11 ;  /* 0x000000010c0b7824 */ /* 0x000fe200078e0a0b */
[----:B------:R-:W-:-:S02]  /*0c50*/  LOP3.LUT R6, R7, 0x7ffffffc, RZ, 0xc0, !PT ;  /* 0x7ffffffc07067812 */ /* 0x000fc400078ec0ff */
[----:B------:R-:W-:Y:S02]  /*0c60*/  LEA.HI R10, R10, R9, RZ, 0x3 ;  /* 0x000000090a0a7211 */ /* 0x000fe400078f18ff */
[----:B------:R-:W-:Y:S01]  /*0c70*/  SHF.R.S32.HI R13, RZ, 0x7, R2 ;  /* 0x00000007ff0d7819 */ /* 0x000fe20000011402 */
[----:B------:R-:W-:Y:S01]  /*0c80*/  IMAD.IADD R6, R237, 0x1, -R6 ;  /* 0x00000001ed067824 */ /* 0x000fe200078e0a06 */
[----:B------:R-:W-:Y:S02]  /*0c90*/  LOP3.LUT R5, R5, 0xfffffc00, RZ, 0xc0, !PT ;  /* 0xfffffc0005057812 */ /* 0x000fe400078ec0ff */
[----:B------:R-:W-:Y:S01]  /*0ca0*/  LOP3.LUT R10, R10, 0xfffffff8, RZ, 0xc0, !PT ;  /* 0xfffffff80a0a7812 */ /* 0x000fe200078ec0ff */
[----:B------:R-:W-:Y:S01]  /*0cb0*/  IMAD.SHL.U32 R17, R6, 0x2, RZ ;  /* 0x0000000206117824 */ /* 0x000fe200078e00ff */
[----:B------:R-:W-:Y:S01]  /*0cc0*/  LEA.HI R8, R8, R237, RZ, 0x5 ;  /* 0x000000ed08087211 */ /* 0x000fe200078f28ff */
[----:B------:R-:W-:Y:S01]  /*0cd0*/  IMAD R4, R4, 0x40, R5 ;  /* 0x0000004004047824 */ /* 0x000fe200078e0205 */
[----:B------:R-:W-:Y:S01]  /*0ce0*/  LEA.HI R2, R2, R13, RZ, 0x1 ;  /* 0x0000000d02027211 */ /* 0x000fe200078f08ff */
[----:B------:R-:W-:Y:S01]  /*0cf0*/  IMAD.IADD R9, R9, 0x1, -R10 ;  /* 0x0000000109097824 */ /* 0x000fe200078e0a0a */
[----:B------:R-:W-:Y:S01]  /*0d00*/  LEA.HI R5, R11, R11, RZ, 0x1 ;  /* 0x0000000b0b057211 */ /* 0x000fe200078f08ff */
[----:B------:R-:W-:Y:S01]  /*0d10*/  VIADD R234, R17, 0x10 ;  /* 0x0000001011ea7836 */ /* 0x000fe20000000000 */
[----:B------:R-:W-:Y:S01]  /*0d20*/  SHF.R.S32.HI R8, RZ, 0x5, R8 ;  /* 0x00000005ff087819 */ /* 0x000fe20000011408 */
[----:B------:R-:W-:Y:S01]  /*0d30*/  IMAD R3, R3, 0x8, R4 ;  /* 0x0000000803037824 */ /* 0x000fe200078e0204 */
[----:B------:R-:W-:Y:S01]  /*0d40*/  LOP3.LUT R2, R2, 0x3fffffe, RZ, 0xc0, !PT ;  /* 0x03fffffe02027812 */ /* 0x000fe200078ec0ff */
[C---:B------:R-:W-:Y:S01]  /*0d50*/  VIADD R231, R17.reuse, 0x48 ;  /* 0x0000004811e77836 */ /* 0x040fe20000000000 */
[----:B------:R-:W-:Y:S01]  /*0d60*/  LEA.HI R0, R0, R12, RZ, 0x3 ;  /* 0x0000000c00007211 */ /* 0x000fe200078f18ff */
[----:B------:R-:W-:Y:S01]  /*0d70*/  VIADD R228, R17, 0x60 ;  /* 0x0000006011e47836 */ /* 0x000fe20000000000 */
[----:B------:R-:W-:Y:S01]  /*0d80*/  LOP3.LUT R4, R5, 0x1ffffffe, RZ, 0xc0, !PT ;  /* 0x1ffffffe05047812 */ /* 0x000fe200078ec0ff */
[----:B------:R-:W-:Y:S01]  /*0d90*/  IMAD R9, R8, 0x10, R9 ;  /* 0x0000001008097824 */ /* 0x000fe200078e0209 */
[----:B------:R-:W-:Y:S01]  /*0da0*/  LOP3.LUT R16, R0, 0xfffffff8, RZ, 0xc0, !PT ;  /* 0xfffffff800107812 */ /* 0x000fe200078ec0ff */
[----:B------:R-:W-:Y:S01]  /*0db0*/  IMAD.IADD R2, R13, 0x1, -R2 ;  /* 0x000000010d027824 */ /* 0x000fe200078e0a02 */
[----:B------:R-:W-:Y:S01]  /*0dc0*/  SHF.R.S32.HI R236, RZ, 0x3, R0 ;  /* 0x00000003ffec7819 */ /* 0x000fe20000011400 */
[C---:B------:R-:W-:Y:S01]  /*0dd0*/  VIADD R225, R17.reuse, 0x78 ;  /* 0x0000007811e17836 */ /* 0x040fe20000000000 */
[----:B------:R-:W-:Y:S01]  /*0de0*/  SHF.R.S32.HI R0, RZ, 0x1f, R234 ;  /* 0x0000001fff007819 */ /* 0x000fe200000114ea */
[C---:B------:R-:W-:Y:S01]  /*0df0*/  VIADD R222, R17.reuse, 0x90 ;  /* 0x0000009011de7836 */ /* 0x040fe20000000000 */
[----:B------:R0:W-:Y:S01]  /*0e00*/  STL [R1+0x38], R3 ;  /* 0x0000380301007387 */ /* 0x0001e20000100800 */
[----:B------:R-:W-:Y:S01]  /*0e10*/  VIADD R23, R17, 0xa8 ;  /* 0x000000a811177836 */ /* 0x000fe20000000000 */
[----:B------:R-:W-:Y:S01]  /*0e20*/  SHF.R.S32.HI R0, RZ, 0x1f, R231 ;  /* 0x0000001fff007819 */ /* 0x000fe200000114e7 */
[----:B------:R-:W-:Y:S01]  /*0e30*/  IMAD.IADD R4, R11, 0x1, -R4 ;  /* 0x000000010b047824 */ /* 0x000fe200078e0a04 */
[----:B------:R-:W-:Y:S01]  /*0e40*/  SHF.R.S32.HI R0, RZ, 0x1f, R228 ;  /* 0x0000001fff007819 */ /* 0x000fe200000114e4 */
[C---:B------:R-:W-:Y:S01]  /*0e50*/  VIADD R235, R17.reuse, 0x8 ;  /* 0x0000000811eb7836 */ /* 0x040fe20000000000 */
[----:B------:R-:W-:Y:S01]  /*0e60*/  SHF.R.S32.HI R0, RZ, 0x1f, R225 ;  /* 0x0000001fff007819 */ /* 0x000fe200000114e1 */
[C---:B------:R-:W-:Y:S01]  /*0e70*/  VIADD R233, R17.reuse, 0x18 ;  /* 0x0000001811e97836 */ /* 0x040fe20000000000 */
[----:B------:R-:W-:Y:S01]  /*0e80*/  SHF.R.S32.HI R0, RZ, 0x1f, R222 ;  /* 0x0000001fff007819 */ /* 0x000fe200000114de */
[C---:B------:R-:W-:Y:S01]  /*0e90*/  VIADD R232, R17.reuse, 0x40 ;  /* 0x0000004011e87836 */ /* 0x040fe20000000000 */
[----:B------:R-:W-:Y:S01]  /*0ea0*/  SHF.R.S32.HI R0, RZ, 0x1f, R23 ;  /* 0x0000001fff007819 */ /* 0x000fe20000011417 */
[----:B0-----:R-:W-:Y:S01]  /*0eb0*/  IMAD R3, R2, 0x40, R9 ;  /* 0x0000004002037824 */ /* 0x001fe200078e0209 */
[----:B------:R-:W-:Y:S01]  /*0ec0*/  SHF.R.S32.HI R2, RZ, 0x1f, R235 ;  /* 0x0000001fff027819 */ /* 0x000fe200000114eb */
[C---:B------:R-:W-:Y:S01]  /*0ed0*/  VIADD R230, R17.reuse, 0x50 ;  /* 0x0000005011e67836 */ /* 0x040fe20000000000 */
[----:B------:R-:W-:Y:S01]  /*0ee0*/  SHF.R.S32.HI R5, RZ, 0x1f, R233 ;  /* 0x0000001fff057819 */ /* 0x000fe200000114e9 */
[----:B------:R-:W-:Y:S01]  /*0ef0*/  IMAD R0, R4, 0x8, R3 ;  /* 0x0000000804007824 */ /* 0x000fe200078e0203 */
[----:B------:R0:W-:Y:S01]  /*0f00*/  STL [R1+0x30], R3 ;  /* 0x0000300301007387 */ /* 0x0001e20000100800 */
[C---:B------:R-:W-:Y:S01]  /*0f10*/  VIADD R229, R17.reuse, 0x58 ;  /* 0x0000005811e57836 */ /* 0x040fe20000000000 */
[----:B------:R-:W-:Y:S01]  /*0f20*/  SHF.R.S32.HI R2, RZ, 0x1f, R232 ;  /* 0x0000001fff027819 */ /* 0x000fe200000114e8 */
[C---:B------:R-:W-:Y:S01]  /*0f30*/  VIADD R227, R17.reuse, 0x68 ;  /* 0x0000006811e37836 */ /* 0x040fe20000000000 */
[----:B------:R0:W-:Y:S01]  /*0f40*/  STL [R1+0x34], R0 ;  /* 0x0000340001007387 */ /* 0x0001e20000100800 */
[C---:B------:R-:W-:Y:S01]  /*0f50*/  VIADD R226, R17.reuse, 0x70 ;  /* 0x0000007011e27836 */ /* 0x040fe20000000000 */
[----:B------:R-:W-:Y:S01]  /*0f60*/  SHF.R.S32.HI R5, RZ, 0x1f, R230 ;  /* 0x0000001fff057819 */ /* 0x000fe200000114e6 */
        /* <DEDUP_REMOVED lines=12> */
[----:B------:R-:W-:Y:S01]  /*1030*/  IMAD.IADD R16, R12, 0x1, -R16 ;  /* 0x000000010c107824 */ /* 0x000fe200078e0a10 */
[----:B------:R-:W-:Y:S01]  /*1040*/  SHF.R.S32.HI R2, RZ, 0x1f, R220 ;  /* 0x0000001fff027819 */ /* 0x000fe200000114dc */
[----:B------:R-:W-:Y:S01]  /*1050*/  VIADD R18, R17, 0x20 ;  /* 0x0000002011127836 */ /* 0x000fe20000000000 */
[----:B------:R-:W-:-:S02]  /*1060*/  SHF.R.S32.HI R5, RZ, 0x1f, R22 ;  /* 0x0000001fff057819 */ /* 0x000fc40000011416 */
[----:B0-----:R-:W-:-:S07]  /*1070*/  SHF.R.S32.HI R2, RZ, 0x1f, R19 ;  /* 0x0000001fff027819 */ /* 0x001fce0000011413 */
.L_x_185:
[----:B------:R-:W-:Y:S01]  /*1080*/  ULDC.64 UR8, c[0x0][0xc88] ;  /* 0x0003220000087ab9 */ /* 0x000fe20000000a00 */
[----:B------:R-:W-:Y:S01]  /*1090*/  ULDC.64 UR14, c[0x0][0x998] ;  /* 0x00026600000e7ab9 */ /* 0x000fe20000000a00 */
[----:B------:R-:W-:Y:S01]  /*10a0*/  UIMAD.WIDE UR8, UR7, 0x4, UR8 ;  /* 0x00000004070878a5 */ /* 0x000fe2000f8e0208 */
[----:B------:R-:W-:Y:S01]  /*10b0*/  ULDC.64 UR12, c[0x0][0x990] ;  /* 0x00026400000c7ab9 */ /* 0x000fe20000000a00 */
[----:B------:R-:W-:Y:S01]  /*10c0*/  ULDC.64 UR10, c[0x0][0xa20] ;  /* 0x00028800000a7ab9 */ /* 0x000fe20000000a00 */
[----:B------:R-:W-:-:S03]  /*10d0*/  ULOP3.LUT UR42, UR6, 0xffff, URZ, 0xc0, !UPT ;  /* 0x0000ffff062a7892 */ /* 0x000fc6000f8ec03f */
[----:B0-23--:R-:W-:Y:S01]  /*10e0*/  IMAD.U32 R2, RZ, RZ, UR8 ;  /* 0x00000008ff027e24 */ /* 0x00dfe2000f8e00ff */
[----:B------:R-:W-:Y:S01]  /*10f0*/  ULDC UR4, c[0x0][0x424] ;  /* 0x0001090000047ab9 */ /* 0x000fe20000000800 */
[----:B------:R-:W-:Y:S01]  /*1100*/  IMAD.U32 R3, RZ, RZ, UR9 ;  /* 0x00000009ff037e24 */ /* 0x000fe2000f8e00ff */
[----:B------:R-:W-:Y:S01]  /*1110*/  ISETP.NE.U32.AND P1, PT, RZ, UR14, PT ;  /* 0x0000000eff007c0c */ /* 0x000fe2000bf25070 */
[----:B------:R-:W-:-:S03]  /*1120*/  ULDC.64 UR8, c[0x0][0xa28] ;  /* 0x00028a0000087ab9 */ /* 0x000fc60000000a00 */
[----:B------:R-:W2:Y:S01]  /*1130*/  LDG.E R2, desc[UR50][R2.64] ;  /* 0x0000003202027981 */ /* 0x000ea2000c1e1900 */
[----:B------:R-:W-:Y:S01]  /*1140*/  ISETP.NE.U32.AND P0, PT, RZ, UR12, PT ;  /* 0x0000000cff007c0c */ /* 0x000fe2000bf05070 */
[----:B------:R-:W-:Y:S01]  /*1150*/  UISETP.NE.U32.AND UP0, UPT, UR8, URZ, UPT ;  /* 0x0000003f0800728c */ /* 0x000fe2000bf05070 */
[----:B------:R-:W-:Y:S01]  /*1160*/  ISETP.NE.AND.EX P1, PT, RZ, UR15, PT, P1 ;  /* 0x0000000fff007c0c */ /* 0x000fe2000bf25310 */
[----:B------:R-:W-:Y:S01]  /*1170*/  UISETP.NE.U32.AND UP1, UPT, UR10, URZ, UPT ;  /* 0x0000003f0a00728c */ /* 0x000fe2000bf25070 */
[----:B------:R-:W-:Y:S01]  /*1180*/  ISETP.NE.AND.EX P0, PT, RZ, UR13, PT, P0 ;  /* 0x0000000dff007c0c */ /* 0x000fe2000bf05300 */
[----:B------:R-:W-:Y:S02]  /*1190*/  UISETP.NE.AND.EX UP0, UPT, UR9, URZ, UPT, UP0 ;  /* 0x0000003f0900728c */ /* 0x000fe4000bf05300 */
[----:B------:R-:W-:-:S04]  /*11a0*/  UISETP.NE.AND.EX UP1, UPT, UR11, URZ, UPT, UP1 ;  /* 0x0000003f0b00728c */ /* 0x000fc8000bf25310 */
[----:B------:R-:W-:Y:S02]  /*11b0*/  PLOP3.LUT P4, PT, PT, PT, UP0, 0x80, 0x0 ;  /* 0x000000000000781c */ /* 0x000fe40003f8f008 */
[----:B------:R-:W-:Y:S02]  /*11c0*/  PLOP3.LUT P5, PT, PT, PT, UP1, 0x80, 0x0 ;  /* 0x000000000000781c */ /* 0x000fe40003faf018 */
[----:B----4-:R-:W0:Y:S08]  /*11d0*/  @P1 LDC.64 R8, c[0x0][0x9b8] ;  /* 0x00026e00ff081b82 */ /* 0x010e300000000a00 */
[----:B-1----:R-:W1:Y:S08]  /*11e0*/  @P0 LDC.64 R6, c[0x0][0x9a8] ;  /* 0x00026a00ff060b82 */ /* 0x002e700000000a00 */
[----:B------:R-:W3:Y:S08]  /*11f0*/  @P0 LDC.64 R14, c[0x0][0x9b0] ;  /* 0x00026c00ff0e0b82 */ /* 0x000ef00000000a00 */
[----:B------:R-:W4:Y:S01]  /*1200*/  @P1 LDC.64 R20, c[0x0][0x9c0] ;  /* 0x00027000ff141b82 */ /* 0x000f220000000a00 */
[----:B--2---:R-:W-:-:S13]  /*1210*/  R2UR UR36, R2 ;  /* 0x00000000022472ca */ /* 0x004fda00000e0000 */
[----:B------:R-:W-:Y:S02]  /*1220*/  USHF.R.S32.HI UR37, URZ, 0x1f, UR36 ;  /* 0x0000001f3f257899 */ /* 0x000fe40008011424 */
[----:B0-----:R-:W-:Y:S01]  /*1230*/  @P1 IMAD.WIDE.U32 R4, R8, UR36, RZ ;  /* 0x0000002408041c25 */ /* 0x001fe2000f8e00ff */
[----:B------:R-:W-:-:S03]  /*1240*/  @UP0 ULEA UR8, UP2, UR36, UR8, 0x2 ;  /* 0x0000000824080291 */ /* 0x000fc6000f84103f */
[----:B------:R-:W-:Y:S01]  /*1250*/  @P1 IMAD R2, R8, UR37, RZ ;  /* 0x0000002508021c24 */ /* 0x000fe2000f8e02ff */
[----:B------:R-:W-:Y:S02]  /*1260*/  @UP0 ULEA.HI.X UR9, UR36, UR9, UR37, 0x2, UP2 ;  /* 0x0000000924090291 */ /* 0x000fe400090f1425 */
[C---:B-1---5:R-:W-:Y:S01]  /*1270*/  @P0 IMAD R0, R6.reuse, UR37, RZ ;  /* 0x0000002506000c24 */ /* 0x062fe2000f8e02ff */
[----:B------:R-:W-:Y:S02]  /*1280*/  @UP1 ULEA UR10, UP0, UR36, UR10, 0x2 ;  /* 0x0000000a240a1291 */ /* 0x000fe4000f80103f */
[----:B------:R-:W-:Y:S02]  /*1290*/  @P1 IMAD R9, R9, UR36, R2 ;  /* 0x0000002409091c24 */ /* 0x000fe4000f8e0202 */
[----:B------:R-:W-:Y:S01]  /*12a0*/  @P0 IMAD R7, R7, UR36, R0 ;  /* 0x0000002407070c24 */ /* 0x000fe2000f8e0200 */
[----:B------:R-:W-:Y:S02]  /*12b0*/  @UP1 ULEA.HI.X UR11, UR36, UR11, UR37, 0x2, UP0 ;  /* 0x0000000b240b1291 */ /* 0x000fe400080f1425 */
[----:B------:R-:W-:-:S04]  /*12c0*/  @P0 IMAD.WIDE.U32 R2, R6, UR36, RZ ;  /* 0x0000002406020c25 */ /* 0x000fc8000f8e00ff */
[----:B------:R-:W-:Y:S02]  /*12d0*/  @P0 IMAD.IADD R3, R3, 0x1, R7 ;  /* 0x0000000103030824 */ /* 0x000fe400078e0207 */
[----:B------:R-:W-:Y:S02]  /*12e0*/  @P1 IMAD.IADD R5, R5, 0x1, R9 ;  /* 0x0000000105051824 */ /* 0x000fe400078e0209 */
[----:B---3--:R-:W-:-:S04]  /*12f0*/  @P0 IMAD.WIDE.U32 R2, R14, UR42, R2 ;  /* 0x0000002a0e020c25 */ /* 0x008fc8000f8e0002 */
[----:B----4-:R-:W-:-:S04]  /*1300*/  @P1 IMAD.WIDE.U32 R6, R20, UR42, R4 ;  /* 0x0000002a14061c25 */ /* 0x010fc8000f8e0004 */
[----:B------:R-:W-:Y:S02]  /*1310*/  IMAD.U32 R10, RZ, RZ, UR8 ;  /* 0x00000008ff0a7e24 */ /* 0x000fe4000f8e00ff */
[----:B------:R-:W-:Y:S02]  /*1320*/  IMAD.U32 R12, RZ, RZ, UR10 ;  /* 0x0000000aff0c7e24 */ /* 0x000fe4000f8e00ff */
[----:B------:R-:W-:Y:S02]  /*1330*/  IMAD.U32 R11, RZ, RZ, UR9 ;  /* 0x00000009ff0b7e24 */ /* 0x000fe4000f8e00ff */
[----:B------:R-:W-:Y:S02]  /*1340*/  IMAD.U32 R13, RZ, RZ, UR11 ;  /* 0x0000000bff0d7e24 */ /* 0x000fe4000f8e00ff */
[----:B------:R-:W-:Y:S01]  /*1350*/  @P0 IMAD R5, R15, UR42, R3 ;  /* 0x0000002a0f050c24 */ /* 0x000fe2000f8e0203 */
[----:B------:R-:W-:Y:S01]  /*1360*/  @P0 LEA R4, P2, R2, UR12, 0x2 ;  /* 0x0000000c02040c11 */ /* 0x000fe2000f8410ff */
[----:B------:R-:W-:Y:S01]  /*1370*/  @P1 IMAD R3, R21, UR42, R7 ;  /* 0x0000002a15031c24 */ /* 0x000fe2000f8e0207 */
[----:B------:R-:W-:Y:S01]  /*1380*/  @P1 LEA R8, P3, R6, UR14, 0x2 ;  /* 0x0000000e06081c11 */ /* 0x000fe2000f8610ff */
[----:B------:R-:W2:Y:S01]  /*1390*/  @P4 LDG.E R10, desc[UR50][R10.64] ;  /* 0x000000320a0a4981 */ /* 0x000ea2000c1e1900 */
[----:B------:R-:W-:Y:S01]  /*13a0*/  IMAD.MOV.U32 R7, RZ, RZ, 0x3f800000 ;  /* 0x3f800000ff077424 */ /* 0x000fe200078e00ff */
[----:B------:R-:W-:Y:S01]  /*13b0*/  @P0 LEA.HI.X R5, R2, UR13, R5, 0x2, P2 ;  /* 0x0000000d02050c11 */ /* 0x000fe200090f1405 */
[----:B------:R-:W-:Y:S01]  /*13c0*/  IMAD.MOV.U32 R0, RZ, RZ, 0x3f800000 ;  /* 0x3f800000ff007424 */ /* 0x000fe200078e00ff */
[----:B------:R-:W3:Y:S01]  /*13d0*/  @P5 LDG.E R12, desc[UR50][R12.64] ;  /* 0x000000320c0c5981 */ /* 0x000ee2000c1e1900 */
[----:B------:R-:W-:Y:S01]  /*13e0*/  @P1 LEA.HI.X R9, R6, UR15, R3, 0x2, P3 ;  /* 0x0000000f06091c11 */ /* 0x000fe200098f1403 */
[----:B------:R-:W-:-:S02]  /*13f0*/  ULDC.64 UR8, c[0x0][0x418] ;  /* 0x0001060000087ab9 */ /* 0x000fc40000000a00 */
[----:B------:R0:W5:Y:S04]  /*1400*/  @P0 LDG.E R7, desc[UR50][R4.64] ;  /* 0x0000003204070981 */ /* 0x000168000c1e1900 */
[----:B------:R0:W5:Y:S01]  /*1410*/  @P1 LDG.E R0, desc[UR50][R8.64] ;  /* 0x0000003208001981 */ /* 0x000162000c1e1900 */
[----:B------:R-:W-:Y:S01]  /*1420*/  UISETP.NE.U32.AND UP0, UPT, UR8, URZ, UPT ;  /* 0x0000003f0800728c */ /* 0x000fe2000bf05070 */
[----:B------:R-:W-:Y:S01]  /*1430*/  UMOV UR43, UR5 ;  /* 0x00000005002b7c82 */ /* 0x000fe20008000000 */
[----:B------:R-:W-:Y:S02]  /*1440*/  ULDC UR5, c[0x0][0x2f0] ;  /* 0x0000bc0000057ab9 */ /* 0x000fe40000000800 */
[----:B------:R-:W-:Y:S01]  /*1450*/  UISETP.NE.AND.EX UP0, UPT, UR9, URZ, UPT, UP0 ;  /* 0x0000003f0900728c */ /* 0x000fe2000bf05300 */
[----:B------:R-:W-:Y:S01]  /*1460*/  UMOV UR54, URZ ;  /* 0x0000003f00367c82 */ /* 0x000fe20008000000 */
[----:B------:R-:W-:-:S02]  /*1470*/  ULOP3.LUT UR8, UR6, 0xff0000, URZ, 0xc0, !UPT ;  /* 0x00ff000006087892 */ /* 0x000fc4000f8ec03f */
[----:B------:R-:W-:Y:S02]  /*1480*/  USEL UR4, UR4, 0x1, UP0 ;  /* 0x0000000104047887 */ /* 0x000fe40008000000 */
[----:B------:R-:W-:Y:S02]  /*1490*/  ULOP3.LUT UR6, UR6, 0xff000000, URZ, 0xc0, !UPT ;  /* 0xff00000006067892 */ /* 0x000fe4000f8ec03f */
[----:B------:R-:W-:Y:S01]  /*14a0*/  UIMAD UR4, UR4, UR5, URZ ;  /* 0x00000005040472a4 */ /* 0x000fe2000f8e023f */
[----:B--2---:R-:W-:-:S06]  /*14b0*/  @P4 R2UR UR54, R10 ;  /* 0x000000000a3642ca */ /* 0x004fcc00000e0000 */
[----:B---3--:R-:W-:Y:S01]  /*14c0*/  @P5 R2UR UR4, R12 ;  /* 0x000000000c0452ca */ /* 0x008fe200000e0000 */
[----:B0-----:R-:W-:-:S14]  /*14d0*/  @P5 BRA `(.L_x_138) ;  /* 0x0000000000345947 */ /* 0x001fdc0003800000 */
[----:B------:R-:W-:Y:S02]  /*14e0*/  ULDC.64 UR10, c[0x0][0xa08] ;  /* 0x00028200000a7ab9 */ /* 0x000fe40000000a00 */
[----:B------:R-:W-:-:S04]  /*14f0*/  ISETP.NE.U32.AND P0, PT, RZ, UR10, PT ;  /* 0x0000000aff007c0c */ /* 0x000fc8000bf05070 */
[----:B------:R-:W-:-:S13]  /*1500*/  ISETP.NE.AND.EX P0, PT, RZ, UR11, PT, P0 ;  /* 0x0000000bff007c0c */ /* 0x000fda000bf05300 */
[----:B------:R-:W-:Y:S05]  /*1510*/  @!P0 BRA `(.L_x_138) ;  /* 0x0000000000248947 */ /* 0x000fea0003800000 */
[----:B------:R-:W-:Y:S02]  /*1520*/  ULDC.64 UR4, c[0x0][0xa08] ;  /* 0x0002820000047ab9 */ /* 0x000fe40000000a00 */
[----:B------:R-:W-:-:S06]  /*1530*/  UIMAD.WIDE UR4, UR36, 0x4, UR4 ;  /* 0x00000004240478a5 */ /* 0x000fcc000f8e0204 */
[----:B------:R-:W-:Y:S02]  /*1540*/  IMAD.U32 R2, RZ, RZ, UR4 ;  /* 0x00000004ff027e24 */ /* 0x000fe4000f8e00ff */
[----:B------:R-:W-:-:S05]  /*1550*/  IMAD.U32 R3, RZ, RZ, UR5 ;  /* 0x00000005ff037e24 */ /* 0x000fca000f8e00ff */
[----:B------:R-:W2:Y:S04]  /*1560*/  LDG.E R5, desc[UR50][R2.64] ;  /* 0x0000003202057981 */ /* 0x000ea8000c1e1900 */
[----:B------:R-:W3:Y:S01]  /*1570*/  LDG.E R4, desc[UR50][R2.64+0x4] ;  /* 0x0000043202047981 */ /* 0x000ee2000c1e1900 */
[----:B--2---:R-:W-:Y:S02]  /*1580*/  R2UR UR4, R5 ;  /* 0x00000000050472ca */ /* 0x004fe400000e0000 */
[----:B---3--:R-:W-:-:S13]  /*1590*/  R2UR UR5, R4 ;  /* 0x00000000040572ca */ /* 0x008fda00000e0000 */
[----:B------:R-:W-:-:S12]  /*15a0*/  UIADD3 UR4, -UR4, UR5, URZ ;  /* 0x0000000504047290 */ /* 0x000fd8000fffe13f */
.L_x_138:
[----:B------:R-:W-:Y:S01]  /*15b0*/  UIADD3 UR54, -UR54, UR4, URZ ;  /* 0x0000000436367290 */ /* 0x000fe2000fffe13f */
[----:B-----5:R-:W-:Y:S01]  /*15c0*/  FMUL.FTZ R0, R7, R0 ;  /* 0x0000000007007220 */ /* 0x020fe20000410000 */
[----:B------:R-:W-:Y:S02]  /*15d0*/  USHF.R.U32.HI UR4, URZ, 0x8, UR6 ;  /* 0x000000083f047899 */ /* 0x000fe40008011606 */
[----:B------:R-:W-:Y:S02]  /*15e0*/  UISETP.GE.AND UP0, UPT, UR54, 0x1, UPT ;  /* 0x000000013600788c */ /* 0x000fe4000bf06270 */
[----:B------:R-:W-:Y:S02]  /*15f0*/  UIADD3 UR6, UR54, 0x9f, URZ ;  /* 0x0000009f36067890 */ /* 0x000fe4000fffe03f */
[----:B------:R-:W-:Y:S02]  /*1600*/  ULEA.HI UR8, UR8, UR4, URZ, 0x10 ;  /* 0x0000000408087291 */ /* 0x000fe4000f8f803f */
[----:B------:R-:W-:Y:S01]  /*1610*/  PLOP3.LUT P0, PT, PT, PT, UP0, 0x80, 0x0 ;  /* 0x000000000000781c */ /* 0x000fe20003f0f008 */
[----:B------:R-:W-:Y:S01]  /*1620*/  UIMAD.WIDE UR6, UR6, 0x66666667, URZ ;  /* 0x66666667060678a5 */ /* 0x000fe2000f8e023f */
[----:B------:R-:W-:Y:S01]  /*1630*/  ULDC UR11, c[0x0][0x988] ;  /* 0x00026200000b7ab9 */ /* 0x000fe20000000800 */
[----:B------:R-:W-:-:S02]  /*1640*/  UMOV UR4, URZ ;  /* 0x0000003f00047c82 */ /* 0x000fc40008000000 */
[----:B------:R-:W-:Y:S02]  /*1650*/  USHF.R.U32.HI UR5, URZ, 0x1f, UR7 ;  /* 0x0000001f3f057899 */ /* 0x000fe40008011607 */
[----:B------:R-:W-:Y:S02]  /*1660*/  ULOP3.LUT UR39, UR8, 0xff, URZ, 0xc0, !UPT ;  /* 0x000000ff08277892 */ /* 0x000fe4000f8ec03f */
[----:B------:R-:W-:Y:S02]  /*1670*/  USHF.R.U32.HI UR45, URZ, 0x10, UR8 ;  /* 0x000000103f2d7899 */ /* 0x000fe40008011608 */
[----:B------:R-:W-:Y:S02]  /*1680*/  ULEA.HI.SX32 UR9, UR7, UR5, 0x1a ;  /* 0x0000000507097291 */ /* 0x000fe4000f8fd23f */
[----:B------:R-:W-:Y:S10]  /*1690*/  @!P0 BRA `(.L_x_139) ;  /* 0x0000000000908947 */ /* 0x000ff40003800000 */
[----:B------:R-:W-:Y:S01]  /*16a0*/  UISETP.NE.AND UP0, UPT, UR45, URZ, UPT ;  /* 0x0000003f2d00728c */ /* 0x000fe2000bf05270 */
[----:B------:R-:W-:-:S03]  /*16b0*/  ULDC UR4, c[0x0][0x9f0] ;  /* 0x00027c0000047ab9 */ /* 0x000fc60000000800 */
[----:B------:R-:W-:-:S03]  /*16c0*/  USEL UR10, UR45, UR4, UP0 ;  /* 0x000000042d0a7287 */ /* 0x000fc60008000000 */
[----:B------:R-:W-:Y:S01]  /*16d0*/  UMOV UR4, URZ ;  /* 0x0000003f00047c82 */ /* 0x000fe20008000000 */
[----:B------:R-:W-:Y:S02]  /*16e0*/  UIADD3 UR6, UR9, -0x1, UR10 ;  /* 0xffffffff09067890 */ /* 0x000fe4000fffe00a */
[----:B------:R-:W-:-:S04]  /*16f0*/  IMAD.U32 R4, RZ, RZ, UR10 ;  /* 0x0000000aff047e24 */ /* 0x000fc8000f8e00ff */
[----:B------:R-:W-:Y:S01]  /*1700*/  IMAD.U32 R5, RZ, RZ, UR6 ;  /* 0x00000006ff057e24 */ /* 0x000fe2000f8e00ff */
[-C--:B------:R-:W-:Y:S01]  /*1710*/  IABS R2, R4.reuse ;  /* 0x0000000400027213 */ /* 0x080fe20000000000 */
[----:B------:R-:W-:Y:S01]  /*1720*/  ULOP3.LUT UR6, UR6, UR10, URZ, 0x3c, !UPT ;  /* 0x0000000a06067292 */ /* 0x000fe2000f8e3c3f */
[----:B------:R-:W-:Y:S02]  /*1730*/  IABS R6, R4 ;  /* 0x0000000400067213 */ /* 0x000fe40000000000 */
[----:B------:R-:W-:Y:S02]  /*1740*/  R2UR UR12, R2 ;  /* 0x00000000020c72ca */ /* 0x000fe400000e0000 */
[----:B------:R-:W-:-:S05]  /*1750*/  IABS R5, R5 ;  /* 0x0000000500057213 */ /* 0x000fca0000000000 */
[----:B------:R-:W-:-:S05]  /*1760*/  IMAD.MOV.U32 R4, RZ, RZ, R5 ;  /* 0x000000ffff047224 */ /* 0x000fca00078e0005 */
[----:B------:R-:W-:Y:S01]  /*1770*/  R2UR UR8, R4 ;  /* 0x00000000040872ca */ /* 0x000fe200000e0000 */
[----:B------:R-:W0:Y:S08]  /*1780*/  I2F.RP R2, UR12 ;  /* 0x0000000c00027d06 */ /* 0x000e300008209400 */
[----:B0-----:R-:W0:Y:S02]  /*1790*/  MUFU.RCP R2, R2 ;  /* 0x0000000200027308 */ /* 0x001e240000001000 */
[----:B0-----:R-:W-:-:S02]  /*17a0*/  VIADD R3, R2, 0xffffffe ;  /* 0x0ffffffe02037836 */ /* 0x001fc40000000000 */
[----:B------:R-:W-:-:S04]  /*17b0*/  IMAD.MOV R2, RZ, RZ, -R6 ;  /* 0x000000ffff027224 */ /* 0x000fc800078e0a06 */
[----:B------:R-:W0:Y:S02]  /*17c0*/  F2I.FTZ.U32.TRUNC.NTZ R3, R3 ;  /* 0x0000000300037305 */ /* 0x000e24000021f000 */
[----:B0-----:R-:W-:-:S13]  /*17d0*/  R2UR UR5, R3 ;  /* 0x00000000030572ca */ /* 0x001fda00000e0000 */
[----:B------:R-:W-:-:S04]  /*17e0*/  UIADD3 UR7, URZ, -UR5, URZ ;  /* 0x800000053f077290 */ /* 0x000fc8000fffe03f */
[----:B------:R-:W-:-:S04]  /*17f0*/  UIMAD UR7, UR7, UR12, URZ ;  /* 0x0000000c070772a4 */ /* 0x000fc8000f8e023f */
[----:B------:R-:W-:-:S03]  /*1800*/  UIMAD.WIDE.U32 UR4, UR5, UR7, UR4 ;  /* 0x00000007050472a5 */ /* 0x000fc6000f8e0004 */
[----:B------:R-:W-:Y:S01]  /*1810*/  R2UR UR7, R2 ;  /* 0x00000000020772ca */ /* 0x000fe200000e0000 */
[----:B------:R-:W-:-:S12]  /*1820*/  UIMAD.WIDE.U32 UR4, UR5, UR8, URZ ;  /* 0x00000008050472a5 */ /* 0x000fd8000f8e003f */
[----:B------:R-:W-:-:S04]  /*1830*/  UIMAD UR4, UR5, UR7, UR8 ;  /* 0x00000007050472a4 */ /* 0x000fc8000f8e0208 */
[----:B------:R-:W-:-:S11]  /*1840*/  UISETP.GT.U32.AND UP1, UPT, UR12, UR4, UPT ;  /* 0x000000040c00728c */ /* 0x000fd6000bf24070 */
[----:B------:R-:W-:Y:S02]  /*1850*/  @!UP1 UIADD3 UR4, UR4, -UR12, URZ ;  /* 0x8000000c04049290 */ /* 0x000fe4000fffe03f */
[----:B------:R-:W-:Y:S02]  /*1860*/  @!UP1 UIADD3 UR5, UR5, 0x1, URZ ;  /* 0x0000000105059890 */ /* 0x000fe4000fffe03f */
[----:B------:R-:W-:Y:S02]  /*1870*/  UISETP.GE.U32.AND UP0, UPT, UR4, UR12, UPT ;  /* 0x0000000c0400728c */ /* 0x000fe4000bf06070 */
[----:B------:R-:W-:-:S09]  /*1880*/  UISETP.GE.AND UP1, UPT, UR6, URZ, UPT ;  /* 0x0000003f0600728c */ /* 0x000fd2000bf26270 */
[----:B------:R-:W-:Y:S02]  /*1890*/  @UP0 UIADD3 UR5, UR5, 0x1, URZ ;  /* 0x0000000105050890 */ /* 0x000fe4000fffe03f */
[----:B------:R-:W-:-:S05]  /*18a0*/  UISETP.NE.AND UP0, UPT, UR10, URZ, UPT ;  /* 0x0000003f0a00728c */ /* 0x000fca000bf05270 */
[----:B------:R-:W-:Y:S02]  /*18b0*/  UMOV UR4, UR5 ;  /* 0x0000000500047c82 */ /* 0x000fe40008000000 */
[----:B------:R-:W-:-:S04]  /*18c0*/  @!UP1 UIADD3 UR4, -UR4, URZ, URZ ;  /* 0x0000003f04049290 */ /* 0x000fc8000fffe13f */
[----:B------:R-:W-:-:S12]  /*18d0*/  @!UP0 ULOP3.LUT UR4, URZ, UR10, URZ, 0x33, !UPT ;  /* 0x0000000a3f048292 */ /* 0x000fd8000f8e333f */
.L_x_139:
[----:B------:R-:W-:Y:S01]  /*18e0*/  UIMAD UR40, UR39, UR4, URZ ;  /* 0x00000004272872a4 */ /* 0x000fe2000f8e023f */
[----:B------:R-:W-:Y:S02]  /*18f0*/  IMAD.U32 R2, RZ, RZ, UR9 ;  /* 0x00000009ff027e24 */ /* 0x000fe4000f8e00ff */
[----:B------:R-:W-:Y:S01]  /*1900*/  FMUL.FTZ R0, R0, UR11 ;  /* 0x0000000b00007c20 */ /* 0x000fe20008410000 */
[----:B------:R-:W-:Y:S01]  /*1910*/  IMAD.U32 R3, RZ, RZ, UR4 ;  /* 0x00000004ff037e24 */ /* 0x000fe2000f8e00ff */
[----:B------:R-:W-:Y:S02]  /*1920*/  PLOP3.LUT P0, PT, PT, PT, PT, 0x80, 0x0 ;  /* 0x000000000000781c */ /* 0x000fe40003f0f070 */
[----:B------:R-:W-:Y:S02]  /*1930*/  CS2R R28, SRZ ;  /* 0x00000000001c7805 */ /* 0x000fe4000001ff00 */
[----:B------:R-:W-:Y:S02]  /*1940*/  CS2R R126, SRZ ;  /* 0x00000000007e7805 */ /* 0x000fe4000001ff00 */
[----:B------:R-:W-:Y:S01]  /*1950*/  R2UR UR41, R0 ;  /* 0x00000000002972ca */ /* 0x000fe200000e0000 */
[----:B------:R-:W-:Y:S01]  /*1960*/  IMAD.MOV.U32 R0, RZ, RZ, RZ ;  /* 0x000000ffff007224 */ /* 0x000fe200078e00ff */
[----:B------:R-:W-:Y:S01]  /*1970*/  VIADDMNMX R2, R3, UR40, R2, PT ;  /* 0x0000002803027c46 */ /* 0x000fe2000b800102 */
[----:B------:R-:W-:Y:S01]  /*1980*/  IMAD.MOV.U32 R55, RZ, RZ, RZ ;  /* 0x000000ffff377224 */ /* 0x000fe200078e00ff */
[----:B------:R-:W-:Y:S01]  /*1990*/  CS2R R124, SRZ ;  /* 0x00000000007c7805 */ /* 0x000fe2000001ff00 */
[----:B------:R-:W-:Y:S01]  /*19a0*/  IMAD.MOV.U32 R88, RZ, RZ, RZ ;  /* 0x000000ffff587224 */ /* 0x000fe200078e00ff */
[----:B------:R-:W-:-:S02]  /*19b0*/  R2UR UR52, R2 ;  /* 0x00000000023472ca */ /* 0x000fc400000e0000 */
        /* <DEDUP_REMOVED lines=8> */
[----:B------:R-:W-:Y:S02]  /*1a40*/  CS2R R76, SRZ ;  /* 0x00000000004c7805 */ /* 0x000fe4000001ff00 */
[----:B------:R-:W-:Y:S01]  /*1a50*/  CS2R R52, SRZ ;  /* 0x0000000000347805 */ /* 0x000fe2000001ff00 */
[----:B------:R-:W-:Y:S01]  /*1a60*/  IMAD.MOV.U32 R145, RZ, RZ, RZ ;  /* 0x000000ffff917224 */ /* 0x000fe200078e00ff */
[----:B------:R-:W-:Y:S01]  /*1a70*/  CS2R R60, SRZ ;  /* 0x00000000003c7805 */ /* 0x000fe2000001ff00 */
[----:B------:R-:W-:Y:S01]  /*1a80*/  UISETP.GT.AND UP0, UPT, UR52, UR40, UPT ;  /* 0x000000283400728c */ /* 0x000fe2000bf04270 */
[----:B------:R-:W-:Y:S01]  /*1a90*/  IMAD.MOV.U32 R149, RZ, RZ, RZ ;  /* 0x000000ffff957224 */ /* 0x000fe200078e00ff */
[----:B------:R-:W-:-:S02]  /*1aa0*/  CS2R R136, SRZ ;  /* 0x0000000000887805 */ /* 0x000fc4000001ff00 */
[----:B------:R-:W-:Y:S01]  /*1ab0*/  CS2R R44, SRZ ;  /* 0x00000000002c7805 */ /* 0x000fe2000001ff00 */
[----:B------:R-:W-:Y:S01]  /*1ac0*/  IMAD.MOV.U32 R151, RZ, RZ, RZ ;  /* 0x000000ffff977224 */ /* 0x000fe200078e00ff */
[----:B------:R-:W-:Y:S02]  /*1ad0*/  CS2R R92, SRZ ;  /* 0x00000000005c7805 */ /* 0x000fe4000001ff00 */
[----:B------:R-:W-:Y:S02]  /*1ae0*/  PLOP3.LUT P1, PT, PT, PT, UP0, 0x80, 0x0 ;  /* 0x000000000000781c */ /* 0x000fe40003f2f008 */
[----:B------:R-:W-:Y:S02]  /*1af0*/  CS2R R120, SRZ ;  /* 0x0000000000787805 */ /* 0x000fe4000001ff00 */
[----:B------:R-:W-:Y:S02]  /*1b00*/  CS2R R100, SRZ ;  /* 0x0000000000647805 */ /* 0x000fe4000001ff00 */
[----:B------:R-:W-:Y:S01]  /*1b10*/  CS2R R42, SRZ ;  /* 0x00000000002a7805 */ /* 0x000fe2000001ff00 */
[----:B------:R-:W-:Y:S01]  /*1b20*/  IMAD.MOV.U32 R32, RZ, RZ, RZ ;  /* 0x000000ffff207224 */ /* 0x000fe200078e00ff */
[----:B------:R-:W-:-:S02]  /*1b30*/  CS2R R132, SRZ ;  /* 0x0000000000847805 */ /* 0x000fc4000001ff00 */
        /* <DEDUP_REMOVED lines=30> */
[----:B------:R-:W-:-:S02]  /*1d20*/  IMAD.MOV.U32 R163, RZ, RZ, RZ ;  /* 0x000000ffffa37224 */ /* 0x000fc400078e00ff */
[----:B------:R-:W-:Y:S02]  /*1d30*/  IMAD.MOV.U32 R78, RZ, RZ, RZ ;  /* 0x000000ffff4e7224 */ /* 0x000fe400078e00ff */
[----:B------:R-:W-:Y:S02]  /*1d40*/  IMAD.MOV.U32 R109, RZ, RZ, RZ ;  /* 0x000000ffff6d7224 */ /* 0x000fe400078e00ff */
[----:B------:R-:W-:Y:S02]  /*1d50*/  IMAD.MOV.U32 R117, RZ, RZ, RZ ;  /* 0x000000ffff757224 */ /* 0x000fe400078e00ff */
[----:B------:R-:W-:Y:S02]  /*1d60*/  IMAD.MOV.U32 R106, RZ, RZ, RZ ;  /* 0x000000ffff6a7224 */ /* 0x000fe400078e00ff */
[----:B------:R-:W-:Y:S02]  /*1d70*/  IMAD.MOV.U32 R96, RZ, RZ, RZ ;  /* 0x000000ffff607224 */ /* 0x000fe400078e00ff */
[----:B------:R-:W-:Y:S01]  /*1d80*/  IMAD.MOV.U32 R114, RZ, RZ, RZ ;  /* 0x000000ffff727224 */ /* 0x000fe200078e00ff */
[----:B------:R-:W-:Y:S06]  /*1d90*/  @!P1 BRA `(.L_x_140) ;  /* 0x0000007400889947 */ /* 0x000fec0003800000 */
[----:B------:R-:W0:Y:S01]  /*1da0*/  S2R R4, SR_TID.X ;  /* 0x0000000000047919 */ /* 0x000e220000002100 */
[----:B------:R-:W1:Y:S01]  /*1db0*/  S2UR UR6, SR_CgaCtaId ;  /* 0x00000000000679c3 */ /* 0x000e620000008800 */
[----:B------:R-:W-:Y:S02]  /*1dc0*/  UMOV UR5, 0x400 ;  /* 0x0000040000057882 */ /* 0x000fe40000000000 */
[----:B-1----:R-:W-:-:S04]  /*1dd0*/  ULEA UR5, UR6, UR5, 0x18 ;  /* 0x0000000506057291 */ /* 0x002fc8000f8ec03f */
[----:B------:R-:W-:Y:S01]  /*1de0*/  UIADD3 UR5, UR5, 0x1e200, URZ ;  /* 0x0001e20005057890 */ /* 0x000fe2000fffe03f */
[----:B0-----:R-:W-:-:S03]  /*1df0*/  VIADD R5, R4, 0xffffff80 ;  /* 0xffffff8004057836 */ /* 0x001fc60000000000 */
[----:B------:R-:W-:Y:S02]  /*1e00*/  ULOP3.LUT UP0, URZ, UR5, 0x9f, URZ, 0xc0, !UPT ;  /* 0x0000009f053f7892 */ /* 0x000fe4000f80c03f */
[----:B------:R-:W-:-:S04]  /*1e10*/  SHF.R.S32.HI R4, RZ, 0x1f, R5 ;  /* 0x0000001fff047819 */ /* 0x000fc80000011405 */
[----:B------:R-:W-:Y:S02]  /*1e20*/  PLOP3.LUT P0, PT, PT, PT, UP0, 0x80, 0x0 ;  /* 0x000000000000781c */ /* 0x000fe40003f0f008 */
[----:B------:R-:W-:-:S04]  /*1e30*/  LEA.HI R4, R4, R5, RZ, 0x7 ;  /* 0x0000000504047211 */ /* 0x000fc800078f38ff */
[----:B------:R-:W-:-:S05]  /*1e40*/  SHF.R.S32.HI R4, RZ, 0x7, R4 ;  /* 0x00000007ff047819 */ /* 0x000fca0000011404 */
[----:B------:R-:W0:Y:S02]  /*1e50*/  SHFL.IDX PT, R0, R4, RZ, 0x1f ;  /* 0x00001fff04007589 */ /* 0x000e2400000e0000 */
[----:B0-----:R-:W-:-:S13]  /*1e60*/  R2UR UR44, R0 ;  /* 0x00000000002c72ca */ /* 0x001fda00000e0000 */
        /* <DEDUP_REMOVED lines=23> */
.L_x_141:
[----:B------:R-:W0:Y:S01]  /*1fe0*/  S2UR UR5, SR_CgaCtaId ;  /* 0x00000000000579c3 */ /* 0x000e220000008800 */
[----:B------:R-:W-:Y:S01]  /*1ff0*/  ULEA.HI UR4, UR47, UR47, URZ, 0x1 ;  /* 0x0000002f2f047291 */ /* 0x000fe2000f8f083f */
[----:B------:R-:W-:-:S03]  /*2000*/  MOV R3, 0x400 ;  /* 0x0000040000037802 */ /* 0x000fc60000000f00 */
[----:B------:R-:W-:-:S04]  /*2010*/  ULOP3.LUT UR4, UR4, 0xfffffffe, URZ, 0xc0, !UPT ;  /* 0xfffffffe04047892 */ /* 0x000fc8000f8ec03f */
[----:B------:R-:W-:-:S06]  /*2020*/  UIADD3 UR4, UR47, -UR4, URZ ;  /* 0x800000042f047290 */ /* 0x000fcc000fffe03f */
[----:B------:R-:W-:Y:S02]  /*2030*/  IMAD.U32 R4, RZ, RZ, UR4 ;  /* 0x00000004ff047e24 */ /* 0x000fe4000f8e00ff */
[----:B0-----:R-:W-:-:S05]  /*2040*/  IMAD.U32 R2, RZ, RZ, UR5 ;  /* 0x00000005ff027e24 */ /* 0x001fca000f8e00ff */
[----:B------:R-:W-:Y:S02]  /*2050*/  LEA R0, R2, R3, 0x18 ;  /* 0x0000000302007211 */ /* 0x000fe400078ec0ff */
[----:B------:R-:W-:Y:S01]  /*2060*/  SHF.L.U32 R3, R4, 0x1f, RZ ;  /* 0x0000001f04037819 */ /* 0x000fe200000006ff */
[----:B------:R-:W-:-:S03]  /*2070*/  IMAD.U32 R4, RZ, RZ, UR48 ;  /* 0x00000030ff047e24 */ /* 0x000fc6000f8e00ff */
[----:B------:R-:W0:Y:S02]  /*2080*/  SYNCS.PHASECHK.TRANS64.TRYWAIT P1, [R0+URZ+0x33400], R3 ;  /* 0x03340003000075a7 */ /* 0x000e24000802017f */
[----:B------:R-:W-:Y:S01]  /*2090*/  ISETP.NE.AND P0, PT, R4, 0x3, PT ;  /* 0x000000030400780c */ /* 0x000fe20003f05270 */
[----:B0-----:R-:W-:-:S12]  /*20a0*/  @!P1 BRA `(.L_x_142) ;  /* 0x0000012000749947 */ /* 0x001fd80003800000 */
.L_x_282:
[----:B------:R-:W-:Y:S05]  /*20b0*/  @!P0 BRA `(.L_x_143) ;  /* 0x0000000000048947 */ /* 0x000fea0003800000 */
[----:B------:R-:W-:Y:S01]  /*20c0*/  BPT.TRAP 0x1 ;  /* 0x000000040000795c */ /* 0x000fe20000300000 */
.L_x_143:
[----:B------:R-:W-:Y:S02]  /*20d0*/  IMAD.U32 R5, RZ, RZ, UR46 ;  /* 0x0000002eff057e24 */ /* 0x000fe4000f8e00ff */
[----:B0-----:R-:W-:-:S03]  /*20e0*/  IMAD.U32 R3, RZ, RZ, UR53 ;  /* 0x00000035ff037e24 */ /* 0x001fc6000f8e00ff */
[----:B------:R-:W-:Y:S01]  /*20f0*/  SHF.L.U32 R5, R5, 0x1f, RZ ;  /* 0x0000001f05057819 */ /* 0x000fe200000006ff */
[----:B------:R-:W-:-:S04]  /*2100*/  IMAD R6, R3, 0x8, R0 ;  /* 0x0000000803067824 */ /* 0x000fc800078e0200 */
[----:B------:R0:W1:Y:S01]  /*2110*/  SYNCS.PHASECHK.TRANS64.TRYWAIT P2, [R6+URZ+0x33430], R5 ;  /* 0x03343005060075a7 */ /* 0x000062000804017f */
[----:B------:R-:W-:Y:S05]  /*2120*/  @!P0 BRA `(.L_x_144) ;  /* 0x0000000000048947 */ /* 0x000fea0003800000 */
[----:B------:R-:W-:Y:S01]  /*2130*/  BPT.TRAP 0x1 ;  /* 0x000000040000795c */ /* 0x000fe20000300000 */
.L_x_144:
[----:B------:R-:W2:Y:S01]  /*2140*/  S2R R3, SR_TID.X ;  /* 0x0000000000037919 */ /* 0x000ea20000002100 */
[----:B------:R-:W-:Y:S01]  /*2150*/  IMAD.MOV.U32 R25, RZ, RZ, RZ ;  /* 0x000000ffff197224 */ /* 0x000fe200078e00ff */
[----:B--2---:R-:W-:Y:S01]  /*2160*/  LOP3.LUT P1, R3, R3, 0x7f, RZ, 0xc0, !PT ;  /* 0x0000007f03037812 */ /* 0x004fe2000782c0ff */
[----:B-1----:R-:W-:-:S12]  /*2170*/  @P2 BRA `(.L_x_145) ;  /* 0x0000000000082947 */ /* 0x002fd80003800000 */
[----:B------:R-:W1:Y:S02]  /*2180*/  SYNCS.PHASECHK.TRANS64.TRYWAIT P2, [R6+URZ+0x33430], R5 ;  /* 0x03343005060075a7 */ /* 0x000e64000804017f */
[----:B-1----:R-:W-:Y:S05]  /*2190*/  @!P2 BRA `(.L_x_146) ;  /* 0x00000120004ca947 */ /* 0x002fea0003800000 */
.L_x_145:
[----:B------:R-:W-:Y:S05]  /*21a0*/  WARPSYNC.ALL ;  /* 0x0000000000007948 */ /* 0x000fea0003800000 */
[----:B------:R-:W-:Y:S01]  /*21b0*/  R2UR UR4, R0 ;  /* 0x00000000000472ca */ /* 0x000fe200000e0000 */
[----:B------:R-:W-:Y:S01]  /*21c0*/  ULOP3.LUT UR20, UR55, 0x10000, URZ, 0xfc, !UPT ;  /* 0x0001000037147892 */ /* 0x000fe2000f8efc3f */
[----:B------:R-:W-:Y:S01]  /*21d0*/  WARPGROUP.ARRIVE ;  /* 0x00000000000079c5 */ /* 0x000fe20000000000 */
[----:B------:R-:W-:Y:S01]  /*21e0*/  UMOV UR25, 0x80000020 ;  /* 0x8000002000197882 */ /* 0x000fe20000000000 */
[----:B------:R-:W-:Y:S01]  /*21f0*/  UMOV UR27, 0x80000020 ;  /* 0x80000020001b7882 */ /* 0x000fe20000000000 */
[----:B------:R-:W-:Y:S01]  /*2200*/  UMOV UR5, UR25 ;  /* 0x0000001900057c82 */ /* 0x000fe20008000000 */
[----:B------:R-:W-:Y:S01]  /*2210*/  UMOV UR7, 0x80000020 ;  /* 0x8000002000077882 */ /* 0x000fe20000000000 */
[----:B------:R-:W-:Y:S01]  /*2220*/  UIADD3 UR9, UR20, 0x2, URZ ;  /* 0x0000000214097890 */ /* 0x000fe2000fffe03f */
[----:B------:R-:W-:Y:S01]  /*2230*/  IMAD.U32 R4, RZ, RZ, UR54 ;  /* 0x00000036ff047e24 */ /* 0x000fe2000f8e00ff */
[----:B------:R-:W-:Y:S01]  /*2240*/  UMOV UR24, UR20 ;  /* 0x0000001400187c82 */ /* 0x000fe20008000000 */
[----:B------:R-:W-:Y:S01]  /*2250*/  UMOV UR11, 0x80000020 ;  /* 0x80000020000b7882 */ /* 0x000fe20000000000 */
[----:B------:R-:W-:Y:S01]  /*2260*/  UIADD3 UR13, UR20, 0x200, URZ ;  /* 0x00000200140d7890 */ /* 0x000fe2000fffe03f */
[----:B------:R-:W-:Y:S01]  /*2270*/  IMAD.U32 R10, RZ, RZ, UR52 ;  /* 0x00000034ff0a7e24 */ /* 0x000fe2000f8e00ff */
[----:B------:R-:W-:Y:S01]  /*2280*/  UIADD3 UR4, UR4, 0x24200, URZ ;  /* 0x0002420004047890 */ /* 0x000fe2000fffe03f */
[----:B01----:R-:W-:Y:S01]  /*2290*/  IADD3 R5, R4, 0xa0, -R17 ;  /* 0x000000a004057810 */ /* 0x003fe20007ffe811 */
[----:B------:R-:W-:Y:S01]  /*22a0*/  UMOV UR15, 0x80000020 ;  /* 0x80000020000f7882 */ /* 0x000fe20000000000 */
[----:B------:R-:W-:Y:S01]  /*22b0*/  UMOV UR19, 0x80000020 ;  /* 0x8000002000137882 */ /* 0x000fe20000000000 */
[----:B------:R-:W-:Y:S01]  /*22c0*/  USHF.R.U32.HI UR4, URZ, 0x4, UR4 ;  /* 0x000000043f047899 */ /* 0x000fe20008011604 */
[----:B------:R-:W-:Y:S01]  /*22d0*/  P2R R9, PR, RZ, 0x2 ;  /* 0x00000002ff097803 */ /* 0x000fe20000000000 */
[----:B------:R-:W-:Y:S01]  /*22e0*/  UMOV UR23, 0x80000020 ;  /* 0x8000002000177882 */ /* 0x000fe20000000000 */
[----:B------:R-:W-:Y:S01]  /*22f0*/  IMAD R5, R10, -0xa0, R5 ;  /* 0xffffff600a057824 */ /* 0x000fe200078e0205 */
[----:B------:R-:W-:Y:S01]  /*2300*/  ULOP3.LUT UR4, UR4, 0x3fff, URZ, 0xc0, !UPT ;  /* 0x00003fff04047892 */ /* 0x000fe2000f8ec03f */
[----:B------:R-:W-:Y:S01]  /*2310*/  P2R R8, PR, RZ, 0x1 ;  /* 0x00000001ff087803 */ /* 0x000fe20000000000 */
[----:B------:R-:W-:Y:S01]  /*2320*/  IMAD.U32 R15, RZ, RZ, UR41 ;  /* 0x00000029ff0f7e24 */ /* 0x000fe2000f8e00ff */
[----:B------:R-:W-:Y:S01]  /*2330*/  UIADD3 UR52, UR52, -0x2, URZ ;  /* 0xfffffffe34347890 */ /* 0x000fe2000fffe03f */
[C---:B------:R-:W-:Y:S01]  /*2340*/  ISETP.GT.AND P3, PT, R5.reuse, RZ, PT ;  /* 0x000000ff0500720c */ /* 0x040fe20003f64270 */
[----:B------:R-:W-:Y:S01]  /*2350*/  ULOP3.LUT UR49, UR4, 0x10000, URZ, 0xfc, !UPT ;  /* 0x0001000004317892 */ /* 0x000fe2000f8efc3f */
[C---:B------:R-:W-:Y:S01]  /*2360*/  ISETP.GT.AND P6, PT, R5.reuse, 0x1, PT ;  /* 0x000000010500780c */ /* 0x040fe20003fc4270 */
[----:B------:R-:W-:Y:S01]  /*2370*/  UISETP.GE.AND UP0, UPT, UR52, UR40, UPT ;  /* 0x000000283400728c */ /* 0x000fe2000bf06270 */
[C---:B------:R-:W-:Y:S01]  /*2380*/  ISETP.GT.AND P5, PT, R5.reuse, 0x8, PT ;  /* 0x000000080500780c */ /* 0x040fe20003fa4270 */
[----:B------:R-:W-:Y:S01]  /*2390*/  UIMAD UR28, UR53, 0x780, UR49 ;  /* 0x00000780351c78a4 */ /* 0x000fe2000f8e0231 */
[C---:B------:R-:W-:Y:S01]  /*23a0*/  ISETP.GT.AND P2, PT, R5.reuse, 0x9, PT ;  /* 0x000000090500780c */ /* 0x040fe20003f44270 */
[----:B------:R-:W-:Y:S01]  /*23b0*/  UMOV UR4, UR24 ;  /* 0x0000001800047c82 */ /* 0x000fe20008000000 */
[C---:B------:R-:W-:Y:S01]  /*23c0*/  ISETP.GT.AND P4, PT, R5.reuse, 0x10, PT ;  /* 0x000000100500780c */ /* 0x040fe20003f84270 */
[----:B------:R-:W-:Y:S01]  /*23d0*/  UIADD3 UR6, UR28, 0x180, URZ ;  /* 0x000001801c067890 */ /* 0x000fe2000fffe03f */
[C---:B------:R-:W-:Y:S01]  /*23e0*/  ISETP.GT.AND P1, PT, R5.reuse, 0x79, PT ;  /* 0x000000790500780c */ /* 0x040fe20003f24270 */
[----:B------:R-:W-:Y:S01]  /*23f0*/  UIADD3 UR8, UR28, 0x200, URZ ;  /* 0x000002001c087890 */ /* 0x000fe2000fffe03f */
[----:B------:R-:W-:Y:S01]  /*2400*/  ISETP.GT.AND P0, PT, R5, 0x80, PT ;  /* 0x000000800500780c */ /* 0x000fe20003f04270 */
[----:B------:R-:W-:Y:S01]  /*2410*/  UMOV UR26, UR28 ;  /* 0x0000001c001a7c82 */ /* 0x000fe20008000000 */
[----:B------:R-:W-:Y:S01]  /*2420*/  UIADD3 UR10, UR28, 0x2, URZ ;  /* 0x000000021c0a7890 */ /* 0x000fe2000fffe03f */
[----:B------:R-:W-:Y:S01]  /*2430*/  QGMMA.64x32x32.F32.E4M3.E4M3 R92, gdesc[UR24], RZ, !UPT, gsb0 ;  /* 0x00600000185c79f3 */ /* 0x000fe2000c0008ff */
[----:B------:R-:W-:Y:S01]  /*2440*/  UIADD3 UR26, UR28, 0x80, URZ ;  /* 0x000000801c1a7890 */ /* 0x000fe2000fffe03f */
[--C-:B------:R-:W-:Y:S01]  /*2450*/  IMAD.MOV.U32 R109, RZ, RZ, R25.reuse ;  /* 0x000000ffff6d7224 */ /* 0x100fe200078e0019 */
[----:B------:R-:W-:Y:S01]  /*2460*/  UMOV UR27, 0x80000020 ;  /* 0x80000020001b7882 */ /* 0x000fe20000000000 */
[----:B------:R-:W-:Y:S01]  /*2470*/  UIADD3 UR12, UR28, 0x202, URZ ;  /* 0x000002021c0c7890 */ /* 0x000fe2000fffe03f */
[--C-:B------:R-:W-:Y:S01]  /*2480*/  IMAD.MOV.U32 R108, RZ, RZ, R25.reuse ;  /* 0x000000ffff6c7224 */ /* 0x100fe200078e0019 */
[----:B------:R-:W-:Y:S01]  /*2490*/  UIADD3 UR14, UR28, 0x280, URZ ;  /* 0x000002801c0e7890 */ /* 0x000fe2000fffe03f */
[--C-:B------:R-:W-:Y:S01]  /*24a0*/  IMAD.MOV.U32 R111, RZ, RZ, R25.reuse ;  /* 0x000000ffff6f7224 */ /* 0x100fe200078e0019 */
[----:B------:R-:W-:Y:S01]  /*24b0*/  UIADD3 UR16, UR28, 0x282, URZ ;  /* 0x000002821c107890 */ /* 0x000fe2000fffe03f */
[--C-:B------:R-:W-:Y:S01]  /*24c0*/  IMAD.MOV.U32 R110, RZ, RZ, R25.reuse ;  /* 0x000000ffff6e7224 */ /* 0x100fe200078e0019 */
[----:B------:R-:W-:Y:S01]  /*24d0*/  UIADD3 UR18, UR28, 0x402, URZ ;  /* 0x000004021c127890 */ /* 0x000fe2000fffe03f */
[--C-:B------:R-:W-:Y:S01]  /*24e0*/  IMAD.MOV.U32 R113, RZ, RZ, R25.reuse ;  /* 0x000000ffff717224 */ /* 0x100fe200078e0019 */
[----:B------:R-:W-:Y:S01]  /*24f0*/  UIADD3 UR22, UR28, 0x680, URZ ;  /* 0x000006801c167890 */ /* 0x000fe2000fffe03f */
[----:B------:R-:W-:-:S02]  /*2500*/  IMAD.MOV.U32 R112, RZ, RZ, R25 ;  /* 0x000000ffff707224 */ /* 0x000fc400078e0019 */
[--C-:B------:R-:W-:Y:S02]  /*2510*/  IMAD.MOV.U32 R115, RZ, RZ, R25.reuse ;  /* 0x000000ffff737224 */ /* 0x100fe400078e0019 */
[--C-:B------:R-:W-:Y:S02]  /*2520*/  IMAD.MOV.U32 R114, RZ, RZ, R25.reuse ;  /* 0x000000ffff727224 */ /* 0x100fe400078e0019 */
[--C-:B------:R-:W-:Y:S02]  /*2530*/  IMAD.MOV.U32 R117, RZ, RZ, R25.reuse ;  /* 0x000000ffff757224 */ /* 0x100fe400078e0019 */
[--C-:B------:R-:W-:Y:S02]  /*2540*/  IMAD.MOV.U32 R116, RZ, RZ, R25.reuse ;  /* 0x000000ffff747224 */ /* 0x100fe400078e0019 */
[--C-:B------:R-:W-:Y:S02]  /*2550*/  IMAD.MOV.U32 R119, RZ, RZ, R25.reuse ;  /* 0x000000ffff777224 */ /* 0x100fe400078e0019 */
[----:B------:R-:W-:Y:S01]  /*2560*/  IMAD.MOV.U32 R118, RZ, RZ, R25 ;  /* 0x000000ffff767224 */ /* 0x000fe200078e0019 */
[----:B------:R-:W-:-:S02]  /*2570*/  WARPGROUP.DEPBAR.LE gsb0, 0x0 ;  /* 0x00008000000079c5 */ /* 0x000fc40000010000 */
[----:B------:R-:W-:-:S06]  /*2580*/  WARPGROUP.ARRIVE ;  /* 0x00000000000079c5 */ /* 0x000fcc0000000000 */
[----:B------:R-:W-:Y:S01]  /*2590*/  QGMMA.64x32x32.F32.E4M3.E4M3 R76, gdesc[UR24], RZ, !UPT, gsb0 ;  /* 0x00600000184c79f3 */ /* 0x000fe2000c0008ff */
[----:B------:R-:W-:Y:S01]  /*25a0*/  UIADD3 UR26, UR28, 0x100, URZ ;  /* 0x000001001c1a7890 */ /* 0x000fe2000fffe03f */
[----:B------:R-:W-:Y:S01]  /*25b0*/  UMOV UR27, 0x80000020 ;  /* 0x80000020001b7882 */ /* 0x000fe20000000000 */
[----:B------:R-:W-:Y:S02]  /*25c0*/  WARPGROUP.DEPBAR.LE gsb0, 0x0 ;  /* 0x00008000000079c5 */ /* 0x000fe40000010000 */
[----:B------:R-:W-:-:S06]  /*25d0*/  WARPGROUP.ARRIVE ;  /* 0x00000000000079c5 */ /* 0x000fcc0000000000 */
[----:B------:R-:W-:Y:S01]  /*25e0*/  QGMMA.64x32x32.F32.E4M3.E4M3 R60, gdesc[UR24], RZ, !UPT, gsb0 ;  /* 0x00600000183c79f3 */ /* 0x000fe2000c0008ff */
[----:B------:R-:W-:Y:S01]  /*25f0*/  UMOV UR26, UR8 ;  /* 0x00000008001a7c82 */ /* 0x000fe20008000000 */
[----:B------:R-:W-:Y:S01]  /*2600*/  UMOV UR27, 0x80000020 ;  /* 0x80000020001b7882 */ /* 0x000fe20000000000 */
[----:B------:R-:W-:Y:S02]  /*2610*/  WARPGROUP.DEPBAR.LE gsb0, 0x0 ;  /* 0x00008000000079c5 */ /* 0x000fe40000010000 */
[----:B------:R-:W-:-:S06]  /*2620*/  WARPGROUP.ARRIVE ;  /* 0x00000000000079c5 */ /* 0x000fcc0000000000 */
[----:B------:R-:W-:Y:S01]  /*2630*/  QGMMA.64x32x32.F32.E4M3.E4M3 R44, gdesc[UR4], RZ, !UPT, gsb0 ;  /* 0x00600000042c79f3 */ /* 0x000fe2000c0008ff */
[----:B------:R-:W-:Y:S01]  /*2640*/  UMOV UR4, UR9 ;  /* 0x0000000900047c82 */ /* 0x000fe20008000000 */
[----:B------:R-:W-:Y:S01]  /*2650*/  UMOV UR5, 0x80000020 ;  /* 0x8000002000057882 */ /* 0x000fe20000000000 */
[----:B------:R-:W-:Y:S01]  /*2660*/  UMOV UR6, UR10 ;  /* 0x0000000a00067c82 */ /* 0x000fe20008000000 */
[----:B------:R-:W-:Y:S01]  /*2670*/  UMOV UR7, 0x80000020 ;  /* 0x8000002000077882 */ /* 0x000fe20000000000 */
[----:B------:R-:W-:Y:S01]  /*2680*/  UIADD3 UR10, UR28, 0x182, URZ ;  /* 0x000001821c0a7890 */ /* 0x000fe2000fffe03f */
[----:B------:R-:W-:Y:S01]  /*2690*/  UMOV UR8, UR4 ;  /* 0x0000000400087c82 */ /* 0x000fe20008000000 */
[----:B------:R-:W-:Y:S01]  /*26a0*/  UMOV UR9, UR5 ;  /* 0x0000000500097c82 */ /* 0x000fe20008000000 */
        /* <DEDUP_REMOVED lines=18> */
[----:B------:R-:W-:Y:S02]  /*27d0*/  WARPGROUP.DEPBAR.LE gsb0, 0x0 ;  /* 0x00008000000079c5 */ /* 0x000fe40000010000 */
[----:B------:R-:W-:-:S06]  /*27e0*/  WARPGROUP.ARRIVE ;  /* 0x00000000000079c5 */ /* 0x000fcc0000000000 */
[----:B------:R-:W-:Y:S01]  /*27f0*/  QGMMA.64x32x32.F32.E4M3.E4M3 R44, gdesc[UR8], R44, gsb0 ;  /* 0x00600000082c79f3 */ /* 0x000fe2000800082c */
        /* <DEDUP_REMOVED lines=9> */
[----:B------:R-:W-:Y:S01]  /*2890*/  QGMMA.64x32x32.F32.E4M3.E4M3 R28, gdesc[UR4], R28, gsb0 ;  /* 0x00600000041c79f3 */ /* 0x000fe2000800081c */
[----:B------:R-:W-:Y:S02]  /*28a0*/  UIADD3 UR6, UR28, 0x480, URZ ;  /* 0x000004801c067890 */ /* 0x000fe4000fffe03f */
[----:B------:R-:W-:Y:S01]  /*28b0*/  UIADD3 UR7, UR20, 0x202, URZ ;  /* 0x0000020214077890 */ /* 0x000fe2000fffe03f */
        /* <DEDUP_REMOVED lines=21> */
[----:B------:R-:W-:Y:S01]  /*2a10*/  UMOV UR14, UR16 ;  /* 0x00000010000e7c82 */ /* 0x000fe20008000000 */
[----:B------:R-:W-:Y:S01]  /*2a20*/  UMOV UR15, 0x80000020 ;  /* 0x80000020000f7882 */ /* 0x000fe20000000000 */
[----:B------:R-:W-:Y:S01]  /*2a30*/  UMOV UR16, UR12 ;  /* 0x0000000c00107c82 */ /* 0x000fe20008000000 */
[----:B------:R-:W-:Y:S01]  /*2a40*/  UMOV UR17, UR13 ;  /* 0x0000000d00117c82 */ /* 0x000fe20008000000 */
[----:B------:R-:W-:Y:S01]  /*2a50*/  UIADD3 UR7, UR20, 0x400, URZ ;  /* 0x0000040014077890 */ /* 0x000fe2000fffe03f */
[----:B------:R-:W-:Y:S02]  /*2a60*/  WARPGROUP.DEPBAR.LE gsb0, 0x0 ;  /* 0x00008000000079c5 */ /* 0x000fe40000010000 */
[----:B------:R-:W-:-:S06]  /*2a70*/  WARPGROUP.ARRIVE ;  /* 0x00000000000079c5 */ /* 0x000fcc0000000000 */
[----:B------:R-:W-:Y:S01]  /*2a80*/  QGMMA.64x32x32.F32.E4M3.E4M3 R28, gdesc[UR8], R28, gsb0 ;  /* 0x00600000081c79f3 */ /* 0x000fe2000800081c */
[----:B------:R-:W-:Y:S02]  /*2a90*/  UIADD3 UR10, UR28, 0x500, URZ ;  /* 0x000005001c0a7890 */ /* 0x000fe4000fffe03f */
        /* <DEDUP_REMOVED lines=24> */
[----:B------:R-:W-:Y:S02]  /*2c20*/  UMOV UR21, UR17 ;  /* 0x0000001100157c82 */ /* 0x000fe40008000000 */
[----:B------:R-:W-:Y:S01]  /*2c30*/  UMOV UR20, UR16 ;  /* 0x0000001000147c82 */ /* 0x000fe20008000000 */
[----:B------:R-:W-:Y:S01]  /*2c40*/  UIADD3 UR10, UR28, 0x502, URZ ;  /* 0x000005021c0a7890 */ /* 0x000fe2000fffe03f */
[----:B------:R-:W-:-:S02]  /*2c50*/  WARPGROUP.DEPBAR.LE gsb0, 0x0 ;  /* 0x00008000000079c5 */ /* 0x000fc40000010000 */
        /* <DEDUP_REMOVED lines=34> */
[----:B------:R-:W-:Y:S02]  /*2e80*/  FSEL R92, R92, -INF , P3 ;  /* 0xff8000005c5c7808 */ /* 0x000fe40001800000 */
[----:B------:R-:W-:Y:S02]  /*2e90*/  FSEL R93, R93, -INF , P6 ;  /* 0xff8000005d5d7808 */ /* 0x000fe40003000000 */
[----:B------:R-:W-:Y:S01]  /*2ea0*/  FSEL R96, R96, -INF , P5 ;  /* 0xff80000060607808 */ /* 0x000fe20002800000 */
[----:B------:R-:W-:Y:S01]  /*2eb0*/  QGMMA.64x32x32.F32.E4M3.E4M3 R76, gdesc[UR20], R76, gsb0 ;  /* 0x00600000144c79f3 */ /* 0x000fe2000800084c */
[----:B------:R-:W-:Y:S01]  /*2ec0*/  UIADD3 UR22, UR28, 0x602, URZ ;  /* 0x000006021c167890 */ /* 0x000fe2000fffe03f */
[----:B------:R-:W-:Y:S01]  /*2ed0*/  FMNMX.FTZ R7, R92, R93, !PT ;  /* 0x0000005d5c077209 */ /* 0x000fe20007810000 */
[----:B------:R-:W-:Y:S01]  /*2ee0*/  UMOV UR23, 0x80000020 ;  /* 0x8000002000177882 */ /* 0x000fe20000000000 */
        /* <DEDUP_REMOVED lines=15> */
[----:B------:R-:W-:Y:S02]  /*2fe0*/  FSEL R105, R105, -INF , P5 ;  /* 0xff80000069697808 */ /* 0x000fe40002800000 */
[----:B------:R-:W-:Y:S02]  /*2ff0*/  ISETP.GT.AND P4, PT, R5, 0x20, PT ;  /* 0x000000200500780c */ /* 0x000fe40003f84270 */
[----:B------:R-:W-:Y:S02]  /*3000*/  FMNMX.FTZ R4, R104, R7, !PT ;  /* 0x0000000768047209 */ /* 0x000fe40007810000 */
[----:B------:R-:W-:-:S02]  /*3010*/  FSEL R103, R103, -INF , P3 ;  /* 0xff80000067677808 */ /* 0x000fc40001800000 */
[----:B------:R-:W-:Y:S02]  /*3020*/  ISETP.GT.AND P3, PT, R5, 0x21, PT ;  /* 0x000000210500780c */ /* 0x000fe40003f64270 */
[----:B------:R-:W-:Y:S02]  /*3030*/  FMNMX.FTZ R7, R105, R4, !PT ;  /* 0x0000000469077209 */ /* 0x000fe40007810000 */
[----:B------:R-:W-:Y:S02]  /*3040*/  FSEL R99, R99, -INF , P2 ;  /* 0xff80000063637808 */ /* 0x000fe40001000000 */
[C---:B------:R-:W-:Y:S02]  /*3050*/  ISETP.GT.AND P2, PT, R5.reuse, 0x28, PT ;  /* 0x000000280500780c */ /* 0x040fe40003f44270 */
        /* <DEDUP_REMOVED lines=10> */
[----:B------:R-:W-:Y:S01]  /*3100*/  UIADD3 UR22, UR28, 0x682, URZ ;  /* 0x000006821c167890 */ /* 0x000fe2000fffe03f */
[----:B------:R-:W-:Y:S01]  /*3110*/  FSEL R80, R80, -INF , P2 ;  /* 0xff80000050507808 */ /* 0x000fe20001000000 */
[----:B------:R-:W-:Y:S01]  /*3120*/  UMOV UR23, 0x80000020 ;  /* 0x8000002000177882 */ /* 0x000fe20000000000 */
[----:B------:R-:W-:-:S02]  /*3130*/  FMNMX.FTZ R7, R77, R4, !PT ;  /* 0x000000044d077209 */ /* 0x000fc40007810000 */
[----:B------:R-:W-:Y:S02]  /*3140*/  FSEL R81, R81, -INF , P6 ;  /* 0xff80000051517808 */ /* 0x000fe40003000000 */
[----:B------:R-:W-:Y:S02]  /*3150*/  FMNMX.FTZ R4, R80, R7, !PT ;  /* 0x0000000750047209 */ /* 0x000fe40007810000 */
[----:B------:R-:W-:Y:S02]  /*3160*/  FSEL R78, R78, -INF , P4 ;  /* 0xff8000004e4e7808 */ /* 0x000fe40002000000 */
[----:B------:R-:W-:Y:S02]  /*3170*/  ISETP.GT.AND P4, PT, R5, 0x31, PT ;  /* 0x000000310500780c */ /* 0x000fe40003f84270 */
        /* <DEDUP_REMOVED lines=16> */
[----:B------:R-:W-:Y:S02]  /*3280*/  FMNMX.FTZ R7, R89, R4, !PT ;  /* 0x0000000459077209 */ /* 0x000fe40007810000 */
[----:B------:R-:W-:Y:S02]  /*3290*/  FSEL R87, R87, -INF , P4 ;  /* 0xff80000057577808 */ /* 0x000fe40002000000 */
[----:B------:R-:W-:Y:S02]  /*32a0*/  ISETP.GT.AND P4, PT, R5, 0x48, PT ;  /* 0x000000480500780c */ /* 0x000fe40003f84270 */
[----:B------:R-:W-:-:S02]  /*32b0*/  FSEL R90, R90, -INF , P3 ;  /* 0xff8000005a5a7808 */ /* 0x000fc40001800000 */
[----:B------:R-:W-:Y:S02]  /*32c0*/  ISETP.GT.AND P3, PT, R5, 0x49, PT ;  /* 0x000000490500780c */ /* 0x000fe40003f64270 */
[----:B------:R-:W-:Y:S02]  /*32d0*/  FSEL R91, R91, -INF , P2 ;  /* 0xff8000005b5b7808 */ /* 0x000fe40001000000 */
[----:B------:R-:W-:Y:S01]  /*32e0*/  ISETP.GT.AND P2, PT, R5, 0x50, PT ;  /* 0x000000500500780c */ /* 0x000fe20003f44270 */
[----:B------:R-:W-:Y:S02]  /*32f0*/  WARPGROUP.DEPBAR.LE gsb0, 0x0 ;  /* 0x00008000000079c5 */ /* 0x000fe40000010000 */
[----:B------:R-:W-:Y:S01]  /*3300*/  WARPGROUP.ARRIVE ;  /* 0x00000000000079c5 */ /* 0x000fe20000000000 */
[----:B------:R-:W-:Y:S02]  /*3310*/  FSEL R60, R60, -INF , P6 ;  /* 0xff8000003c3c7808 */ /* 0x000fe40003000000 */
[----:B------:R-:W-:-:S02]  /*3320*/  FSEL R61, R61, -INF , P5 ;  /* 0xff8000003d3d7808 */ /* 0x000fc40002800000 */
[----:B------:R-:W-:Y:S01]  /*3330*/  FMNMX.FTZ R4, R60, R7, !PT ;  /* 0x000000073c047209 */ /* 0x000fe20007810000 */
[----:B------:R-:W-:Y:S01]  /*3340*/  QGMMA.64x32x32.F32.E4M3.E4M3 R44, gdesc[UR20], R44, gsb0 ;  /* 0x00600000142c79f3 */ /* 0x000fe2000800082c */
[----:B------:R-:W-:Y:S01]  /*3350*/  UIADD3 UR22, UR28, 0x702, URZ ;  /* 0x000007021c167890 */ /* 0x000fe2000fffe03f */
[----:B------:R-:W-:Y:S01]  /*3360*/  FSEL R64, R64, -INF , P4 ;  /* 0xff80000040407808 */ /* 0x000fe20002000000 */
[----:B------:R-:W-:Y:S01]  /*3370*/  UMOV UR23, 0x80000020 ;  /* 0x8000002000177882 */ /* 0x000fe20000000000 */
        /* <DEDUP_REMOVED lines=21> */
[----:B------:R-:W-:-:S02]  /*34d0*/  FMNMX.FTZ R7, R73, R4, !PT ;  /* 0x0000000449077209 */ /* 0x000fc40007810000 */
[----:B------:R-:W-:Y:S02]  /*34e0*/  FSEL R71, R71, -INF , P6 ;  /* 0xff80000047477808 */ /* 0x000fe40003000000 */
[C---:B------:R-:W-:Y:S02]  /*34f0*/  ISETP.GT.AND P6, PT, R5.reuse, 0x68, PT ;  /* 0x000000680500780c */ /* 0x040fe40003fc4270 */
[----:B------:R-:W-:Y:S02]  /*3500*/  FSEL R74, R74, -INF , P5 ;  /* 0xff8000004a4a7808 */ /* 0x000fe40002800000 */
[----:B------:R-:W-:Y:S02]  /*3510*/  ISETP.GT.AND P5, PT, R5, 0x69, PT ;  /* 0x000000690500780c */ /* 0x000fe40003fa4270 */
[----:B------:R-:W-:Y:S02]  /*3520*/  FSEL R75, R75, -INF , P4 ;  /* 0xff8000004b4b7808 */ /* 0x000fe40002000000 */
[----:B------:R-:W-:Y:S01]  /*3530*/  ISETP.GT.AND P4, PT, R5, 0x70, PT ;  /* 0x000000700500780c */ /* 0x000fe20003f84270 */
[----:B------:R-:W-:-:S02]  /*3540*/  WARPGROUP.DEPBAR.LE gsb0, 0x0 ;  /* 0x00008000000079c5 */ /* 0x000fc40000010000 */
[----:B------:R-:W-:Y:S01]  /*3550*/  WARPGROUP.ARRIVE ;  /* 0x00000000000079c5 */ /* 0x000fe20000000000 */
[----:B------:R-:W-:Y:S02]  /*3560*/  FSEL R44, R44, -INF , P3 ;  /* 0xff8000002c2c7808 */ /* 0x000fe40001800000 */
[----:B------:R-:W-:Y:S02]  /*3570*/  FSEL R45, R45, -INF , P2 ;  /* 0xff8000002d2d7808 */ /* 0x000fe40001000000 */
[----:B------:R-:W-:Y:S01]  /*3580*/  FMNMX.FTZ R4, R44, R7, !PT ;  /* 0x000000072c047209 */ /* 0x000fe20007810000 */
[----:B------:R-:W-:Y:S01]  /*3590*/  QGMMA.64x32x32.F32.E4M3.E4M3 R28, gdesc[UR20], R28, gsb0 ;  /* 0x00600000141c79f3 */ /* 0x000fe2000800081c */
[----:B------:R-:W-:Y:S02]  /*35a0*/  FSEL R48, R48, -INF , P6 ;  /* 0xff80000030307808 */ /* 0x000fe40003000000 */
[----:B------:R-:W-:Y:S02]  /*35b0*/  FMNMX.FTZ R7, R45, R4, !PT ;  /* 0x000000042d077209 */ /* 0x000fe40007810000 */
        /* <DEDUP_REMOVED lines=11> */
[----:B------:R-:W-:Y:S02]  /*3670*/  FMNMX.FTZ R7, R53, R4, !PT ;  /* 0x0000000435077209 */ /* 0x000fe40007810000 */
[----:B------:R-:W-:-:S02]  /*3680*/  FSEL R57, R57, -INF , P1 ;  /* 0xff80000039397808 */ /* 0x000fc40000800000 */
[----:B------:R-:W-:Y:S02]  /*3690*/  FMNMX.FTZ R4, R56, R7, !PT ;  /* 0x0000000738047209 */ /* 0x000fe40007810000 */
[----:B------:R-:W-:Y:S02]  /*36a0*/  ISETP.GT.AND P1, PT, R5, 0x81, PT ;  /* 0x000000810500780c */ /* 0x000fe40003f24270 */
[----:B------:R-:W-:Y:S02]  /*36b0*/  FMNMX.FTZ R7, R57, R4, !PT ;  /* 0x0000000439077209 */ /* 0x000fe40007810000 */
[----:B------:R-:W-:Y:S02]  /*36c0*/  FSEL R58, R58, -INF , P2 ;  /* 0xff8000003a3a7808 */ /* 0x000fe40001000000 */
[----:B------:R-:W-:Y:S02]  /*36d0*/  ISETP.GT.AND P2, PT, R5, 0x89, PT ;  /* 0x000000890500780c */ /* 0x000fe40003f44270 */
[----:B------:R-:W-:-:S02]  /*36e0*/  FSEL R55, R55, -INF , P3 ;  /* 0xff80000037377808 */ /* 0x000fc40001800000 */
[C---:B------:R-:W-:Y:S02]  /*36f0*/  ISETP.GT.AND P3, PT, R5.reuse, 0x90, PT ;  /* 0x000000900500780c */ /* 0x040fe40003f64270 */
[----:B------:R-:W-:Y:S02]  /*3700*/  FSEL R54, R54, -INF , P4 ;  /* 0xff80000036367808 */ /* 0x000fe40002000000 */
[----:B------:R-:W-:Y:S02]  /*3710*/  ISETP.GT.AND P4, PT, R5, 0x91, PT ;  /* 0x000000910500780c */ /* 0x000fe40003f84270 */
[----:B------:R-:W-:Y:S02]  /*3720*/  FSEL R51, R51, -INF , P5 ;  /* 0xff80000033337808 */ /* 0x000fe40002800000 */
[----:B------:R-:W-:Y:S02]  /*3730*/  ISETP.GT.AND P5, PT, R5, 0x98, PT ;  /* 0x000000980500780c */ /* 0x000fe40003fa4270 */
[----:B------:R-:W-:-:S02]  /*3740*/  FSEL R50, R50, -INF , P6 ;  /* 0xff80000032327808 */ /* 0x000fc40003000000 */
[C---:B------:R-:W-:Y:S02]  /*3750*/  ISETP.GT.AND P6, PT, R5.reuse, 0x99, PT ;  /* 0x000000990500780c */ /* 0x040fe40003fc4270 */
[----:B------:R-:W-:Y:S02]  /*3760*/  P2R R14, PR, RZ, 0x2 ;  /* 0x00000002ff0e7803 */ /* 0x000fe40000000000 */
[----:B------:R-:W-:Y:S01]  /*3770*/  P2R R12, PR, RZ, 0x4 ;  /* 0x00000004ff0c7803 */ /* 0x000fe20000000000 */
[----:B------:R-:W-:Y:S02]  /*3780*/  WARPGROUP.DEPBAR.LE gsb0, 0x0 ;  /* 0x00008000000079c5 */ /* 0x000fe40000010000 */
        /* <DEDUP_REMOVED lines=16> */
[----:B------:R-:W-:Y:S02]  /*3890*/  P2R R13, PR, RZ, 0x1 ;  /* 0x00000001ff0d7803 */ /* 0x000fe40000000000 */
[----:B------:R-:W-:Y:S02]  /*38a0*/  FMNMX.FTZ R7, R41, R4, !PT ;  /* 0x0000000429077209 */ /* 0x000fe40007810000 */
[C---:B------:R-:W-:Y:S02]  /*38b0*/  ISETP.GT.AND P0, PT, R5.reuse, 0x79, PT ;  /* 0x000000790500780c */ /* 0x040fe40003f04270 */
[----:B------:R-:W-:Y:S01]  /*38c0*/  ISETP.GT.AND P1, PT, R5, 0x80, PT ;  /* 0x000000800500780c */ /* 0x000fe20003f24270 */
[----:B------:R-:W0:Y:S01]  /*38d0*/  SHFL.BFLY PT, R4, R7, 0x2, 0x1f ;  /* 0x0c401f0007047f89 */ /* 0x000e2200000e0000 */
[----:B------:R-:W-:-:S02]  /*38e0*/  FMNMX.FTZ R5, R94, R95, !PT ;  /* 0x0000005f5e057209 */ /* 0x000fc40007810000 */
[----:B------:R-:W-:Y:S02]  /*38f0*/  FSEL R59, R59, -INF , P0 ;  /* 0xff8000003b3b7808 */ /* 0x000fe40000000000 */
[----:B------:R-:W-:Y:S02]  /*3900*/  FMNMX.FTZ R20, R98, R5, !PT ;  /* 0x0000000562147209 */ /* 0x000fe40007810000 */
[----:B------:R-:W-:Y:S02]  /*3910*/  FSEL R30, R30, -INF , P1 ;  /* 0xff8000001e1e7808 */ /* 0x000fe40000800000 */
[----:B------:R-:W-:Y:S02]  /*3920*/  FMNMX.FTZ R5, R99, R20, !PT ;  /* 0x0000001463057209 */ /* 0x000fe40007810000 */
[----:B------:R-:W-:Y:S02]  /*3930*/  ISETP.NE.AND P1, PT, R14, RZ, PT ;  /* 0x000000ff0e00720c */ /* 0x000fe40003f25270 */
[----:B------:R-:W-:-:S02]  /*3940*/  FMNMX.FTZ R24, R102, R5, !PT ;  /* 0x0000000566187209 */ /* 0x000fc40007810000 */
[----:B------:R-:W-:Y:S02]  /*3950*/  ISETP.NE.AND P0, PT, R13, RZ, PT ;  /* 0x000000ff0d00720c */ /* 0x000fe40003f05270 */
[----:B------:R-:W-:Y:S02]  /*3960*/  FMNMX.FTZ R5, R103, R24, !PT ;  /* 0x0000001867057209 */ /* 0x000fe40007810000 */
[----:B------:R-:W-:Y:S02]  /*3970*/  FSEL R31, R31, -INF , P1 ;  /* 0xff8000001f1f7808 */ /* 0x000fe40000800000 */
[----:B------:R-:W-:Y:S02]  /*3980*/  FMNMX.FTZ R24, R106, R5, !PT ;  /* 0x000000056a187209 */ /* 0x000fe40007810000 */
[----:B------:R-:W-:Y:S02]  /*3990*/  FSEL R34, R34, -INF , P0 ;  /* 0xff80000022227808 */ /* 0x000fe40000000000 */
[----:B0-----:R-:W-:-:S02]  /*39a0*/  FMNMX.FTZ R10, R7, R4, !PT ;  /* 0x00000004070a7209 */ /* 0x001fc40007810000 */
[----:B------:R-:W-:Y:S02]  /*39b0*/  FMNMX.FTZ R5, R107, R24, !PT ;  /* 0x000000186b057209 */ /* 0x000fe40007810000 */
[----:B------:R-:W-:Y:S01]  /*39c0*/  FSEL R38, R38, -INF , P3 ;  /* 0xff80000026267808 */ /* 0x000fe20001800000 */
[----:B------:R-:W0:Y:S01]  /*39d0*/  SHFL.BFLY PT, R11, R10, 0x1, 0x1f ;  /* 0x0c201f000a0b7f89 */ /* 0x000e2200000e0000 */
[----:B------:R-:W-:Y:S02]  /*39e0*/  FMNMX.FTZ R26, R78, R5, !PT ;  /* 0x000000054e1a7209 */ /* 0x000fe40007810000 */
[----:B------:R-:W-:Y:S02]  /*39f0*/  FSEL R42, R42, -INF , P5 ;  /* 0xff8000002a2a7808 */ /* 0x000fe40002800000 */
[----:B------:R-:W-:Y:S02]  /*3a00*/  FMNMX.FTZ R5, R79, R26, !PT ;  /* 0x0000001a4f057209 */ /* 0x000fe40007810000 */
[----:B------:R-:W-:-:S02]  /*3a10*/  FSEL R43, R43, -INF , P6 ;  /* 0xff8000002b2b7808 */ /* 0x000fc40003000000 */
[----:B------:R-:W-:Y:S02]  /*3a20*/  FMNMX.FTZ R26, R82, R5, !PT ;  /* 0x00000005521a7209 */ /* 0x000fe40007810000 */
[----:B------:R-:W-:Y:S02]  /*3a30*/  ISETP.NE.AND P1, PT, R9, RZ, PT ;  /* 0x000000ff0900720c */ /* 0x000fe40003f25270 */
[----:B------:R-:W-:Y:S02]  /*3a40*/  FMNMX.FTZ R5, R83, R26, !PT ;  /* 0x0000001a53057209 */ /* 0x000fe40007810000 */
[----:B------:R-:W-:Y:S02]  /*3a50*/  ISETP.NE.AND P0, PT, R8, RZ, PT ;  /* 0x000000ff0800720c */ /* 0x000fe40003f05270 */
[----:B0-----:R-:W-:-:S04]  /*3a60*/  FMNMX.FTZ R4, R10, R11, !PT ;  /* 0x0000000b0a047209 */ /* 0x001fc80007810000 */
[C---:B------:R-:W-:Y:S01]  /*3a70*/  FSETP.NEU.FTZ.AND P2, PT, R4.reuse, -INF , PT ;  /* 0xff8000000400780b */ /* 0x040fe20003f5d000 */
[----:B------:R-:W-:-:S05]  /*3a80*/  FFMA.FTZ R15, R4, R15, -8 ;  /* 0xc1000000040f7423 */ /* 0x000fca000001000f */
[----:B------:R-:W-:Y:S02]  /*3a90*/  FSEL R15, R15, RZ, P2 ;  /* 0x000000ff0f0f7208 */ /* 0x000fe40001000000 */
[----:B------:R-:W-:-:S03]  /*3aa0*/  ISETP.NE.AND P2, PT, R12, RZ, PT ;  /* 0x000000ff0c00720c */ /* 0x000fc60003f45270 */
[--C-:B------:R-:W-:Y:S01]  /*3ab0*/  FFMA.FTZ R20, R76, UR41, -R15.reuse ;  /* 0x000000294c147c23 */ /* 0x100fe2000801080f */
[----:B------:R-:W-:Y:S01]  /*3ac0*/  FMNMX.FTZ R76, R86, R5, !PT ;  /* 0x00000005564c7209 */ /* 0x000fe20007810000 */
[--C-:B------:R-:W-:Y:S01]  /*3ad0*/  FFMA.FTZ R24, R80, UR41, -R15.reuse ;  /* 0x0000002950187c23 */ /* 0x100fe2000801080f */
[----:B------:R-:W-:-:S01]  /*3ae0*/  FFMA.FTZ R21, R77, UR41, -R15 ;  /* 0x000000294d157c23 */ /* 0x000fc2000801080f */
[--C-:B------:R-:W-:Y:S01]  /*3af0*/  FFMA.FTZ R77, R85, UR41, -R15.reuse ;  /* 0x00000029554d7c23 */ /* 0x100fe2000801080f */
[----:B------:R-:W-:Y:S01]  /*3b00*/  FMNMX.FTZ R5, R87, R76, !PT ;  /* 0x0000004c57057209 */ /* 0x000fe20007810000 */
[--C-:B------:R-:W-:Y:S01]  /*3b10*/  FFMA.FTZ R85, R65, UR41, -R15.reuse ;  /* 0x0000002941557c23 */ /* 0x100fe2000801080f */
[----:B------:R-:W-:-:S01]  /*3b20*/  FFMA.FTZ R65, R68, UR41, -R15 ;  /* 0x0000002944417c23 */ /* 0x000fc2000801080f */
[----:B------:R-:W-:Y:S01]  /*3b30*/  FSEL R35, R35, -INF , P2 ;  /* 0xff80000023237808 */ /* 0x000fe20001000000 */
[----:B------:R-:W-:-:S01]  /*3b40*/  FFMA.FTZ R26, R84, UR41, -R15 ;  /* 0x00000029541a7c23 */ /* 0x000fc2000801080f */
[----:B------:R-:W-:Y:S01]  /*3b50*/  FMNMX.FTZ R76, R90, R5, !PT ;  /* 0x000000055a4c7209 */ /* 0x000fe20007810000 */
[----:B------:R-:W-:-:S01]  /*3b60*/  FFMA.FTZ R27, R81, UR41, -R15 ;  /* 0x00000029511b7c23 */ /* 0x000fc2000801080f */
[--C-:B------:R-:W-:Y:S01]  /*3b70*/  FFMA.FTZ R7, R92, UR41, -R15.reuse ;  /* 0x000000295c077c23 */ /* 0x100fe2000801080f */
[----:B------:R-:W-:-:S01]  /*3b80*/  FFMA.FTZ R8, R93, UR41, -R15 ;  /* 0x000000295d087c23 */ /* 0x000fc2000801080f */
[----:B------:R-:W-:Y:S01]  /*3b90*/  FMNMX.FTZ R5, R91, R76, !PT ;  /* 0x0000004c5b057209 */ /* 0x000fe20007810000 */
[----:B------:R-:W-:-:S01]  /*3ba0*/  FFMA.FTZ R76, R88, UR41, -R15 ;  /* 0x00000029584c7c23 */ /* 0x000fc2000801080f */
[----:B------:R-:W-:-:S02]  /*3bb0*/  IMAD.U32 R88, RZ, RZ, UR41 ;  /* 0x00000029ff587e24 */ /* 0x000fc4000f8e00ff */
[----:B------:R-:W-:-:S01]  /*3bc0*/  FFMA.FTZ R9, R96, UR41, -R15 ;  /* 0x0000002960097c23 */ /* 0x000fc2000801080f */
[----:B------:R-:W-:Y:S01]  /*3bd0*/  FMNMX.FTZ R80, R62, R5, !PT ;  /* 0x000000053e507209 */ /* 0x000fe20007810000 */
[----:B------:R-:W-:-:S01]  /*3be0*/  FFMA.FTZ R12, R97, UR41, -R15 ;  /* 0x00000029610c7c23 */ /* 0x000fc2000801080f */
[--C-:B------:R-:W-:Y:S01]  /*3bf0*/  FFMA.FTZ R10, R100, UR41, -R15.reuse ;  /* 0x00000029640a7c23 */ /* 0x100fe2000801080f */
        /* <DEDUP_REMOVED lines=19> */
[----:B------:R-:W-:Y:S01]  /*3d30*/  MUFU.EX2 R7, R7 ;  /* 0x0000000700077308 */ /* 0x000fe20000000800 */
[--C-:B------:R-:W-:Y:S01]  /*3d40*/  IMAD.MOV.U32 R101, RZ, RZ, R25.reuse ;  /* 0x000000ffff657224 */ /* 0x100fe200078e0019 */
[----:B------:R-:W-:Y:S01]  /*3d50*/  FMNMX.FTZ R80, R74, R5, !PT ;  /* 0x000000054a507209 */ /* 0x000fe20007810000 */
[----:B------:R-:W-:-:S02]  /*3d60*/  IMAD.MOV.U32 R105, RZ, RZ, R25 ;  /* 0x000000ffff697224 */ /* 0x000fc400078e0019 */
[----:B------:R-:W-:Y:S01]  /*3d70*/  IMAD.MOV.U32 R104, RZ, RZ, R25 ;  /* 0x000000ffff687224 */ /* 0x000fe200078e0019 */
[----:B------:R-:W-:Y:S02]  /*3d80*/  FMNMX.FTZ R5, R75, R80, !PT ;  /* 0x000000504b057209 */ /* 0x000fe40007810000 */
[----:B------:R-:W-:Y:S02]  /*3d90*/  MUFU.EX2 R8, R8 ;  /* 0x0000000800087308 */ /* 0x000fe40000000800 */
[----:B------:R-:W-:-:S04]  /*3da0*/  FMNMX.FTZ R80, R46, R5, !PT ;  /* 0x000000052e507209 */ /* 0x000fc80007810000 */
[----:B------:R-:W-:Y:S02]  /*3db0*/  FMNMX.FTZ R5, R47, R80, !PT ;  /* 0x000000502f057209 */ /* 0x000fe40007810000 */
[----:B------:R-:W-:Y:S02]  /*3dc0*/  MUFU.EX2 R9, R9 ;  /* 0x0000000900097308 */ /* 0x000fe40000000800 */
[----:B------:R-:W-:-:S04]  /*3dd0*/  FMNMX.FTZ R80, R50, R5, !PT ;  /* 0x0000000532507209 */ /* 0x000fc80007810000 */
[----:B------:R-:W-:Y:S02]  /*3de0*/  FMNMX.FTZ R5, R51, R80, !PT ;  /* 0x0000005033057209 */ /* 0x000fe40007810000 */
[----:B------:R-:W0:Y:S02]  /*3df0*/  MUFU.EX2 R12, R12 ;  /* 0x0000000c000c7308 */ /* 0x000e240000000800 */
[----:B------:R-:W-:-:S04]  /*3e00*/  FMNMX.FTZ R68, R54, R5, !PT ;  /* 0x0000000536447209 */ /* 0x000fc80007810000 */
[----:B------:R-:W-:Y:S01]  /*3e10*/  FMNMX.FTZ R5, R55, R68, !PT ;  /* 0x0000004437057209 */ /* 0x000fe20007810000 */
[----:B------:R-:W-:-:S01]  /*3e20*/  FFMA.FTZ R68, R69, UR41, -R15 ;  /* 0x0000002945447c23 */ /* 0x000fc2000801080f */
[----:B------:R-:W-:Y:S01]  /*3e30*/  FFMA.FTZ R69, R72, UR41, -R15 ;  /* 0x0000002948457c23 */ /* 0x000fe2000801080f */
[----:B------:R-:W-:Y:S01]  /*3e40*/  MUFU.EX2 R10, R10 ;  /* 0x0000000a000a7308 */ /* 0x000fe20000000800 */
[----:B------:R-:W-:-:S04]  /*3e50*/  FMNMX.FTZ R80, R58, R5, !PT ;  /* 0x000000053a507209 */ /* 0x000fc80007810000 */
[----:B------:R-:W-:-:S03]  /*3e60*/  FMNMX.FTZ R5, R59, R80, !PT ;  /* 0x000000503b057209 */ /* 0x000fc60007810000 */
[----:B------:R-:W-:Y:S01]  /*3e70*/  MUFU.EX2 R11, R11 ;  /* 0x0000000b000b7308 */ /* 0x000fe20000000800 */
[----:B------:R-:W-:Y:S02]  /*3e80*/  FMNMX.FTZ R72, R30, R5, !PT ;  /* 0x000000051e487209 */ /* 0x000fe40007810000 */
[----:B0-----:R-:W-:Y:S02]  /*3e90*/  F2FP.SATFINITE.E4M3.F32.PACK_AB_MERGE_C R200, R12, R9, RZ ;  /* 0x000000090cc8723e */ /* 0x001fe400048070ff */
[----:B------:R-:W-:Y:S01]  /*3ea0*/  FMNMX.FTZ R5, R31, R72, !PT ;  /* 0x000000481f057209 */ /* 0x000fe20007810000 */
[--C-:B------:R-:W-:Y:S01]  /*3eb0*/  FFMA.FTZ R72, R73, UR41, -R15.reuse ;  /* 0x0000002949487c23 */ /* 0x100fe2000801080f */
[----:B------:R-:W-:Y:S01]  /*3ec0*/  FSEL R73, R39, -INF , P4 ;  /* 0xff80000027497808 */ /* 0x000fe20002000000 */
[----:B------:R-:W-:Y:S01]  /*3ed0*/  FFMA.FTZ R39, R44, UR41, -R15 ;  /* 0x000000292c277c23 */ /* 0x000fe2000801080f */
[----:B------:R-:W-:Y:S01]  /*3ee0*/  FMNMX.FTZ R80, R34, R5, !PT ;  /* 0x0000000522507209 */ /* 0x000fe20007810000 */
[----:B------:R-:W-:Y:S01]  /*3ef0*/  MUFU.EX2 R13, R13 ;  /* 0x0000000d000d7308 */ /* 0x000fe20000000800 */
[----:B------:R-:W-:-:S02]  /*3f00*/  F2FP.SATFINITE.E4M3.F32.PACK_AB_MERGE_C R200, R8, R7, R200 ;  /* 0x0000000708c8723e */ /* 0x000fc400048070c8 */
[----:B------:R-:W-:-:S04]  /*3f10*/  FMNMX.FTZ R5, R35, R80, !PT ;  /* 0x0000005023057209 */ /* 0x000fc80007810000 */
[----:B------:R-:W-:Y:S01]  /*3f20*/  FMNMX.FTZ R44, R38, R5, !PT ;  /* 0x00000005262c7209 */ /* 0x000fe20007810000 */
[----:B------:R-:W0:Y:S03]  /*3f30*/  MUFU.EX2 R14, R14 ;  /* 0x0000000e000e7308 */ /* 0x000e260000000800 */
[----:B------:R-:W-:Y:S01]  /*3f40*/  FMNMX.FTZ R5, R73, R44, !PT ;  /* 0x0000002c49057209 */ /* 0x000fe20007810000 */
[--C-:B------:R-:W-:Y:S01]  /*3f50*/  FFMA.FTZ R44, R45, UR41, -R15.reuse ;  /* 0x000000292d2c7c23 */ /* 0x100fe2000801080f */
[----:B------:R-:W-:-:S01]  /*3f60*/  FFMA.FTZ R45, R48, UR41, -R15 ;  /* 0x00000029302d7c23 */ /* 0x000fc2000801080f */
[--C-:B------:R-:W-:Y:S01]  /*3f70*/  FFMA.FTZ R48, R52, UR41, -R15.reuse ;  /* 0x0000002934307c23 */ /* 0x100fe2000801080f */
[----:B------:R-:W-:Y:S01]  /*3f80*/  FMNMX.FTZ R80, R42, R5, !PT ;  /* 0x000000052a507209 */ /* 0x000fe20007810000 */
[--C-:B------:R-:W-:Y:S01]  /*3f90*/  FFMA.FTZ R52, R56, UR41, -R15.reuse ;  /* 0x0000002938347c23 */ /* 0x100fe2000801080f */
[----:B------:R-:W-:Y:S02]  /*3fa0*/  MUFU.EX2 R20, R20 ;  /* 0x0000001400147308 */ /* 0x000fe40000000800 */
[----:B------:R-:W-:Y:S01]  /*3fb0*/  FMNMX.FTZ R5, R43, R80, !PT ;  /* 0x000000502b057209 */ /* 0x000fe20007810000 */
[--C-:B------:R-:W-:Y:S01]  /*3fc0*/  FFMA.FTZ R80, R49, UR41, -R15.reuse ;  /* 0x0000002931507c23 */ /* 0x100fe2000801080f */
[----:B------:R-:W-:-:S01]  /*3fd0*/  FFMA.FTZ R49, R53, UR41, -R15 ;  /* 0x0000002935317c23 */ /* 0x000fc2000801080f */
[--C-:B------:R-:W-:Y:S01]  /*3fe0*/  FFMA.FTZ R53, R57, UR41, -R15.reuse ;  /* 0x0000002939357c23 */ /* 0x100fe2000801080f */
[----:B------:R-:W-:-:S01]  /*3ff0*/  FFMA.FTZ R15, R41, UR41, -R15 ;  /* 0x00000029290f7c23 */ /* 0x000fc2000801080f */
[----:B------:R-:W1:Y:S01]  /*4000*/  SHFL.BFLY PT, R84, R5, 0x2, 0x1f ;  /* 0x0c401f0005547f89 */ /* 0x000e6200000e0000 */
[----:B------:R-:W-:Y:S01]  /*4010*/  MUFU.EX2 R21, R21 ;  /* 0x0000001500157308 */ /* 0x000fe20000000800 */
[----:B0-----:R-:W-:-:S04]  /*4020*/  F2FP.SATFINITE.E4M3.F32.PACK_AB_MERGE_C R202, R14, R13, RZ ;  /* 0x0000000d0eca723e */ /* 0x001fc800048070ff */
[----:B------:R-:W-:-:S03]  /*4030*/  F2FP.SATFINITE.E4M3.F32.PACK_AB_MERGE_C R202, R11, R10, R202 ;  /* 0x0000000a0bca723e */ /* 0x000fc600048070ca */
[----:B------:R-:W-:Y:S08]  /*4040*/  MUFU.EX2 R24, R24 ;  /* 0x0000001800187308 */ /* 0x000ff00000000800 */
[----:B------:R-:W0:Y:S01]  /*4050*/  MUFU.EX2 R27, R27 ;  /* 0x0000001b001b7308 */ /* 0x000e220000000800 */
[----:B-1----:R-:W-:-:S07]  /*4060*/  FMNMX.FTZ R84, R5, R84, !PT ;  /* 0x0000005405547209 */ /* 0x002fce0007810000 */
[----:B------:R-:W-:Y:S01]  /*4070*/  MUFU.EX2 R26, R26 ;  /* 0x0000001a001a7308 */ /* 0x000fe20000000800 */
[----:B------:R-:W1:Y:S07]  /*4080*/  SHFL.BFLY PT, R5, R84, 0x1, 0x1f ;  /* 0x0c201f0054057f89 */ /* 0x000e6e00000e0000 */
[----:B------:R-:W-:Y:S01]  /*4090*/  MUFU.EX2 R77, R77 ;  /* 0x0000004d004d7308 */ /* 0x000fe20000000800 */
[----:B0-----:R-:W-:-:S04]  /*40a0*/  F2FP.SATFINITE.E4M3.F32.PACK_AB_MERGE_C R204, R27, R24, RZ ;  /* 0x000000181bcc723e */ /* 0x001fc800048070ff */
[----:B------:R-:W-:-:S03]  /*40b0*/  F2FP.SATFINITE.E4M3.F32.PACK_AB_MERGE_C R204, R21, R20, R204 ;  /* 0x0000001415cc723e */ /* 0x000fc600048070cc */
[----:B------:R-:W-:Y:S08]  /*40c0*/  MUFU.EX2 R76, R76 ;  /* 0x0000004c004c7308 */ /* 0x000ff00000000800 */
[----:B------:R-:W0:Y:S01]  /*40d0*/  MUFU.EX2 R81, R81 ;  /* 0x0000005100517308 */ /* 0x000e220000000800 */
[----:B-1----:R-:W-:-:S04]  /*40e0*/  FMNMX.FTZ R5, R84, R5, !PT ;  /* 0x0000000554057209 */ /* 0x002fc80007810000 */
[C---:B------:R-:W-:Y:S01]  /*40f0*/  FSETP.NEU.FTZ.AND P2, PT, R5.reuse, -INF , PT ;  /* 0xff8000000500780b */ /* 0x040fe20003f5d000 */
[----:B------:R-:W-:-:S02]  /*4100*/  FFMA.FTZ R88, R5, R88, -8 ;  /* 0xc100000005587423 */ /* 0x000fc40000010058 */
[----:B------:R-:W-:Y:S03]  /*4110*/  MUFU.EX2 R60, R60 ;  /* 0x0000003c003c7308 */ /* 0x000fe60000000800 */
[----:B------:R-:W-:Y:S02]  /*4120*/  FSEL R88, R88, RZ, P2 ;  /* 0x000000ff58587208 */ /* 0x000fe40001000000 */
[----:B0-----:R-:W-:-:S03]  /*4130*/  F2FP.SATFINITE.E4M3.F32.PACK_AB_MERGE_C R206, R81, R76, RZ ;  /* 0x0000004c51ce723e */ /* 0x001fc600048070ff */
[----:B------:R-:W-:Y:S01]  /*4140*/  MUFU.EX2 R61, R61 ;  /* 0x0000003d003d7308 */ /* 0x000fe20000000800 */
[----:B------:R-:W-:-:S01]  /*4150*/  FFMA.FTZ R41, R94, UR41, -R88 ;  /* 0x000000295e297c23 */ /* 0x000fc20008010858 */
[--C-:B------:R-:W-:Y:S01]  /*4160*/  FFMA.FTZ R56, R95, UR41, -R88.reuse ;  /* 0x000000295f387c23 */ /* 0x100fe20008010858 */
[----:B------:R-:W-:-:S01]  /*4170*/  FFMA.FTZ R89, R98, UR41, -R88 ;  /* 0x0000002962597c23 */ /* 0x000fc20008010858 */
[--C-:B------:R-:W-:Y:S01]  /*4180*/  FFMA.FTZ R92, R99, UR41, -R88.reuse ;  /* 0x00000029635c7c23 */ /* 0x100fe20008010858 */
[----:B------:R-:W-:-:S01]  /*4190*/  FFMA.FTZ R57, R102, UR41, -R88 ;  /* 0x0000002966397c23 */ /* 0x000fc20008010858 */
[--C-:B------:R-:W-:Y:S01]  /*41a0*/  FFMA.FTZ R84, R103, UR41, -R88.reuse ;  /* 0x0000002967547c23 */ /* 0x100fe20008010858 */
[----:B------:R-:W-:-:S01]  /*41b0*/  FFMA.FTZ R95, R82, UR41, -R88 ;  /* 0x00000029525f7c23 */ /* 0x000fc20008010858 */
[----:B------:R-:W-:Y:S01]  /*41c0*/  MUFU.EX2 R41, R41 ;  /* 0x0000002900297308 */ /* 0x000fe20000000800 */
[----:B------:R-:W-:-:S01]  /*41d0*/  FFMA.FTZ R82, R86, UR41, -R88 ;  /* 0x0000002956527c23 */ /* 0x000fc20008010858 */
[--C-:B------:R-:W-:Y:S01]  /*41e0*/  FFMA.FTZ R93, R106, UR41, -R88.reuse ;  /* 0x000000296a5d7c23 */ /* 0x100fe20008010858 */
[----:B------:R-:W-:-:S01]  /*41f0*/  FFMA.FTZ R86, R66, UR41, -R88 ;  /* 0x0000002942567c23 */ /* 0x000fc20008010858 */
[--C-:B------:R-:W-:Y:S01]  /*4200*/  FFMA.FTZ R66, R70, UR41, -R88.reuse ;  /* 0x0000002946427c23 */ /* 0x100fe20008010858 */
[----:B------:R-:W-:-:S01]  /*4210*/  FFMA.FTZ R96, R83, UR41, -R88 ;  /* 0x0000002953607c23 */ /* 0x000fc20008010858 */
[----:B------:R-:W-:Y:S01]  /*4220*/  FADD.FTZ R70, R7, R8 ;  /* 0x0000000807467221 */ /* 0x000fe20000010000 */
[----:B------:R-:W-:-:S01]  /*4230*/  FFMA.FTZ R83, R87, UR41, -R88 ;  /* 0x0000002957537c23 */ /* 0x000fc20008010858 */
[----:B------:R-:W0:Y:S01]  /*4240*/  MUFU.EX2 R56, R56 ;  /* 0x0000003800387308 */ /* 0x000e220000000800 */
[----:B------:R-:W-:-:S01]  /*4250*/  FFMA.FTZ R94, R107, UR41, -R88 ;  /* 0x000000296b5e7c23 */ /* 0x000fc20008010858 */
[--C-:B------:R-:W-:Y:S01]  /*4260*/  FFMA.FTZ R87, R67, UR41, -R88.reuse ;  /* 0x0000002943577c23 */ /* 0x100fe20008010858 */
[----:B------:R-:W-:-:S01]  /*4270*/  FFMA.FTZ R67, R71, UR41, -R88 ;  /* 0x0000002947437c23 */ /* 0x000fc20008010858 */
[----:B------:R-:W-:Y:S01]  /*4280*/  FADD.FTZ R71, R9, R70 ;  /* 0x0000004609477221 */ /* 0x000fe20000010000 */
[----:B------:R-:W-:-:S01]  /*4290*/  FFMA.FTZ R78, R78, UR41, -R88 ;  /* 0x000000294e4e7c23 */ /* 0x000fc20008010858 */
[----:B------:R-:W-:Y:S01]  /*42a0*/  FFMA.FTZ R70, R46, UR41, -R88 ;  /* 0x000000292e467c23 */ /* 0x000fe20008010858 */
[----:B------:R-:W-:Y:S01]  /*42b0*/  @!P1 VIADD R46, R6, 0x33440 ;  /* 0x00033440062e9836 */ /* 0x000fe20000000000 */
[----:B------:R-:W1:Y:S01]  /*42c0*/  MUFU.EX2 R89, R89 ;  /* 0x0000005900597308 */ /* 0x000e620000000800 */
[----:B------:R-:W-:-:S01]  /*42d0*/  FADD.FTZ R71, R12, R71 ;  /* 0x000000470c477221 */ /* 0x000fc20000010000 */
[--C-:B------:R-:W-:Y:S01]  /*42e0*/  FFMA.FTZ R79, R79, UR41, -R88.reuse ;  /* 0x000000294f4f7c23 */ /* 0x100fe20008010858 */
[----:B------:R-:W-:-:S01]  /*42f0*/  FFMA.FTZ R90, R90, UR41, -R88 ;  /* 0x000000295a5a7c23 */ /* 0x000fc20008010858 */
[----:B------:R-:W-:Y:S01]  /*4300*/  @!P1 PRMT R46, RZ, 0x654, R46 ;  /* 0x00000654ff2e9816 */ /* 0x000fe2000000002e */
[----:B------:R-:W-:-:S01]  /*4310*/  FADD.FTZ R100, R10, R71 ;  /* 0x000000470a647221 */ /* 0x000fc20000010000 */
[--C-:B------:R-:W-:Y:S01]  /*4320*/  FFMA.FTZ R91, R91, UR41, -R88.reuse ;  /* 0x000000295b5b7c23 */ /* 0x100fe20008010858 */
[----:B------:R-:W-:-:S01]  /*4330*/  FFMA.FTZ R62, R62, UR41, -R88 ;  /* 0x000000293e3e7c23 */ /* 0x000fc20008010858 */
[----:B------:R-:W2:Y:S01]  /*4340*/  MUFU.EX2 R92, R92 ;  /* 0x0000005c005c7308 */ /* 0x000ea20000000800 */
[----:B0-----:R-:W-:-:S01]  /*4350*/  FADD.FTZ R98, R41, R56 ;  /* 0x0000003829627221 */ /* 0x001fc20000010000 */
[----:B------:R-:W-:Y:S01]  /*4360*/  FADD.FTZ R100, R11, R100 ;  /* 0x000000640b647221 */ /* 0x000fe20000010000 */
[----:B------:R0:W-:Y:S01]  /*4370*/  @!P1 SYNCS.ARRIVE.TRANS64.RED.A1T0 RZ, [R46+URZ], RZ ;  /* 0x000000ff2eff99a7 */ /* 0x0001e2000810043f */
[----:B------:R-:W-:-:S01]  /*4380*/  FFMA.FTZ R63, R63, UR41, -R88 ;  /* 0x000000293f3f7c23 */ /* 0x000fc20008010858 */
[--C-:B------:R-:W-:Y:S01]  /*4390*/  FFMA.FTZ R54, R54, UR41, -R88.reuse ;  /* 0x0000002936367c23 */ /* 0x100fe20008010858 */
[----:B------:R-:W-:-:S01]  /*43a0*/  FFMA.FTZ R74, R74, UR41, -R88 ;  /* 0x000000294a4a7c23 */ /* 0x000fc20008010858 */
[----:B------:R-:W-:Y:S01]  /*43b0*/  FFMA.FTZ R75, R75, UR41, -R88 ;  /* 0x000000294b4b7c23 */ /* 0x000fe20008010858 */
[----:B------:R-:W3:Y:S01]  /*43c0*/  MUFU.EX2 R57, R57 ;  /* 0x0000003900397308 */ /* 0x000ee20000000800 */
[----:B-1----:R-:W-:-:S01]  /*43d0*/  FADD.FTZ R97, R89, R98 ;  /* 0x0000006259617221 */ /* 0x002fc20000010000 */
[--C-:B------:R-:W-:Y:S01]  /*43e0*/  FFMA.FTZ R47, R47, UR41, -R88.reuse ;  /* 0x000000292f2f7c23 */ /* 0x100fe20008010858 */
[----:B------:R-:W-:-:S01]  /*43f0*/  FFMA.FTZ R50, R50, UR41, -R88 ;  /* 0x0000002932327c23 */ /* 0x000fc20008010858 */
[--C-:B------:R-:W-:Y:S01]  /*4400*/  FFMA.FTZ R51, R51, UR41, -R88.reuse ;  /* 0x0000002933337c23 */ /* 0x100fe20008010858 */
[----:B------:R-:W-:-:S01]  /*4410*/  FFMA.FTZ R55, R55, UR41, -R88 ;  /* 0x0000002937377c23 */ /* 0x000fc20008010858 */
[--C-:B------:R-:W-:Y:S01]  /*4420*/  FFMA.FTZ R58, R58, UR41, -R88.reuse ;  /* 0x000000293a3a7c23 */ /* 0x100fe20008010858 */
[----:B------:R-:W-:-:S01]  /*4430*/  FFMA.FTZ R59, R59, UR41, -R88 ;  /* 0x000000293b3b7c23 */ /* 0x000fc20008010858 */
[----:B------:R-:W0:Y:S01]  /*4440*/  MUFU.EX2 R84, R84 ;  /* 0x0000005400547308 */ /* 0x000e220000000800 */
[----:B--2---:R-:W-:-:S01]  /*4450*/  FADD.FTZ R98, R92, R97 ;  /* 0x000000615c627221 */ /* 0x004fc20000010000 */
[--C-:B------:R-:W-:Y:S01]  /*4460*/  FFMA.FTZ R31, R31, UR41, -R88.reuse ;  /* 0x000000291f1f7c23 */ /* 0x100fe20008010858 */
[----:B------:R-:W-:-:S01]  /*4470*/  FFMA.FTZ R34, R34, UR41, -R88 ;  /* 0x0000002922227c23 */ /* 0x000fc20008010858 */
[--C-:B------:R-:W-:Y:S01]  /*4480*/  FFMA.FTZ R35, R35, UR41, -R88.reuse ;  /* 0x0000002923237c23 */ /* 0x100fe20008010858 */
[----:B------:R-:W-:-:S01]  /*4490*/  FFMA.FTZ R38, R38, UR41, -R88 ;  /* 0x0000002926267c23 */ /* 0x000fc20008010858 */
[--C-:B------:R-:W-:Y:S01]  /*44a0*/  FFMA.FTZ R73, R73, UR41, -R88.reuse ;  /* 0x0000002949497c23 */ /* 0x100fe20008010858 */
[----:B------:R-:W-:-:S01]  /*44b0*/  FFMA.FTZ R42, R42, UR41, -R88 ;  /* 0x000000292a2a7c23 */ /* 0x000fc20008010858 */
[----:B------:R-:W1:Y:S01]  /*44c0*/  MUFU.EX2 R93, R93 ;  /* 0x0000005d005d7308 */ /* 0x000e620000000800 */
[----:B---3--:R-:W-:-:S01]  /*44d0*/  FADD.FTZ R71, R57, R98 ;  /* 0x0000006239477221 */ /* 0x008fc20000010000 */
[----:B------:R-:W-:Y:S01]  /*44e0*/  FFMA.FTZ R43, R43, UR41, -R88 ;  /* 0x000000292b2b7c23 */ /* 0x000fe20008010858 */
[----:B------:R-:W-:Y:S01]  /*44f0*/  PLOP3.LUT P1, PT, PT, PT, UP0, 0x80, 0x0 ;  /* 0x000000000000781c */ /* 0x000fe20003f2f008 */
[--C-:B------:R-:W-:Y:S01]  /*4500*/  IMAD.MOV.U32 R99, RZ, RZ, R25.reuse ;  /* 0x000000ffff637224 */ /* 0x100fe200078e0019 */
[----:B------:R-:W-:Y:S01]  /*4510*/  F2FP.SATFINITE.E4M3.F32.PACK_AB_MERGE_C R201, R92, R89, RZ ;  /* 0x000000595cc9723e */ /* 0x000fe200048070ff */
[----:B------:R-:W-:Y:S01]  /*4520*/  IMAD.MOV.U32 R89, RZ, RZ, R25 ;  /* 0x000000ffff597224 */ /* 0x000fe200078e0019 */
[----:B------:R-:W-:Y:S01]  /*4530*/  F2FP.SATFINITE.E4M3.F32.PACK_AB_MERGE_C R206, R77, R26, R206 ;  /* 0x0000001a4dce723e */ /* 0x000fe200048070ce */
[----:B------:R-:W2:Y:S01]  /*4540*/  MUFU.EX2 R94, R94 ;  /* 0x0000005e005e7308 */ /* 0x000ea20000000800 */
[----:B0-----:R-:W-:-:S01]  /*4550*/  FADD.FTZ R46, R84, R71 ;  /* 0x00000047542e7221 */ /* 0x001fc20000010000 */
[----:B------:R-:W-:Y:S01]  /*4560*/  FADD.FTZ R71, R13, R100 ;  /* 0x000000640d477221 */ /* 0x000fe20000010000 */
[----:B------:R-:W-:Y:S01]  /*4570*/  F2FP.SATFINITE.E4M3.F32.PACK_AB_MERGE_C R201, R56, R41, R201 ;  /* 0x0000002938c9723e */ /* 0x000fe200048070c9 */
[----:B------:R-:W-:-:S02]  /*4580*/  IMAD.MOV.U32 R41, RZ, RZ, R25 ;  /* 0x000000ffff297224 */ /* 0x000fc400078e0019 */
[----:B------:R-:W-:-:S01]  /*4590*/  FADD.FTZ R71, R14, R71 ;  /* 0x000000470e477221 */ /* 0x000fc20000010000 */
[----:B------:R-:W-:Y:S01]  /*45a0*/  IMAD.MOV.U32 R56, RZ, RZ, R25 ;  /* 0x000000ffff387224 */ /* 0x000fe200078e0019 */
[----:B------:R-:W0:Y:S01]  /*45b0*/  MUFU.EX2 R78, R78 ;  /* 0x0000004e004e7308 */ /* 0x000e220000000800 */
[----:B-1----:R-:W-:-:S01]  /*45c0*/  FADD.FTZ R97, R93, R46 ;  /* 0x0000002e5d617221 */ /* 0x002fc20000010000 */
[----:B------:R-:W-:Y:S01]  /*45d0*/  FADD.FTZ R46, R20, R71 ;  /* 0x00000047142e7221 */ /* 0x000fe20000010000 */
[--C-:B------:R-:W-:Y:S02]  /*45e0*/  IMAD.MOV.U32 R92, RZ, RZ, R25.reuse ;  /* 0x000000ffff5c7224 */ /* 0x100fe400078e0019 */
[----:B------:R-:W-:Y:S02]  /*45f0*/  IMAD.MOV.U32 R100, RZ, RZ, R25 ;  /* 0x000000ffff647224 */ /* 0x000fe400078e0019 */
[----:B------:R-:W-:-:S01]  /*4600*/  FADD.FTZ R71, R21, R46 ;  /* 0x0000002e15477221 */ /* 0x000fc20000010000 */
[----:B------:R-:W-:Y:S01]  /*4610*/  FFMA.FTZ R46, R30, UR41, -R88 ;  /* 0x000000291e2e7c23 */ /* 0x000fe20008010858 */
[----:B------:R-:W1:Y:S01]  /*4620*/  MUFU.EX2 R79, R79 ;  /* 0x0000004f004f7308 */ /* 0x000e620000000800 */
[----:B--2---:R-:W-:-:S01]  /*4630*/  FADD.FTZ R97, R94, R97 ;  /* 0x000000615e617221 */ /* 0x004fc20000010000 */
[----:B------:R-:W-:Y:S01]  /*4640*/  FADD.FTZ R98, R24, R71 ;  /* 0x0000004718627221 */ /* 0x000fe20000010000 */
[----:B------:R-:W-:Y:S01]  /*4650*/  F2FP.SATFINITE.E4M3.F32.PACK_AB_MERGE_C R203, R94, R93, RZ ;  /* 0x0000005d5ecb723e */ /* 0x000fe200048070ff */
[----:B------:R-:W-:-:S02]  /*4660*/  IMAD.MOV.U32 R24, RZ, RZ, R25 ;  /* 0x000000ffff187224 */ /* 0x000fc400078e0019 */
[----:B------:R-:W-:Y:S01]  /*4670*/  IMAD.MOV.U32 R88, RZ, RZ, R25 ;  /* 0x000000ffff587224 */ /* 0x000fe200078e0019 */
[----:B------:R-:W-:Y:S01]  /*4680*/  F2FP.SATFINITE.E4M3.F32.PACK_AB_MERGE_C R203, R84, R57, R203 ;  /* 0x0000003954cb723e */ /* 0x000fe200048070cb */
[----:B------:R-:W2:Y:S01]  /*4690*/  MUFU.EX2 R95, R95 ;  /* 0x0000005f005f7308 */ /* 0x000ea20000000800 */
[--C-:B------:R-:W-:Y:S02]  /*46a0*/  IMAD.MOV.U32 R57, RZ, RZ, R25.reuse ;  /* 0x000000ffff397224 */ /* 0x100fe400078e0019 */
[--C-:B------:R-:W-:Y:S02]  /*46b0*/  IMAD.MOV.U32 R84, RZ, RZ, R25.reuse ;  /* 0x000000ffff547224 */ /* 0x100fe400078e0019 */
[--C-:B------:R-:W-:Y:S02]  /*46c0*/  IMAD.MOV.U32 R93, RZ, RZ, R25.reuse ;  /* 0x000000ffff5d7224 */ /* 0x100fe400078e0019 */
[--C-:B------:R-:W-:Y:S01]  /*46d0*/  IMAD.MOV.U32 R94, RZ, RZ, R25.reuse ;  /* 0x000000ffff5e7224 */ /* 0x100fe200078e0019 */
[----:B------:R-:W3:Y:S01]  /*46e0*/  MUFU.EX2 R96, R96 ;  /* 0x0000006000607308 */ /* 0x000ee20000000800 */
[----:B------:R-:W-:-:S02]  /*46f0*/  IMAD.MOV.U32 R103, RZ, RZ, R25 ;  /* 0x000000ffff677224 */ /* 0x000fc400078e0019 */
[--C-:B------:R-:W-:Y:S02]  /*4700*/  IMAD.MOV.U32 R102, RZ, RZ, R25.reuse ;  /* 0x000000ffff667224 */ /* 0x100fe400078e0019 */
[--C-:B------:R-:W-:Y:S02]  /*4710*/  IMAD.MOV.U32 R107, RZ, RZ, R25.reuse ;  /* 0x000000ffff6b7224 */ /* 0x100fe400078e0019 */
[----:B------:R-:W-:Y:S01]  /*4720*/  IMAD.MOV.U32 R106, RZ, RZ, R25 ;  /* 0x000000ffff6a7224 */ /* 0x000fe200078e0019 */
[----:B------:R-:W4:Y:S08]  /*4730*/  MUFU.EX2 R82, R82 ;  /* 0x0000005200527308 */ /* 0x000f300000000800 */
[----:B------:R0:W-:Y:S08]  /*4740*/  MUFU.EX2 R6, R70 ;  /* 0x0000004600067308 */ /* 0x0001f00000000800 */
[----:B------:R-:W5:Y:S01]  /*4750*/  MUFU.EX2 R83, R83 ;  /* 0x0000005300537308 */ /* 0x000f620000000800 */
[----:B0-----:R-:W-:-:S01]  /*4760*/  FADD.FTZ R70, R78, R97 ;  /* 0x000000614e467221 */ /* 0x001fc20000010000 */
[----:B------:R-:W-:Y:S01]  /*4770*/  FADD.FTZ R97, R27, R98 ;  /* 0x000000621b617221 */ /* 0x000fe20000010000 */
[----:B------:R-:W-:-:S02]  /*4780*/  IMAD.MOV.U32 R27, RZ, RZ, R25 ;  /* 0x000000ffff1b7224 */ /* 0x000fc400078e0019 */
[----:B-1----:R-:W-:-:S03]  /*4790*/  FADD.FTZ R70, R79, R70 ;  /* 0x000000464f467221 */ /* 0x002fc60000010000 */
[----:B------:R-:W0:Y:S01]  /*47a0*/  MUFU.EX2 R90, R90 ;  /* 0x0000005a005a7308 */ /* 0x000e220000000800 */
[----:B--2---:R-:W-:-:S01]  /*47b0*/  FADD.FTZ R71, R95, R70 ;  /* 0x000000465f477221 */ /* 0x004fc20000010000 */
[----:B------:R-:W-:Y:S01]  /*47c0*/  FADD.FTZ R70, R26, R97 ;  /* 0x000000611a467221 */ /* 0x000fe20000010000 */
[C---:B---3--:R-:W-:Y:S01]  /*47d0*/  F2FP.SATFINITE.E4M3.F32.PACK_AB_MERGE_C R95, R96.reuse, R95, RZ ;  /* 0x0000005f605f723e */ /* 0x048fe200048070ff */
[----:B------:R-:W-:Y:S02]  /*47e0*/  IMAD.MOV.U32 R26, RZ, RZ, R25 ;  /* 0x000000ffff1a7224 */ /* 0x000fe400078e0019 */
[----:B------:R-:W-:-:S01]  /*47f0*/  FADD.FTZ R71, R96, R71 ;  /* 0x0000004760477221 */ /* 0x000fc20000010000 */
[----:B------:R-:W-:Y:S01]  /*4800*/  IMAD.MOV.U32 R96, RZ, RZ, R25 ;  /* 0x000000ffff607224 */ /* 0x000fe200078e0019 */
[----:B------:R-:W-:Y:S01]  /*4810*/  F2FP.SATFINITE.E4M3.F32.PACK_AB_MERGE_C R205, R79, R78, R95 ;  /* 0x0000004e4fcd723e */ /* 0x000fe2000480705f */
[----:B------:R-:W1:Y:S01]  /*4820*/  MUFU.EX2 R91, R91 ;  /* 0x0000005b005b7308 */ /* 0x000e620000000800 */
[----:B----4-:R-:W-:-:S01]  /*4830*/  FADD.FTZ R98, R82, R71 ;  /* 0x0000004752627221 */ /* 0x010fc20000010000 */
[----:B------:R-:W-:Y:S01]  /*4840*/  FADD.FTZ R71, R77, R70 ;  /* 0x000000464d477221 */ /* 0x000fe20000010000 */
[----:B------:R-:W-:-:S02]  /*4850*/  IMAD.MOV.U32 R77, RZ, RZ, R25 ;  /* 0x000000ffff4d7224 */ /* 0x000fc400078e0019 */
[----:B-----5:R-:W-:Y:S01]  /*4860*/  FADD.FTZ R97, R83, R98 ;  /* 0x0000006253617221 */ /* 0x020fe20000010000 */
[----:B------:R-:W-:-:S01]  /*4870*/  FADD.FTZ R70, R76, R71 ;  /* 0x000000474c467221 */ /* 0x000fc20000010000 */
[--C-:B------:R-:W-:Y:S01]  /*4880*/  IMAD.MOV.U32 R76, RZ, RZ, R25.reuse ;  /* 0x000000ffff4c7224 */ /* 0x100fe200078e0019 */
[----:B------:R-:W2:Y:S01]  /*4890*/  MUFU.EX2 R62, R62 ;  /* 0x0000003e003e7308 */ /* 0x000ea20000000800 */
[--C-:B------:R-:W-:Y:S02]  /*48a0*/  IMAD.MOV.U32 R79, RZ, RZ, R25.reuse ;  /* 0x000000ffff4f7224 */ /* 0x100fe400078e0019 */
[----:B------:R-:W-:Y:S01]  /*48b0*/  FADD.FTZ R71, R81, R70 ;  /* 0x0000004651477221 */ /* 0x000fe20000010000 */
[--C-:B------:R-:W-:Y:S02]  /*48c0*/  IMAD.MOV.U32 R70, RZ, RZ, R25.reuse ;  /* 0x000000ffff467224 */ /* 0x100fe400078e0019 */
[----:B------:R-:W-:Y:S02]  /*48d0*/  IMAD.MOV.U32 R78, RZ, RZ, R25 ;  /* 0x000000ffff4e7224 */ /* 0x000fe400078e0019 */
[----:B------:R-:W-:-:S01]  /*48e0*/  FADD.FTZ R12, R60, R71 ;  /* 0x000000473c0c7221 */ /* 0x000fc20000010000 */
[--C-:B------:R-:W-:Y:S01]  /*48f0*/  IMAD.MOV.U32 R71, RZ, RZ, R25.reuse ;  /* 0x000000ffff477224 */ /* 0x100fe200078e0019 */
[----:B------:R-:W3:Y:S01]  /*4900*/  MUFU.EX2 R63, R63 ;  /* 0x0000003f003f7308 */ /* 0x000ee20000000800 */
[----:B------:R-:W-:-:S02]  /*4910*/  IMAD.MOV.U32 R81, RZ, RZ, R25 ;  /* 0x000000ffff517224 */ /* 0x000fc400078e0019 */
[--C-:B------:R-:W-:Y:S02]  /*4920*/  IMAD.MOV.U32 R95, RZ, RZ, R25.reuse ;  /* 0x000000ffff5f7224 */ /* 0x100fe400078e0019 */
[----:B------:R-:W-:-:S03]  /*4930*/  IMAD.MOV.U32 R98, RZ, RZ, R25 ;  /* 0x000000ffff627224 */ /* 0x000fc600078e0019 */
[----:B------:R-:W4:Y:S08]  /*4940*/  MUFU.EX2 R64, R64 ;  /* 0x0000004000407308 */ /* 0x000f300000000800 */
[----:B------:R-:W5:Y:S08]  /*4950*/  MUFU.EX2 R86, R86 ;  /* 0x0000005600567308 */ /* 0x000f700000000800 */
[----:B------:R0:W-:Y:S08]  /*4960*/  MUFU.EX2 R30, R54 ;  /* 0x00000036001e7308 */ /* 0x0001f00000000800 */
[----:B------:R-:W5:Y:S01]  /*4970*/  MUFU.EX2 R85, R85 ;  /* 0x0000005500557308 */ /* 0x000f620000000800 */
[----:B0-----:R-:W-:-:S01]  /*4980*/  FADD.FTZ R54, R90, R97 ;  /* 0x000000615a367221 */ /* 0x001fc20000010000 */
[----:B-1----:R-:W-:Y:S01]  /*4990*/  F2FP.SATFINITE.E4M3.F32.PACK_AB_MERGE_C R90, R91, R90, RZ ;  /* 0x0000005a5b5a723e */ /* 0x002fe200048070ff */
[----:B------:R-:W-:-:S02]  /*49a0*/  IMAD.MOV.U32 R97, RZ, RZ, R25 ;  /* 0x000000ffff617224 */ /* 0x000fc400078e0019 */
[----:B------:R-:W-:Y:S01]  /*49b0*/  FADD.FTZ R9, R91, R54 ;  /* 0x000000365b097221 */ /* 0x000fe20000010000 */
[----:B------:R-:W-:Y:S01]  /*49c0*/  F2FP.SATFINITE.E4M3.F32.PACK_AB_MERGE_C R207, R83, R82, R90 ;  /* 0x0000005253cf723e */ /* 0x000fe2000480705a */
[----:B------:R-:W-:Y:S01]  /*49d0*/  IMAD.MOV.U32 R54, RZ, RZ, R25 ;  /* 0x000000ffff367224 */ /* 0x000fe200078e0019 */
[----:B------:R-:W0:Y:S01]  /*49e0*/  MUFU.EX2 R87, R87 ;  /* 0x0000005700577308 */ /* 0x000e220000000800 */
[----:B--2---:R-:W-:-:S01]  /*49f0*/  FADD.FTZ R14, R62, R9 ;  /* 0x000000093e0e7221 */ /* 0x004fc20000010000 */
[----:B------:R-:W-:Y:S01]  /*4a00*/  FADD.FTZ R9, R61, R12 ;  /* 0x0000000c3d097221 */ /* 0x000fe20000010000 */
[----:B------:R-:W-:Y:S02]  /*4a10*/  IMAD.MOV.U32 R83, RZ, RZ, R25 ;  /* 0x000000ffff537224 */ /* 0x000fe400078e0019 */
[----:B---3--:R-:W-:Y:S01]  /*4a20*/  FADD.FTZ R13, R63, R14 ;  /* 0x0000000e3f0d7221 */ /* 0x008fe20000010000 */
[----:B----4-:R-:W-:-:S01]  /*4a30*/  FADD.FTZ R12, R64, R9 ;  /* 0x00000009400c7221 */ /* 0x010fc20000010000 */
[----:B------:R-:W-:Y:S01]  /*4a40*/  IMAD.MOV.U32 R82, RZ, RZ, R25 ;  /* 0x000000ffff527224 */ /* 0x000fe200078e0019 */
[----:B------:R-:W1:Y:S01]  /*4a50*/  MUFU.EX2 R65, R65 ;  /* 0x0000004100417308 */ /* 0x000e620000000800 */
[----:B-----5:R-:W-:-:S01]  /*4a60*/  FADD.FTZ R14, R86, R13 ;  /* 0x0000000d560e7221 */ /* 0x020fc20000010000 */
[C---:B------:R-:W-:Y:S01]  /*4a70*/  FADD.FTZ R12, R85.reuse, R12 ;  /* 0x0000000c550c7221 */ /* 0x040fe20000010000 */
[----:B------:R-:W-:Y:S01]  /*4a80*/  F2FP.SATFINITE.E4M3.F32.PACK_AB_MERGE_C R208, R85, R64, RZ ;  /* 0x0000004055d0723e */ /* 0x000fe200048070ff */
[----:B------:R-:W-:-:S02]  /*4a90*/  IMAD.MOV.U32 R64, RZ, RZ, R25 ;  /* 0x000000ffff407224 */ /* 0x000fc400078e0019 */
[----:B------:R-:W-:Y:S01]  /*4aa0*/  IMAD.MOV.U32 R85, RZ, RZ, R25 ;  /* 0x000000ffff557224 */ /* 0x000fe200078e0019 */
[----:B------:R-:W-:Y:S01]  /*4ab0*/  F2FP.SATFINITE.E4M3.F32.PACK_AB_MERGE_C R208, R61, R60, R208 ;  /* 0x0000003c3dd0723e */ /* 0x000fe200048070d0 */
[----:B------:R-:W2:Y:S01]  /*4ac0*/  MUFU.EX2 R66, R66 ;  /* 0x0000004200427308 */ /* 0x000ea20000000800 */
[----:B0-----:R-:W-:-:S01]  /*4ad0*/  FADD.FTZ R9, R87, R14 ;  /* 0x0000000e57097221 */ /* 0x001fc20000010000 */
[----:B------:R-:W-:Y:S01]  /*4ae0*/  F2FP.SATFINITE.E4M3.F32.PACK_AB_MERGE_C R86, R87, R86, RZ ;  /* 0x000000565756723e */ /* 0x000fe200048070ff */
[--C-:B------:R-:W-:Y:S02]  /*4af0*/  IMAD.MOV.U32 R61, RZ, RZ, R25.reuse ;  /* 0x000000ffff3d7224 */ /* 0x100fe400078e0019 */
[--C-:B------:R-:W-:Y:S01]  /*4b00*/  IMAD.MOV.U32 R60, RZ, RZ, R25.reuse ;  /* 0x000000ffff3c7224 */ /* 0x100fe200078e0019 */
[----:B------:R-:W-:Y:S01]  /*4b10*/  F2FP.SATFINITE.E4M3.F32.PACK_AB_MERGE_C R209, R63, R62, R86 ;  /* 0x0000003e3fd1723e */ /* 0x000fe20004807056 */
[----:B------:R-:W-:Y:S01]  /*4b20*/  IMAD.MOV.U32 R63, RZ, RZ, R25 ;  /* 0x000000ffff3f7224 */ /* 0x000fe200078e0019 */
[----:B------:R-:W0:Y:S01]  /*4b30*/  MUFU.EX2 R68, R68 ;  /* 0x0000004400447308 */ /* 0x000e220000000800 */
[----:B-1----:R-:W-:-:S01]  /*4b40*/  FADD.FTZ R13, R65, R12 ;  /* 0x0000000c410d7221 */ /* 0x002fc20000010000 */
[----:B------:R-:W-:-:S02]  /*4b50*/  IMAD.MOV.U32 R62, RZ, RZ, R25 ;  /* 0x000000ffff3e7224 */ /* 0x000fc400078e0019 */
[--C-:B------:R-:W-:Y:S02]  /*4b60*/  IMAD.MOV.U32 R87, RZ, RZ, R25.reuse ;  /* 0x000000ffff577224 */ /* 0x100fe400078e0019 */
[----:B------:R-:W-:Y:S02]  /*4b70*/  IMAD.MOV.U32 R86, RZ, RZ, R25 ;  /* 0x000000ffff567224 */ /* 0x000fe400078e0019 */
[----:B------:R-:W1:Y:S01]  /*4b80*/  MUFU.EX2 R67, R67 ;  /* 0x0000004300437308 */ /* 0x000e620000000800 */
[----:B--2---:R-:W-:-:S01]  /*4b90*/  FADD.FTZ R12, R66, R9 ;  /* 0x00000009420c7221 */ /* 0x004fc20000010000 */
[--C-:B------:R-:W-:Y:S02]  /*4ba0*/  IMAD.MOV.U32 R91, RZ, RZ, R25.reuse ;  /* 0x000000ffff5b7224 */ /* 0x100fe400078e0019 */
[----:B------:R-:W-:-:S04]  /*4bb0*/  IMAD.MOV.U32 R90, RZ, RZ, R25 ;  /* 0x000000ffff5a7224 */ /* 0x000fc800078e0019 */
        /* <DEDUP_REMOVED lines=9> */
[C---:B-1----:R-:W-:Y:S01]  /*4c50*/  F2FP.SATFINITE.E4M3.F32.PACK_AB_MERGE_C R210, R72.reuse, R69, RZ ;  /* 0x0000004548d2723e */ /* 0x042fe200048070ff */
[----:B------:R-:W-:Y:S01]  /*4c60*/  FADD.FTZ R72, R72, R13 ;  /* 0x0000000d48487221 */ /* 0x000fe20000010000 */
[--C-:B------:R-:W-:Y:S02]  /*4c70*/  IMAD.MOV.U32 R69, RZ, RZ, R25.reuse ;  /* 0x000000ffff457224 */ /* 0x100fe400078e0019 */
[----:B------:R-:W-:Y:S01]  /*4c80*/  F2FP.SATFINITE.E4M3.F32.PACK_AB_MERGE_C R210, R68, R65, R210 ;  /* 0x0000004144d2723e */ /* 0x000fe200048070d2 */
[--C-:B------:R-:W-:Y:S02]  /*4c90*/  IMAD.MOV.U32 R65, RZ, RZ, R25.reuse ;  /* 0x000000ffff417224 */ /* 0x100fe400078e0019 */
[----:B------:R-:W1:Y:S01]  /*4ca0*/  MUFU.EX2 R44, R44 ;  /* 0x0000002c002c7308 */ /* 0x000e620000000800 */
[C---:B--2---:R-:W-:Y:S01]  /*4cb0*/  F2FP.SATFINITE.E4M3.F32.PACK_AB_MERGE_C R74, R75.reuse, R74, RZ ;  /* 0x0000004a4b4a723e */ /* 0x044fe200048070ff */
[----:B------:R-:W-:Y:S01]  /*4cc0*/  FADD.FTZ R75, R75, R8 ;  /* 0x000000084b4b7221 */ /* 0x000fe20000010000 */
[----:B------:R-:W-:-:S02]  /*4cd0*/  IMAD.MOV.U32 R68, RZ, RZ, R25 ;  /* 0x000000ffff447224 */ /* 0x000fc400078e0019 */
[----:B------:R-:W-:Y:S01]  /*4ce0*/  F2FP.SATFINITE.E4M3.F32.PACK_AB_MERGE_C R211, R67, R66, R74 ;  /* 0x0000004243d3723e */ /* 0x000fe2000480704a */
[----:B------:R-:W-:-:S01]  /*4cf0*/  FADD.FTZ R8, R6, R75 ;  /* 0x0000004b06087221 */ /* 0x000fc20000010000 */
[----:B------:R-:W-:Y:S01]  /*4d00*/  IMAD.MOV.U32 R67, RZ, RZ, R25 ;  /* 0x000000ffff437224 */ /* 0x000fe200078e0019 */
[----:B------:R-:W2:Y:S01]  /*4d10*/  MUFU.EX2 R47, R47 ;  /* 0x0000002f002f7308 */ /* 0x000ea20000000800 */
[----:B0-----:R-:W-:-:S01]  /*4d20*/  FADD.FTZ R7, R39, R72 ;  /* 0x0000004827077221 */ /* 0x001fc20000010000 */
[--C-:B------:R-:W-:Y:S02]  /*4d30*/  IMAD.MOV.U32 R66, RZ, RZ, R25.reuse ;  /* 0x000000ffff427224 */ /* 0x100fe400078e0019 */
[--C-:B------:R-:W-:Y:S02]  /*4d40*/  IMAD.MOV.U32 R72, RZ, RZ, R25.reuse ;  /* 0x000000ffff487224 */ /* 0x100fe400078e0019 */
[----:B------:R-:W-:Y:S02]  /*4d50*/  IMAD.MOV.U32 R75, RZ, RZ, R25 ;  /* 0x000000ffff4b7224 */ /* 0x000fe400078e0019 */
[----:B------:R-:W0:Y:S01]  /*4d60*/  MUFU.EX2 R50, R50 ;  /* 0x0000003200327308 */ /* 0x000e220000000800 */
[----:B-1----:R-:W-:-:S01]  /*4d70*/  FADD.FTZ R10, R44, R7 ;  /* 0x000000072c0a7221 */ /* 0x002fc20000010000 */
[----:B------:R-:W-:-:S06]  /*4d80*/  IMAD.MOV.U32 R74, RZ, RZ, R25 ;  /* 0x000000ffff4a7224 */ /* 0x000fcc00078e0019 */
[----:B------:R-:W1:Y:S01]  /*4d90*/  MUFU.EX2 R45, R45 ;  /* 0x0000002d002d7308 */ /* 0x000e620000000800 */
[----:B--2---:R-:W-:-:S07]  /*4da0*/  FADD.FTZ R7, R47, R8 ;  /* 0x000000082f077221 */ /* 0x004fce0000010000 */
[----:B------:R-:W2:Y:S01]  /*4db0*/  MUFU.EX2 R51, R51 ;  /* 0x0000003300337308 */ /* 0x000ea20000000800 */
[----:B0-----:R-:W-:-:S07]  /*4dc0*/  FADD.FTZ R8, R50, R7 ;  /* 0x0000000732087221 */ /* 0x001fce0000010000 */
[----:B------:R-:W0:Y:S01]  /*4dd0*/  MUFU.EX2 R80, R80 ;  /* 0x0000005000507308 */ /* 0x000e220000000800 */
[----:B-1----:R-:W-:-:S07]  /*4de0*/  FADD.FTZ R9, R45, R10 ;  /* 0x0000000a2d097221 */ /* 0x002fce0000010000 */
[----:B------:R-:W1:Y:S01]  /*4df0*/  MUFU.EX2 R48, R48 ;  /* 0x0000003000307308 */ /* 0x000e620000000800 */
[C---:B--2---:R-:W-:Y:S01]  /*4e00*/  F2FP.SATFINITE.E4M3.F32.PACK_AB_MERGE_C R50, R51.reuse, R50, RZ ;  /* 0x000000323332723e */ /* 0x044fe200048070ff */
[----:B------:R-:W-:-:S03]  /*4e10*/  FADD.FTZ R51, R51, R8 ;  /* 0x0000000833337221 */ /* 0x000fc60000010000 */
[----:B------:R-:W-:Y:S01]  /*4e20*/  F2FP.SATFINITE.E4M3.F32.PACK_AB_MERGE_C R213, R47, R6, R50 ;  /* 0x000000062fd5723e */ /* 0x000fe20004807032 */
[----:B------:R-:W-:-:S01]  /*4e30*/  FADD.FTZ R10, R30, R51 ;  /* 0x000000331e0a7221 */ /* 0x000fc20000010000 */
[----:B------:R-:W-:Y:S01]  /*4e40*/  IMAD.MOV.U32 R47, RZ, RZ, R25 ;  /* 0x000000ffff2f7224 */ /* 0x000fe200078e0019 */
        /* <DEDUP_REMOVED lines=12> */
[----:B------:R-:W-:Y:S01]  /*4f10*/  MUFU.EX2 R52, R52 ;  /* 0x0000003400347308 */ /* 0x000fe20000000800 */
[----:B--2---:R-:W-:-:S07]  /*4f20*/  FADD.FTZ R9, R55, R10 ;  /* 0x0000000a37097221 */ /* 0x004fce0000010000 */
[----:B------:R-:W1:Y:S01]  /*4f30*/  MUFU.EX2 R53, R53 ;  /* 0x0000003500357308 */ /* 0x000e620000000800 */
[----:B0-----:R-:W-:-:S07]  /*4f40*/  FADD.FTZ R7, R49, R8 ;  /* 0x0000000831077221 */ /* 0x001fce0000010000 */
[----:B------:R-:W0:Y:S08]  /*4f50*/  MUFU.EX2 R58, R58 ;  /* 0x0000003a003a7308 */ /* 0x000e300000000800 */
[----:B------:R-:W2:Y:S01]  /*4f60*/  MUFU.EX2 R59, R59 ;  /* 0x0000003b003b7308 */ /* 0x000ea20000000800 */
[----:B-1----:R-:W-:Y:S01]  /*4f70*/  F2FP.SATFINITE.E4M3.F32.PACK_AB_MERGE_C R214, R53, R52, RZ ;  /* 0x0000003435d6723e */ /* 0x002fe200048070ff */
[----:B------:R-:W-:-:S03]  /*4f80*/  FADD.FTZ R52, R52, R7 ;  /* 0x0000000734347221 */ /* 0x000fc60000010000 */
[----:B------:R-:W-:Y:S01]  /*4f90*/  F2FP.SATFINITE.E4M3.F32.PACK_AB_MERGE_C R214, R49, R48, R214 ;  /* 0x0000003031d6723e */ /* 0x000fe200048070d6 */
[----:B------:R-:W-:-:S01]  /*4fa0*/  FADD.FTZ R53, R53, R52 ;  /* 0x0000003435357221 */ /* 0x000fc20000010000 */
[----:B------:R-:W-:Y:S01]  /*4fb0*/  IMAD.MOV.U32 R49, RZ, RZ, R25 ;  /* 0x000000ffff317224 */ /* 0x000fe200078e0019 */
[----:B------:R-:W-:Y:S01]  /*4fc0*/  MUFU.EX2 R32, R32 ;  /* 0x0000002000207308 */ /* 0x000fe20000000800 */
[----:B0-----:R-:W-:-:S01]  /*4fd0*/  FADD.FTZ R8, R58, R9 ;  /* 0x000000093a087221 */ /* 0x001fc20000010000 */
[--C-:B------:R-:W-:Y:S02]  /*4fe0*/  IMAD.MOV.U32 R48, RZ, RZ, R25.reuse ;  /* 0x000000ffff307224 */ /* 0x100fe400078e0019 */
[----:B------:R-:W-:-:S04]  /*4ff0*/  IMAD.MOV.U32 R52, RZ, RZ, R25 ;  /* 0x000000ffff347224 */ /* 0x000fc800078e0019 */
[----:B------:R-:W0:Y:S01]  /*5000*/  MUFU.EX2 R33, R33 ;  /* 0x0000002100217308 */ /* 0x000e220000000800 */
[C---:B--2---:R-:W-:Y:S01]  /*5010*/  F2FP.SATFINITE.E4M3.F32.PACK_AB_MERGE_C R58, R59.reuse, R58, RZ ;  /* 0x0000003a3b3a723e */ /* 0x044fe200048070ff */
        /* <DEDUP_REMOVED lines=9> */
[----:B-1----:R-:W-:-:S01]  /*50b0*/  FADD.FTZ R10, R46, R59 ;  /* 0x0000003b2e0a7221 */ /* 0x002fc20000010000 */
[----:B------:R-:W-:-:S06]  /*50c0*/  IMAD.MOV.U32 R59, RZ, RZ, R25 ;  /* 0x000000ffff3b7224 */ /* 0x000fcc00078e0019 */
[----:B------:R-:W1:Y:S01]  /*50d0*/  MUFU.EX2 R31, R31 ;  /* 0x0000001f001f7308 */ /* 0x000e620000000800 */
[----:B--2---:R-:W-:-:S01]  /*50e0*/  FADD.FTZ R8, R28, R53 ;  /* 0x000000351c087221 */ /* 0x004fc20000010000 */
[----:B------:R-:W-:-:S06]  /*50f0*/  IMAD.MOV.U32 R53, RZ, RZ, R25 ;  /* 0x000000ffff357224 */ /* 0x000fcc00078e0019 */
[----:B------:R-:W2:Y:S01]  /*5100*/  MUFU.EX2 R34, R34 ;  /* 0x0000002200227308 */ /* 0x000ea20000000800 */
[C---:B0-----:R-:W-:Y:S01]  /*5110*/  F2FP.SATFINITE.E4M3.F32.PACK_AB_MERGE_C R216, R29.reuse, R28, R7 ;  /* 0x0000001c1dd8723e */ /* 0x041fe20004807007 */
[----:B------:R-:W-:Y:S01]  /*5120*/  FADD.FTZ R29, R29, R8 ;  /* 0x000000081d1d7221 */ /* 0x000fe20000010000 */
[----:B------:R-:W-:-:S03]  /*5130*/  IMAD.MOV.U32 R28, RZ, RZ, R25 ;  /* 0x000000ffff1c7224 */ /* 0x000fc600078e0019 */
[----:B------:R-:W-:Y:S01]  /*5140*/  FADD.FTZ R32, R32, R29 ;  /* 0x0000001d20207221 */ /* 0x000fe20000010000 */
[----:B------:R-:W-:Y:S01]  /*5150*/  IMAD.MOV.U32 R29, RZ, RZ, R25 ;  /* 0x000000ffff1d7224 */ /* 0x000fe200078e0019 */
[----:B------:R-:W0:Y:S01]  /*5160*/  MUFU.EX2 R35, R35 ;  /* 0x0000002300237308 */ /* 0x000e220000000800 */
[----:B-1----:R-:W-:-:S01]  /*5170*/  FADD.FTZ R7, R31, R10 ;  /* 0x0000000a1f077221 */ /* 0x002fc20000010000 */
        /* <DEDUP_REMOVED lines=10> */
[--C-:B------:R-:W-:Y:S02]  /*5220*/  IMAD.MOV.U32 R34, RZ, RZ, R25.reuse ;  /* 0x000000ffff227224 */ /* 0x100fe400078e0019 */
[----:B------:R-:W-:-:S05]  /*5230*/  IMAD.MOV.U32 R46, RZ, RZ, R25 ;  /* 0x000000ffff2e7224 */ /* 0x000fca00078e0019 */
[----:B------:R-:W2:Y:S01]  /*5240*/  MUFU.EX2 R36, R36 ;  /* 0x0000002400247308 */ /* 0x000ea20000000800 */
[----:B-1----:R-:W-:-:S07]  /*5250*/  F2FP.SATFINITE.E4M3.F32.PACK_AB_MERGE_C R7, R15, R40, RZ ;  /* 0x000000280f07723e */ /* 0x002fce00048070ff */
[----:B------:R-:W1:Y:S01]  /*5260*/  MUFU.EX2 R37, R37 ;  /* 0x0000002500257308 */ /* 0x000e620000000800 */
[----:B0-----:R-:W-:-:S01]  /*5270*/  FADD.FTZ R10, R38, R35 ;  /* 0x00000023260a7221 */ /* 0x001fc20000010000 */
[----:B------:R-:W-:-:S06]  /*5280*/  IMAD.MOV.U32 R35, RZ, RZ, R25 ;  /* 0x000000ffff237224 */ /* 0x000fcc00078e0019 */
[----:B------:R-:W0:Y:S01]  /*5290*/  MUFU.EX2 R73, R73 ;  /* 0x0000004900497308 */ /* 0x000e220000000800 */
[----:B--2---:R-:W-:-:S01]  /*52a0*/  FADD.FTZ R8, R36, R33 ;  /* 0x0000002124087221 */ /* 0x004fc20000010000 */
[----:B------:R-:W-:-:S06]  /*52b0*/  IMAD.MOV.U32 R33, RZ, RZ, R25 ;  /* 0x000000ffff217224 */ /* 0x000fcc00078e0019 */
[----:B------:R-:W-:Y:S01]  /*52c0*/  MUFU.EX2 R42, R42 ;  /* 0x0000002a002a7308 */ /* 0x000fe20000000800 */
[C---:B-1----:R-:W-:Y:S01]  /*52d0*/  F2FP.SATFINITE.E4M3.F32.PACK_AB_MERGE_C R218, R37.reuse, R36, R7 ;  /* 0x0000002425da723e */ /* 0x042fe20004807007 */
[----:B------:R-:W-:Y:S01]  /*52e0*/  FADD.FTZ R37, R37, R8 ;  /* 0x0000000825257221 */ /* 0x000fe20000010000 */
[----:B------:R-:W-:-:S03]  /*52f0*/  IMAD.MOV.U32 R36, RZ, RZ, R25 ;  /* 0x000000ffff247224 */ /* 0x000fc600078e0019 */
[----:B------:R-:W-:Y:S01]  /*5300*/  FADD.FTZ R6, R40, R37 ;  /* 0x0000002528067221 */ /* 0x000fe20000010000 */
[----:B------:R-:W-:Y:S01]  /*5310*/  IMAD.MOV.U32 R37, RZ, RZ, R25 ;  /* 0x000000ffff257224 */ /* 0x000fe200078e0019 */
[----:B------:R-:W1:Y:S01]  /*5320*/  MUFU.EX2 R43, R43 ;  /* 0x0000002b002b7308 */ /* 0x000e620000000800 */
[----:B0-----:R-:W-:-:S01]  /*5330*/  FADD.FTZ R7, R73, R10 ;  /* 0x0000000a49077221 */ /* 0x001fc20000010000 */
[----:B------:R-:W-:Y:S01]  /*5340*/  FADD.FTZ R6, R15, R6 ;  /* 0x000000060f067221 */ /* 0x000fe20000010000 */
[----:B------:R-:W-:Y:S01]  /*5350*/  IMAD.MOV.U32 R40, RZ, RZ, R25 ;  /* 0x000000ffff287224 */ /* 0x000fe200078e0019 */
[----:B-1----:R-:W-:Y:S01]  /*5360*/  F2FP.SATFINITE.E4M3.F32.PACK_AB_MERGE_C R8, R43, R42, RZ ;  /* 0x0000002a2b08723e */ /* 0x002fe200048070ff */
[----:B------:R-:W-:-:S03]  /*5370*/  FADD.FTZ R42, R42, R7 ;  /* 0x000000072a2a7221 */ /* 0x000fc60000010000 */
[----:B------:R-:W-:Y:S01]  /*5380*/  F2FP.SATFINITE.E4M3.F32.PACK_AB_MERGE_C R219, R73, R38, R8 ;  /* 0x0000002649db723e */ /* 0x000fe20004807008 */
[----:B------:R-:W-:-:S01]  /*5390*/  FADD.FTZ R7, R43, R42 ;  /* 0x0000002a2b077221 */ /* 0x000fc20000010000 */
[--C-:B------:R-:W-:Y:S02]  /*53a0*/  IMAD.MOV.U32 R38, RZ, RZ, R25.reuse ;  /* 0x000000ffff267224 */ /* 0x100fe400078e0019 */
[--C-:B------:R-:W-:Y:S02]  /*53b0*/  IMAD.MOV.U32 R43, RZ, RZ, R25.reuse ;  /* 0x000000ffff2b7224 */ /* 0x100fe400078e0019 */
[--C-:B------:R-:W-:Y:S02]  /*53c0*/  IMAD.MOV.U32 R42, RZ, RZ, R25.reuse ;  /* 0x000000ffff2a7224 */ /* 0x100fe400078e0019 */
[----:B------:R-:W-:Y:S01]  /*53d0*/  IMAD.MOV.U32 R73, RZ, RZ, R25 ;  /* 0x000000ffff497224 */ /* 0x000fe200078e0019 */
[----:B------:R-:W-:Y:S06]  /*53e0*/  @!P1 BRA `(.L_x_147) ;  /* 0x0000003000b09947 */ /* 0x000fec0003800000 */
[----:B------:R-:W-:Y:S01]  /*53f0*/  IMAD.MOV.U32 R8, RZ, RZ, R5 ;  /* 0x000000ffff087224 */ /* 0x000fe200078e0005 */
[----:B------:R-:W-:Y:S01]  /*5400*/  CS2R R118, SRZ ;  /* 0x0000000000767805 */ /* 0x000fe2000001ff00 */
[----:B------:R-:W-:Y:S01]  /*5410*/  IMAD.MOV.U32 R9, RZ, RZ, R4 ;  /* 0x000000ffff097224 */ /* 0x000fe200078e0004 */
        /* <DEDUP_REMOVED lines=47> */
[----:B------:R-:W-:Y:S01]  /*5710*/  UMOV UR55, UR46 ;  /* 0x0000002e00377c82 */ /* 0x000fe20008000000 */
[----:B------:R-:W-:-:S05]  /*5720*/  UMOV UR54, UR53 ;  /* 0x0000003500367c82 */ /* 0x000fca0008000000 */
.L_x_157:
[----:B------:R-:W-:Y:S01]  /*5730*/  ISETP.NE.AND P2, PT, RZ, UR44, PT ;  /* 0x0000002cff007c0c */ /* 0x000fe2000bf45270 */
[----:B------:R-:W-:-:S04]  /*5740*/  UISETP.NE.AND UP0, UPT, UR54, 0x1, UPT ;  /* 0x000000013600788c */ /* 0x000fc8000bf05270 */
[----:B------:R-:W-:-:S04]  /*5750*/  USEL UR46, URZ, 0x1, UP0 ;  /* 0x000000013f2e7887 */ /* 0x000fc80008000000 */
[----:B------:R-:W-:-:S04]  /*5760*/  ULOP3.LUT UR46, UR55, UR46, URZ, 0x3c, !UPT ;  /* 0x0000002e372e7292 */ /* 0x000fc8000f8e3c3f */
[----:B------:R-:W-:Y:S08]  /*5770*/  @P2 BRA `(.L_x_148) ;  /* 0x0000000000442947 */ /* 0x000ff00003800000 */
[----:B------:R-:W-:Y:S05]  /*5780*/  @!P0 BRA `(.L_x_149) ;  /* 0x0000000000048947 */ /* 0x000fea0003800000 */
[----:B------:R-:W-:Y:S01]  /*5790*/  BPT.TRAP 0x1 ;  /* 0x000000040000795c */ /* 0x000fe20000300000 */
.L_x_149:
[----:B------:R-:W0:Y:S01]  /*57a0*/  S2UR UR10, SR_CgaCtaId ;  /* 0x00000000000a79c3 */ /* 0x000e220000008800 */
[----:B------:R-:W-:Y:S01]  /*57b0*/  UIADD3 UR6, UR54, 0x1, URZ ;  /* 0x0000000136067890 */ /* 0x000fe2000fffe03f */
[----:B------:R-:W-:Y:S01]  /*57c0*/  IMAD.U32 R0, RZ, RZ, UR46 ;  /* 0x0000002eff007e24 */ /* 0x000fe2000f8e00ff */
[----:B------:R-:W-:Y:S02]  /*57d0*/  UMOV UR7, 0x400 ;  /* 0x0000040000077882 */ /* 0x000fe40000000000 */
[----:B------:R-:W-:Y:S02]  /*57e0*/  UISETP.NE.AND UP0, UPT, UR6, 0x2, UPT ;  /* 0x000000020600788c */ /* 0x000fe4000bf05270 */
[----:B------:R-:W-:Y:S02]  /*57f0*/  SHF.L.U32 R0, R0, 0x1f, RZ ;  /* 0x0000001f00007819 */ /* 0x000fe400000006ff */
[----:B------:R-:W-:Y:S02]  /*5800*/  USEL UR6, UR6, URZ, UP0 ;  /* 0x0000003f06067287 */ /* 0x000fe40008000000 */
[----:B0-----:R-:W-:-:S04]  /*5810*/  ULEA UR7, UR10, UR7, 0x18 ;  /* 0x000000070a077291 */ /* 0x001fc8000f8ec03f */
[----:B------:R-:W-:-:S09]  /*5820*/  ULEA UR6, UR6, UR7, 0x3 ;  /* 0x0000000706067291 */ /* 0x000fd2000f8e183f */
[----:B------:R0:W1:Y:S01]  /*5830*/  SYNCS.PHASECHK.TRANS64.TRYWAIT P1, [UR6+0x33430], R0 ;  /* 0x03343000ff0075a7 */ /* 0x0000620008020146 */
[----:B------:R-:W-:Y:S05]  /*5840*/  @!P0 BRA `(.L_x_150) ;  /* 0x0000000000048947 */ /* 0x000fea0003800000 */
[----:B------:R-:W-:Y:S01]  /*5850*/  BPT.TRAP 0x1 ;  /* 0x000000040000795c */ /* 0x000fe20000300000 */
.L_x_150:
[----:B-1----:R-:W-:Y:S05]  /*5860*/  @P1 BRA `(.L_x_148) ;  /* 0x0000000000081947 */ /* 0x002fea0003800000 */
[----:B------:R-:W1:Y:S02]  /*5870*/  SYNCS.PHASECHK.TRANS64.TRYWAIT P1, [UR6+0x33430], R0 ;  /* 0x03343000ff0075a7 */ /* 0x000e640008020146 */
[----:B-1----:R-:W-:Y:S05]  /*5880*/  @!P1 BRA `(.L_x_151) ;  /* 0x000000e800a49947 */ /* 0x002fea0003800000 */
.L_x_148:
[----:B------:R-:W2:Y:S01]  /*5890*/  S2R R2, SR_TID.X ;  /* 0x0000000000027919 */ /* 0x000ea20000002100 */
[----:B------:R-:W-:Y:S01]  /*58a0*/  UIADD3 UR53, UR54, 0x1, URZ ;  /* 0x0000000136357890 */ /* 0x000fe2000fffe03f */
[----:B------:R-:W-:Y:S01]  /*58b0*/  UMOV UR27, 0x80000020 ;  /* 0x80000020001b7882 */ /* 0x000fe20000000000 */
[----:B------:R-:W-:Y:S02]  /*58c0*/  UMOV UR28, UR24 ;  /* 0x00000018001c7c82 */ /* 0x000fe40008000000 */
[----:B------:R-:W-:Y:S01]  /*58d0*/  UISETP.NE.AND UP0, UPT, UR53, 0x2, UPT ;  /* 0x000000023500788c */ /* 0x000fe2000bf05270 */
[----:B------:R-:W-:Y:S01]  /*58e0*/  UMOV UR29, UR25 ;  /* 0x00000019001d7c82 */ /* 0x000fe20008000000 */
[----:B------:R-:W-:Y:S02]  /*58f0*/  UMOV UR31, 0x80000020 ;  /* 0x80000020001f7882 */ /* 0x000fe40000000000 */
[----:B------:R-:W-:Y:S01]  /*5900*/  USEL UR53, UR53, URZ, UP0 ;  /* 0x0000003f35357287 */ /* 0x000fe20008000000 */
[----:B------:R-:W-:Y:S01]  /*5910*/  UMOV UR32, UR24 ;  /* 0x0000001800207c82 */ /* 0x000fe20008000000 */
[----:B------:R-:W-:-:S02]  /*5920*/  UMOV UR33, UR25 ;  /* 0x0000001900217c82 */ /* 0x000fc40008000000 */
[----:B------:R-:W-:Y:S01]  /*5930*/  UIMAD UR56, UR53, 0x780, UR49 ;  /* 0x00000780353878a4 */ /* 0x000fe2000f8e0231 */
[----:B------:R-:W-:Y:S01]  /*5940*/  UMOV UR35, 0x80000020 ;  /* 0x8000002000237882 */ /* 0x000fe20000000000 */
[----:B------:R-:W-:Y:S02]  /*5950*/  UMOV UR7, 0x80000020 ;  /* 0x8000002000077882 */ /* 0x000fe40000000000 */
[----:B------:R-:W-:Y:S02]  /*5960*/  UIADD3 UR30, UR56, 0x80, URZ ;  /* 0x00000080381e7890 */ /* 0x000fe4000fffe03f */
[----:B------:R-:W-:Y:S02]  /*5970*/  UIADD3 UR34, UR56, 0x100, URZ ;  /* 0x0000010038227890 */ /* 0x000fe4000fffe03f */
[----:B------:R-:W-:Y:S01]  /*5980*/  UMOV UR26, UR56 ;  /* 0x00000038001a7c82 */ /* 0x000fe20008000000 */
[----:B------:R-:W-:Y:S02]  /*5990*/  UIADD3 UR6, UR56, 0x2, URZ ;  /* 0x0000000238067890 */ /* 0x000fe4000fffe03f */
[----:B------:R-:W-:Y:S01]  /*59a0*/  UIADD3 UR10, UR56, 0x202, URZ ;  /* 0x00000202380a7890 */ /* 0x000fe2000fffe03f */
[----:B------:R-:W-:Y:S01]  /*59b0*/  UMOV UR11, 0x80000020 ;  /* 0x80000020000b7882 */ /* 0x000fe20000000000 */
[----:B------:R-:W-:Y:S01]  /*59c0*/  UIADD3 UR14, UR56, 0x282, URZ ;  /* 0x00000282380e7890 */ /* 0x000fe2000fffe03f */
[----:B------:R-:W-:Y:S01]  /*59d0*/  UMOV UR15, 0x80000020 ;  /* 0x80000020000f7882 */ /* 0x000fe20000000000 */
[----:B------:R-:W-:Y:S01]  /*59e0*/  UIADD3 UR18, UR56, 0x500, URZ ;  /* 0x0000050038127890 */ /* 0x000fe2000fffe03f */
[----:B--2---:R-:W-:Y:S01]  /*59f0*/  SHF.R.U32.HI R2, RZ, 0x7, R2 ;  /* 0x00000007ff027819 */ /* 0x004fe20000011602 */
[----:B------:R-:W-:Y:S01]  /*5a00*/  UMOV UR19, 0x80000020 ;  /* 0x8000002000137882 */ /* 0x000fe20000000000 */
[----:B------:R-:W-:Y:S01]  /*5a10*/  UIADD3 UR22, UR56, 0x502, URZ ;  /* 0x0000050238167890 */ /* 0x000fe2000fffe03f */
[----:B------:R-:W-:-:S02]  /*5a20*/  UMOV UR23, 0x80000020 ;  /* 0x8000002000177882 */ /* 0x000fc40000000000 */
[----:B01----:R-:W-:-:S05]  /*5a30*/  VIADD R0, R2, 0x8 ;  /* 0x0000000802007836 */ /* 0x003fca0000000000 */
[----:B------:R0:W-:Y:S06]  /*5a40*/  BAR.SYNC.DEFER_BLOCKING R0, 0x100 ;  /* 0x000400000000751d */ /* 0x0001ec0000010000 */
[----:B------:R-:W-:-:S06]  /*5a50*/  WARPGROUP.ARRIVE ;  /* 0x00000000000079c5 */ /* 0x000fcc0000000000 */
[----:B------:R-:W-:Y:S01]  /*5a60*/  QGMMA.64x32x32.F32.E4M3.E4M3 R184, gdesc[UR24], RZ, !UPT, gsb0 ;  /* 0x0060000018b879f3 */ /* 0x000fe2000c0008ff */
[----:B------:R-:W-:Y:S01]  /*5a70*/  UIADD3 UR26, UR56, 0x180, URZ ;  /* 0x00000180381a7890 */ /* 0x000fe2000fffe03f */
[----:B------:R-:W-:Y:S01]  /*5a80*/  UMOV UR27, 0x80000020 ;  /* 0x80000020001b7882 */ /* 0x000fe20000000000 */
[----:B------:R-:W-:Y:S02]  /*5a90*/  WARPGROUP.DEPBAR.LE gsb0, 0x0 ;  /* 0x00008000000079c5 */ /* 0x000fe40000010000 */
[----:B------:R-:W-:-:S06]  /*5aa0*/  WARPGROUP.ARRIVE ;  /* 0x00000000000079c5 */ /* 0x000fcc0000000000 */
[----:B------:R-:W-:Y:S01]  /*5ab0*/  QGMMA.64x32x32.F32.E4M3.E4M3 R168, gdesc[UR28], RZ, !UPT, gsb0 ;  /* 0x006000001ca879f3 */ /* 0x000fe2000c0008ff */
[----:B------:R-:W-:Y:S01]  /*5ac0*/  UIADD3 UR30, UR56, 0x200, URZ ;  /* 0x00000200381e7890 */ /* 0x000fe2000fffe03f */
[----:B------:R-:W-:Y:S01]  /*5ad0*/  UMOV UR28, UR24 ;  /* 0x00000018001c7c82 */ /* 0x000fe20008000000 */
[----:B------:R-:W-:Y:S01]  /*5ae0*/  UMOV UR29, UR25 ;  /* 0x00000019001d7c82 */ /* 0x000fe20008000000 */
        /* <DEDUP_REMOVED lines=10> */
[----:B------:R-:W-:Y:S03]  /*5b90*/  QGMMA.64x32x32.F32.E4M3.E4M3 R136, gdesc[UR24], RZ, !UPT, gsb0 ;  /* 0x00600000188879f3 */ /* 0x000fe6000c0008ff */
        /* <DEDUP_REMOVED lines=124> */
[----:B------:R-:W-:Y:S01]  /*6360*/  UIADD3 UR56, UR56, 0x702, URZ ;  /* 0x0000070238387890 */ /* 0x000fe2000fffe03f */
[----:B------:R-:W-:Y:S02]  /*6370*/  WARPGROUP.DEPBAR.LE gsb0, 0x0 ;  /* 0x00008000000079c5 */ /* 0x000fe40000010000 */
[----:B------:R-:W-:-:S06]  /*6380*/  WARPGROUP.ARRIVE ;  /* 0x00000000000079c5 */ /* 0x000fcc0000000000 */
[----:B------:R-:W-:Y:S03]  /*6390*/  QGMMA.64x32x32.F32.E4M3.E4M3 R168, gdesc[UR28], R168, gsb0 ;  /* 0x006000001ca879f3 */ /* 0x000fe600080008a8 */
        /* <DEDUP_REMOVED lines=15> */
.L_x_153:
[----:B------:R-:W0:Y:S01]  /*6490*/  S2UR UR7, SR_CgaCtaId ;  /* 0x00000000000779c3 */ /* 0x000e220000008800 */
[----:B------:R-:W-:Y:S01]  /*64a0*/  UMOV UR6, 0x400 ;  /* 0x0000040000067882 */ /* 0x000fe20000000000 */
[----:B------:R-:W-:-:S05]  /*64b0*/  IMAD.U32 R0, RZ, RZ, UR55 ;  /* 0x00000037ff007e24 */ /* 0x000fca000f8e00ff */
[----:B------:R-:W-:Y:S01]  /*64c0*/  SHF.L.U32 R0, R0, 0x1f, RZ ;  /* 0x0000001f00007819 */ /* 0x000fe200000006ff */
[----:B0-----:R-:W-:-:S04]  /*64d0*/  ULEA UR6, UR7, UR6, 0x18 ;  /* 0x0000000607067291 */ /* 0x001fc8000f8ec03f */
[----:B------:R-:W-:-:S09]  /*64e0*/  ULEA UR6, UR54, UR6, 0x3 ;  /* 0x0000000636067291 */ /* 0x000fd2000f8e183f */
[----:B------:R0:W1:Y:S01]  /*64f0*/  SYNCS.PHASECHK.TRANS64.TRYWAIT P1, [UR6+0x33450], R0 ;  /* 0x03345000ff0075a7 */ /* 0x0000620008020146 */
[----:B------:R-:W-:Y:S05]  /*6500*/  @!P0 BRA `(.L_x_154) ;  /* 0x0000000000048947 */ /* 0x000fea0003800000 */
[----:B------:R-:W-:Y:S01]  /*6510*/  BPT.TRAP 0x1 ;  /* 0x000000040000795c */ /* 0x000fe20000300000 */
.L_x_154:
[----:B-1----:R-:W-:Y:S05]  /*6520*/  @P1 BRA `(.L_x_152) ;  /* 0x0000000000081947 */ /* 0x002fea0003800000 */
[----:B------:R-:W1:Y:S02]  /*6530*/  SYNCS.PHASECHK.TRANS64.TRYWAIT P1, [UR6+0x33450], R0 ;  /* 0x03345000ff0075a7 */ /* 0x000e640008020146 */
[----:B-1----:R-:W-:Y:S05]  /*6540*/  @!P1 BRA `(.L_x_155) ;  /* 0x000000dc008c9947 */ /* 0x002fea0003800000 */
.L_x_152:
[----:B------:R-:W2:Y:S01]  /*6550*/  S2UR UR6, SR_CgaCtaId ;  /* 0x00000000000679c3 */ /* 0x000ea20000008800 */
[----:B01----:R-:W-:Y:S01]  /*6560*/  MOV R0, 0x400 ;  /* 0x0000040000007802 */ /* 0x003fe20000000f00 */
[----:B------:R-:W-:Y:S01]  /*6570*/  WARPGROUP.ARRIVE ;  /* 0x00000000000079c5 */ /* 0x000fe20000000000 */
[----:B------:R-:W-:Y:S01]  /*6580*/  UMOV UR7, 0xc0000010 ;  /* 0xc000001000077882 */ /* 0x000fe20000000000 */
        /* <DEDUP_REMOVED lines=9> */
[----:B------:R-:W-:Y:S01]  /*6620*/  FMNMX.FTZ R5, R194, R5, !PT ;  /* 0x00000005c2057209 */ /* 0x000fe20007810000 */
[----:B--2---:R-:W-:Y:S01]  /*6630*/  IMAD.U32 R2, RZ, RZ, UR6 ;  /* 0x00000006ff027e24 */ /* 0x004fe2000f8e00ff */
[----:B------:R-:W-:-:S02]  /*6640*/  FMNMX.FTZ R4, R193, R4, !PT ;  /* 0x00000004c1047209 */ /* 0x000fc40007810000 */
[----:B------:R-:W-:Y:S02]  /*6650*/  FMNMX.FTZ R5, R195, R5, !PT ;  /* 0x00000005c3057209 */ /* 0x000fe40007810000 */
[----:B------:R-:W-:Y:S02]  /*6660*/  LEA R0, R2, R0, 0x18 ;  /* 0x0000000002007211 */ /* 0x000fe400078ec0ff */
[----:B------:R-:W-:Y:S02]  /*6670*/  FMNMX.FTZ R4, R196, R4, !PT ;  /* 0x00000004c4047209 */ /* 0x000fe40007810000 */
[----:B------:R-:W-:Y:S02]  /*6680*/  R2UR UR6, R0 ;  /* 0x00000000000672ca */ /* 0x000fe400000e0000 */
[----:B------:R-:W-:Y:S02]  /*6690*/  FMNMX.FTZ R5, R198, R5, !PT ;  /* 0x00000005c6057209 */ /* 0x000fe40007810000 */
[----:B------:R-:W-:-:S02]  /*66a0*/  FMNMX.FTZ R4, R197, R4, !PT ;  /* 0x00000004c5047209 */ /* 0x000fc40007810000 */
[----:B------:R-:W-:Y:S02]  /*66b0*/  FMNMX.FTZ R5, R199, R5, !PT ;  /* 0x00000005c7057209 */ /* 0x000fe40007810000 */
[----:B------:R-:W-:Y:S02]  /*66c0*/  FMNMX.FTZ R4, R168, R4, !PT ;  /* 0x00000004a8047209 */ /* 0x000fe40007810000 */
[----:B------:R-:W-:Y:S02]  /*66d0*/  FMNMX.FTZ R5, R170, R5, !PT ;  /* 0x00000005aa057209 */ /* 0x000fe40007810000 */
[----:B------:R-:W-:Y:S01]  /*66e0*/  FMNMX.FTZ R4, R169, R4, !PT ;  /* 0x00000004a9047209 */ /* 0x000fe20007810000 */
[----:B------:R-:W-:Y:S01]  /*66f0*/  UIADD3 UR6, UR6, 0x200, URZ ;  /* 0x0000020006067890 */ /* 0x000fe2000fffe03f */
[----:B------:R-:W-:Y:S02]  /*6700*/  FMNMX.FTZ R5, R171, R5, !PT ;  /* 0x00000005ab057209 */ /* 0x000fe40007810000 */
[----:B------:R-:W-:Y:S01]  /*6710*/  FMNMX.FTZ R4, R172, R4, !PT ;  /* 0x00000004ac047209 */ /* 0x000fe20007810000 */
[----:B------:R-:W-:Y:S01]  /*6720*/  USHF.R.U32.HI UR6, URZ, 0x4, UR6 ;  /* 0x000000043f067899 */ /* 0x000fe20008011606 */
[----:B------:R-:W-:-:S02]  /*6730*/  FMNMX.FTZ R5, R174, R5, !PT ;  /* 0x00000005ae057209 */ /* 0x000fc40007810000 */
[----:B------:R-:W-:Y:S01]  /*6740*/  FMNMX.FTZ R4, R173, R4, !PT ;  /* 0x00000004ad047209 */ /* 0x000fe20007810000 */
[----:B------:R-:W-:Y:S01]  /*6750*/  ULOP3.LUT UR6, UR6, 0x3fff, URZ, 0xc0, !UPT ;  /* 0x00003fff06067892 */ /* 0x000fe2000f8ec03f */
[----:B------:R-:W-:Y:S02]  /*6760*/  FMNMX.FTZ R5, R175, R5, !PT ;  /* 0x00000005af057209 */ /* 0x000fe40007810000 */
[----:B------:R-:W-:Y:S01]  /*6770*/  FMNMX.FTZ R4, R176, R4, !PT ;  /* 0x00000004b0047209 */ /* 0x000fe20007810000 */
[----:B------:R-:W-:Y:S01]  /*6780*/  ULOP3.LUT UR6, UR6, 0x10000, URZ, 0xfc, !UPT ;  /* 0x0001000006067892 */ /* 0x000fe2000f8efc3f */
[----:B------:R-:W-:Y:S02]  /*6790*/  FMNMX.FTZ R5, R178, R5, !PT ;  /* 0x00000005b2057209 */ /* 0x000fe40007810000 */
[----:B------:R-:W-:Y:S01]  /*67a0*/  FMNMX.FTZ R4, R177, R4, !PT ;  /* 0x00000004b1047209 */ /* 0x000fe20007810000 */
[----:B------:R-:W-:Y:S01]  /*67b0*/  UIMAD UR10, UR54, 0x780, UR6 ;  /* 0x00000780360a78a4 */ /* 0x000fe2000f8e0206 */
[----:B------:R-:W-:-:S02]  /*67c0*/  FMNMX.FTZ R5, R179, R5, !PT ;  /* 0x00000005b3057209 */ /* 0x000fc40007810000 */
        /* <DEDUP_REMOVED lines=56> */
[----:B------:R-:W-:Y:S01]  /*6b50*/  ISETP.NE.AND P1, PT, R3, RZ, PT ;  /* 0x000000ff0300720c */ /* 0x000fe20003f25270 */
[----:B------:R-:W0:Y:S04]  /*6b60*/  SHFL.BFLY PT, R11, R4, 0x2, 0x1f ;  /* 0x0c401f00040b7f89 */ /* 0x000e2800000e0000 */
[----:B------:R-:W1:Y:S01]  /*6b70*/  SHFL.BFLY PT, R10, R5, 0x2, 0x1f ;  /* 0x0c401f00050a7f89 */ /* 0x000e6200000e0000 */
[----:B0-----:R-:W-:-:S02]  /*6b80*/  FMNMX.FTZ R4, R4, R11, !PT ;  /* 0x0000000b04047209 */ /* 0x001fc40007810000 */
[----:B-1----:R-:W-:-:S03]  /*6b90*/  FMNMX.FTZ R5, R5, R10, !PT ;  /* 0x0000000a05057209 */ /* 0x002fc60007810000 */
[----:B------:R-:W0:Y:S04]  /*6ba0*/  SHFL.BFLY PT, R11, R4, 0x1, 0x1f ;  /* 0x0c201f00040b7f89 */ /* 0x000e2800000e0000 */
[----:B------:R-:W1:Y:S01]  /*6bb0*/  SHFL.BFLY PT, R10, R5, 0x1, 0x1f ;  /* 0x0c201f00050a7f89 */ /* 0x000e6200000e0000 */
[----:B0-----:R-:W-:Y:S01]  /*6bc0*/  FMNMX.FTZ R4, R4, R11, !PT ;  /* 0x0000000b04047209 */ /* 0x001fe20007810000 */
[----:B------:R-:W-:Y:S01]  /*6bd0*/  IMAD.U32 R11, RZ, RZ, UR41 ;  /* 0x00000029ff0b7e24 */ /* 0x000fe2000f8e00ff */
[----:B-1----:R-:W-:-:S03]  /*6be0*/  FMNMX.FTZ R5, R5, R10, !PT ;  /* 0x0000000a05057209 */ /* 0x002fc60007810000 */
[C---:B------:R-:W-:Y:S01]  /*6bf0*/  FFMA.FTZ R10, R4.reuse, R11, -8 ;  /* 0xc1000000040a7423 */ /* 0x040fe2000001000b */
[----:B------:R-:W-:-:S03]  /*6c00*/  FADD.FTZ R9, -R4, R9 ;  /* 0x0000000904097221 */ /* 0x000fc60000010100 */
[--C-:B------:R-:W-:Y:S01]  /*6c10*/  FFMA.FTZ R13, R188, UR41, -R10.reuse ;  /* 0x00000029bc0d7c23 */ /* 0x100fe2000801080a */
[----:B------:R-:W-:Y:S02]  /*6c20*/  IMAD.U32 R188, RZ, RZ, UR41 ;  /* 0x00000029ffbc7e24 */ /* 0x000fe4000f8e00ff */
[--C-:B------:R-:W-:Y:S01]  /*6c30*/  FFMA.FTZ R11, R184, UR41, -R10.reuse ;  /* 0x00000029b80b7c23 */ /* 0x100fe2000801080a */
[----:B------:R-:W-:-:S01]  /*6c40*/  FFMA.FTZ R12, R185, UR41, -R10 ;  /* 0x00000029b90c7c23 */ /* 0x000fc2000801080a */
        /* <DEDUP_REMOVED lines=36> */
[----:B------:R-:W-:Y:S01]  /*6e90*/  FFMA.FTZ R10, R133, UR41, -R10 ;  /* 0x00000029850a7c23 */ /* 0x000fe2000801080a */
[----:B------:R-:W-:-:S01]  /*6ea0*/  FADD.FTZ R8, -R5, R8 ;  /* 0x0000000805087221 */ /* 0x000fc20000010100 */
[----:B------:R-:W-:Y:S01]  /*6eb0*/  FFMA.FTZ R133, R5, R188, -8 ;  /* 0xc100000005857423 */ /* 0x000fe200000100bc */
[----:B------:R-:W-:-:S02]  /*6ec0*/  WARPGROUP.DEPBAR.LE gsb0, 0x0 ;  /* 0x00008000000079c5 */ /* 0x000fc40000010000 */
[----:B------:R-:W-:-:S06]  /*6ed0*/  WARPGROUP.ARRIVE ;  /* 0x00000000000079c5 */ /* 0x000fcc0000000000 */
[----:B------:R-:W0:Y:S01]  /*6ee0*/  S2R R203, SR_TID.X ;  /* 0x0000000000cb7919 */ /* 0x000e220000002100 */
[----:B------:R-:W-:Y:S01]  /*6ef0*/  FMUL.FTZ R9, R9, UR41 ;  /* 0x0000002909097c20 */ /* 0x000fe20008410000 */
[----:B------:R-:W-:Y:S01]  /*6f00*/  FMUL.FTZ R8, R8, UR41 ;  /* 0x0000002908087c20 */ /* 0x000fe20008410000 */
[----:B------:R-:W-:-:S01]  /*6f10*/  FFMA.FTZ R185, R186, UR41, -R133 ;  /* 0x00000029bab97c23 */ /* 0x000fc20008010885 */
[--C-:B------:R-:W-:Y:S01]  /*6f20*/  FFMA.FTZ R186, R187, UR41, -R133.reuse ;  /* 0x00000029bbba7c23 */ /* 0x100fe20008010885 */
[----:B------:R-:W-:Y:S01]  /*6f30*/  QGMMA.64x192x32.F32.E4M3.E4M3 R24, R204, gdesc[UR4], R24, gsb0 ;  /* 0x02e00004cc187df3 */ /* 0x000fe20008000818 */
[----:B------:R-:W-:Y:S01]  /*6f40*/  UIADD3 UR6, UR10, 0x300, URZ ;  /* 0x000003000a067890 */ /* 0x000fe2000fffe03f */
[----:B------:R-:W-:Y:S01]  /*6f50*/  MUFU.EX2 R9, R9 ;  /* 0x0000000900097308 */ /* 0x000fe20000000800 */
[----:B------:R-:W-:Y:S01]  /*6f60*/  UMOV UR7, 0xc0000010 ;  /* 0xc000001000077882 */ /* 0x000fe20000000000 */
[--C-:B------:R-:W-:Y:S01]  /*6f70*/  FFMA.FTZ R187, R190, UR41, -R133.reuse ;  /* 0x00000029bebb7c23 */ /* 0x100fe20008010885 */
[----:B------:R-:W-:-:S01]  /*6f80*/  FFMA.FTZ R188, R191, UR41, -R133 ;  /* 0x00000029bfbc7c23 */ /* 0x000fc20008010885 */
[--C-:B------:R-:W-:Y:S01]  /*6f90*/  FFMA.FTZ R189, R194, UR41, -R133.reuse ;  /* 0x00000029c2bd7c23 */ /* 0x100fe20008010885 */
[----:B------:R-:W-:-:S01]  /*6fa0*/  FFMA.FTZ R190, R195, UR41, -R133 ;  /* 0x00000029c3be7c23 */ /* 0x000fc20008010885 */
[--C-:B------:R-:W-:Y:S01]  /*6fb0*/  FFMA.FTZ R191, R198, UR41, -R133.reuse ;  /* 0x00000029c6bf7c23 */ /* 0x100fe20008010885 */
[----:B------:R-:W-:-:S01]  /*6fc0*/  FFMA.FTZ R192, R199, UR41, -R133 ;  /* 0x00000029c7c07c23 */ /* 0x000fc20008010885 */
[----:B------:R-:W1:Y:S01]  /*6fd0*/  MUFU.EX2 R11, R11 ;  /* 0x0000000b000b7308 */ /* 0x000e620000000800 */
        /* <DEDUP_REMOVED lines=15> */
[----:B------:R-:W2:Y:S01]  /*70d0*/  MUFU.EX2 R185, R185 ;  /* 0x000000b900b97308 */ /* 0x000ea20000000800 */
[----:B0-----:R-:W-:Y:S01]  /*70e0*/  SHF.R.U32.HI R203, RZ, 0x7, R203 ;  /* 0x00000007ffcb7819 */ /* 0x001fe200000116cb */
[--C-:B------:R-:W-:Y:S01]  /*70f0*/  FFMA.FTZ R166, R166, UR41, -R133.reuse ;  /* 0x00000029a6a67c23 */ /* 0x100fe20008010885 */
[----:B------:R-:W-:-:S01]  /*7100*/  FFMA.FTZ R167, R167, UR41, -R133 ;  /* 0x00000029a7a77c23 */ /* 0x000fc20008010885 */
[--C-:B------:R-:W-:Y:S01]  /*7110*/  FFMA.FTZ R138, R138, UR41, -R133.reuse ;  /* 0x000000298a8a7c23 */ /* 0x100fe20008010885 */
[----:B------:R-:W-:-:S01]  /*7120*/  FFMA.FTZ R139, R139, UR41, -R133 ;  /* 0x000000298b8b7c23 */ /* 0x000fc20008010885 */
[--C-:B------:R-:W-:Y:S01]  /*7130*/  FFMA.FTZ R142, R142, UR41, -R133.reuse ;  /* 0x000000298e8e7c23 */ /* 0x100fe20008010885 */
[----:B------:R-:W-:-:S01]  /*7140*/  FFMA.FTZ R143, R143, UR41, -R133 ;  /* 0x000000298f8f7c23 */ /* 0x000fc20008010885 */
[----:B------:R-:W0:Y:S01]  /*7150*/  MUFU.EX2 R12, R12 ;  /* 0x0000000c000c7308 */ /* 0x000e220000000800 */
[----:B------:R-:W-:-:S01]  /*7160*/  FFMA.FTZ R146, R146, UR41, -R133 ;  /* 0x0000002992927c23 */ /* 0x000fc20008010885 */
[--C-:B------:R-:W-:Y:S01]  /*7170*/  FFMA.FTZ R147, R147, UR41, -R133.reuse ;  /* 0x0000002993937c23 */ /* 0x100fe20008010885 */
[----:B------:R-:W-:-:S01]  /*7180*/  FFMA.FTZ R150, R150, UR41, -R133 ;  /* 0x0000002996967c23 */ /* 0x000fc20008010885 */
[--C-:B------:R-:W-:Y:S01]  /*7190*/  FFMA.FTZ R151, R151, UR41, -R133.reuse ;  /* 0x0000002997977c23 */ /* 0x100fe20008010885 */
[----:B------:R-:W-:-:S01]  /*71a0*/  FFMA.FTZ R122, R122, UR41, -R133 ;  /* 0x000000297a7a7c23 */ /* 0x000fc20008010885 */
[--C-:B------:R-:W-:Y:S01]  /*71b0*/  FFMA.FTZ R123, R123, UR41, -R133.reuse ;  /* 0x000000297b7b7c23 */ /* 0x100fe20008010885 */
[----:B------:R-:W-:-:S01]  /*71c0*/  FFMA.FTZ R126, R126, UR41, -R133 ;  /* 0x000000297e7e7c23 */ /* 0x000fc20008010885 */
[----:B------:R-:W3:Y:S01]  /*71d0*/  MUFU.EX2 R186, R186 ;  /* 0x000000ba00ba7308 */ /* 0x000ee20000000800 */
[----:B------:R-:W-:-:S01]  /*71e0*/  FFMA.FTZ R127, R127, UR41, -R133 ;  /* 0x000000297f7f7c23 */ /* 0x000fc20008010885 */
[--C-:B------:R-:W-:Y:S01]  /*71f0*/  FFMA.FTZ R130, R130, UR41, -R133.reuse ;  /* 0x0000002982827c23 */ /* 0x100fe20008010885 */
[----:B------:R-:W-:-:S01]  /*7200*/  FFMA.FTZ R131, R131, UR41, -R133 ;  /* 0x0000002983837c23 */ /* 0x000fc20008010885 */
[--C-:B------:R-:W-:Y:S01]  /*7210*/  FFMA.FTZ R134, R134, UR41, -R133.reuse ;  /* 0x0000002986867c23 */ /* 0x100fe20008010885 */
[----:B------:R-:W-:Y:S01]  /*7220*/  IADD3 R194, -R203, 0xb, RZ ;  /* 0x0000000bcbc27810 */ /* 0x000fe20007ffe1ff */
[----:B------:R-:W-:Y:S01]  /*7230*/  FFMA.FTZ R133, R135, UR41, -R133 ;  /* 0x0000002987857c23 */ /* 0x000fe20008010885 */
[----:B-1----:R-:W-:-:S01]  /*7240*/  FFMA.FTZ R135, R9, R6, R11 ;  /* 0x0000000609877223 */ /* 0x002fc2000001000b */
[----:B------:R-:W1:Y:S01]  /*7250*/  MUFU.EX2 R13, R13 ;  /* 0x0000000d000d7308 */ /* 0x000e620000000800 */
[----:B--2---:R-:W-:-:S01]  /*7260*/  FFMA.FTZ R7, R8, R7, R185 ;  /* 0x0000000708077223 */ /* 0x004fc200000100b9 */
[----:B------:R-:W-:-:S02]  /*7270*/  IMAD.U32 R193, RZ, RZ, UR53 ;  /* 0x00000035ffc17e24 */ /* 0x000fc4000f8e00ff */
[----:B0-----:R-:W-:-:S02]  /*7280*/  FADD.FTZ R6, R12, R135 ;  /* 0x000000870c067221 */ /* 0x001fc40000010000 */
[----:B------:R-:W-:Y:S02]  /*7290*/  @!P1 IMAD R193, R193, 0x8, R0 ;  /* 0x00000008c1c19824 */ /* 0x000fe400078e0200 */
[----:B------:R-:W0:Y:S02]  /*72a0*/  MUFU.EX2 R187, R187 ;  /* 0x000000bb00bb7308 */ /* 0x000e240000000800 */
[----:B------:R-:W-:-:S05]  /*72b0*/  @!P1 VIADD R193, R193, 0x33440 ;  /* 0x00033440c1c19836 */ /* 0x000fca0000000000 */
[----:B------:R-:W-:Y:S01]  /*72c0*/  @!P1 PRMT R193, RZ, 0x654, R193 ;  /* 0x00000654ffc19816 */ /* 0x000fe200000000c1 */
[----:B------:R-:W2:Y:S08]  /*72d0*/  MUFU.EX2 R14, R14 ;  /* 0x0000000e000e7308 */ /* 0x000eb00000000800 */
[----:B------:R-:W4:Y:S08]  /*72e0*/  MUFU.EX2 R188, R188 ;  /* 0x000000bc00bc7308 */ /* 0x000f300000000800 */
[----:B------:R-:W5:Y:S08]  /*72f0*/  MUFU.EX2 R15, R15 ;  /* 0x0000000f000f7308 */ /* 0x000f700000000800 */
        /* <DEDUP_REMOVED lines=14> */
[----:B------:R-:W5:Y:S01]  /*73e0*/  MUFU.EX2 R175, R175 ;  /* 0x000000af00af7308 */ /* 0x000f620000000800 */
[----:B------:R-:W-:-:S02]  /*73f0*/  WARPGROUP.DEPBAR.LE gsb0, 0x0 ;  /* 0x00008000000079c5 */ /* 0x000fc40000010000 */
[----:B------:R-:W-:-:S05]  /*7400*/  WARPGROUP.ARRIVE ;  /* 0x00000000000079c5 */ /* 0x000fca0000000000 */
[----:B------:R-:W5:Y:S01]  /*7410*/  MUFU.EX2 R176, R176 ;  /* 0x000000b000b07308 */ /* 0x000f620000000800 */
[----:B------:R-:W-:Y:S01]  /*7420*/  QGMMA.64x192x32.F32.E4M3.E4M3 R24, R208, gdesc[UR4], R24, gsb0 ;  /* 0x02e00004d0187df3 */ /* 0x000fe20008000818 */
[----:B------:R-:W-:Y:S01]  /*7430*/  UIADD3 UR6, UR10, 0x480, URZ ;  /* 0x000004800a067890 */ /* 0x000fe2000fffe03f */
[----:B------:R-:W-:-:S05]  /*7440*/  UMOV UR7, 0xc0000010 ;  /* 0xc000001000077882 */ /* 0x000fca0000000000 */
        /* <DEDUP_REMOVED lines=60> */
[----:B------:R-:W-:Y:S07]  /*7810*/  QGMMA.64x192x32.F32.E4M3.E4M3 R24, R216, gdesc[UR4], R24, gsb0 ;  /* 0x02e00004d8187df3 */ /* 0x000fee0008000818 */
[----:B------:R-:W5:Y:S08]  /*7820*/  MUFU.EX2 R10, R10 ;  /* 0x0000000a000a7308 */ /* 0x000f700000000800 */
[----:B------:R-:W5:Y:S01]  /*7830*/  MUFU.EX2 R133, R133 ;  /* 0x0000008500857308 */ /* 0x000f620000000800 */
[----:B------:R-:W-:-:S02]  /*7840*/  WARPGROUP.DEPBAR.LE gsb0, 0x0 ;  /* 0x00008000000079c5 */ /* 0x000fc40000010000 */
[----:B------:R3:W-:Y:S06]  /*7850*/  BAR.ARV R194, 0x100 ;  /* 0x000400c20000751d */ /* 0x0007ec0000002000 */
[----:B------:R0:W-:Y:S01]  /*7860*/  @!P1 SYNCS.ARRIVE.TRANS64.RED.A1T0 RZ, [R193+URZ], RZ ;  /* 0x000000ffc1ff99a7 */ /* 0x0001e2000810043f */
[----:B---3--:R-:W-:-:S01]  /*7870*/  FADD.FTZ R194, R186, R7 ;  /* 0x00000007bac27221 */ /* 0x008fc20000010000 */
[----:B-1----:R-:W-:-:S03]  /*7880*/  FADD.FTZ R7, R13, R6 ;  /* 0x000000060d077221 */ /* 0x002fc60000010000 */
[----:B0-----:R-:W-:Y:S01]  /*7890*/  FADD.FTZ R135, R187, R194 ;  /* 0x000000c2bb877221 */ /* 0x001fe20000010000 */
[----:B--2---:R-:W-:-:S03]  /*78a0*/  FADD.FTZ R6, R14, R7 ;  /* 0x000000070e067221 */ /* 0x004fc60000010000 */
[----:B----4-:R-:W-:Y:S01]  /*78b0*/  FADD.FTZ R194, R188, R135 ;  /* 0x00000087bcc27221 */ /* 0x010fe20000010000 */
[----:B-----5:R-:W-:-:S03]  /*78c0*/  FADD.FTZ R7, R15, R6 ;  /* 0x000000060f077221 */ /* 0x020fc60000010000 */
[----:B------:R-:W-:Y:S01]  /*78d0*/  FADD.FTZ R135, R189, R194 ;  /* 0x000000c2bd877221 */ /* 0x000fe20000010000 */
[----:B------:R-:W-:-:S03]  /*78e0*/  FADD.FTZ R6, R20, R7 ;  /* 0x0000000714067221 */ /* 0x000fc60000010000 */
        /* <DEDUP_REMOVED lines=69> */
[----:B------:R-:W-:Y:S06]  /*7d40*/  @!P0 BRA `(.L_x_156) ;  /* 0x0000000000048947 */ /* 0x000fec0003800000 */
[----:B------:R-:W-:Y:S01]  /*7d50*/  BPT.TRAP 0x1 ;  /* 0x000000040000795c */ /* 0x000fe20000300000 */
.L_x_156:
[----:B------:R-:W-:Y:S01]  /*7d60*/  F2FP.SATFINITE.E4M3.F32.PACK_AB_MERGE_C R13, R14, R13, RZ ;  /* 0x0000000d0e0d723e */ /* 0x000fe200048070ff */
[----:B------:R-:W-:Y:S01]  /*7d70*/  UISETP.GT.AND UP0, UPT, UR52, UR40, UPT ;  /* 0x000000283400728c */ /* 0x000fe2000bf04270 */
[----:B------:R-:W-:Y:S01]  /*7d80*/  F2FP.SATFINITE.E4M3.F32.PACK_AB_MERGE_C R187, R188, R187, RZ ;  /* 0x000000bbbcbb723e */ /* 0x000fe200048070ff */
[----:B------:R-:W-:Y:S01]  /*7d90*/  UIADD3 UR52, UR52, -0x1, URZ ;  /* 0xffffffff34347890 */ /* 0x000fe2000fffe03f */
[----:B------:R-:W-:Y:S01]  /*7da0*/  F2FP.SATFINITE.E4M3.F32.PACK_AB_MERGE_C R200, R12, R11, R13 ;  /* 0x0000000b0cc8723e */ /* 0x000fe2000480700d */
[----:B------:R-:W-:Y:S01]  /*7db0*/  IMAD.U32 R11, RZ, RZ, UR54 ;  /* 0x00000036ff0b7e24 */ /* 0x000fe2000f8e00ff */
[----:B------:R-:W-:Y:S01]  /*7dc0*/  F2FP.SATFINITE.E4M3.F32.PACK_AB_MERGE_C R21, R184, R21, RZ ;  /* 0x00000015b815723e */ /* 0x000fe200048070ff */
[----:B------:R-:W-:Y:S01]  /*7dd0*/  UMOV UR55, UR46 ;  /* 0x0000002e00377c82 */ /* 0x000fe20008000000 */
[----:B------:R-:W-:Y:S01]  /*7de0*/  PLOP3.LUT P1, PT, PT, PT, UP0, 0x80, 0x0 ;  /* 0x000000000000781c */ /* 0x000fe20003f2f008 */
[----:B------:R-:W-:Y:S01]  /*7df0*/  IMAD R11, R11, 0x8, R0 ;  /* 0x000000080b0b7824 */ /* 0x000fe200078e0200 */
[----:B------:R-:W-:Y:S01]  /*7e00*/  F2FP.SATFINITE.E4M3.F32.PACK_AB_MERGE_C R191, R192, R191, RZ ;  /* 0x000000bfc0bf723e */ /* 0x000fe200048070ff */
[----:B------:R-:W-:Y:S01]  /*7e10*/  UMOV UR54, UR53 ;  /* 0x0000003500367c82 */ /* 0x000fe20008000000 */
[----:B------:R-:W-:Y:S01]  /*7e20*/  F2FP.SATFINITE.E4M3.F32.PACK_AB_MERGE_C R172, R173, R172, RZ ;  /* 0x000000acadac723e */ /* 0x000fe200048070ff */
[----:B------:R-:W-:Y:S01]  /*7e30*/  VIADD R11, R11, 0x33460 ;  /* 0x000334600b0b7836 */ /* 0x000fe20000000000 */
[----:B------:R-:W-:Y:S01]  /*7e40*/  F2FP.SATFINITE.E4M3.F32.PACK_AB_MERGE_C R174, R175, R174, RZ ;  /* 0x000000aeafae723e */ /* 0x000fe200048070ff */
[-C--:B------:R-:W-:Y:S01]  /*7e50*/  FMUL.FTZ R24, R24, R9.reuse ;  /* 0x0000000918187220 */ /* 0x080fe20000410000 */
[----:B------:R-:W-:Y:S01]  /*7e60*/  F2FP.SATFINITE.E4M3.F32.PACK_AB_MERGE_C R180, R181, R180, RZ ;  /* 0x000000b4b5b4723e */ /* 0x000fe200048070ff */
[-C--:B------:R-:W-:Y:S01]  /*7e70*/  FMUL.FTZ R25, R25, R9.reuse ;  /* 0x0000000919197220 */ /* 0x080fe20000410000 */
[----:B------:R-:W-:Y:S01]  /*7e80*/  PRMT R11, R2, 0x654, R11 ;  /* 0x00000654020b7816 */ /* 0x000fe2000000000b */
[-C--:B------:R-:W-:Y:S01]  /*7e90*/  FMUL.FTZ R28, R28, R9.reuse ;  /* 0x000000091c1c7220 */ /* 0x080fe20000410000 */
[----:B------:R-:W-:Y:S01]  /*7ea0*/  F2FP.SATFINITE.E4M3.F32.PACK_AB_MERGE_C R182, R183, R182, RZ ;  /* 0x000000b6b7b6723e */ /* 0x000fe200048070ff */
[-C--:B------:R-:W-:Y:S01]  /*7eb0*/  FMUL.FTZ R29, R29, R9.reuse ;  /* 0x000000091d1d7220 */ /* 0x080fe20000410000 */
[----:B------:R-:W-:Y:S01]  /*7ec0*/  F2FP.SATFINITE.E4M3.F32.PACK_AB_MERGE_C R156, R157, R156, RZ ;  /* 0x0000009c9d9c723e */ /* 0x000fe200048070ff */
[----:B------:R0:W-:Y:S01]  /*7ed0*/  SYNCS.ARRIVE.TRANS64.RED.A1T0 RZ, [R11+URZ], RZ ;  /* 0x000000ff0bff79a7 */ /* 0x0001e2000810043f */
[----:B------:R-:W-:Y:S01]  /*7ee0*/  F2FP.SATFINITE.E4M3.F32.PACK_AB_MERGE_C R158, R159, R158, RZ ;  /* 0x0000009e9f9e723e */ /* 0x000fe200048070ff */
[-C--:B------:R-:W-:Y:S01]  /*7ef0*/  FMUL.FTZ R32, R32, R9.reuse ;  /* 0x0000000920207220 */ /* 0x080fe20000410000 */
        /* <DEDUP_REMOVED lines=121> */
[----:B------:R-:W-:Y:S01]  /*8690*/  F2FP.SATFINITE.E4M3.F32.PACK_AB_MERGE_C R219, R131, R130, R133 ;  /* 0x0000008283db723e */ /* 0x000fe20004807085 */
[----:B0-----:R-:W-:Y:S06]  /*86a0*/  @P1 BRA `(.L_x_157) ;  /* 0xffffffd000201947 */ /* 0x001fec000383ffff */
.L_x_147:
[----:B------:R-:W-:Y:S06]  /*86b0*/  BAR.ARV 0x8, 0x180 ;  /* 0x0206000000007b1d */ /* 0x000fec0000002000 */
[----:B------:R-:W-:Y:S05]  /*86c0*/  @!P0 BRA `(.L_x_158) ;  /* 0x0000000000048947 */ /* 0x000fea0003800000 */
[----:B------:R-:W-:Y:S01]  /*86d0*/  BPT.TRAP 0x1 ;  /* 0x000000040000795c */ /* 0x000fe20000300000 */
.L_x_158:
[----:B------:R-:W-:Y:S02]  /*86e0*/  IMAD.U32 R3, RZ, RZ, UR53 ;  /* 0x00000035ff037e24 */ /* 0x000fe4000f8e00ff */
[----:B------:R-:W-:Y:S02]  /*86f0*/  IMAD.U32 R8, RZ, RZ, UR46 ;  /* 0x0000002eff087e24 */ /* 0x000fe4000f8e00ff */
[----:B------:R-:W-:-:S03]  /*8700*/  IMAD R14, R3, 0x8, R0 ;  /* 0x00000008030e7824 */ /* 0x000fc600078e0200 */
[----:B------:R-:W-:-:S04]  /*8710*/  SHF.L.U32 R3, R8, 0x1f, RZ ;  /* 0x0000001f08037819 */ /* 0x000fc800000006ff */
[----:B------:R0:W1:Y:S01]  /*8720*/  SYNCS.PHASECHK.TRANS64.TRYWAIT P1, [R14+URZ+0x33450], R3 ;  /* 0x033450030e0075a7 */ /* 0x000062000802017f */
[----:B------:R-:W-:Y:S05]  /*8730*/  @!P0 BRA `(.L_x_159) ;  /* 0x0000000000048947 */ /* 0x000fea0003800000 */
[----:B------:R-:W-:Y:S01]  /*8740*/  BPT.TRAP 0x1 ;  /* 0x000000040000795c */ /* 0x000fe20000300000 */
.L_x_159:
[----:B------:R-:W-:Y:S02]  /*8750*/  VIADD R0, R0, 0x200 ;  /* 0x0000020000007836 */ /* 0x000fe40000000000 */
[----:B------:R-:W-:-:S03]  /*8760*/  IMAD.U32 R9, RZ, RZ, UR53 ;  /* 0x00000035ff097e24 */ /* 0x000fc6000f8e00ff */
[----:B------:R-:W-:-:S04]  /*8770*/  SHF.R.U32.HI R0, RZ, 0x4, R0 ;  /* 0x00000004ff007819 */ /* 0x000fc80000011600 */
[----:B------:R-:W-:-:S04]  /*8780*/  LOP3.LUT R0, R0, 0x3fff, RZ, 0xc0, !PT ;  /* 0x00003fff00007812 */ /* 0x000fc800078ec0ff */
[----:B------:R-:W-:Y:S01]  /*8790*/  LOP3.LUT R0, R0, 0x10000, RZ, 0xfc, !PT ;  /* 0x0001000000007812 */ /* 0x000fe200078efcff */
[----:B-1----:R-:W-:Y:S06]  /*87a0*/  @P1 BRA `(.L_x_160) ;  /* 0x0000000000081947 */ /* 0x002fec0003800000 */
[----:B------:R-:W1:Y:S02]  /*87b0*/  SYNCS.PHASECHK.TRANS64.TRYWAIT P1, [R14+URZ+0x33450], R3 ;  /* 0x033450030e0075a7 */ /* 0x000e64000802017f */
[----:B-1----:R-:W-:Y:S05]  /*87c0*/  @!P1 BRA `(.L_x_161) ;  /* 0x000000bc00049947 */ /* 0x002fea0003800000 */
.L_x_160:
[----:B------:R-:W-:Y:S01]  /*87d0*/  IMAD R8, R9, 0x780, R0 ;  /* 0x0000078009087824 */ /* 0x000fe200078e0200 */
[----:B------:R-:W-:Y:S05]  /*87e0*/  WARPSYNC.ALL ;  /* 0x0000000000007948 */ /* 0x000fea0003800000 */
[----:B------:R-:W-:Y:S01]  /*87f0*/  IMAD.MOV.U32 R9, RZ, RZ, -0x3ffffff0 ;  /* 0xc0000010ff097424 */ /* 0x000fe200078e00ff */
[C---:B------:R-:W-:Y:S01]  /*8800*/  R2UR UR6, R8.reuse ;  /* 0x00000000080672ca */ /* 0x040fe200000e0000 */
[----:B------:R-:W-:Y:S01]  /*8810*/  WARPGROUP.ARRIVE ;  /* 0x00000000000079c5 */ /* 0x000fe20000000000 */
[----:B------:R-:W-:Y:S01]  /*8820*/  VIADD R10, R8, 0x180 ;  /* 0x00000180080a7836 */ /* 0x000fe20000000000 */
[----:B------:R-:W-:Y:S01]  /*8830*/  ULDC.64 UR4, c[0x0][0x9a0] ;  /* 0x0002680000047ab9 */ /* 0x000fe20000000a00 */
[----:B------:R-:W-:Y:S01]  /*8840*/  R2UR UR7, R9 ;  /* 0x00000000090772ca */ /* 0x000fe200000e0000 */
[----:B------:R-:W-:Y:S01]  /*8850*/  IMAD.MOV.U32 R11, RZ, RZ, -0x3ffffff0 ;  /* 0xc0000010ff0b7424 */ /* 0x000fe200078e00ff */
[----:B------:R-:W-:Y:S01]  /*8860*/  ISETP.NE.U32.AND P1, PT, RZ, UR4, PT ;  /* 0x00000004ff007c0c */ /* 0x000fe2000bf25070 */
[----:B------:R-:W-:-:S03]  /*8870*/  IMAD.MOV.U32 R131, RZ, RZ, 0x3f800000 ;  /* 0x3f800000ff837424 */ /* 0x000fc600078e00ff */
[----:B------:R-:W-:-:S07]  /*8880*/  ISETP.NE.AND.EX P1, PT, RZ, UR5, PT, P1 ;  /* 0x00000005ff007c0c */ /* 0x000fce000bf25310 */
[----:B------:R-:W-:Y:S01]  /*8890*/  QGMMA.64x192x32.F32.E4M3.E4M3 R24, R200, gdesc[UR4], R24, gsb0 ;  /* 0x02e00004c8187df3 */ /* 0x000fe20008000818 */
[----:B------:R-:W-:Y:S01]  /*88a0*/  R2UR UR6, R10 ;  /* 0x000000000a0672ca */ /* 0x000fe200000e0000 */
[----:B------:R-:W-:Y:S01]  /*88b0*/  VIADD R10, R8, 0x300 ;  /* 0x00000300080a7836 */ /* 0x000fe20000000000 */
[----:B------:R-:W-:Y:S01]  /*88c0*/  R2UR UR7, R11 ;  /* 0x000000000b0772ca */ /* 0x000fe200000e0000 */
[----:B------:R-:W-:Y:S02]  /*88d0*/  IMAD.MOV.U32 R11, RZ, RZ, -0x3ffffff0 ;  /* 0xc0000010ff0b7424 */ /* 0x000fe400078e00ff */
[----:B------:R-:W2:Y:S01]  /*88e0*/  @P1 LDC.64 R12, c[0x0][0x9d0] ;  /* 0x00027400ff0c1b82 */ /* 0x000ea20000000a00 */
[----:B------:R-:W-:Y:S02]  /*88f0*/  WARPGROUP.DEPBAR.LE gsb0, 0x0 ;  /* 0x00008000000079c5 */ /* 0x000fe40000010000 */
[----:B------:R-:W-:-:S11]  /*8900*/  WARPGROUP.ARRIVE ;  /* 0x00000000000079c5 */ /* 0x000fd60000000000 */
[----:B------:R-:W-:Y:S01]  /*8910*/  QGMMA.64x192x32.F32.E4M3.E4M3 R24, R204, gdesc[UR4], R24, gsb0 ;  /* 0x02e00004cc187df3 */ /* 0x000fe20008000818 */
[----:B------:R-:W-:Y:S02]  /*8920*/  R2UR UR6, R10 ;  /* 0x000000000a0672ca */ /* 0x000fe400000e0000 */
[----:B------:R-:W-:Y:S02]  /*8930*/  R2UR UR7, R11 ;  /* 0x000000000b0772ca */ /* 0x000fe400000e0000 */
[----:B------:R-:W3:Y:S02]  /*8940*/  @P1 LDC.64 R10, c[0x0][0x9c8] ;  /* 0x00027200ff0a1b82 */ /* 0x000ee40000000a00 */
[----:B---3--:R-:W-:-:S04]  /*8950*/  @P1 IMAD R0, R10, UR37, RZ ;  /* 0x000000250a001c24 */ /* 0x008fc8000f8e02ff */
[----:B01----:R-:W-:Y:S02]  /*8960*/  @P1 IMAD R3, R11, UR36, R0 ;  /* 0x000000240b031c24 */ /* 0x003fe4000f8e0200 */
[----:B------:R-:W-:-:S04]  /*8970*/  @P1 IMAD.WIDE.U32 R10, R10, UR36, RZ ;  /* 0x000000240a0a1c25 */ /* 0x000fc8000f8e00ff */
[----:B------:R-:W-:Y:S02]  /*8980*/  @P1 IMAD.IADD R11, R11, 0x1, R3 ;  /* 0x000000010b0b1824 */ /* 0x000fe400078e0203 */
[----:B--2---:R-:W-:-:S04]  /*8990*/  @P1 IMAD.WIDE.U32 R10, R12, UR42, R10 ;  /* 0x0000002a0c0a1c25 */ /* 0x004fc8000f8e000a */
[----:B------:R-:W-:Y:S01]  /*89a0*/  @P1 IMAD R3, R13, UR42, R11 ;  /* 0x0000002a0d031c24 */ /* 0x000fe2000f8e020b */
[----:B------:R-:W-:-:S04]  /*89b0*/  @P1 LEA R12, P2, R10, UR4, 0x2 ;  /* 0x000000040a0c1c11 */ /* 0x000fc8000f8410ff */
[----:B------:R-:W-:-:S05]  /*89c0*/  @P1 LEA.HI.X R13, R10, UR5, R3, 0x2, P2 ;  /* 0x000000050a0d1c11 */ /* 0x000fca00090f1403 */
[----:B------:R0:W2:Y:S01]  /*89d0*/  @P1 LDG.E R131, desc[UR50][R12.64] ;  /* 0x000000320c831981 */ /* 0x0000a2000c1e1900 */
[----:B------:R-:W-:Y:S02]  /*89e0*/  VIADD R10, R8, 0x480 ;  /* 0x00000480080a7836 */ /* 0x000fe40000000000 */
[----:B------:R-:W-:Y:S01]  /*89f0*/  IMAD.MOV.U32 R11, RZ, RZ, -0x3ffffff0 ;  /* 0xc0000010ff0b7424 */ /* 0x000fe200078e00ff */
[----:B------:R-:W-:Y:S02]  /*8a00*/  WARPGROUP.DEPBAR.LE gsb0, 0x0 ;  /* 0x00008000000079c5 */ /* 0x000fe40000010000 */
[----:B------:R-:W-:-:S06]  /*8a10*/  WARPGROUP.ARRIVE ;  /* 0x00000000000079c5 */ /* 0x000fcc0000000000 */
[----:B------:R-:W-:Y:S01]  /*8a20*/  QGMMA.64x192x32.F32.E4M3.E4M3 R24, R208, gdesc[UR4], R24, gsb0 ;  /* 0x02e00004d0187df3 */ /* 0x000fe20008000818 */
[----:B------:R-:W-:Y:S02]  /*8a30*/  R2UR UR6, R10 ;  /* 0x000000000a0672ca */ /* 0x000fe400000e0000 */
[----:B------:R-:W-:Y:S01]  /*8a40*/  R2UR UR7, R11 ;  /* 0x000000000b0772ca */ /* 0x000fe200000e0000 */
[----:B------:R-:W-:Y:S02]  /*8a50*/  VIADD R8, R8, 0x600 ;  /* 0x0000060008087836 */ /* 0x000fe40000000000 */
[----:B------:R-:W-:Y:S01]  /*8a60*/  IMAD.MOV.U32 R9, RZ, RZ, -0x3ffffff0 ;  /* 0xc0000010ff097424 */ /* 0x000fe200078e00ff */
[----:B------:R-:W1:Y:S01]  /*8a70*/  SHFL.BFLY PT, R3, R6, 0x2, 0x1f ;  /* 0x0c401f0006037f89 */ /* 0x000e6200000e0000 */
[----:B------:R-:W-:Y:S02]  /*8a80*/  WARPGROUP.DEPBAR.LE gsb0, 0x0 ;  /* 0x00008000000079c5 */ /* 0x000fe40000010000 */
[----:B------:R-:W-:-:S10]  /*8a90*/  WARPGROUP.ARRIVE ;  /* 0x00000000000079c5 */ /* 0x000fd40000000000 */
[----:B------:R-:W-:Y:S01]  /*8aa0*/  QGMMA.64x192x32.F32.E4M3.E4M3 R24, R212, gdesc[UR4], R24, gsb0 ;  /* 0x02e00004d4187df3 */ /* 0x000fe20008000818 */
[----:B------:R-:W-:Y:S02]  /*8ab0*/  R2UR UR6, R8 ;  /* 0x00000000080672ca */ /* 0x000fe400000e0000 */
[----:B------:R-:W-:Y:S01]  /*8ac0*/  R2UR UR7, R9 ;  /* 0x00000000090772ca */ /* 0x000fe200000e0000 */
[----:B------:R-:W3:Y:S01]  /*8ad0*/  SHFL.BFLY PT, R8, R7, 0x2, 0x1f ;  /* 0x0c401f0007087f89 */ /* 0x000ee200000e0000 */
[----:B-1----:R-:W-:-:S05]  /*8ae0*/  FADD.FTZ R3, R3, R6 ;  /* 0x0000000603037221 */ /* 0x002fca0000010000 */
[----:B------:R-:W0:Y:S01]  /*8af0*/  SHFL.BFLY PT, R0, R3, 0x1, 0x1f ;  /* 0x0c201f0003007f89 */ /* 0x000e2200000e0000 */
[----:B---3--:R-:W-:-:S05]  /*8b00*/  FADD.FTZ R8, R8, R7 ;  /* 0x0000000708087221 */ /* 0x008fca0000010000 */
[----:B------:R-:W1:Y:S01]  /*8b10*/  SHFL.BFLY PT, R9, R8, 0x1, 0x1f ;  /* 0x0c201f0008097f89 */ /* 0x000e6200000e0000 */
[----:B0-----:R-:W-:-:S05]  /*8b20*/  FADD.FTZ R12, R3, R0 ;  /* 0x00000000030c7221 */ /* 0x001fca0000010000 */
[C---:B------:R-:W-:Y:S01]  /*8b30*/  FSETP.NE.FTZ.AND P1, PT, R12.reuse, RZ, PT ;  /* 0x000000ff0c00720b */ /* 0x040fe20003f35000 */
[----:B------:R-:W-:Y:S01]  /*8b40*/  FMUL.FTZ R15, R12, 0.00390625 ;  /* 0x3b8000000c0f7820 */ /* 0x000fe20000410000 */
[----:B------:R-:W-:-:S04]  /*8b50*/  IMAD.MOV.U32 R6, RZ, RZ, RZ ;  /* 0x000000ffff067224 */ /* 0x000fc800078e00ff */
[----:B------:R-:W-:Y:S01]  /*8b60*/  FSETP.NE.FTZ.AND P2, PT, R15, RZ, PT ;  /* 0x000000ff0f00720b */ /* 0x000fe20003f55000 */
[----:B-1----:R-:W-:-:S04]  /*8b70*/  FADD.FTZ R13, R8, R9 ;  /* 0x00000009080d7221 */ /* 0x002fc80000010000 */
[----:B------:R-:W-:Y:S02]  /*8b80*/  FMUL.FTZ R11, R13, 0.00390625 ;  /* 0x3b8000000d0b7820 */ /* 0x000fe40000410000 */
[----:B------:R-:W-:Y:S03]  /*8b90*/  @P1 MUFU.RCP R6, R12 ;  /* 0x0000000c00061308 */ /* 0x000fe60000001000 */
[----:B------:R-:W-:Y:S02]  /*8ba0*/  FSETP.NE.FTZ.AND P3, PT, R11, RZ, PT ;  /* 0x000000ff0b00720b */ /* 0x000fe40003f75000 */
[----:B------:R-:W-:Y:S01]  /*8bb0*/  FSETP.NE.FTZ.AND P1, PT, R13, RZ, PT ;  /* 0x000000ff0d00720b */ /* 0x000fe20003f35000 */
[----:B------:R-:W-:Y:S02]  /*8bc0*/  IMAD.MOV.U32 R10, RZ, RZ, RZ ;  /* 0x000000ffff0a7224 */ /* 0x000fe400078e00ff */
[----:B------:R-:W0:Y:S08]  /*8bd0*/  @P2 MUFU.LG2 R9, R15 ;  /* 0x0000000f00092308 */ /* 0x000e300000000c00 */
[----:B------:R-:W1:Y:S01]  /*8be0*/  @P3 MUFU.LG2 R11, R11 ;  /* 0x0000000b000b3308 */ /* 0x000e620000000c00 */
[----:B------:R-:W-:-:S02]  /*8bf0*/  WARPGROUP.DEPBAR.LE gsb0, 0x0 ;  /* 0x00008000000079c5 */ /* 0x000fc40000010000 */
[----:B------:R-:W-:-:S06]  /*8c00*/  WARPGROUP.ARRIVE ;  /* 0x00000000000079c5 */ /* 0x000fcc0000000000 */
[----:B------:R-:W-:Y:S01]  /*8c10*/  QGMMA.64x192x32.F32.E4M3.E4M3 R24, R216, gdesc[UR4], R24, gsb0 ;  /* 0x02e00004d8187df3 */ /* 0x000fe20008000818 */
[----:B------:R-:W3:Y:S01]  /*8c20*/  @P1 MUFU.RCP R10, R13 ;  /* 0x0000000d000a1308 */ /* 0x000ee20000001000 */
[----:B------:R-:W-:Y:S02]  /*8c30*/  IMAD.U32 R7, RZ, RZ, UR41 ;  /* 0x00000029ff077e24 */ /* 0x000fe4000f8e00ff */
[----:B------:R-:W-:Y:S02]  /*8c40*/  IMAD.U32 R21, RZ, RZ, UR41 ;  /* 0x00000029ff157e24 */ /* 0x000fe4000f8e00ff */
[----:B0-----:R-:W-:Y:S01]  /*8c50*/  @P2 FMUL.FTZ R8, R9, 0.69314718246459960938 ;  /* 0x3f31721809082820 */ /* 0x001fe20000410000 */
[----:B------:R-:W-:Y:S01]  /*8c60*/  @P2 FMUL.FTZ R7, R7, 0.69314718246459960938 ;  /* 0x3f31721807072820 */ /* 0x000fe20000410000 */
[----:B-1----:R-:W-:Y:S01]  /*8c70*/  @P3 FMUL.FTZ R12, R11, 0.69314718246459960938 ;  /* 0x3f3172180b0c3820 */ /* 0x002fe20000410000 */
[----:B------:R-:W-:Y:S01]  /*8c80*/  @P3 FMUL.FTZ R21, R21, 0.69314718246459960938 ;  /* 0x3f31721815153820 */ /* 0x000fe20000410000 */
[----:B------:R-:W-:-:S02]  /*8c90*/  IMAD.MOV.U32 R0, RZ, RZ, -0x800000 ;  /* 0xff800000ff007424 */ /* 0x000fc400078e00ff */
[----:B--2---:R-:W-:Y:S01]  /*8ca0*/  FMUL.FTZ R6, R6, R131 ;  /* 0x0000008306067220 */ /* 0x004fe20000410000 */
[----:B------:R-:W-:Y:S02]  /*8cb0*/  IMAD.MOV.U32 R3, RZ, RZ, -0x800000 ;  /* 0xff800000ff037424 */ /* 0x000fe400078e00ff */
[----:B------:R-:W-:Y:S01]  /*8cc0*/  @P2 FFMA.FTZ R0, R7, R4, R8 ;  /* 0x0000000407002223 */ /* 0x000fe20000010008 */
[----:B------:R-:W-:-:S01]  /*8cd0*/  @P3 FFMA.FTZ R3, R21, R5, R12 ;  /* 0x0000000515033223 */ /* 0x000fc2000001000c */
[----:B---3--:R-:W-:Y:S01]  /*8ce0*/  FMUL.FTZ R131, R10, R131 ;  /* 0x000000830a837220 */ /* 0x008fe20000410000 */
[----:B------:R-:W-:Y:S02]  /*8cf0*/  WARPGROUP.DEPBAR.LE gsb0, 0x0 ;  /* 0x00008000000079c5 */ /* 0x000fe40000010000 */
[----:B------:R-:W-:Y:S05]  /*8d00*/  @!P0 BRA `(.L_x_162) ;  /* 0x0000000000048947 */ /* 0x000fea0003800000 */
[----:B------:R-:W-:Y:S01]  /*8d10*/  BPT.TRAP 0x1 ;  /* 0x000000040000795c */ /* 0x000fe20000300000 */
.L_x_162:
[----:B------:R-:W-:Y:S01]  /*8d20*/  VIADD R5, R14, 0x33460 ;  /* 0x000334600e057836 */ /* 0x000fe20000000000 */
[----:B------:R-:W-:Y:S01]  /*8d30*/  UIADD3 UR53, UR53, 0x1, URZ ;  /* 0x0000000135357890 */ /* 0x000fe2000fffe03f */
[-C--:B------:R-:W-:Y:S01]  /*8d40*/  FMUL.FTZ R124, R32, R6.reuse ;  /* 0x00000006207c7220 */ /* 0x080fe20000410000 */
[-C--:B------:R-:W-:Y:S01]  /*8d50*/  FMUL.FTZ R32, R53, R6.reuse ;  /* 0x0000000635207220 */ /* 0x080fe20000410000 */
[-C--:B------:R-:W-:Y:S01]  /*8d60*/  FMUL.FTZ R20, R72, R6.reuse ;  /* 0x0000000648147220 */ /* 0x080fe20000410000 */
[----:B------:R-:W-:Y:S01]  /*8d70*/  PRMT R5, R2, 0x654, R5 ;  /* 0x0000065402057816 */ /* 0x000fe20000000005 */
[----:B------:R-:W-:Y:S01]  /*8d80*/  UISETP.NE.AND UP0, UPT, UR53, 0x2, UPT ;  /* 0x000000023500788c */ /* 0x000fe2000bf05270 */
[-C--:B------:R-:W-:Y:S01]  /*8d90*/  FMUL.FTZ R125, R29, R6.reuse ;  /* 0x000000061d7d7220 */ /* 0x080fe20000410000 */
[-C--:B------:R-:W-:Y:S01]  /*8da0*/  FMUL.FTZ R121, R48, R6.reuse ;  /* 0x0000000630797220 */ /* 0x080fe20000410000 */
[----:B------:R0:W-:Y:S01]  /*8db0*/  SYNCS.ARRIVE.TRANS64.RED.A1T0 RZ, [R5+URZ], RZ ;  /* 0x000000ff05ff79a7 */ /* 0x0001e2000810043f */
        /* <DEDUP_REMOVED lines=72> */
[----:B------:R-:W-:Y:S01]  /*9240*/  USEL UR4, URZ, 0x1, UP0 ;  /* 0x000000013f047887 */ /* 0x000fe20008000000 */
        /* <DEDUP_REMOVED lines=18> */
[----:B------:R-:W-:Y:S01]  /*9370*/  PLOP3.LUT P0, PT, PT, PT, PT, 0x8, 0x0 ;  /* 0x000000000000781c */ /* 0x000fe20003f0e170 */
[----:B------:R-:W-:Y:S01]  /*9380*/  FMUL.FTZ R131, R115, R131 ;  /* 0x0000008373837220 */ /* 0x000fe20000410000 */
[----:B------:R-:W-:-:S02]  /*9390*/  UIADD3 UR47, UR47, 0x1, URZ ;  /* 0x000000012f2f7890 */ /* 0x000fc4000fffe03f */
[----:B------:R-:W-:Y:S02]  /*93a0*/  USEL UR53, UR53, URZ, UP0 ;  /* 0x0000003f35357287 */ /* 0x000fe40008000000 */
[----:B0-----:R-:W-:-:S12]  /*93b0*/  ULOP3.LUT UR46, UR46, UR4, URZ, 0x3c, !UPT ;  /* 0x000000042e2e7292 */ /* 0x001fd8000f8e3c3f */
.L_x_140:
[----:B------:R-:W0:Y:S08]  /*93c0*/  S2UR UR4, SR_CgaCtaId ;  /* 0x00000000000479c3 */ /* 0x000e300000008800 */
[----:B------:R-:W-:Y:S01]  /*93d0*/  BAR.SYNC.DEFER_BLOCKING 0x5, 0x180 ;  /* 0x0146000000007b1d */ /* 0x000fe20000010000 */
[----:B------:R-:W-:-:S05]  /*93e0*/  UISETP.NE.AND UP0, UPT, UR45, URZ, UPT ;  /* 0x0000003f2d00728c */ /* 0x000fca000bf05270 */
[----:B------:R-:W-:Y:S01]  /*93f0*/  UMOV UR8, 0x400 ;  /* 0x0000040000087882 */ /* 0x000fe20000000000 */
[----:B------:R-:W-:Y:S05]  /*9400*/  BSSY B0, `(.L_x_163) ;  /* 0x00004ea000007945 */ /* 0x000fea0003800000 */
[----:B------:R-:W-:Y:S01]  /*9410*/  @!UP0 ULDC UR45, c[0x0][0xad4] ;  /* 0x0002b500002d8ab9 */ /* 0x000fe20000000800 */
[----:B0-----:R-:W-:-:S09]  /*9420*/  ULEA UR8, UR4, UR8, 0x18 ;  /* 0x0000000804087291 */ /* 0x001fd2000f8ec03f */
[----:B------:R-:W0:Y:S02]  /*9430*/  LDS.128 R4, [UR8+0x334d0] ;  /* 0x0334d008ff047984 */ /* 0x000e240008000c00 */
[----:B0-----:R-:W-:Y:S02]  /*9440*/  R2UR UR5, R5 ;  /* 0x00000000050572ca */ /* 0x001fe400000e0000 */
[----:B------:R-:W-:Y:S02]  /*9450*/  R2UR UR6, R6 ;  /* 0x00000000060672ca */ /* 0x000fe400000e0000 */
[----:B------:R-:W-:Y:S01]  /*9460*/  R2UR UR7, R7 ;  /* 0x00000000070772ca */ /* 0x000fe200000e0000 */
[----:B------:R-:W-:Y:S06]  /*9470*/  BAR.ARV 0x4, 0x180 ;  /* 0x0106000000007b1d */ /* 0x000fec0000002000 */
[----:B------:R-:W-:Y:S08]  /*9480*/  @P0 BRA `(.L_x_164) ;  /* 0x00000040000c0947 */ /* 0x000ff00003800000 */
[----:B------:R-:W0:Y:S01]  /*9490*/  S2R R26, SR_TID.X ;  /* 0x00000000001a7919 */ /* 0x000e220000002100 */
[----:B------:R-:W-:Y:S01]  /*94a0*/  ULDC.64 UR10, c[0x4][0x38] ;  /* 0x01000e00000a7ab9 */ /* 0x000fe20000000a00 */
[----:B------:R-:W1:Y:S01]  /*94b0*/  S2UR UR4, SR_SWINHI ;  /* 0x00000000000479c3 */ /* 0x000e620000002f00 */
[----:B------:R-:W-:Y:S01]  /*94c0*/  ULDC.64 UR14, c[0x0][0xc00] ;  /* 0x00030000000e7ab9 */ /* 0x000fe20000000a00 */
[----:B------:R-:W2:Y:S01]  /*94d0*/  LDL R154, [R1+0x34] ;  /* 0x00003400019a7983 */ /* 0x000ea20000100800 */
[----:B0-----:R-:W-:-:S05]  /*94e0*/  IMAD.SHL.U32 R4, R26, 0x4, RZ ;  /* 0x000000041a047824 */ /* 0x001fca00078e00ff */
[----:B------:R-:W-:Y:S01]  /*94f0*/  LOP3.LUT R4, R4, 0xc, RZ, 0xc0, !PT ;  /* 0x0000000c04047812 */ /* 0x000fe200078ec0ff */
[----:B------:R-:W-:Y:S03]  /*9500*/  BAR.SYNC.DEFER_BLOCKING 0x1, 0x100 ;  /* 0x0044000000007b1d */ /* 0x000fe60000010000 */
[----:B------:R-:W-:-:S05]  /*9510*/  IADD3 R4, P0, R4, UR10, RZ ;  /* 0x0000000a04047c10 */ /* 0x000fca000ff1e0ff */
[----:B------:R-:W-:-:S05]  /*9520*/  IMAD.X R5, RZ, RZ, UR11, P0 ;  /* 0x0000000bff057e24 */ /* 0x000fca00080e06ff */
[----:B------:R0:W3:Y:S01]  /*9530*/  LDG.E.CONSTANT R24, desc[UR50][R4.64] ;  /* 0x0000003204187981 */ /* 0x0000e2000c1e9900 */
[----:B------:R-:W-:-:S03]  /*9540*/  LOP3.LUT P0, R6, R26, 0x3, RZ, 0xc0, !PT ;  /* 0x000000031a067812 */ /* 0x000fc6000780c0ff */
[----:B------:R-:W4:Y:S01]  /*9550*/  LDL R4, [R1+0x38] ;  /* 0x0000380001047983 */ /* 0x000f220000100800 */
[----:B------:R-:W-:Y:S01]  /*9560*/  ISETP.EQ.OR P0, PT, R6, 0x3, !P0 ;  /* 0x000000030600780c */ /* 0x000fe20004702670 */
[----:B------:R-:W-:Y:S01]  /*9570*/  UMOV UR10, UR8 ;  /* 0x00000008000a7c82 */ /* 0x000fe20008000000 */
[----:B-1----:R-:W-:Y:S02]  /*9580*/  UMOV UR11, UR4 ;  /* 0x00000004000b7c82 */ /* 0x002fe40008000000 */
[----:B------:R-:W-:Y:S02]  /*9590*/  SEL R87, R93, R32, P0 ;  /* 0x000000205d577207 */ /* 0x000fe40000000000 */
[----:B------:R-:W-:Y:S02]  /*95a0*/  SEL R32, R32, R93, P0 ;  /* 0x0000005d20207207 */ /* 0x000fe40000000000 */
[----:B------:R-:W-:Y:S02]  /*95b0*/  SEL R93, R36, R61, P0 ;  /* 0x0000003d245d7207 */ /* 0x000fe40000000000 */
[----:B------:R-:W-:-:S02]  /*95c0*/  SEL R35, R61, R36, P0 ;  /* 0x000000243d237207 */ /* 0x000fc40000000000 */
[----:B------:R-:W-:Y:S02]  /*95d0*/  SEL R95, R40, R139, P0 ;  /* 0x0000008b285f7207 */ /* 0x000fe40000000000 */
[----:B------:R-:W-:Y:S02]  /*95e0*/  SEL R36, R139, R40, P0 ;  /* 0x000000288b247207 */ /* 0x000fe40000000000 */
[----:B------:R-:W-:Y:S02]  /*95f0*/  SEL R99, R20, R101, P0 ;  /* 0x0000006514637207 */ /* 0x000fe40000000000 */
[----:B------:R-:W-:Y:S01]  /*9600*/  SEL R38, R101, R20, P0 ;  /* 0x0000001465267207 */ /* 0x000fe20000000000 */
[----:B------:R-:W-:Y:S01]  /*9610*/  IMAD.MOV.U32 R20, RZ, RZ, 0x2 ;  /* 0x00000002ff147424 */ /* 0x000fe200078e00ff */
        /* <DEDUP_REMOVED lines=87> */
[----:B------:R-:W-:Y:S01]  /*9b90*/  SEL R71, R71, R86, P0 ;  /* 0x0000005647477207 */ /* 0x000fe20000000000 */
[----:B------:R-:W-:Y:S02]  /*9ba0*/  USHF.L.U32 UR4, UR36, 0x2, URZ ;  /* 0x0000000224047899 */ /* 0x000fe4000800063f */
[----:B------:R-:W-:Y:S02]  /*9bb0*/  USHF.L.U64.HI UR16, UR36, 0x2, UR37 ;  /* 0x0000000224107899 */ /* 0x000fe40008010225 */
[----:B------:R-:W-:Y:S01]  /*9bc0*/  UIADD3 UR9, UP0, UR4, UR14, URZ ;  /* 0x0000000e04097290 */ /* 0x000fe2000ff1e03f */
[----:B----4-:R-:W-:-:S03]  /*9bd0*/  IMAD.WIDE R20, R4, R20, UR10 ;  /* 0x0000000a04147e25 */ /* 0x010fc6000f8e0214 */
[C---:B------:R-:W-:Y:S02]  /*9be0*/  IADD3 R191, P3, R20.reuse, 0x8040, RZ ;  /* 0x0000804014bf7810 */ /* 0x040fe40007f7e0ff */
[C---:B------:R-:W-:Y:S02]  /*9bf0*/  IADD3 R189, P6, R20.reuse, 0x8020, RZ ;  /* 0x0000802014bd7810 */ /* 0x040fe40007fde0ff */
[----:B------:R-:W-:Y:S02]  /*9c00*/  IADD3 R193, P4, R20, 0x8060, RZ ;  /* 0x0000806014c17810 */ /* 0x000fe40007f9e0ff */
[----:B0-----:R-:W-:Y:S02]  /*9c10*/  LOP3.LUT R4, R191, 0x380, RZ, 0xc0, !PT ;  /* 0x00000380bf047812 */ /* 0x001fe400078ec0ff */
[----:B------:R-:W-:Y:S01]  /*9c20*/  LOP3.LUT R2, R189, 0x380, RZ, 0xc0, !PT ;  /* 0x00000380bd027812 */ /* 0x000fe200078ec0ff */
[----:B------:R-:W-:Y:S01]  /*9c30*/  IMAD.X R15, RZ, RZ, R21, P4 ;  /* 0x000000ffff0f7224 */ /* 0x000fe200020e0615 */
[----:B------:R-:W-:-:S02]  /*9c40*/  LOP3.LUT R6, R193, 0x380, RZ, 0xc0, !PT ;  /* 0x00000380c1067812 */ /* 0x000fc400078ec0ff */
[----:B------:R-:W-:Y:S02]  /*9c50*/  IADD3 R187, P5, R20, 0x8000, RZ ;  /* 0x0000800014bb7810 */ /* 0x000fe40007fbe0ff */
[----:B------:R-:W-:Y:S02]  /*9c60*/  SHF.R.U64 R4, R4, 0x3, RZ ;  /* 0x0000000304047819 */ /* 0x000fe400000012ff */
[----:B------:R-:W-:Y:S02]  /*9c70*/  SHF.R.U64 R2, R2, 0x3, RZ ;  /* 0x0000000302027819 */ /* 0x000fe400000012ff */
[C---:B------:R-:W-:Y:S02]  /*9c80*/  IADD3 R183, P1, R20.reuse, 0x4040, RZ ;  /* 0x0000404014b77810 */ /* 0x040fe40007f3e0ff */
[----:B------:R-:W-:Y:S01]  /*9c90*/  IADD3 R181, P4, R20, 0x4020, RZ ;  /* 0x0000402014b57810 */ /* 0x000fe20007f9e0ff */
[----:B------:R-:W-:Y:S01]  /*9ca0*/  IMAD.X R131, RZ, RZ, R21, P3 ;  /* 0x000000ffff837224 */ /* 0x000fe200018e0615 */
[----:B------:R-:W-:-:S02]  /*9cb0*/  SHF.R.U64 R6, R6, 0x3, RZ ;  /* 0x0000000306067819 */ /* 0x000fc400000012ff */
[----:B------:R-:W-:Y:S02]  /*9cc0*/  IADD3 R185, P2, R20, 0x4060, RZ ;  /* 0x0000406014b97810 */ /* 0x000fe40007f5e0ff */
[----:B------:R-:W-:Y:S02]  /*9cd0*/  LOP3.LUT R130, R4, R191, RZ, 0x3c, !PT ;  /* 0x000000bf04827212 */ /* 0x000fe400078e3cff */
[----:B------:R-:W-:Y:S02]  /*9ce0*/  LOP3.LUT R12, R2, R189, RZ, 0x3c, !PT ;  /* 0x000000bd020c7212 */ /* 0x000fe400078e3cff */
[----:B------:R-:W-:Y:S02]  /*9cf0*/  LOP3.LUT R8, R187, 0x380, RZ, 0xc0, !PT ;  /* 0x00000380bb087812 */ /* 0x000fe400078ec0ff */
[----:B------:R-:W-:Y:S02]  /*9d00*/  IADD3 R179, P3, R20, 0x4000, RZ ;  /* 0x0000400014b37810 */ /* 0x000fe40007f7e0ff */
[----:B------:R-:W-:-:S02]  /*9d10*/  LOP3.LUT R4, R183, 0x380, RZ, 0xc0, !PT ;  /* 0x00000380b7047812 */ /* 0x000fc400078ec0ff */
[----:B------:R-:W-:Y:S02]  /*9d20*/  LOP3.LUT R2, R181, 0x380, RZ, 0xc0, !PT ;  /* 0x00000380b5027812 */ /* 0x000fe400078ec0ff */
[----:B------:R-:W-:Y:S02]  /*9d30*/  LOP3.LUT R5, R20, 0x380, RZ, 0xc0, !PT ;  /* 0x0000038014057812 */ /* 0x000fe400078ec0ff */
[----:B------:R-:W-:Y:S01]  /*9d40*/  LOP3.LUT R14, R6, R193, RZ, 0x3c, !PT ;  /* 0x000000c1060e7212 */ /* 0x000fe200078e3cff */
[--C-:B------:R-:W-:Y:S01]  /*9d50*/  IMAD.X R13, RZ, RZ, R21.reuse, P6 ;  /* 0x000000ffff0d7224 */ /* 0x100fe200030e0615 */
[----:B------:R-:W-:Y:S01]  /*9d60*/  LOP3.LUT R6, R185, 0x380, RZ, 0xc0, !PT ;  /* 0x00000380b9067812 */ /* 0x000fe200078ec0ff */
[----:B------:R-:W-:Y:S01]  /*9d70*/  IMAD.X R11, RZ, RZ, R21, P2 ;  /* 0x000000ffff0b7224 */ /* 0x000fe200010e0615 */
[----:B------:R-:W-:Y:S02]  /*9d80*/  SHF.R.U64 R8, R8, 0x3, RZ ;  /* 0x0000000308087819 */ /* 0x000fe400000012ff */
[----:B------:R-:W-:-:S02]  /*9d90*/  SHF.R.U64 R4, R4, 0x3, RZ ;  /* 0x0000000304047819 */ /* 0x000fc400000012ff */
[----:B------:R-:W-:Y:S02]  /*9da0*/  SHF.R.U64 R2, R2, 0x3, RZ ;  /* 0x0000000302027819 */ /* 0x000fe400000012ff */
[----:B------:R-:W-:Y:S02]  /*9db0*/  LOP3.LUT R40, R179, 0x380, RZ, 0xc0, !PT ;  /* 0x00000380b3287812 */ /* 0x000fe400078ec0ff */
[C---:B------:R-:W-:Y:S02]  /*9dc0*/  IADD3 R41, P6, R20.reuse, 0x20, RZ ;  /* 0x0000002014297810 */ /* 0x040fe40007fde0ff */
[----:B------:R-:W-:Y:S02]  /*9dd0*/  IADD3 R119, P2, R20, 0x40, RZ ;  /* 0x0000004014777810 */ /* 0x000fe40007f5e0ff */
[----:B------:R-:W-:Y:S01]  /*9de0*/  SHF.R.U64 R5, R5, 0x3, RZ ;  /* 0x0000000305057819 */ /* 0x000fe200000012ff */
[----:B------:R-:W-:Y:S01]  /*9df0*/  IMAD.X R133, RZ, RZ, R21, P5 ;  /* 0x000000ffff857224 */ /* 0x000fe200028e0615 */
[----:B------:R-:W-:-:S02]  /*9e00*/  SHF.R.U64 R6, R6, 0x3, RZ ;  /* 0x0000000306067819 */ /* 0x000fc400000012ff */
[----:B------:R-:W-:Y:S02]  /*9e10*/  LOP3.LUT R132, R8, R187, RZ, 0x3c, !PT ;  /* 0x000000bb08847212 */ /* 0x000fe400078e3cff */
[----:B------:R-:W-:Y:S02]  /*9e20*/  IADD3 R177, P5, R20, 0x60, RZ ;  /* 0x0000006014b17810 */ /* 0x000fe40007fbe0ff */
[----:B------:R-:W-:Y:S02]  /*9e30*/  LOP3.LUT R134, R4, R183, RZ, 0x3c, !PT ;  /* 0x000000b704867212 */ /* 0x000fe400078e3cff */
[----:B------:R-:W-:Y:S02]  /*9e40*/  LOP3.LUT R8, R2, R181, RZ, 0x3c, !PT ;  /* 0x000000b502087212 */ /* 0x000fe400078e3cff */
[----:B------:R-:W-:Y:S02]  /*9e50*/  SHF.R.U64 R40, R40, 0x3, RZ ;  /* 0x0000000328287819 */ /* 0x000fe400000012ff */
[----:B------:R-:W-:-:S02]  /*9e60*/  LOP3.LUT R20, R5, R20, RZ, 0x3c, !PT ;  /* 0x0000001405147212 */ /* 0x000fc400078e3cff */
[----:B------:R-:W-:Y:S02]  /*9e70*/  LOP3.LUT R2, R41, 0x380, RZ, 0xc0, !PT ;  /* 0x0000038029027812 */ /* 0x000fe400078ec0ff */
[----:B------:R-:W-:Y:S01]  /*9e80*/  LOP3.LUT R4, R119, 0x380, RZ, 0xc0, !PT ;  /* 0x0000038077047812 */ /* 0x000fe200078ec0ff */
[--C-:B------:R-:W-:Y:S01]  /*9e90*/  IMAD.X R135, RZ, RZ, R21.reuse, P1 ;  /* 0x000000ffff877224 */ /* 0x100fe200008e0615 */
[----:B------:R-:W-:Y:S01]  /*9ea0*/  LOP3.LUT R10, R6, R185, RZ, 0x3c, !PT ;  /* 0x000000b9060a7212 */ /* 0x000fe200078e3cff */
[--C-:B------:R-:W-:Y:S01]  /*9eb0*/  IMAD.X R9, RZ, RZ, R21.reuse, P4 ;  /* 0x000000ffff097224 */ /* 0x100fe200020e0615 */
[----:B------:R-:W-:Y:S01]  /*9ec0*/  LOP3.LUT R6, R177, 0x380, RZ, 0xc0, !PT ;  /* 0x00000380b1067812 */ /* 0x000fe200078ec0ff */
[--C-:B------:R-:W-:Y:S01]  /*9ed0*/  IMAD.X R137, RZ, RZ, R21.reuse, P3 ;  /* 0x000000ffff897224 */ /* 0x100fe200018e0615 */
[----:B------:R-:W-:Y:S01]  /*9ee0*/  LOP3.LUT R136, R40, R179, RZ, 0x3c, !PT ;  /* 0x000000b328887212 */ /* 0x000fe200078e3cff */
[--C-:B------:R-:W-:Y:S01]  /*9ef0*/  IMAD.X R43, RZ, RZ, R21.reuse, P6 ;  /* 0x000000ffff2b7224 */ /* 0x100fe200030e0615 */
[----:B------:R-:W-:Y:S01]  /*9f00*/  SHF.R.U64 R2, R2, 0x3, RZ ;  /* 0x0000000302027819 */ /* 0x000fe200000012ff */
[--C-:B------:R-:W-:Y:S01]  /*9f10*/  IMAD.X R7, RZ, RZ, R21.reuse, P5 ;  /* 0x000000ffff077224 */ /* 0x100fe200028e0615 */
[----:B------:R-:W-:Y:S01]  /*9f20*/  SHF.R.U64 R4, R4, 0x3, RZ ;  /* 0x0000000304047819 */ /* 0x000fe200000012ff */
[----:B------:R-:W-:Y:S01]  /*9f30*/  IMAD.X R5, RZ, RZ, R21, P2 ;  /* 0x000000ffff057224 */ /* 0x000fe200010e0615 */
[----:B------:R-:W-:-:S02]  /*9f40*/  MOV R40, R20 ;  /* 0x0000001400287202 */ /* 0x000fc40000000f00 */
[----:B---3--:R-:W-:Y:S02]  /*9f50*/  LOP3.LUT R21, R24, 0x2, RZ, 0x3c, !PT ;  /* 0x0000000218157812 */ /* 0x008fe400078e3cff */
[----:B------:R-:W-:Y:S02]  /*9f60*/  SHF.R.U64 R6, R6, 0x3, RZ ;  /* 0x0000000306067819 */ /* 0x000fe400000012ff */
[----:B------:R-:W-:Y:S02]  /*9f70*/  LOP3.LUT R42, R2, R41, RZ, 0x3c, !PT ;  /* 0x00000029022a7212 */ /* 0x000fe400078e3cff */
[----:B------:R-:W-:Y:S02]  /*9f80*/  LOP3.LUT R4, R4, R119, RZ, 0x3c, !PT ;  /* 0x0000007704047212 */ /* 0x000fe400078e3cff */
[----:B------:R-:W-:Y:S01]  /*9f90*/  MOV R134, R134 ;  /* 0x0000008600867202 */ /* 0x000fe20000000f00 */
[----:B------:R-:W-:Y:S01]  /*9fa0*/  SHFL.IDX PT, R175, R175, R24, 0x1c1f ;  /* 0x001c1f18afaf7589 */ /* 0x000fe200000e0000 */
[----:B------:R-:W-:-:S02]  /*9fb0*/  MOV R2, R14 ;  /* 0x0000000e00027202 */ /* 0x000fc40000000f00 */
[----:B------:R-:W-:Y:S01]  /*9fc0*/  MOV R132, R132 ;  /* 0x0000008400847202 */ /* 0x000fe20000000f00 */
[----:B------:R-:W-:Y:S01]  /*9fd0*/  SHFL.IDX PT, R14, R121, R24, 0x1c1f ;  /* 0x001c1f18790e7589 */ /* 0x000fe200000e0000 */
[----:B------:R-:W-:Y:S02]  /*9fe0*/  MOV R135, R8 ;  /* 0x0000000800877202 */ /* 0x000fe40000000f00 */
[----:B------:R-:W-:Y:S01]  /*9ff0*/  MOV R133, R10 ;  /* 0x0000000a00857202 */ /* 0x000fe20000000f00 */
[----:B------:R-:W0:Y:S01]  /*a000*/  SHFL.IDX PT, R8, R118, R21, 0x1c1f ;  /* 0x001c1f1576087589 */ /* 0x000e2200000e0000 */
[----:B------:R-:W-:-:S03]  /*a010*/  LOP3.LUT R6, R6, R177, RZ, 0x3c, !PT ;  /* 0x000000b106067212 */ /* 0x000fc600078e3cff */
[----:B------:R-:W1:Y:S01]  /*a020*/  SHFL.IDX PT, R15, R54, R21, 0x1c1f ;  /* 0x001c1f15360f7589 */ /* 0x000e6200000e0000 */
[----:B------:R-:W-:-:S03]  /*a030*/  MOV R42, R42 ;  /* 0x0000002a002a7202 */ /* 0x000fc60000000f00 */
[----:B------:R-:W-:Y:S01]  /*a040*/  SHFL.IDX PT, R73, R73, R24, 0x1c1f ;  /* 0x001c1f1849497589 */ /* 0x000fe200000e0000 */
[----:B------:R-:W-:-:S03]  /*a050*/  MOV R43, R4 ;  /* 0x00000004002b7202 */ /* 0x000fc60000000f00 */
[----:B------:R-:W-:Y:S04]  /*a060*/  SHFL.IDX PT, R10, R33, R24, 0x1c1f ;  /* 0x001c1f18210a7589 */ /* 0x000fe800000e0000 */
[----:B------:R-:W-:Y:S04]  /*a070*/  SHFL.IDX PT, R83, R83, R24, 0x1c1f ;  /* 0x001c1f1853537589 */ /* 0x000fe800000e0000 */
[----:B------:R-:W-:Y:S04]  /*a080*/  SHFL.IDX PT, R85, R85, R24, 0x1c1f ;  /* 0x001c1f1855557589 */ /* 0x000fe800000e0000 */
[----:B------:R-:W-:Y:S04]  /*a090*/  SHFL.IDX PT, R104, R103, R24, 0x1c1f ;  /* 0x001c1f1867687589 */ /* 0x000fe800000e0000 */
[----:B------:R-:W-:Y:S04]  /*a0a0*/  SHFL.IDX PT, R26, R26, R21, 0x1c1f ;  /* 0x001c1f151a1a7589 */ /* 0x000fe800000e0000 */
[----:B------:R-:W3:Y:S04]  /*a0b0*/  SHFL.IDX PT, R25, R25, R21, 0x1c1f ;  /* 0x001c1f1519197589 */ /* 0x000ee800000e0000 */
[----:B------:R-:W-:Y:S04]  /*a0c0*/  SHFL.IDX PT, R98, R27, R21, 0x1c1f ;  /* 0x001c1f151b627589 */ /* 0x000fe800000e0000 */
[----:B------:R-:W4:Y:S04]  /*a0d0*/  SHFL.IDX PT, R100, R30, R21, 0x1c1f ;  /* 0x001c1f151e647589 */ /* 0x000f2800000e0000 */
[----:B------:R-:W2:Y:S04]  /*a0e0*/  SHFL.IDX PT, R122, R31, R21, 0x1c1f ;  /* 0x001c1f151f7a7589 */ /* 0x000ea800000e0000 */
        /* <DEDUP_REMOVED lines=8> */
[----:B------:R-:W2:Y:S04]  /*a170*/  SHFL.IDX PT, R20, R55, R21, 0x1c1f ;  /* 0x001c1f1537147589 */ /* 0x000ea800000e0000 */
[----:B------:R-:W2:Y:S04]  /*a180*/  SHFL.IDX PT, R27, R58, R21, 0x1c1f ;  /* 0x001c1f153a1b7589 */ /* 0x000ea800000e0000 */
[----:B------:R-:W2:Y:S01]  /*a190*/  SHFL.IDX PT, R118, R67, R21, 0x1c1f ;  /* 0x001c1f1543767589 */ /* 0x000ea200000e0000 */
[----:B------:R-:W-:-:S03]  /*a1a0*/  MOV R41, R6 ;  /* 0x0000000600297202 */ /* 0x000fc60000000f00 */
[----:B------:R-:W2:Y:S04]  /*a1b0*/  SHFL.IDX PT, R75, R75, R24, 0x1c1f ;  /* 0x001c1f184b4b7589 */ /* 0x000ea800000e0000 */
[----:B------:R-:W-:Y:S04]  /*a1c0*/  SHFL.IDX PT, R77, R77, R24, 0x1c1f ;  /* 0x001c1f184d4d7589 */ /* 0x000fe800000e0000 */
[----:B------:R-:W-:Y:S04]  /*a1d0*/  SHFL.IDX PT, R112, R107, R24, 0x1c1f ;  /* 0x001c1f186b707589 */ /* 0x000fe800000e0000 */
[----:B------:R-:W-:Y:S04]  /*a1e0*/  SHFL.IDX PT, R120, R111, R24, 0x1c1f ;  /* 0x001c1f186f787589 */ /* 0x000fe800000e0000 */
[----:B------:R-:W-:Y:S04]  /*a1f0*/  SHFL.IDX PT, R127, R127, R24, 0x1c1f ;  /* 0x001c1f187f7f7589 */ /* 0x000fe800000e0000 */
[----:B------:R-:W-:Y:S04]  /*a200*/  SHFL.IDX PT, R129, R129, R24, 0x1c1f ;  /* 0x001c1f1881817589 */ /* 0x000fe800000e0000 */
[----:B------:R-:W2:Y:S04]  /*a210*/  SHFL.IDX PT, R94, R28, R21, 0x1c1f ;  /* 0x001c1f151c5e7589 */ /* 0x000ea800000e0000 */
[----:B------:R-:W-:Y:S04]  /*a220*/  SHFL.IDX PT, R99, R38, R21, 0x1c1f ;  /* 0x001c1f1526637589 */ /* 0x000fe800000e0000 */
[----:B------:R-:W-:Y:S04]  /*a230*/  SHFL.IDX PT, R113, R49, R21, 0x1c1f ;  /* 0x001c1f1531717589 */ /* 0x000fe800000e0000 */
[----:B------:R4:W-:Y:S04]  /*a240*/  SHFL.IDX PT, R121, R51, R21, 0x1c1f ;  /* 0x001c1f1533797589 */ /* 0x0009e800000e0000 */
[----:B------:R-:W2:Y:S04]  /*a250*/  SHFL.IDX PT, R36, R59, R21, 0x1c1f ;  /* 0x001c1f153b247589 */ /* 0x000ea800000e0000 */
[----:B------:R-:W2:Y:S04]  /*a260*/  SHFL.IDX PT, R60, R60, R21, 0x1c1f ;  /* 0x001c1f153c3c7589 */ /* 0x000ea800000e0000 */
[----:B------:R-:W-:Y:S04]  /*a270*/  SHFL.IDX PT, R79, R79, R24, 0x1c1f ;  /* 0x001c1f184f4f7589 */ /* 0x000fe800000e0000 */
        /* <DEDUP_REMOVED lines=21> */
[----:B------:R2:W-:Y:S04]  /*a3d0*/  SHFL.IDX PT, R29, R57, R21, 0x1c1f ;  /* 0x001c1f15391d7589 */ /* 0x0005e800000e0000 */
[----:B------:R-:W-:Y:S04]  /*a3e0*/  SHFL.IDX PT, R138, R63, R21, 0x1c1f ;  /* 0x001c1f153f8a7589 */ /* 0x000fe800000e0000 */
[----:B------:R2:W2:Y:S04]  /*a3f0*/  SHFL.IDX PT, R140, R62, R21, 0x1c1f ;  /* 0x001c1f153e8c7589 */ /* 0x0004a800000e0000 */
[----:B------:R-:W2:Y:S04]  /*a400*/  SHFL.IDX PT, R34, R74, R21, 0x1c1f ;  /* 0x001c1f154a227589 */ /* 0x000ea800000e0000 */
[----:B------:R-:W2:Y:S04]  /*a410*/  SHFL.IDX PT, R32, R78, R21, 0x1c1f ;  /* 0x001c1f154e207589 */ /* 0x000ea800000e0000 */
[----:B------:R-:W2:Y:S04]  /*a420*/  SHFL.IDX PT, R35, R106, R21, 0x1c1f ;  /* 0x001c1f156a237589 */ /* 0x000ea800000e0000 */
[----:B------:R-:W-:Y:S04]  /*a430*/  SHFL.IDX PT, R108, R161, R24, 0x1c1f ;  /* 0x001c1f18a16c7589 */ /* 0x000fe800000e0000 */
[----:B------:R-:W-:Y:S04]  /*a440*/  SHFL.IDX PT, R116, R165, R24, 0x1c1f ;  /* 0x001c1f18a5747589 */ /* 0x000fe800000e0000 */
[----:B------:R-:W2:Y:S04]  /*a450*/  SHFL.IDX PT, R39, R72, R21, 0x1c1f ;  /* 0x001c1f1548277589 */ /* 0x000ea800000e0000 */
[----:B------:R-:W2:Y:S04]  /*a460*/  SHFL.IDX PT, R37, R76, R21, 0x1c1f ;  /* 0x001c1f154c257589 */ /* 0x000ea800000e0000 */
[----:B------:R-:W-:Y:S04]  /*a470*/  SHFL.IDX PT, R97, R97, R24, 0x1c1f ;  /* 0x001c1f1861617589 */ /* 0x000fe800000e0000 */
[----:B------:R-:W-:Y:S04]  /*a480*/  SHFL.IDX PT, R6, R173, R24, 0x1c1f ;  /* 0x001c1f18ad067589 */ /* 0x000fe800000e0000 */
[----:B------:R-:W2:Y:S04]  /*a490*/  SHFL.IDX PT, R46, R46, R21, 0x1c1f ;  /* 0x001c1f152e2e7589 */ /* 0x000ea800000e0000 */
[----:B------:R-:W2:Y:S04]  /*a4a0*/  SHFL.IDX PT, R47, R47, R21, 0x1c1f ;  /* 0x001c1f152f2f7589 */ /* 0x000ea800000e0000 */
[----:B------:R-:W2:Y:S04]  /*a4b0*/  SHFL.IDX PT, R45, R114, R21, 0x1c1f ;  /* 0x001c1f15722d7589 */ /* 0x000ea800000e0000 */
[----:B------:R-:W2:Y:S04]  /*a4c0*/  SHFL.IDX PT, R81, R81, R24, 0x1c1f ;  /* 0x001c1f1851517589 */ /* 0x000ea800000e0000 */
[----:B------:R-:W2:Y:S04]  /*a4d0*/  SHFL.IDX PT, R91, R91, R24, 0x1c1f ;  /* 0x001c1f185b5b7589 */ /* 0x000ea800000e0000 */
[----:B------:R-:W2:Y:S04]  /*a4e0*/  SHFL.IDX PT, R93, R93, R24, 0x1c1f ;  /* 0x001c1f185d5d7589 */ /* 0x000ea800000e0000 */
[----:B------:R-:W-:Y:S04]  /*a4f0*/  SHFL.IDX PT, R89, R89, R24, 0x1c1f ;  /* 0x001c1f1859597589 */ /* 0x000fe800000e0000 */
[----:B------:R-:W-:Y:S04]  /*a500*/  SHFL.IDX PT, R145, R145, R24, 0x1c1f ;  /* 0x001c1f1891917589 */ /* 0x000fe800000e0000 */
[----:B------:R-:W-:Y:S04]  /*a510*/  SHFL.IDX PT, R147, R147, R24, 0x1c1f ;  /* 0x001c1f1893937589 */ /* 0x000fe800000e0000 */
[----:B------:R-:W-:Y:S04]  /*a520*/  SHFL.IDX PT, R142, R65, R21, 0x1c1f ;  /* 0x001c1f15418e7589 */ /* 0x000fe800000e0000 */
[----:B------:R2:W2:Y:S04]  /*a530*/  SHFL.IDX PT, R144, R64, R21, 0x1c1f ;  /* 0x001c1f1540907589 */ /* 0x0004a800000e0000 */
[----:B------:R-:W-:Y:S04]  /*a540*/  SHFL.IDX PT, R52, R105, R24, 0x1c1f ;  /* 0x001c1f1869347589 */ /* 0x000fe800000e0000 */
[----:B------:R-:W-:Y:S04]  /*a550*/  SHFL.IDX PT, R149, R149, R24, 0x1c1f ;  /* 0x001c1f1895957589 */ /* 0x000fe800000e0000 */
[----:B------:R-:W2:Y:S04]  /*a560*/  SHFL.IDX PT, R146, R66, R21, 0x1c1f ;  /* 0x001c1f1542927589 */ /* 0x000ea800000e0000 */
[----:B------:R-:W-:Y:S04]  /*a570*/  SHFL.IDX PT, R128, R115, R24, 0x1c1f ;  /* 0x001c1f1873807589 */ /* 0x000fe800000e0000 */
[----:B------:R-:W-:Y:S04]  /*a580*/  SHFL.IDX PT, R153, R153, R24, 0x1c1f ;  /* 0x001c1f1899997589 */ /* 0x000fe800000e0000 */
[----:B------:R-:W-:Y:S04]  /*a590*/  SHFL.IDX PT, R155, R155, R24, 0x1c1f ;  /* 0x001c1f189b9b7589 */ /* 0x000fe800000e0000 */
[----:B------:R2:W-:Y:S04]  /*a5a0*/  SHFL.IDX PT, R105, R48, R21, 0x1c1f ;  /* 0x001c1f1530697589 */ /* 0x0005e800000e0000 */
[----:B------:R-:W-:Y:S04]  /*a5b0*/  SHFL.IDX PT, R53, R53, R21, 0x1c1f ;  /* 0x001c1f1535357589 */ /* 0x000fe800000e0000 */
[----:B------:R-:W-:Y:S04]  /*a5c0*/  SHFL.IDX PT, R54, R69, R21, 0x1c1f ;  /* 0x001c1f1545367589 */ /* 0x000fe800000e0000 */
[----:B------:R-:W2:Y:S04]  /*a5d0*/  SHFL.IDX PT, R148, R68, R21, 0x1c1f ;  /* 0x001c1f1544947589 */ /* 0x000ea800000e0000 */
[----:B------:R-:W-:Y:S04]  /*a5e0*/  SHFL.IDX PT, R101, R159, R24, 0x1c1f ;  /* 0x001c1f189f657589 */ /* 0x000fe800000e0000 */
[----:B------:R-:W2:Y:S04]  /*a5f0*/  SHFL.IDX PT, R150, R71, R21, 0x1c1f ;  /* 0x001c1f1547967589 */ /* 0x000ea800000e0000 */
[----:B------:R2:W-:Y:S04]  /*a600*/  SHFL.IDX PT, R157, R157, R24, 0x1c1f ;  /* 0x001c1f189d9d7589 */ /* 0x0005e800000e0000 */
[----:B------:R2:W2:Y:S01]  /*a610*/  SHFL.IDX PT, R152, R70, R21, 0x1c1f ;  /* 0x001c1f1546987589 */ /* 0x0004a200000e0000 */
[----:B------:R-:W-:-:S02]  /*a620*/  MOV R130, R130 ;  /* 0x0000008200827202 */ /* 0x000fc40000000f00 */
[----:B------:R-:W-:Y:S02]  /*a630*/  MOV R131, R12 ;  /* 0x0000000c00837202 */ /* 0x000fe40000000f00 */
[----:B0-----:R-:W-:Y:S02]  /*a640*/  SEL R5, R175, R8, P0 ;  /* 0x00000008af057207 */ /* 0x001fe40000000000 */
[----:B------:R-:W-:Y:S02]  /*a650*/  SEL R7, R8, R175, P0 ;  /* 0x000000af08077207 */ /* 0x000fe40000000000 */
[----:B-1----:R-:W-:Y:S02]  /*a660*/  SEL R12, R14, R15, P0 ;  /* 0x0000000f0e0c7207 */ /* 0x002fe40000000000 */
[----:B---3--:R-:W-:Y:S02]  /*a670*/  SEL R8, R10, R25, P0 ;  /* 0x000000190a087207 */ /* 0x008fe40000000000 */
[----:B------:R-:W-:-:S02]  /*a680*/  SEL R9, R73, R26, P0 ;  /* 0x0000001a49097207 */ /* 0x000fc40000000000 */
[----:B------:R-:W-:Y:S02]  /*a690*/  SEL R11, R26, R73, P0 ;  /* 0x000000491a0b7207 */ /* 0x000fe40000000000 */
[----:B------:R-:W-:Y:S02]  /*a6a0*/  SEL R14, R15, R14, P0 ;  /* 0x0000000e0f0e7207 */ /* 0x000fe40000000000 */
[----:B----4-:R-:W-:Y:S02]  /*a6b0*/  SEL R51, R83, R100, P0 ;  /* 0x0000006453337207 */ /* 0x010fe40000000000 */
[----:B--2---:R-:W-:Y:S02]  /*a6c0*/  SEL R57, R100, R83, P0 ;  /* 0x0000005364397207 */ /* 0x004fe40000000000 */
        /* <DEDUP_REMOVED lines=49> */
[----:B------:R-:W-:-:S02]  /*a9e0*/  F2FP.BF16.F32.PACK_AB R28, R9, R8 ;  /* 0x00000008091c723e */ /* 0x000fc400000010ff */
[----:B------:R-:W-:Y:S02]  /*a9f0*/  F2FP.BF16.F32.PACK_AB R29, R13, R12 ;  /* 0x0000000c0d1d723e */ /* 0x000fe400000010ff */
[----:B------:R-:W-:Y:S02]  /*aa00*/  F2FP.BF16.F32.PACK_AB R30, R11, R10 ;  /* 0x0000000a0b1e723e */ /* 0x000fe400000010ff */
[----:B------:R-:W-:Y:S02]  /*aa10*/  F2FP.BF16.F32.PACK_AB R31, R15, R14 ;  /* 0x0000000e0f1f723e */ /* 0x000fe400000010ff */
[----:B------:R-:W-:Y:S02]  /*aa20*/  SEL R95, R97, R46, P0 ;  /* 0x0000002e615f7207 */ /* 0x000fe40000000000 */
[----:B------:R-:W-:Y:S02]  /*aa30*/  SEL R102, R104, R47, P0 ;  /* 0x0000002f68667207 */ /* 0x000fe40000000000 */
[----:B------:R-:W-:-:S02]  /*aa40*/  SEL R108, R39, R108, P0 ;  /* 0x0000006c276c7207 */ /* 0x000fc40000000000 */
[----:B------:R-:W-:Y:S02]  /*aa50*/  SEL R116, R37, R116, P0 ;  /* 0x0000007425747207 */ /* 0x000fe40000000000 */
[----:B------:R-:W-:Y:S02]  /*aa60*/  SEL R4, R6, R45, P0 ;  /* 0x0000002d06047207 */ /* 0x000fe40000000000 */
[----:B------:R-:W-:Y:S02]  /*aa70*/  F2FP.BF16.F32.PACK_AB R32, R21, R20 ;  /* 0x000000141520723e */ /* 0x000fe400000010ff */
[----:B------:R-:W-:Y:S02]  /*aa80*/  F2FP.BF16.F32.PACK_AB R33, R27, R26 ;  /* 0x0000001a1b21723e */ /* 0x000fe400000010ff */
[----:B------:R-:W-:Y:S02]  /*aa90*/  F2FP.BF16.F32.PACK_AB R34, R25, R24 ;  /* 0x000000181922723e */ /* 0x000fe400000010ff */
[----:B------:R-:W-:-:S02]  /*aaa0*/  F2FP.BF16.F32.PACK_AB R35, R49, R48 ;  /* 0x000000303123723e */ /* 0x000fc400000010ff */
[----:B------:R-:W-:Y:S02]  /*aab0*/  SEL R79, R81, R86, P0 ;  /* 0x00000056514f7207 */ /* 0x000fe40000000000 */
[----:B------:R-:W-:Y:S02]  /*aac0*/  SEL R97, R46, R97, P0 ;  /* 0x000000612e617207 */ /* 0x000fe40000000000 */
[----:B------:R-:W-:Y:S02]  /*aad0*/  SEL R104, R47, R104, P0 ;  /* 0x000000682f687207 */ /* 0x000fe40000000000 */
[----:B------:R-:W-:Y:S02]  /*aae0*/  F2FP.BF16.F32.PACK_AB R36, R51, R50 ;  /* 0x000000323324723e */ /* 0x000fe400000010ff */
[----:B------:R-:W-:Y:S02]  /*aaf0*/  F2FP.BF16.F32.PACK_AB R38, R57, R56 ;  /* 0x000000383926723e */ /* 0x000fe400000010ff */
[----:B------:R-:W-:-:S02]  /*ab00*/  F2FP.BF16.F32.PACK_AB R39, R61, R60 ;  /* 0x0000003c3d27723e */ /* 0x000fc400000010ff */
[----:B------:R-:W-:Y:S02]  /*ab10*/  F2FP.BF16.F32.PACK_AB R37, R59, R58 ;  /* 0x0000003a3b25723e */ /* 0x000fe400000010ff */
        /* <DEDUP_REMOVED lines=12> */
[----:B------:R-:W-:Y:S02]  /*abe0*/  F2FP.BF16.F32.PACK_AB R44, R63, R62 ;  /* 0x0000003e3f2c723e */ /* 0x000fe400000010ff */
[----:B------:R-:W-:Y:S02]  /*abf0*/  F2FP.BF16.F32.PACK_AB R46, R65, R64 ;  /* 0x00000040412e723e */ /* 0x000fe400000010ff */
[----:B------:R-:W-:Y:S02]  /*ac00*/  F2FP.BF16.F32.PACK_AB R47, R69, R68 ;  /* 0x00000044452f723e */ /* 0x000fe400000010ff */
[----:B------:R-:W-:Y:S01]  /*ac10*/  F2FP.BF16.F32.PACK_AB R45, R67, R66 ;  /* 0x00000042432d723e */ /* 0x000fe200000010ff */
[----:B------:R-:W-:Y:S01]  /*ac20*/  STSM.16.M88.4 [R40], R28 ;  /* 0x0000001c28007844 */ /* 0x000fe20000000200 */
[----:B------:R-:W-:-:S02]  /*ac30*/  SEL R80, R103, R80, P0 ;  /* 0x0000005067507207 */ /* 0x000fc40000000000 */
[----:B------:R-:W-:Y:S02]  /*ac40*/  SEL R82, R149, R146, P0 ;  /* 0x0000009295527207 */ /* 0x000fe40000000000 */
[----:B------:R-:W-:Y:S02]  /*ac50*/  SEL R84, R146, R149, P0 ;  /* 0x0000009592547207 */ /* 0x000fe40000000000 */
[----:B------:R-:W-:Y:S02]  /*ac60*/  SEL R86, R88, R99, P0 ;  /* 0x0000006358567207 */ /* 0x000fe40000000000 */
[----:B------:R-:W-:Y:S01]  /*ac70*/  SEL R89, R90, R89, P0 ;  /* 0x000000595a597207 */ /* 0x000fe20000000000 */
[----:B------:R-:W-:Y:S01]  /*ac80*/  STSM.16.M88.4 [R42], R32 ;  /* 0x000000202a007844 */ /* 0x000fe20000000200 */
[----:B------:R-:W-:Y:S02]  /*ac90*/  SEL R88, R99, R88, P0 ;  /* 0x0000005863587207 */ /* 0x000fe40000000000 */
[----:B------:R-:W-:-:S02]  /*aca0*/  SEL R90, R153, R148, P0 ;  /* 0x00000094995a7207 */ /* 0x000fc40000000000 */
[----:B------:R-:W-:Y:S02]  /*acb0*/  SEL R92, R148, R153, P0 ;  /* 0x00000099945c7207 */ /* 0x000fe40000000000 */
[----:B------:R-:W-:Y:S02]  /*acc0*/  SEL R91, R155, R54, P0 ;  /* 0x000000369b5b7207 */ /* 0x000fe40000000000 */
[----:B------:R-:W-:Y:S02]  /*acd0*/  SEL R93, R54, R155, P0 ;  /* 0x0000009b365d7207 */ /* 0x000fe40000000000 */
[----:B------:R-:W-:Y:S02]  /*ace0*/  SEL R103, R52, R105, P0 ;  /* 0x0000006934677207 */ /* 0x000fe40000000000 */
[----:B------:R-:W-:Y:S01]  /*acf0*/  SEL R126, R128, R53, P0 ;  /* 0x00000035807e7207 */ /* 0x000fe20000000000 */
[----:B------:R0:W-:Y:S01]  /*ad00*/  STSM.16.M88.4 [R43], R36 ;  /* 0x000000242b007844 */ /* 0x0001e20000000200 */
[----:B------:R-:W-:-:S02]  /*ad10*/  SEL R99, R101, R150, P0 ;  /* 0x0000009665637207 */ /* 0x000fc40000000000 */
[----:B------:R-:W-:Y:S02]  /*ad20*/  SEL R105, R105, R52, P0 ;  /* 0x0000003469697207 */ /* 0x000fe40000000000 */
[----:B------:R-:W-:Y:S01]  /*ad30*/  SEL R128, R53, R128, P0 ;  /* 0x0000008035807207 */ /* 0x000fe20000000000 */
[----:B------:R1:W-:Y:S01]  /*ad40*/  STSM.16.M88.4 [R41], R44 ;  /* 0x0000002c29007844 */ /* 0x0003e20000000200 */
[----:B------:R-:W-:Y:S02]  /*ad50*/  MOV R136, R136 ;  /* 0x0000008800887202 */ /* 0x000fe40000000f00 */
[----:B------:R-:W-:Y:S02]  /*ad60*/  SEL R98, R157, R152, P0 ;  /* 0x000000989d627207 */ /* 0x000fe40000000000 */
[----:B------:R-:W-:Y:S02]  /*ad70*/  SEL R100, R152, R157, P0 ;  /* 0x0000009d98647207 */ /* 0x000fe40000000000 */
[----:B------:R-:W-:-:S02]  /*ad80*/  SEL R101, R150, R101, P0 ;  /* 0x0000006596657207 */ /* 0x000fc40000000000 */
[----:B------:R-:W-:Y:S02]  /*ad90*/  F2FP.BF16.F32.PACK_AB R52, R71, R70 ;  /* 0x000000464734723e */ /* 0x000fe400000010ff */
[----:B------:R-:W-:Y:S02]  /*ada0*/  F2FP.BF16.F32.PACK_AB R54, R73, R72 ;  /* 0x000000484936723e */ /* 0x000fe400000010ff */
[----:B------:R-:W-:Y:S02]  /*adb0*/  F2FP.BF16.F32.PACK_AB R55, R77, R76 ;  /* 0x0000004c4d37723e */ /* 0x000fe400000010ff */
[----:B------:R-:W-:Y:S02]  /*adc0*/  F2FP.BF16.F32.PACK_AB R53, R75, R74 ;  /* 0x0000004a4b35723e */ /* 0x000fe400000010ff */
[----:B0-----:R-:W-:Y:S02]  /*add0*/  F2FP.BF16.F32.PACK_AB R36, R79, R78 ;  /* 0x0000004e4f24723e */ /* 0x001fe400000010ff */
[----:B------:R-:W-:-:S02]  /*ade0*/  F2FP.BF16.F32.PACK_AB R38, R81, R80 ;  /* 0x000000505126723e */ /* 0x000fc400000010ff */
[----:B------:R-:W-:Y:S02]  /*adf0*/  F2FP.BF16.F32.PACK_AB R39, R85, R84 ;  /* 0x000000545527723e */ /* 0x000fe400000010ff */
[----:B------:R-:W-:Y:S02]  /*ae00*/  F2FP.BF16.F32.PACK_AB R37, R83, R82 ;  /* 0x000000525325723e */ /* 0x000fe400000010ff */
[----:B------:R-:W-:Y:S02]  /*ae10*/  F2FP.BF16.F32.PACK_AB R40, R87, R86 ;  /* 0x000000565728723e */ /* 0x000fe400000010ff */
[----:B------:R-:W-:Y:S02]  /*ae20*/  F2FP.BF16.F32.PACK_AB R42, R89, R88 ;  /* 0x00000058592a723e */ /* 0x000fe400000010ff */
[----:B------:R-:W-:Y:S02]  /*ae30*/  F2FP.BF16.F32.PACK_AB R43, R93, R92 ;  /* 0x0000005c5d2b723e */ /* 0x000fe400000010ff */
[----:B-1----:R-:W-:Y:S01]  /*ae40*/  F2FP.BF16.F32.PACK_AB R41, R91, R90 ;  /* 0x0000005a5b29723e */ /* 0x002fe200000010ff */
[----:B------:R-:W-:Y:S01]  /*ae50*/  STSM.16.M88.4 [R136], R52 ;  /* 0x0000003488007844 */ /* 0x000fe20000000200 */
[----:B------:R-:W-:-:S02]  /*ae60*/  F2FP.BF16.F32.PACK_AB R44, R95, R94 ;  /* 0x0000005e5f2c723e */ /* 0x000fc400000010ff */
[----:B------:R-:W-:Y:S02]  /*ae70*/  F2FP.BF16.F32.PACK_AB R46, R97, R96 ;  /* 0x00000060612e723e */ /* 0x000fe400000010ff */
[----:B------:R-:W-:Y:S02]  /*ae80*/  F2FP.BF16.F32.PACK_AB R47, R101, R100 ;  /* 0x00000064652f723e */ /* 0x000fe400000010ff */
[----:B------:R-:W-:Y:S01]  /*ae90*/  F2FP.BF16.F32.PACK_AB R45, R99, R98 ;  /* 0x00000062632d723e */ /* 0x000fe200000010ff */
[----:B------:R0:W-:Y:S01]  /*aea0*/  STSM.16.M88.4 [R135], R36 ;  /* 0x0000002487007844 */ /* 0x0001e20000000200 */
[----:B------:R-:W-:Y:S02]  /*aeb0*/  F2FP.BF16.F32.PACK_AB R28, R103, R102 ;  /* 0x00000066671c723e */ /* 0x000fe400000010ff */
[----:B------:R-:W-:Y:S02]  /*aec0*/  F2FP.BF16.F32.PACK_AB R30, R105, R104 ;  /* 0x00000068691e723e */ /* 0x000fe400000010ff */
[----:B------:R-:W-:-:S02]  /*aed0*/  F2FP.BF16.F32.PACK_AB R31, R109, R108 ;  /* 0x0000006c6d1f723e */ /* 0x000fc400000010ff */
[----:B------:R-:W-:Y:S01]  /*aee0*/  F2FP.BF16.F32.PACK_AB R29, R107, R106 ;  /* 0x0000006a6b1d723e */ /* 0x000fe200000010ff */
[----:B------:R1:W-:Y:S01]  /*aef0*/  STSM.16.M88.4 [R134], R40 ;  /* 0x0000002886007844 */ /* 0x0003e20000000200 */
[----:B------:R-:W-:Y:S02]  /*af00*/  F2FP.BF16.F32.PACK_AB R32, R111, R110 ;  /* 0x0000006e6f20723e */ /* 0x000fe400000010ff */
[----:B------:R-:W-:Y:S02]  /*af10*/  F2FP.BF16.F32.PACK_AB R34, R113, R112 ;  /* 0x000000707122723e */ /* 0x000fe400000010ff */
[----:B------:R-:W-:Y:S02]  /*af20*/  F2FP.BF16.F32.PACK_AB R35, R117, R116 ;  /* 0x000000747523723e */ /* 0x000fe400000010ff */
[----:B------:R-:W-:Y:S02]  /*af30*/  F2FP.BF16.F32.PACK_AB R33, R115, R114 ;  /* 0x000000727321723e */ /* 0x000fe400000010ff */
[----:B0-----:R-:W-:-:S02]  /*af40*/  F2FP.BF16.F32.PACK_AB R36, R119, R118 ;  /* 0x000000767724723e */ /* 0x001fc400000010ff */
[----:B------:R-:W-:Y:S02]  /*af50*/  F2FP.BF16.F32.PACK_AB R38, R121, R120 ;  /* 0x000000787926723e */ /* 0x000fe400000010ff */
[----:B------:R-:W-:Y:S02]  /*af60*/  F2FP.BF16.F32.PACK_AB R39, R125, R124 ;  /* 0x0000007c7d27723e */ /* 0x000fe400000010ff */
[----:B------:R-:W-:Y:S01]  /*af70*/  F2FP.BF16.F32.PACK_AB R37, R123, R122 ;  /* 0x0000007a7b25723e */ /* 0x000fe200000010ff */
[----:B------:R-:W-:Y:S01]  /*af80*/  STSM.16.M88.4 [R133], R44 ;  /* 0x0000002c85007844 */ /* 0x000fe20000000200 */
[----:B-1----:R-:W-:Y:S02]  /*af90*/  F2FP.BF16.F32.PACK_AB R41, R5, R4 ;  /* 0x000000040529723e */ /* 0x002fe400000010ff */
[----:B------:R-:W-:Y:S02]  /*afa0*/  F2FP.BF16.F32.PACK_AB R42, R129, R128 ;  /* 0x00000080812a723e */ /* 0x000fe400000010ff */
[----:B------:R-:W-:-:S02]  /*afb0*/  F2FP.BF16.F32.PACK_AB R43, R7, R6 ;  /* 0x00000006072b723e */ /* 0x000fc400000010ff */
[----:B------:R-:W-:Y:S01]  /*afc0*/  F2FP.BF16.F32.PACK_AB R40, R127, R126 ;  /* 0x0000007e7f28723e */ /* 0x000fe200000010ff */
[----:B------:R-:W-:Y:S04]  /*afd0*/  STSM.16.M88.4 [R132], R28 ;  /* 0x0000001c84007844 */ /* 0x000fe80000000200 */
[----:B------:R-:W-:Y:S04]  /*afe0*/  STSM.16.M88.4 [R131], R32 ;  /* 0x0000002083007844 */ /* 0x000fe80000000200 */
[----:B------:R0:W-:Y:S04]  /*aff0*/  STSM.16.M88.4 [R130], R36 ;  /* 0x0000002482007844 */ /* 0x0001e80000000200 */
[----:B------:R1:W-:Y:S01]  /*b000*/  STSM.16.M88.4 [R2], R40 ;  /* 0x0000002802007844 */ /* 0x0003e20000000200 */
[----:B------:R-:W-:Y:S01]  /*b010*/  BAR.SYNC.DEFER_BLOCKING 0x1, 0x100 ;  /* 0x0044000000007b1d */ /* 0x000fe20000010000 */
[----:B------:R-:W-:Y:S01]  /*b020*/  ISETP.NE.U32.AND P0, PT, RZ, UR14, PT ;  /* 0x0000000eff007c0c */ /* 0x000fe2000bf05070 */
[----:B------:R-:W-:-:S03]  /*b030*/  UIADD3.X UR12, UR16, UR15, URZ, UP0, !UPT ;  /* 0x0000000f100c7290 */ /* 0x000fc600087fe43f */
[----:B------:R-:W-:Y:S01]  /*b040*/  ISETP.NE.AND.EX P0, PT, RZ, UR15, PT, P0 ;  /* 0x0000000fff007c0c */ /* 0x000fe2000bf05300 */
[----:B------:R-:W-:Y:S02]  /*b050*/  IMAD.U32 R52, RZ, RZ, UR9 ;  /* 0x00000009ff347e24 */ /* 0x000fe4000f8e00ff */
[----:B------:R-:W-:Y:S01]  /*b060*/  IMAD.U32 R53, RZ, RZ, UR12 ;  /* 0x0000000cff357e24 */ /* 0x000fe2000f8e00ff */
[----:B0-----:R-:W0:Y:S01]  /*b070*/  LDC R130, c[0x0][0xbe8] ;  /* 0x0002fa00ff827b82 */ /* 0x001e220000000800 */
[----:B------:R-:W-:-:S08]  /*b080*/  ULDC.64 UR12, c[0x0][0xc08] ;  /* 0x00030200000c7ab9 */ /* 0x000fd00000000a00 */
[----:B------:R-:W2:Y:S01]  /*b090*/  @P0 LDG.E R44, desc[UR50][R52.64] ;  /* 0x00000032342c0981 */ /* 0x000ea2000c1e1900 */
[----:B------:R-:W-:-:S04]  /*b0a0*/  UISETP.NE.U32.AND UP0, UPT, UR12, URZ, UPT ;  /* 0x0000003f0c00728c */ /* 0x000fc8000bf05070 */
[----:B------:R-:W-:Y:S01]  /*b0b0*/  UISETP.NE.AND.EX UP0, UPT, UR13, URZ, UPT, UP0 ;  /* 0x0000003f0d00728c */ /* 0x000fe2000bf05300 */
[----:B0-----:R-:W-:-:S10]  /*b0c0*/  ISETP.NE.AND P1, PT, R130, 0x1, PT ;  /* 0x000000018200780c */ /* 0x001fd40003f25270 */
[----:B------:R-:W-:-:S03]  /*b0d0*/  @UP0 UIADD3 UR12, UP1, UR4, UR12, URZ ;  /* 0x0000000c040c0290 */ /* 0x000fc6000ff3e03f */
[----:B-1----:R-:W0:Y:S01]  /*b0e0*/  @P1 LDC R2, c[0x0][0xbec] ;  /* 0x0002fb00ff021b82 */ /* 0x002e220000000800 */
[----:B------:R-:W-:Y:S02]  /*b0f0*/  @UP0 UIADD3.X UR13, UR16, UR13, URZ, UP1, !UPT ;  /* 0x0000000d100d0290 */ /* 0x000fe40008ffe43f */
[----:B------:R-:W-:Y:S01]  /*b100*/  UISETP.GT.AND UP1, UPT, UR45, 0x1, UPT ;  /* 0x000000012d00788c */ /* 0x000fe2000bf24270 */
[----:B------:R-:W-:-:S04]  /*b110*/  UMOV UR20, 0x9b8 ;  /* 0x000009b800147882 */ /* 0x000fc80000000000 */
[----:B------:R-:W1:Y:S01]  /*b120*/  @P1 LDC R35, c[0x0][0xbf0] ;  /* 0x0002fc00ff231b82 */ /* 0x000e620000000800 */
[----:B------:R-:W-:Y:S01]  /*b130*/  USEL UR20, UR20, 0x978, UP1 ;  /* 0x0000097814147887 */ /* 0x000fe20008800000 */
[----:B------:R-:W-:Y:S01]  /*b140*/  PLOP3.LUT P4, PT, PT, PT, UP0, 0x80, 0x0 ;  /* 0x000000000000781c */ /* 0x000fe20003f8f008 */
[----:B------:R-:W-:Y:S01]  /*b150*/  UISETP.NE.U32.AND UP0, UPT, UR14, URZ, UPT ;  /* 0x0000003f0e00728c */ /* 0x000fe2000bf05070 */
[----:B------:R-:W-:Y:S01]  /*b160*/  IMAD.U32 R37, RZ, RZ, UR43 ;  /* 0x0000002bff257e24 */ /* 0x000fe2000f8e00ff */
[----:B------:R-:W-:Y:S02]  /*b170*/  ULDC UR4, c[0x0][0xa88] ;  /* 0x0002a20000047ab9 */ /* 0x000fe40000000800 */
[----:B------:R-:W-:Y:S01]  /*b180*/  UISETP.NE.AND.EX UP0, UPT, UR15, URZ, UPT, UP0 ;  /* 0x0000003f0f00728c */ /* 0x000fe2000bf05300 */
[----:B------:R-:W-:Y:S01]  /*b190*/  IMAD.U32 R31, RZ, RZ, UR4 ;  /* 0x00000004ff1f7e24 */ /* 0x000fe2000f8e00ff */
[----:B------:R-:W-:Y:S01]  /*b1a0*/  UMOV UR4, URZ ;  /* 0x0000003f00047c82 */ /* 0x000fe20008000000 */
[----:B------:R-:W-:Y:S01]  /*b1b0*/  USEL UR9, UR39, URZ, UP1 ;  /* 0x0000003f27097287 */ /* 0x000fe20008800000 */
[----:B------:R-:W-:Y:S01]  /*b1c0*/  IMAD R37, R37, 0x80, R154 ;  /* 0x0000008025257824 */ /* 0x000fe200078e029a */
[----:B------:R-:W-:Y:S01]  /*b1d0*/  USEL UR36, UR36, URZ, !UP0 ;  /* 0x0000003f24247287 */ /* 0x000fe2000c000000 */
[----:B------:R-:W-:Y:S01]  /*b1e0*/  IMAD.U32 R28, RZ, RZ, UR12 ;  /* 0x0000000cff1c7e24 */ /* 0x000fe2000f8e00ff */
[----:B------:R-:W-:Y:S01]  /*b1f0*/  ULDC.64 UR16, c[0x0][UR20+0x218] ;  /* 0x0000860014107abb */ /* 0x000fe20008000a00 */
[----:B------:R-:W-:Y:S01]  /*b200*/  ULDC.64 UR18, c[0x0][UR20+0x228] ;  /* 0x00008a0014127abb */ /* 0x000fe20008000a00 */
[----:B------:R-:W-:Y:S01]  /*b210*/  IMAD.U32 R29, RZ, RZ, UR13 ;  /* 0x0000000dff1d7e24 */ /* 0x000fe2000f8e00ff */
[----:B------:R-:W-:Y:S01]  /*b220*/  ULDC.64 UR14, c[0x0][UR20+0x220] ;  /* 0x00008800140e7abb */ /* 0x000fe20008000a00 */
[----:B------:R-:W-:Y:S01]  /*b230*/  UIMAD.WIDE.U32 UR12, UR16, UR42, URZ ;  /* 0x0000002a100c72a5 */ /* 0x000fe2000f8e003f */
[----:B0-----:R-:W-:Y:S01]  /*b240*/  @P1 IMAD.HI.U32 R2, R37, R2, RZ ;  /* 0x0000000225021227 */ /* 0x001fe200078e00ff */
[----:B------:R-:W-:Y:S01]  /*b250*/  UIMAD.WIDE.U32 UR22, UR18, UR9, URZ ;  /* 0x00000009121672a5 */ /* 0x000fe2000f8e003f */
[----:B------:R0:W5:Y:S01]  /*b260*/  @P4 LDG.E R31, desc[UR50][R28.64] ;  /* 0x000000321c1f4981 */ /* 0x000162000c1e1900 */
[----:B------:R-:W-:-:S02]  /*b270*/  UIMAD UR16, UR17, UR42, URZ ;  /* 0x0000002a111072a4 */ /* 0x000fc4000f8e023f */
[----:B------:R-:W-:Y:S02]  /*b280*/  UIMAD UR18, UR19, UR9, URZ ;  /* 0x00000009131272a4 */ /* 0x000fe4000f8e023f */
[----:B------:R-:W-:Y:S02]  /*b290*/  USEL UR37, UR37, URZ, !UP0 ;  /* 0x0000003f25257287 */ /* 0x000fe4000c000000 */
[----:B------:R-:W-:Y:S01]  /*b2a0*/  UIMAD UR9, UR15, UR36, URZ ;  /* 0x000000240f0972a4 */ /* 0x000fe2000f8e023f */
[----:B------:R-:W-:Y:S01]  /*b2b0*/  IMAD.MOV.U32 R33, RZ, RZ, R37 ;  /* 0x000000ffff217224 */ /* 0x000fe200078e0025 */
[----:B------:R-:W-:Y:S01]  /*b2c0*/  UIADD3 UR13, UR13, UR16, URZ ;  /* 0x000000100d0d7290 */ /* 0x000fe2000fffe03f */
[----:B-1----:R-:W-:Y:S01]  /*b2d0*/  @P1 SHF.R.U32.HI R33, RZ, R35, R2 ;  /* 0x00000023ff211219 */ /* 0x002fe20000011602 */
[----:B------:R-:W-:Y:S02]  /*b2e0*/  UIMAD.WIDE.U32 UR16, UR14, UR36, URZ ;  /* 0x000000240e1072a5 */ /* 0x000fe4000f8e003f */
[----:B------:R-:W-:-:S02]  /*b2f0*/  UIMAD UR9, UR14, UR37, UR9 ;  /* 0x000000250e0972a4 */ /* 0x000fc4000f8e0209 */
[----:B------:R-:W-:Y:S01]  /*b300*/  UIADD3 UR18, UR23, UR18, URZ ;  /* 0x0000001217127290 */ /* 0x000fe2000fffe03f */
[----:B0-----:R-:W-:Y:S01]  /*b310*/  IMAD.U32 R28, RZ, RZ, UR22 ;  /* 0x00000016ff1c7e24 */ /* 0x001fe2000f8e00ff */
[----:B------:R-:W-:Y:S01]  /*b320*/  UIADD3 UR9, UR17, UR9, URZ ;  /* 0x0000000911097290 */ /* 0x000fe2000fffe03f */
[--C-:B------:R-:W-:Y:S02]  /*b330*/  IMAD.MOV R35, RZ, RZ, -R33.reuse ;  /* 0x000000ffff237224 */ /* 0x100fe400078e0a21 */
[----:B------:R-:W-:Y:S01]  /*b340*/  IMAD.U32 R29, RZ, RZ, UR23 ;  /* 0x00000017ff1d7e24 */ /* 0x000fe2000f8e00ff */
[----:B------:R-:W-:Y:S01]  /*b350*/  SHF.R.S32.HI R29, RZ, 0x1f, R33 ;  /* 0x0000001fff1d7819 */ /* 0x000fe20000011421 */
[----:B------:R-:W-:Y:S02]  /*b360*/  IMAD R35, R130, R35, R37 ;  /* 0x0000002382237224 */ /* 0x000fe400078e0225 */
[----:B------:R-:W-:-:S03]  /*b370*/  IMAD.U32 R30, RZ, RZ, UR18 ;  /* 0x00000012ff1e7e24 */ /* 0x000fc6000f8e00ff */
[----:B------:R-:W-:Y:S02]  /*b380*/  SHF.R.S32.HI R2, RZ, 0x1f, R35 ;  /* 0x0000001fff027819 */ /* 0x000fe40000011423 */
[----:B--2---:R-:W-:-:S13]  /*b390*/  @P0 R2UR UR4, R44 ;  /* 0x000000002c0402ca */ /* 0x004fda00000e0000 */
[----:B------:R-:W-:Y:S02]  /*b3a0*/  UIADD3 UR12, UP0, UP2, UR16, UR12, UR4 ;  /* 0x0000000c100c7290 */ /* 0x000fe4000fa1e004 */
[----:B------:R-:W-:Y:S01]  /*b3b0*/  USHF.R.S32.HI UR14, URZ, 0x1f, UR4 ;  /* 0x0000001f3f0e7899 */ /* 0x000fe20008011404 */
[----:B------:R-:W-:Y:S01]  /*b3c0*/  ULDC.64 UR16, c[0x0][0xba8] ;  /* 0x0002ea0000107ab9 */ /* 0x000fe20000000a00 */
[----:B------:R-:W-:Y:S02]  /*b3d0*/  @!UP1 ULDC UR16, c[0x0][0xb50] ;  /* 0x0002d40000109ab9 */ /* 0x000fe40000000800 */
[----:B------:R-:W-:Y:S01]  /*b3e0*/  UIADD3.X UR9, UR9, UR13, UR14, UP0, UP2 ;  /* 0x0000000d09097290 */ /* 0x000fe200087e440e */
[----:B------:R-:W-:Y:S01]  /*b3f0*/  IADD3 R28, P2, P3, R33, UR12, R28 ;  /* 0x0000000c211c7c10 */ /* 0x000fe2000fb5e01c */
[----:B------:R-:W-:Y:S01]  /*b400*/  @!UP1 ULDC UR17, c[0x0][0xb54] ;  /* 0x0002d50000119ab9 */ /* 0x000fe20000000800 */
[----:B------:R-:W-:Y:S02]  /*b410*/  ULDC.64 UR12, c[0x0][UR20+0x210] ;  /* 0x00008400140c7abb */ /* 0x000fe40008000a00 */
[----:B------:R-:W-:Y:S01]  /*b420*/  IMAD R33, R35, UR13, RZ ;  /* 0x0000000d23217c24 */ /* 0x000fe2000f8e02ff */
[----:B------:R-:W-:-:S03]  /*b430*/  IADD3.X R29, R29, UR9, R30, P2, P3 ;  /* 0x000000091d1d7c10 */ /* 0x000fc600097e641e */
[----:B------:R-:W-:Y:S02]  /*b440*/  IMAD R33, R2, UR12, R33 ;  /* 0x0000000c02217c24 */ /* 0x000fe4000f8e0221 */
[----:B------:R-:W-:-:S04]  /*b450*/  IMAD.WIDE.U32 R28, R35, UR12, R28 ;  /* 0x0000000c231c7c25 */ /* 0x000fc8000f8e001c */
[----:B------:R-:W-:Y:S01]  /*b460*/  IMAD.IADD R29, R29, 0x1, R33 ;  /* 0x000000011d1d7824 */ /* 0x000fe200078e0221 */
[----:B------:R-:W-:-:S04]  /*b470*/  LEA R30, P2, R28, UR16, 0x2 ;  /* 0x000000101c1e7c11 */ /* 0x000fc8000f8410ff */
[----:B------:R-:W-:Y:S01]  /*b480*/  LEA.HI.X R34, R28, UR17, R29, 0x2, P2 ;  /* 0x000000111c227c11 */ /* 0x000fe200090f141d */
[----:B------:R-:W-:Y:S08]  /*b490*/  @P4 BRA `(.L_x_165) ;  /* 0x0000000000104947 */ /* 0x000ff00003800000 */
[----:B------:R-:W-:Y:S05]  /*b4a0*/  @!P0 BRA `(.L_x_165) ;  /* 0x00000000000c8947 */ /* 0x000fea0003800000 */
[----:B------:R-:W2:Y:S04]  /*b4b0*/  LDG.E R2, desc[UR50][R52.64] ;  /* 0x0000003234027981 */ /* 0x000ea8000c1e1900 */
[----:B-----5:R-:W2:Y:S02]  /*b4c0*/  LDG.E R31, desc[UR50][R52.64+0x4] ;  /* 0x00000432341f7981 */ /* 0x020ea4000c1e1900 */
[----:B--2---:R-:W-:-:S07]  /*b4d0*/  IMAD.IADD R31, R31, 0x1, -R2 ;  /* 0x000000011f1f7824 */ /* 0x004fce00078e0a02 */
.L_x_165:
[----:B------:R-:W2:Y:S01]  /*b4e0*/  LDL R2, [R1+0x30] ;  /* 0x0000300001027983 */ /* 0x000ea20000100800 */
[----:B------:R-:W-:Y:S01]  /*b4f0*/  IMAD.U32 R39, RZ, RZ, UR43 ;  /* 0x0000002bff277e24 */ /* 0x000fe2000f8e00ff */
[----:B------:R-:W-:Y:S02]  /*b500*/  LOP3.LUT P0, RZ, R237, 0x3, RZ, 0xc0, !PT ;  /* 0x00000003edff7812 */ /* 0x000fe4000780c0ff */
[----:B------:R-:W-:Y:S04]  /*b510*/  SHFL.IDX PT, R28, R30, RZ, 0x1c1f ;  /* 0x001c1fff1e1c7589 */ /* 0x000fe800000e0000 */
[----:B------:R-:W0:Y:S04]  /*b520*/  SHFL.IDX PT, R29, R34, RZ, 0x1c1f ;  /* 0x001c1fff221d7589 */ /* 0x000e2800000e0000 */
[----:B------:R-:W-:Y:S04]  /*b530*/  SHFL.IDX PT, R32, R30, 0x1, 0x1c1f ;  /* 0x003c1f001e207f89 */ /* 0x000fe800000e0000 */
[----:B------:R-:W1:Y:S01]  /*b540*/  SHFL.IDX PT, R33, R34, 0x1, 0x1c1f ;  /* 0x003c1f0022217f89 */ /* 0x000e6200000e0000 */
[----:B--2---:R-:W-:-:S02]  /*b550*/  IMAD R39, R39, 0x80, R2 ;  /* 0x0000008027277824 */ /* 0x004fc400078e0202 */
[----:B-----5:R-:W-:Y:S02]  /*b560*/  IMAD R2, R31, R130, RZ ;  /* 0x000000821f027224 */ /* 0x020fe400078e02ff */
[----:B------:R-:W-:-:S03]  /*b570*/  VIADD R31, R39, 0x8 ;  /* 0x00000008271f7836 */ /* 0x000fc60000000000 */
[-C--:B------:R-:W-:Y:S02]  /*b580*/  ISETP.GE.OR P2, PT, R39, R2.reuse, P0 ;  /* 0x000000022700720c */ /* 0x080fe40000746670 */
[----:B------:R-:W-:-:S11]  /*b590*/  ISETP.GE.OR P0, PT, R31, R2, P0 ;  /* 0x000000021f00720c */ /* 0x000fd60000706670 */
[----:B0-----:R0:W-:Y:S04]  /*b5a0*/  @!P2 ST.E desc[UR50][R28.64], R0 ;  /* 0x000000001c00a985 */ /* 0x0011e8000c101932 */
[----:B-1----:R0:W-:Y:S01]  /*b5b0*/  @!P0 ST.E desc[UR50][R32.64], R3 ;  /* 0x0000000320008985 */ /* 0x0021e2000c101932 */
[----:B------:R-:W-:-:S13]  /*b5c0*/  PLOP3.LUT P0, PT, PT, PT, UP1, 0x80, 0x0 ;  /* 0x000000000000781c */ /* 0x000fda0003f0f018 */
[----:B0-----:R-:W-:Y:S05]  /*b5d0*/  @P0 BRA `(.L_x_166) ;  /* 0x0000000c004c0947 */ /* 0x001fea0003800000 */
[----:B------:R-:W-:Y:S01]  /*b5e0*/  IMAD.SHL.U32 R67, R16, 0x8, RZ ;  /* 0x0000000810437824 */ /* 0x000fe200078e00ff */
[----:B------:R-:W0:Y:S01]  /*b5f0*/  @P1 LDC R21, c[0x0][0xbec] ;  /* 0x0002fb00ff151b82 */ /* 0x000e220000000800 */
[----:B------:R-:W-:Y:S01]  /*b600*/  IMAD.MOV.U32 R5, RZ, RZ, 0x2 ;  /* 0x00000002ff057424 */ /* 0x000fe200078e00ff */
[----:B------:R-:W-:Y:S01]  /*b610*/  ULDC.64 UR12, c[0x0][0xaa0] ;  /* 0x0002a800000c7ab9 */ /* 0x000fe20000000a00 */
[----:B------:R-:W-:-:S04]  /*b620*/  IMAD R4, R236, 0x40, R67 ;  /* 0x00000040ec047824 */ /* 0x000fc800078e0243 */
[----:B------:R-:W-:Y:S01]  /*b630*/  IMAD.WIDE R4, R4, R5, UR10 ;  /* 0x0000000a04047e25 */ /* 0x000fe2000f8e0205 */
[----:B------:R-:W1:Y:S02]  /*b640*/  @P1 LDC R61, c[0x0][0xbf0] ;  /* 0x0002fc00ff3d1b82 */ /* 0x000e640000000800 */
[C---:B------:R-:W-:Y:S02]  /*b650*/  IADD3 R33, P2, R4.reuse, 0x5000, RZ ;  /* 0x0000500004217810 */ /* 0x040fe40007f5e0ff */
[C---:B------:R-:W-:Y:S02]  /*b660*/  IADD3 R9, P4, R4.reuse, 0x1000, RZ ;  /* 0x0000100004097810 */ /* 0x040fe40007f9e0ff */
[----:B------:R-:W-:Y:S02]  /*b670*/  LOP3.LUT R32, R33, 0x380, RZ, 0xc0, !PT ;  /* 0x0000038021207812 */ /* 0x000fe400078ec0ff */
[----:B------:R-:W-:Y:S02]  /*b680*/  IADD3 R13, P3, R4, 0x2000, RZ ;  /* 0x00002000040d7810 */ /* 0x000fe40007f7e0ff */
[----:B------:R-:W-:-:S02]  /*b690*/  SHF.R.U64 R32, R32, 0x3, RZ ;  /* 0x0000000320207819 */ /* 0x000fc400000012ff */
[----:B------:R-:W-:Y:S02]  /*b6a0*/  IADD3 R25, P6, R4, 0x3000, RZ ;  /* 0x0000300004197810 */ /* 0x000fe40007fde0ff */
[----:B------:R-:W-:Y:S01]  /*b6b0*/  LOP3.LUT R32, R32, R33, RZ, 0x3c, !PT ;  /* 0x0000002120207212 */ /* 0x000fe200078e3cff */
[--C-:B------:R-:W-:Y:S01]  /*b6c0*/  IMAD.X R33, RZ, RZ, R5.reuse, P2 ;  /* 0x000000ffff217224 */ /* 0x100fe200010e0605 */
[C---:B------:R-:W-:Y:S02]  /*b6d0*/  IADD3 R3, P2, R4.reuse, 0xb000, RZ ;  /* 0x0000b00004037810 */ /* 0x040fe40007f5e0ff */
[----:B------:R-:W-:Y:S02]  /*b6e0*/  IADD3 R29, P5, R4, 0x4000, RZ ;  /* 0x00004000041d7810 */ /* 0x000fe40007fbe0ff */
[----:B------:R-:W-:Y:S01]  /*b6f0*/  LOP3.LUT R0, R3, 0x380, RZ, 0xc0, !PT ;  /* 0x0000038003007812 */ /* 0x000fe200078ec0ff */
[----:B------:R-:W-:Y:S01]  /*b700*/  UIMAD UR9, UR14, UR12, URZ ;  /* 0x0000000c0e0972a4 */ /* 0x000fe2000f8e023f */
[----:B------:R-:W-:Y:S01]  /*b710*/  LOP3.LUT R8, R9, 0x380, RZ, 0xc0, !PT ;  /* 0x0000038009087812 */ /* 0x000fe200078ec0ff */
[----:B------:R-:W-:Y:S01]  /*b720*/  UIMAD.WIDE.U32 UR10, UR4, UR12, URZ ;  /* 0x0000000c040a72a5 */ /* 0x000fe2000f8e003f */
[----:B------:R-:W-:Y:S01]  /*b730*/  SHF.R.U64 R0, R0, 0x3, RZ ;  /* 0x0000000300007819 */ /* 0x000fe200000012ff */
[----:B------:R-:W-:Y:S01]  /*b740*/  IMAD.X R57, RZ, RZ, R5, P2 ;  /* 0x000000ffff397224 */ /* 0x000fe200010e0605 */
[----:B------:R-:W-:Y:S01]  /*b750*/  LOP3.LUT R12, R13, 0x380, RZ, 0xc0, !PT ;  /* 0x000003800d0c7812 */ /* 0x000fe200078ec0ff */
[----:B------:R-:W5:Y:S01]  /*b760*/  LD.E.128 R32, desc[UR50][R32.64] ;  /* 0x0000003220207980 */ /* 0x000f62000c101d00 */
[----:B------:R-:W-:-:S02]  /*b770*/  LOP3.LUT R24, R25, 0x380, RZ, 0xc0, !PT ;  /* 0x0000038019187812 */ /* 0x000fc400078ec0ff */
[----:B------:R-:W-:Y:S01]  /*b780*/  LOP3.LUT R28, R29, 0x380, RZ, 0xc0, !PT ;  /* 0x000003801d1c7812 */ /* 0x000fe200078ec0ff */
[----:B------:R-:W-:Y:S01]  /*b790*/  UIMAD UR9, UR4, UR13, UR9 ;  /* 0x0000000d040972a4 */ /* 0x000fe2000f8e0209 */
[----:B------:R-:W-:Y:S01]  /*b7a0*/  LOP3.LUT R56, R0, R3, RZ, 0x3c, !PT ;  /* 0x0000000300387212 */ /* 0x000fe200078e3cff */
[----:B------:R-:W-:Y:S01]  /*b7b0*/  IMAD R0, R16, 0x20, R236 ;  /* 0x0000002010007824 */ /* 0x000fe200078e02ec */
[----:B------:R-:W-:Y:S01]  /*b7c0*/  SHF.R.U64 R8, R8, 0x3, RZ ;  /* 0x0000000308087819 */ /* 0x000fe200000012ff */
[----:B------:R-:W-:Y:S01]  /*b7d0*/  IMAD.U32 R3, RZ, RZ, UR43 ;  /* 0x0000002bff037e24 */ /* 0x000fe2000f8e00ff */
[----:B------:R-:W-:Y:S01]  /*b7e0*/  SHF.R.U64 R12, R12, 0x3, RZ ;  /* 0x000000030c0c7819 */ /* 0x000fe200000012ff */
[----:B------:R-:W-:Y:S01]  /*b7f0*/  ULDC.64 UR14, c[0x0][0xaf0] ;  /* 0x0002bc00000e7ab9 */ /* 0x000fe20000000a00 */
[----:B------:R-:W-:Y:S02]  /*b800*/  SHF.R.U64 R24, R24, 0x3, RZ ;  /* 0x0000000318187819 */ /* 0x000fe400000012ff */
[----:B------:R-:W-:Y:S01]  /*b810*/  SHF.R.U64 R28, R28, 0x3, RZ ;  /* 0x000000031c1c7819 */ /* 0x000fe200000012ff */
[----:B------:R-:W-:Y:S01]  /*b820*/  UIADD3 UR11, UR11, UR9, URZ ;  /* 0x000000090b0b7290 */ /* 0x000fe2000fffe03f */
[----:B------:R-:W-:Y:S01]  /*b830*/  LOP3.LUT R8, R8, R9, RZ, 0x3c, !PT ;  /* 0x0000000908087212 */ /* 0x000fe200078e3cff */
[----:B------:R-:W-:Y:S01]  /*b840*/  ULDC.64 UR12, c[0x0][0xae8] ;  /* 0x0002ba00000c7ab9 */ /* 0x000fe20000000a00 */
[----:B------:R-:W-:Y:S01]  /*b850*/  LOP3.LUT R12, R12, R13, RZ, 0x3c, !PT ;  /* 0x0000000d0c0c7212 */ /* 0x000fe200078e3cff */
[----:B------:R-:W-:Y:S01]  /*b860*/  IMAD R60, R3, 0x80, R0 ;  /* 0x00000080033c7824 */ /* 0x000fe200078e0200 */
[----:B------:R-:W-:Y:S01]  /*b870*/  LOP3.LUT R24, R24, R25, RZ, 0x3c, !PT ;  /* 0x0000001918187212 */ /* 0x000fe200078e3cff */
[--C-:B------:R-:W-:Y:S01]  /*b880*/  IMAD.X R9, RZ, RZ, R5.reuse, P4 ;  /* 0x000000ffff097224 */ /* 0x100fe200020e0605 */
[----:B------:R-:W-:Y:S01]  /*b890*/  LOP3.LUT R28, R28, R29, RZ, 0x3c, !PT ;  /* 0x0000001d1c1c7212 */ /* 0x000fe200078e3cff */
[--C-:B------:R-:W-:Y:S01]  /*b8a0*/  IMAD.X R13, RZ, RZ, R5.reuse, P3 ;  /* 0x000000ffff0d7224 */ /* 0x100fe200018e0605 */
[----:B------:R-:W-:Y:S01]  /*b8b0*/  USHF.R.S32.HI UR4, URZ, 0x1f, UR36 ;  /* 0x0000001f3f047899 */ /* 0x000fe20008011424 */
[--C-:B------:R-:W-:Y:S01]  /*b8c0*/  IMAD.X R25, RZ, RZ, R5.reuse, P6 ;  /* 0x000000ffff197224 */ /* 0x100fe200030e0605 */
[C---:B------:R-:W-:Y:S01]  /*b8d0*/  IADD3 R37, P0, R4.reuse, 0x6000, RZ ;  /* 0x0000600004257810 */ /* 0x040fe20007f1e0ff */
[----:B------:R-:W-:Y:S01]  /*b8e0*/  IMAD.X R29, RZ, RZ, R5, P5 ;  /* 0x000000ffff1d7224 */ /* 0x000fe200028e0605 */
[C---:B------:R-:W-:Y:S01]  /*b8f0*/  IADD3 R41, P4, R4.reuse, 0x7000, RZ ;  /* 0x0000700004297810 */ /* 0x040fe20007f9e0ff */
[----:B------:R-:W-:Y:S01]  /*b900*/  UIMAD.WIDE.U32 UR10, UR42, UR12, UR10 ;  /* 0x0000000c2a0a72a5 */ /* 0x000fe2000f8e000a */
[----:B------:R-:W-:Y:S01]  /*b910*/  IADD3 R45, P3, R4, 0x8000, RZ ;  /* 0x00008000042d7810 */ /* 0x000fe20007f7e0ff */
[----:B0-----:R-:W-:Y:S01]  /*b920*/  @P1 IMAD.HI.U32 R0, R60, R21, RZ ;  /* 0x000000153c001227 */ /* 0x001fe200078e00ff */
[C---:B------:R-:W-:Y:S01]  /*b930*/  IADD3 R49, P6, R4.reuse, 0x9000, RZ ;  /* 0x0000900004317810 */ /* 0x040fe20007fde0ff */
[----:B------:R-:W-:Y:S01]  /*b940*/  UIMAD UR4, UR4, UR14, URZ ;  /* 0x0000000e040472a4 */ /* 0x000fe2000f8e023f */
[----:B------:R-:W-:Y:S01]  /*b950*/  IADD3 R53, P5, R4, 0xa000, RZ ;  /* 0x0000a00004357810 */ /* 0x000fe20007fbe0ff */
[----:B------:R-:W-:Y:S01]  /*b960*/  UIMAD UR11, UR42, UR13, UR11 ;  /* 0x0000000d2a0b72a4 */ /* 0x000fe2000f8e020b */
[----:B------:R-:W-:Y:S01]  /*b970*/  LOP3.LUT R36, R37, 0x380, RZ, 0xc0, !PT ;  /* 0x0000038025247812 */ /* 0x000fe200078ec0ff */
[----:B------:R-:W-:Y:S01]  /*b980*/  IMAD.MOV.U32 R3, RZ, RZ, R60 ;  /* 0x000000ffff037224 */ /* 0x000fe200078e003c */
[----:B------:R-:W-:Y:S01]  /*b990*/  LOP3.LUT R40, R41, 0x380, RZ, 0xc0, !PT ;  /* 0x0000038029287812 */ /* 0x000fe200078ec0ff */
[----:B------:R-:W5:Y:S01]  /*b9a0*/  LD.E.128 R8, desc[UR50][R8.64] ;  /* 0x0000003208087980 */ /* 0x000f62000c101d00 */
[----:B------:R-:W-:-:S02]  /*b9b0*/  LOP3.LUT R44, R45, 0x380, RZ, 0xc0, !PT ;  /* 0x000003802d2c7812 */ /* 0x000fc400078ec0ff */
[----:B------:R-:W-:Y:S01]  /*b9c0*/  LOP3.LUT R48, R49, 0x380, RZ, 0xc0, !PT ;  /* 0x0000038031307812 */ /* 0x000fe200078ec0ff */
[----:B------:R-:W5:Y:S01]  /*b9d0*/  LD.E.128 R12, desc[UR50][R12.64] ;  /* 0x000000320c0c7980 */ /* 0x000f62000c101d00 */
[----:B------:R-:W-:Y:S02]  /*b9e0*/  LOP3.LUT R52, R53, 0x380, RZ, 0xc0, !PT ;  /* 0x0000038035347812 */ /* 0x000fe400078ec0ff */
[----:B------:R-:W-:Y:S01]  /*b9f0*/  LOP3.LUT R7, R4, 0x380, RZ, 0xc0, !PT ;  /* 0x0000038004077812 */ /* 0x000fe200078ec0ff */
[----:B------:R-:W-:Y:S01]  /*ba00*/  UIMAD UR4, UR36, UR15, UR4 ;  /* 0x0000000f240472a4 */ /* 0x000fe2000f8e0204 */
[----:B-1----:R-:W-:Y:S01]  /*ba10*/  @P1 SHF.R.U32.HI R3, RZ, R61, R0 ;  /* 0x0000003dff031219 */ /* 0x002fe20000011600 */
[----:B------:R-:W-:Y:S01]  /*ba20*/  UIMAD.WIDE.U32 UR36, UR36, UR14, UR10 ;  /* 0x0000000e242472a5 */ /* 0x000fe2000f8e000a */
[----:B------:R-:W-:Y:S01]  /*ba30*/  SHF.R.U64 R36, R36, 0x3, RZ ;  /* 0x0000000324247819 */ /* 0x000fe200000012ff */
[----:B------:R-:W5:Y:S01]  /*ba40*/  LD.E.128 R24, desc[UR50][R24.64] ;  /* 0x0000003218187980 */ /* 0x000f62000c101d00 */
[----:B------:R-:W-:-:S02]  /*ba50*/  SHF.R.U64 R40, R40, 0x3, RZ ;  /* 0x0000000328287819 */ /* 0x000fc400000012ff */
[----:B------:R-:W-:Y:S01]  /*ba60*/  SHF.R.U64 R44, R44, 0x3, RZ ;  /* 0x000000032c2c7819 */ /* 0x000fe200000012ff */
[----:B------:R-:W5:Y:S01]  /*ba70*/  LD.E.128 R28, desc[UR50][R28.64] ;  /* 0x000000321c1c7980 */ /* 0x000f62000c101d00 */
[----:B------:R-:W-:Y:S02]  /*ba80*/  SHF.R.U64 R48, R48, 0x3, RZ ;  /* 0x0000000330307819 */ /* 0x000fe400000012ff */
[----:B------:R-:W-:Y:S01]  /*ba90*/  SHF.R.U64 R52, R52, 0x3, RZ ;  /* 0x0000000334347819 */ /* 0x000fe200000012ff */
[----:B------:R-:W5:Y:S01]  /*baa0*/  LD.E.128 R56, desc[UR50][R56.64] ;  /* 0x0000003238387980 */ /* 0x000f62000c101d00 */
[----:B------:R-:W-:Y:S01]  /*bab0*/  SHF.R.U64 R7, R7, 0x3, RZ ;  /* 0x0000000307077819 */ /* 0x000fe200000012ff */
[----:B------:R-:W-:Y:S01]  /*bac0*/  UIADD3 UR4, UR37, UR4, URZ ;  /* 0x0000000425047290 */ /* 0x000fe2000fffe03f */
[--C-:B------:R-:W-:Y:S01]  /*bad0*/  SHF.R.S32.HI R0, RZ, 0x1f, R3.reuse ;  /* 0x0000001fff007819 */ /* 0x100fe20000011403 */
[----:B------:R-:W-:Y:S01]  /*bae0*/  IMAD.MOV R61, RZ, RZ, -R3 ;  /* 0x000000ffff3d7224 */ /* 0x000fe200078e0a03 */
[----:B------:R-:W-:Y:S01]  /*baf0*/  LOP3.LUT R36, R36, R37, RZ, 0x3c, !PT ;  /* 0x0000002524247212 */ /* 0x000fe200078e3cff */
[--C-:B------:R-:W-:Y:S01]  /*bb00*/  IMAD.X R37, RZ, RZ, R5.reuse, P0 ;  /* 0x000000ffff257224 */ /* 0x100fe200000e0605 */
[----:B------:R-:W-:Y:S01]  /*bb10*/  LOP3.LUT R40, R40, R41, RZ, 0x3c, !PT ;  /* 0x0000002928287212 */ /* 0x000fe200078e3cff */
[--C-:B------:R-:W-:Y:S01]  /*bb20*/  IMAD.X R41, RZ, RZ, R5.reuse, P4 ;  /* 0x000000ffff297224 */ /* 0x100fe200020e0605 */
[----:B------:R-:W-:Y:S01]  /*bb30*/  LOP3.LUT R44, R44, R45, RZ, 0x3c, !PT ;  /* 0x0000002d2c2c7212 */ /* 0x000fe200078e3cff */
[--C-:B------:R-:W-:Y:S01]  /*bb40*/  IMAD.X R45, RZ, RZ, R5.reuse, P3 ;  /* 0x000000ffff2d7224 */ /* 0x100fe200018e0605 */
[----:B------:R-:W-:Y:S01]  /*bb50*/  LOP3.LUT R48, R48, R49, RZ, 0x3c, !PT ;  /* 0x0000003130307212 */ /* 0x000fe200078e3cff */
[--C-:B------:R-:W-:Y:S01]  /*bb60*/  IMAD.X R49, RZ, RZ, R5.reuse, P6 ;  /* 0x000000ffff317224 */ /* 0x100fe200030e0605 */
[----:B------:R-:W-:Y:S01]  /*bb70*/  LOP3.LUT R52, R52, R53, RZ, 0x3c, !PT ;  /* 0x0000003534347212 */ /* 0x000fe200078e3cff */
[----:B------:R-:W-:Y:S01]  /*bb80*/  IMAD.X R53, RZ, RZ, R5, P5 ;  /* 0x000000ffff357224 */ /* 0x000fe200028e0605 */
[----:B------:R-:W-:Y:S01]  /*bb90*/  LOP3.LUT R4, R7, R4, RZ, 0x3c, !PT ;  /* 0x0000000407047212 */ /* 0x000fe200078e3cff */
[----:B------:R-:W-:Y:S01]  /*bba0*/  ULDC.64 UR10, c[0x0][0xae0] ;  /* 0x0002b800000a7ab9 */ /* 0x000fe20000000a00 */
[----:B------:R-:W-:Y:S01]  /*bbb0*/  IMAD R61, R130, R61, R60 ;  /* 0x0000003d823d7224 */ /* 0x000fe200078e023c */
[----:B------:R-:W5:Y:S01]  /*bbc0*/  LD.E.128 R36, desc[UR50][R36.64] ;  /* 0x0000003224247980 */ /* 0x000f62000c101d00 */
[----:B------:R-:W-:-:S02]  /*bbd0*/  IMAD R0, R0, UR10, RZ ;  /* 0x0000000a00007c24 */ /* 0x000fc4000f8e02ff */
[----:B------:R-:W-:Y:S01]  /*bbe0*/  IMAD.U32 R21, RZ, RZ, UR37 ;  /* 0x00000025ff157e24 */ /* 0x000fe2000f8e00ff */
[----:B------:R-:W5:Y:S01]  /*bbf0*/  LD.E.128 R4, desc[UR50][R4.64] ;  /* 0x0000003204047980 */ /* 0x000f62000c101d00 */
[----:B------:R-:W-:Y:S02]  /*bc00*/  IMAD.U32 R20, RZ, RZ, UR36 ;  /* 0x00000024ff147e24 */ /* 0x000fe4000f8e00ff */
[----:B------:R-:W-:Y:S01]  /*bc10*/  IMAD.U32 R21, RZ, RZ, UR4 ;  /* 0x00000004ff157e24 */ /* 0x000fe2000f8e00ff */
[----:B------:R-:W5:Y:S01]  /*bc20*/  LD.E.128 R40, desc[UR50][R40.64] ;  /* 0x0000003228287980 */ /* 0x000f62000c101d00 */
[C---:B------:R-:W-:Y:S01]  /*bc30*/  IMAD R63, R3.reuse, UR11, R0 ;  /* 0x0000000b033f7c24 */ /* 0x040fe2000f8e0200 */
[----:B------:R-:W-:Y:S01]  /*bc40*/  SHF.R.S32.HI R0, RZ, 0x1f, R61 ;  /* 0x0000001fff007819 */ /* 0x000fe2000001143d */
[----:B------:R-:W-:Y:S01]  /*bc50*/  IMAD.U32 R65, RZ, RZ, UR43 ;  /* 0x0000002bff417e24 */ /* 0x000fe2000f8e00ff */
[----:B------:R-:W5:Y:S01]  /*bc60*/  LD.E.128 R44, desc[UR50][R44.64] ;  /* 0x000000322c2c7980 */ /* 0x000f62000c101d00 */
[----:B------:R-:W-:Y:S01]  /*bc70*/  IMAD.WIDE.U32 R20, R3, UR10, R20 ;  /* 0x0000000a03147c25 */ /* 0x000fe2000f8e0014 */
[----:B------:R-:W-:-:S02]  /*bc80*/  ULDC.64 UR10, c[0x0][0xad8] ;  /* 0x0002b600000a7ab9 */ /* 0x000fc40000000a00 */
[----:B------:R-:W5:Y:S04]  /*bc90*/  LD.E.128 R48, desc[UR50][R48.64] ;  /* 0x0000003230307980 */ /* 0x000f68000c101d00 */
[----:B------:R-:W5:Y:S01]  /*bca0*/  LD.E.128 R52, desc[UR50][R52.64] ;  /* 0x0000003234347980 */ /* 0x000f62000c101d00 */
[----:B------:R-:W-:Y:S01]  /*bcb0*/  @!PT LDS RZ, [RZ] ;  /* 0x00000000fffff984 */ /* 0x000fe20000000800 */
[----:B------:R-:W-:Y:S01]  /*bcc0*/  @!PT LDS RZ, [RZ] ;  /* 0x00000000fffff984 */ /* 0x000fe20000000800 */
[----:B------:R-:W-:Y:S01]  /*bcd0*/  @!PT LDS RZ, [RZ] ;  /* 0x00000000fffff984 */ /* 0x000fe20000000800 */
[----:B------:R-:W-:Y:S01]  /*bce0*/  @!PT LDS RZ, [RZ] ;  /* 0x00000000fffff984 */ /* 0x000fe20000000800 */
[----:B------:R0:W-:Y:S06]  /*bcf0*/  MEMBAR.ALL.CTA ;  /* 0x0000000000007992 */ /* 0x0001ec0000008000 */
[----:B0-----:R-:W0:Y:S01]  /*bd00*/  FENCE.VIEW.ASYNC.S ;  /* 0x00000000000073c6 */ /* 0x001e220000000000 */
[----:B------:R-:W-:-:S02]  /*bd10*/  IMAD R65, R65, 0x80, R236 ;  /* 0x0000008041417824 */ /* 0x000fc400078e02ec */
[----:B------:R-:W-:Y:S02]  /*bd20*/  IMAD.IADD R21, R21, 0x1, R63 ;  /* 0x0000000115157824 */ /* 0x000fe400078e023f */
[----:B------:R-:W-:Y:S02]  /*bd30*/  IMAD R0, R0, UR10, RZ ;  /* 0x0000000a00007c24 */ /* 0x000fe4000f8e02ff */
[----:B------:R-:W-:Y:S01]  /*bd40*/  VIADD R3, R65, 0x20 ;  /* 0x0000002041037836 */ /* 0x000fe20000000000 */
[----:B------:R-:W-:Y:S01]  /*bd50*/  UIADD3 UR8, UR8, 0x33420, URZ ;  /* 0x0003342008087890 */ /* 0x000fe2000fffe03f */
[C---:B------:R-:W-:Y:S02]  /*bd60*/  IMAD R63, R61.reuse, UR11, R0 ;  /* 0x0000000b3d3f7c24 */ /* 0x040fe4000f8e0200 */
[----:B------:R-:W-:Y:S01]  /*bd70*/  IMAD.WIDE.U32 R20, R61, UR10, R20 ;  /* 0x0000000a3d147c25 */ /* 0x000fe2000f8e0014 */
[-C--:B------:R-:W-:Y:S01]  /*bd80*/  ISETP.GE.AND P2, PT, R65, R2.reuse, PT ;  /* 0x000000024100720c */ /* 0x080fe20003f46270 */
[----:B------:R-:W-:Y:S01]  /*bd90*/  ULDC.64 UR10, c[0x0][0xa80] ;  /* 0x0002a000000a7ab9 */ /* 0x000fe20000000a00 */
[----:B------:R-:W-:Y:S01]  /*bda0*/  ISETP.GE.AND P0, PT, R3, R2, PT ;  /* 0x000000020300720c */ /* 0x000fe20003f06270 */
[----:B------:R-:W-:Y:S01]  /*bdb0*/  IMAD.IADD R3, R21, 0x1, R63 ;  /* 0x0000000115037824 */ /* 0x000fe200078e023f */
[----:B------:R-:W-:Y:S01]  /*bdc0*/  UPRMT UR8, URZ, 0x654, UR8 ;  /* 0x000006543f087896 */ /* 0x000fe20008000008 */
[----:B------:R-:W-:Y:S01]  /*bdd0*/  LEA R0, P3, R20, UR10, 0x1 ;  /* 0x0000000a14007c11 */ /* 0x000fe2000f8608ff */
[----:B------:R-:W-:-:S03]  /*bde0*/  VIADD R61, R65, 0x40 ;  /* 0x00000040413d7836 */ /* 0x000fc60000000000 */
[----:B------:R-:W-:Y:S01]  /*bdf0*/  LEA.HI.X R64, R20, UR11, R3, 0x1, P3 ;  /* 0x0000000b14407c11 */ /* 0x000fe200098f0c03 */
[C---:B------:R-:W-:Y:S02]  /*be00*/  VIADD R69, R67.reuse, 0x80 ;  /* 0x0000008043457836 */ /* 0x040fe40000000000 */
[----:B------:R-:W-:Y:S01]  /*be10*/  VIADD R71, R67, 0x40 ;  /* 0x0000004043477836 */ /* 0x000fe20000000000 */
[----:B0-----:R-:W-:Y:S01]  /*be20*/  SYNCS.ARRIVE.TRANS64.RED.A1T0 RZ, [UR8], RZ ;  /* 0x000000ffffff79a7 */ /* 0x001fe20008100408 */
[----:B------:R0:W1:Y:S01]  /*be30*/  SHFL.IDX PT, R62, R0, RZ, 0x181f ;  /* 0x00181fff003e7589 */ /* 0x00006200000e0000 */
[----:B------:R-:W-:Y:S03]  /*be40*/  BSSY B1, `(.L_x_167) ;  /* 0x0000014000017945 */ /* 0x000fe60003800000 */
[----:B------:R0:W2:Y:S01]  /*be50*/  SHFL.IDX PT, R3, R64, RZ, 0x181f ;  /* 0x00181fff40037589 */ /* 0x0000a200000e0000 */
[----:B------:R-:W-:-:S02]  /*be60*/  ISETP.GE.AND P1, PT, R61, R2, PT ;  /* 0x000000023d00720c */ /* 0x000fc40003f26270 */
[----:B------:R-:W-:Y:S02]  /*be70*/  SHF.R.S32.HI R68, RZ, 0x1f, R67 ;  /* 0x0000001fff447819 */ /* 0x000fe40000011443 */
[----:B------:R-:W-:Y:S02]  /*be80*/  SHF.R.S32.HI R66, RZ, 0x1f, R69 ;  /* 0x0000001fff427819 */ /* 0x000fe40000011445 */
[----:B------:R-:W-:Y:S01]  /*be90*/  SHF.R.S32.HI R70, RZ, 0x1f, R71 ;  /* 0x0000001fff467819 */ /* 0x000fe20000011447 */
[----:B0-----:R-:W-:Y:S06]  /*bea0*/  @P2 BRA `(.L_x_168) ;  /* 0x0000000000342947 */ /* 0x001fec0003800000 */
[----:B------:R-:W-:Y:S02]  /*beb0*/  ULDC UR4, c[0x0][0xac8] ;  /* 0x0002b20000047ab9 */ /* 0x000fe40000000800 */
[----:B------:R-:W-:Y:S02]  /*bec0*/  ISETP.GE.AND P4, PT, R67, UR4, PT ;  /* 0x0000000443007c0c */ /* 0x000fe4000bf86270 */
[----:B------:R-:W-:Y:S02]  /*bed0*/  ISETP.GE.AND P3, PT, R71, UR4, PT ;  /* 0x0000000447007c0c */ /* 0x000fe4000bf66270 */
[----:B------:R-:W-:-:S09]  /*bee0*/  ISETP.GE.AND P2, PT, R69, UR4, PT ;  /* 0x0000000445007c0c */ /* 0x000fd2000bf46270 */
[-C--:B-1----:R-:W-:Y:S02]  /*bef0*/  @!P4 LEA R20, P6, R67, R62.reuse, 0x1 ;  /* 0x0000003e4314c211 */ /* 0x082fe400078c08ff */
[-C--:B------:R-:W-:Y:S02]  /*bf00*/  @!P3 LEA R60, P5, R71, R62.reuse, 0x1 ;  /* 0x0000003e473cb211 */ /* 0x080fe400078a08ff */
[-C--:B--2---:R-:W-:Y:S02]  /*bf10*/  @!P4 LEA.HI.X R21, R67, R3.reuse, R68, 0x1, P6 ;  /* 0x000000034315c211 */ /* 0x084fe400030f0c44 */
[----:B------:R-:W-:Y:S02]  /*bf20*/  @!P2 LEA R62, P6, R69, R62, 0x1 ;  /* 0x0000003e453ea211 */ /* 0x000fe400078c08ff */
[-C--:B------:R-:W-:Y:S01]  /*bf30*/  @!P3 LEA.HI.X R61, R71, R3.reuse, R70, 0x1, P5 ;  /* 0x00000003473db211 */ /* 0x080fe200028f0c46 */
[----:B-----5:R0:W-:Y:S01]  /*bf40*/  @!P4 ST.E.128 desc[UR50][R20.64], R4 ;  /* 0x000000041400c985 */ /* 0x0201e2000c101d32 */
[----:B------:R-:W-:-:S03]  /*bf50*/  @!P2 LEA.HI.X R63, R69, R3, R66, 0x1, P6 ;  /* 0x00000003453fa211 */ /* 0x000fc600030f0c42 */
[----:B------:R0:W-:Y:S04]  /*bf60*/  @!P3 ST.E.128 desc[UR50][R60.64], R28 ;  /* 0x0000001c3c00b985 */ /* 0x0001e8000c101d32 */
[----:B------:R0:W-:Y:S02]  /*bf70*/  @!P2 ST.E.128 desc[UR50][R62.64], R44 ;  /* 0x0000002c3e00a985 */ /* 0x0001e4000c101d32 */
.L_x_168:
[----:B------:R-:W-:Y:S05]  /*bf80*/  BSYNC B1 ;  /* 0x0000000000017941 */ /* 0x000fea0003800000 */
.L_x_167:
[----:B--2---:R2:W3:Y:S01]  /*bf90*/  SHFL.IDX PT, R3, R64, 0x1, 0x181f ;  /* 0x00381f0040037f89 */ /* 0x0044e200000e0000 */
[----:B------:R-:W-:Y:S03]  /*bfa0*/  BSSY B1, `(.L_x_169) ;  /* 0x0000010000017945 */ /* 0x000fe60003800000 */
[----:B0-----:R2:W0:Y:S01]  /*bfb0*/  SHFL.IDX PT, R20, R0, 0x1, 0x181f ;  /* 0x00381f0000147f89 */ /* 0x00142200000e0000 */
[----:B------:R-:W-:Y:S05]  /*bfc0*/  @P0 BRA `(.L_x_170) ;  /* 0x0000000000340947 */ /* 0x000fea0003800000 */
[----:B------:R-:W-:Y:S02]  /*bfd0*/  ULDC UR4, c[0x0][0xac8] ;  /* 0x0002b20000047ab9 */ /* 0x000fe40000000800 */
[----:B------:R-:W-:Y:S02]  /*bfe0*/  ISETP.GE.AND P4, PT, R67, UR4, PT ;  /* 0x0000000443007c0c */ /* 0x000fe4000bf86270 */
[----:B------:R-:W-:Y:S02]  /*bff0*/  ISETP.GE.AND P5, PT, R71, UR4, PT ;  /* 0x0000000447007c0c */ /* 0x000fe4000bfa6270 */
[----:B------:R-:W-:-:S09]  /*c000*/  ISETP.GE.AND P6, PT, R69, UR4, PT ;  /* 0x0000000445007c0c */ /* 0x000fd2000bfc6270 */
[-C--:B0----5:R-:W-:Y:S02]  /*c010*/  @!P4 LEA R4, P0, R67, R20.reuse, 0x1 ;  /* 0x000000144304c211 */ /* 0x0a1fe400078008ff */
[-C--:B------:R-:W-:Y:S02]  /*c020*/  @!P5 LEA R6, P2, R71, R20.reuse, 0x1 ;  /* 0x000000144706d211 */ /* 0x080fe400078408ff */
[----:B------:R-:W-:Y:S02]  /*c030*/  @!P6 LEA R20, P3, R69, R20, 0x1 ;  /* 0x000000144514e211 */ /* 0x000fe400078608ff */
[-C--:B---3--:R-:W-:Y:S02]  /*c040*/  @!P4 LEA.HI.X R5, R67, R3.reuse, R68, 0x1, P0 ;  /* 0x000000034305c211 */ /* 0x088fe400000f0c44 */
[-C--:B------:R-:W-:Y:S02]  /*c050*/  @!P5 LEA.HI.X R7, R71, R3.reuse, R70, 0x1, P2 ;  /* 0x000000034707d211 */ /* 0x080fe400010f0c46 */
[----:B------:R-:W-:Y:S01]  /*c060*/  @!P6 LEA.HI.X R21, R69, R3, R66, 0x1, P3 ;  /* 0x000000034515e211 */ /* 0x000fe200018f0c42 */
[----:B------:R4:W-:Y:S04]  /*c070*/  @!P4 ST.E.128 desc[UR50][R4.64], R8 ;  /* 0x000000080400c985 */ /* 0x0009e8000c101d32 */
[----:B------:R4:W-:Y:S04]  /*c080*/  @!P5 ST.E.128 desc[UR50][R6.64], R32 ;  /* 0x000000200600d985 */ /* 0x0009e8000c101d32 */
[----:B------:R4:W-:Y:S02]  /*c090*/  @!P6 ST.E.128 desc[UR50][R20.64], R48 ;  /* 0x000000301400e985 */ /* 0x0009e4000c101d32 */
.L_x_170:
[----:B------:R-:W-:Y:S05]  /*c0a0*/  BSYNC B1 ;  /* 0x0000000000017941 */ /* 0x000fea0003800000 */
.L_x_169:
[----:B---3--:R3:W0:Y:S01]  /*c0b0*/  SHFL.IDX PT, R3, R64, 0x2, 0x181f ;  /* 0x00581f0040037f89 */ /* 0x00862200000e0000 */
[----:B------:R-:W-:Y:S03]  /*c0c0*/  BSSY B1, `(.L_x_171) ;  /* 0x0000010000017945 */ /* 0x000fe60003800000 */
[----:B----45:R3:W4:Y:S01]  /*c0d0*/  SHFL.IDX PT, R8, R0, 0x2, 0x181f ;  /* 0x00581f0000087f89 */ /* 0x03072200000e0000 */
[----:B------:R-:W-:Y:S05]  /*c0e0*/  @P1 BRA `(.L_x_172) ;  /* 0x0000000000341947 */ /* 0x000fea0003800000 */
[----:B------:R-:W-:Y:S02]  /*c0f0*/  ULDC UR4, c[0x0][0xac8] ;  /* 0x0002b20000047ab9 */ /* 0x000fe40000000800 */
[----:B------:R-:W-:Y:S02]  /*c100*/  ISETP.GE.AND P3, PT, R67, UR4, PT ;  /* 0x0000000443007c0c */ /* 0x000fe4000bf66270 */
[----:B------:R-:W-:Y:S02]  /*c110*/  ISETP.GE.AND P4, PT, R71, UR4, PT ;  /* 0x0000000447007c0c */ /* 0x000fe4000bf86270 */
[----:B------:R-:W-:-:S09]  /*c120*/  ISETP.GE.AND P5, PT, R69, UR4, PT ;  /* 0x0000000445007c0c */ /* 0x000fd2000bfa6270 */
[-C--:B----4-:R-:W-:Y:S02]  /*c130*/  @!P3 LEA R4, P0, R67, R8.reuse, 0x1 ;  /* 0x000000084304b211 */ /* 0x090fe400078008ff */
[-C--:B------:R-:W-:Y:S02]  /*c140*/  @!P4 LEA R6, P1, R71, R8.reuse, 0x1 ;  /* 0x000000084706c211 */ /* 0x080fe400078208ff */
[----:B------:R-:W-:Y:S02]  /*c150*/  @!P5 LEA R8, P2, R69, R8, 0x1 ;  /* 0x000000084508d211 */ /* 0x000fe400078408ff */
[-C--:B0-----:R-:W-:Y:S02]  /*c160*/  @!P3 LEA.HI.X R5, R67, R3.reuse, R68, 0x1, P0 ;  /* 0x000000034305b211 */ /* 0x081fe400000f0c44 */
[-C--:B------:R-:W-:Y:S02]  /*c170*/  @!P4 LEA.HI.X R7, R71, R3.reuse, R70, 0x1, P1 ;  /* 0x000000034707c211 */ /* 0x080fe400008f0c46 */
[----:B------:R-:W-:Y:S01]  /*c180*/  @!P5 LEA.HI.X R9, R69, R3, R66, 0x1, P2 ;  /* 0x000000034509d211 */ /* 0x000fe200010f0c42 */
[----:B------:R0:W-:Y:S04]  /*c190*/  @!P3 ST.E.128 desc[UR50][R4.64], R12 ;  /* 0x0000000c0400b985 */ /* 0x0001e8000c101d32 */
[----:B------:R0:W-:Y:S04]  /*c1a0*/  @!P4 ST.E.128 desc[UR50][R6.64], R36 ;  /* 0x000000240600c985 */ /* 0x0001e8000c101d32 */
[----:B------:R0:W-:Y:S02]  /*c1b0*/  @!P5 ST.E.128 desc[UR50][R8.64], R52 ;  /* 0x000000340800d985 */ /* 0x0001e4000c101d32 */
.L_x_172:
[----:B------:R-:W-:Y:S05]  /*c1c0*/  BSYNC B1 ;  /* 0x0000000000017941 */ /* 0x000fea0003800000 */
.L_x_171:
[----:B0-----:R-:W-:Y:S01]  /*c1d0*/  VIADD R3, R65, 0x60 ;  /* 0x0000006041037836 */ /* 0x001fe20000000000 */
[----:B--23--:R-:W0:Y:S04]  /*c1e0*/  SHFL.IDX PT, R64, R64, 0x3, 0x181f ;  /* 0x00781f0040407f89 */ /* 0x00ce2800000e0000 */
[----:B------:R-:W-:Y:S01]  /*c1f0*/  ISETP.GE.AND P0, PT, R3, R2, PT ;  /* 0x000000020300720c */ /* 0x000fe20003f06270 */
[----:B------:R-:W2:-:S12]  /*c200*/  SHFL.IDX PT, R0, R0, 0x3, 0x181f ;  /* 0x00781f0000007f89 */ /* 0x000e9800000e0000 */
[----:B------:R-:W-:Y:S05]  /*c210*/  @P0 BRA `(.L_x_173) ;  /* 0x0000002000200947 */ /* 0x000fea0003800000 */
[----:B------:R-:W-:Y:S02]  /*c220*/  ULDC UR4, c[0x0][0xac8] ;  /* 0x0002b20000047ab9 */ /* 0x000fe40000000800 */
[----:B------:R-:W-:Y:S02]  /*c230*/  ISETP.GE.AND P2, PT, R67, UR4, PT ;  /* 0x0000000443007c0c */ /* 0x000fe4000bf46270 */
[----:B------:R-:W-:-:S11]  /*c240*/  ISETP.GE.AND P3, PT, R71, UR4, PT ;  /* 0x0000000447007c0c */ /* 0x000fd6000bf66270 */
[-C--:B--2---:R-:W-:Y:S02]  /*c250*/  @!P2 LEA R2, P0, R67, R0.reuse, 0x1 ;  /* 0x000000004302a211 */ /* 0x084fe400078008ff */
[----:B------:R-:W-:Y:S02]  /*c260*/  @!P3 LEA R4, P1, R71, R0, 0x1 ;  /* 0x000000004704b211 */ /* 0x000fe400078208ff */
[-C--:B0-----:R-:W-:Y:S02]  /*c270*/  @!P2 LEA.HI.X R3, R67, R64.reuse, R68, 0x1, P0 ;  /* 0x000000404303a211 */ /* 0x081fe400000f0c44 */
[----:B------:R-:W-:Y:S02]  /*c280*/  @!P3 LEA.HI.X R5, R71, R64, R70, 0x1, P1 ;  /* 0x000000404705b211 */ /* 0x000fe400008f0c46 */
[----:B------:R-:W-:Y:S01]  /*c290*/  ISETP.GE.AND P0, PT, R69, UR4, PT ;  /* 0x0000000445007c0c */ /* 0x000fe2000bf06270 */
[----:B------:R3:W-:Y:S04]  /*c2a0*/  @!P2 ST.E.128 desc[UR50][R2.64], R24 ;  /* 0x000000180200a985 */ /* 0x0007e8000c101d32 */
[----:B------:R3:W-:Y:S08]  /*c2b0*/  @!P3 ST.E.128 desc[UR50][R4.64], R40 ;  /* 0x000000280400b985 */ /* 0x0007f0000c101d32 */
[----:B------:R-:W-:Y:S05]  /*c2c0*/  @P0 BRA `(.L_x_173) ;  /* 0x0000001c00f40947 */ /* 0x000fea0003800000 */
[----:B---3--:R-:W-:-:S04]  /*c2d0*/  LEA R2, P0, R69, R0, 0x1 ;  /* 0x0000000045027211 */ /* 0x008fc800078008ff */
[----:B------:R-:W-:-:S05]  /*c2e0*/  LEA.HI.X R3, R69, R64, R66, 0x1, P0 ;  /* 0x0000004045037211 */ /* 0x000fca00000f0c42 */
[----:B------:R0:W-:Y:S01]  /*c2f0*/  ST.E.128 desc[UR50][R2.64], R56 ;  /* 0x0000003802007985 */ /* 0x0001e2000c101d32 */
[----:B------:R-:W-:Y:S05]  /*c300*/  BRA `(.L_x_173) ;  /* 0x0000001c00e47947 */ /* 0x000fea0003800000 */
.L_x_166:
[----:B------:R-:W-:Y:S01]  /*c310*/  ULDC.64 UR12, c[0x0][0xb08] ;  /* 0x0002c200000c7ab9 */ /* 0x000fe20000000a00 */
[----:B------:R-:W0:Y:S01]  /*c320*/  @P1 LDC R0, c[0x0][0xbec] ;  /* 0x0002fb00ff001b82 */ /* 0x000e220000000800 */
[----:B------:R-:W-:Y:S01]  /*c330*/  UIMAD UR9, UR14, UR12, URZ ;  /* 0x0000000c0e0972a4 */ /* 0x000fe2000f8e023f */
[----:B------:R-:W-:Y:S01]  /*c340*/  IMAD.MOV.U32 R3, RZ, RZ, R37 ;  /* 0x000000ffff037224 */ /* 0x000fe200078e0025 */
[----:B------:R-:W-:Y:S01]  /*c350*/  UIMAD.WIDE.U32 UR10, UR4, UR12, URZ ;  /* 0x0000000c040a72a5 */ /* 0x000fe2000f8e003f */
[----:B------:R-:W-:Y:S01]  /*c360*/  ISETP.GE.AND P0, PT, R39, R2, PT ;  /* 0x000000022700720c */ /* 0x000fe20003f06270 */
[----:B------:R-:W-:Y:S01]  /*c370*/  UIMAD UR9, UR4, UR13, UR9 ;  /* 0x0000000d040972a4 */ /* 0x000fe2000f8e0209 */
[----:B------:R-:W-:Y:S01]  /*c380*/  BSSY B1, `(.L_x_174) ;  /* 0x00000a6000017945 */ /* 0x000fe20003800000 */
[----:B------:R-:W-:Y:S01]  /*c390*/  USHF.R.S32.HI UR4, URZ, 0x1f, UR36 ;  /* 0x0000001f3f047899 */ /* 0x000fe20008011424 */
[----:B------:R-:W1:Y:S01]  /*c3a0*/  @P1 LDC R29, c[0x0][0xbf0] ;  /* 0x0002fc00ff1d1b82 */ /* 0x000e620000000800 */
[----:B------:R-:W-:Y:S01]  /*c3b0*/  UIADD3 UR11, UR11, UR9, URZ ;  /* 0x000000090b0b7290 */ /* 0x000fe2000fffe03f */
[----:B------:R-:W-:Y:S01]  /*c3c0*/  SHF.R.S32.HI R30, RZ, 0x1f, R19 ;  /* 0x0000001fff1e7819 */ /* 0x000fe20000011413 */
[----:B------:R-:W-:Y:S01]  /*c3d0*/  ULDC.64 UR12, c[0x0][0xb38] ;  /* 0x0002ce00000c7ab9 */ /* 0x000fe20000000a00 */
[----:B------:R-:W-:Y:S01]  /*c3e0*/  UIADD3 UR8, UR8, 0x33420, URZ ;  /* 0x0003342008087890 */ /* 0x000fe2000fffe03f */
[----:B------:R-:W-:Y:S01]  /*c3f0*/  SHF.R.S32.HI R40, RZ, 0x1f, R22 ;  /* 0x0000001fff287819 */ /* 0x000fe20000011416 */
[----:B------:R-:W-:Y:S01]  /*c400*/  UIMAD.WIDE.U32 UR10, UR42, UR12, UR10 ;  /* 0x0000000c2a0a72a5 */ /* 0x000fe2000f8e000a */
[----:B------:R-:W-:Y:S01]  /*c410*/  SHF.R.S32.HI R42, RZ, 0x1f, R23 ;  /* 0x0000001fff2a7819 */ /* 0x000fe20000011417 */
[----:B------:R-:W-:Y:S01]  /*c420*/  UPRMT UR8, URZ, 0x654, UR8 ;  /* 0x000006543f087896 */ /* 0x000fe20008000008 */
[----:B------:R-:W-:Y:S01]  /*c430*/  SHF.R.S32.HI R44, RZ, 0x1f, R220 ;  /* 0x0000001fff2c7819 */ /* 0x000fe200000114dc */
[----:B------:R-:W-:Y:S01]  /*c440*/  UIMAD UR11, UR42, UR13, UR11 ;  /* 0x0000000d2a0b72a4 */ /* 0x000fe2000f8e020b */
[----:B------:R-:W-:-:S02]  /*c450*/  SHF.R.S32.HI R45, RZ, 0x1f, R221 ;  /* 0x0000001fff2d7819 */ /* 0x000fc400000114dd */
[----:B------:R-:W-:Y:S01]  /*c460*/  ULDC.64 UR12, c[0x0][0xb40] ;  /* 0x0002d000000c7ab9 */ /* 0x000fe20000000a00 */
[----:B------:R-:W-:Y:S01]  /*c470*/  SHF.R.S32.HI R46, RZ, 0x1f, R222 ;  /* 0x0000001fff2e7819 */ /* 0x000fe200000114de */
[----:B------:R-:W-:Y:S01]  /*c480*/  UIMAD UR4, UR4, UR12, URZ ;  /* 0x0000000c040472a4 */ /* 0x000fe2000f8e023f */
[----:B0-----:R-:W-:Y:S01]  /*c490*/  @P1 IMAD.HI.U32 R0, R37, R0, RZ ;  /* 0x0000000025001227 */ /* 0x001fe200078e00ff */
[----:B------:R-:W-:Y:S01]  /*c4a0*/  SYNCS.ARRIVE.TRANS64.RED.A1T0 RZ, [UR8], RZ ;  /* 0x000000ffffff79a7 */ /* 0x000fe20008100408 */
[----:B------:R-:W-:Y:S01]  /*c4b0*/  SHF.R.S32.HI R47, RZ, 0x1f, R223 ;  /* 0x0000001fff2f7819 */ /* 0x000fe200000114df */
[----:B------:R-:W-:Y:S01]  /*c4c0*/  UIMAD UR4, UR36, UR13, UR4 ;  /* 0x0000000d240472a4 */ /* 0x000fe2000f8e0204 */
[----:B------:R-:W-:Y:S01]  /*c4d0*/  SHF.R.S32.HI R52, RZ, 0x1f, R224 ;  /* 0x0000001fff347819 */ /* 0x000fe200000114e0 */
[----:B------:R-:W-:Y:S01]  /*c4e0*/  UIMAD.WIDE.U32 UR36, UR36, UR12, UR10 ;  /* 0x0000000c242472a5 */ /* 0x000fe2000f8e000a */
[----:B------:R-:W-:Y:S02]  /*c4f0*/  SHF.R.S32.HI R53, RZ, 0x1f, R225 ;  /* 0x0000001fff357819 */ /* 0x000fe400000114e1 */
[----:B------:R-:W-:Y:S01]  /*c500*/  ULDC.64 UR12, c[0x0][0xb48] ;  /* 0x0002d200000c7ab9 */ /* 0x000fe20000000a00 */
[----:B------:R-:W-:Y:S01]  /*c510*/  UIADD3 UR11, UR37, UR4, URZ ;  /* 0x00000004250b7290 */ /* 0x000fe2000fffe03f */
[----:B-1----:R-:W-:-:S02]  /*c520*/  @P1 SHF.R.U32.HI R3, RZ, R29, R0 ;  /* 0x0000001dff031219 */ /* 0x002fc40000011600 */
[----:B------:R-:W-:Y:S01]  /*c530*/  UMOV UR10, UR36 ;  /* 0x00000024000a7c82 */ /* 0x000fe20008000000 */
[----:B------:R-:W-:Y:S01]  /*c540*/  SHF.R.S32.HI R54, RZ, 0x1f, R226 ;  /* 0x0000001fff367819 */ /* 0x000fe200000114e2 */
[----:B------:R-:W-:Y:S01]  /*c550*/  UIMAD.WIDE.U32 UR10, UR39, UR12, UR10 ;  /* 0x0000000c270a72a5 */ /* 0x000fe2000f8e000a */
[--C-:B------:R-:W-:Y:S01]  /*c560*/  SHF.R.S32.HI R0, RZ, 0x1f, R3.reuse ;  /* 0x0000001fff007819 */ /* 0x100fe20000011403 */
[----:B------:R-:W-:Y:S01]  /*c570*/  IMAD.MOV R33, RZ, RZ, -R3 ;  /* 0x000000ffff217224 */ /* 0x000fe200078e0a03 */
[----:B------:R-:W-:Y:S01]  /*c580*/  SHF.R.S32.HI R55, RZ, 0x1f, R227 ;  /* 0x0000001fff377819 */ /* 0x000fe200000114e3 */
[----:B------:R-:W-:Y:S01]  /*c590*/  UIMAD UR39, UR39, UR13, UR11 ;  /* 0x0000000d272772a4 */ /* 0x000fe2000f8e020b */
[----:B------:R-:W-:Y:S01]  /*c5a0*/  SHF.R.S32.HI R131, RZ, 0x1f, R228 ;  /* 0x0000001fff837819 */ /* 0x000fe200000114e4 */
[----:B------:R-:W-:Y:S01]  /*c5b0*/  IMAD R33, R130, R33, R37 ;  /* 0x0000002182217224 */ /* 0x000fe200078e0225 */
[----:B------:R-:W-:Y:S01]  /*c5c0*/  ULDC.64 UR12, c[0x0][0xb30] ;  /* 0x0002cc00000c7ab9 */ /* 0x000fe20000000a00 */
[----:B------:R-:W-:Y:S01]  /*c5d0*/  IMAD.U32 R29, RZ, RZ, UR11 ;  /* 0x0000000bff1d7e24 */ /* 0x000fe2000f8e00ff */
[----:B------:R-:W-:Y:S01]  /*c5e0*/  SHF.R.S32.HI R132, RZ, 0x1f, R229 ;  /* 0x0000001fff847819 */ /* 0x000fe200000114e5 */
[----:B------:R-:W-:Y:S01]  /*c5f0*/  IMAD R0, R0, UR12, RZ ;  /* 0x0000000c00007c24 */ /* 0x000fe2000f8e02ff */
[----:B------:R-:W-:Y:S01]  /*c600*/  SHF.R.S32.HI R133, RZ, 0x1f, R230 ;  /* 0x0000001fff857819 */ /* 0x000fe200000114e6 */
[----:B------:R-:W-:Y:S01]  /*c610*/  IMAD.U32 R28, RZ, RZ, UR10 ;  /* 0x0000000aff1c7e24 */ /* 0x000fe2000f8e00ff */
[----:B------:R-:W-:Y:S01]  /*c620*/  ULDC.64 UR10, c[0x0][0xb28] ;  /* 0x0002ca00000a7ab9 */ /* 0x000fe20000000a00 */
[----:B------:R-:W-:Y:S01]  /*c630*/  IMAD.U32 R29, RZ, RZ, UR39 ;  /* 0x00000027ff1d7e24 */ /* 0x000fe2000f8e00ff */
[----:B------:R-:W-:Y:S01]  /*c640*/  SHF.R.S32.HI R134, RZ, 0x1f, R231 ;  /* 0x0000001fff867819 */ /* 0x000fe200000114e7 */
[C---:B------:R-:W-:Y:S01]  /*c650*/  IMAD R35, R3.reuse, UR13, R0 ;  /* 0x0000000d03237c24 */ /* 0x040fe2000f8e0200 */
[----:B------:R-:W-:Y:S01]  /*c660*/  SHF.R.S32.HI R0, RZ, 0x1f, R33 ;  /* 0x0000001fff007819 */ /* 0x000fe20000011421 */
[----:B------:R-:W-:Y:S01]  /*c670*/  IMAD.WIDE.U32 R28, R3, UR12, R28 ;  /* 0x0000000c031c7c25 */ /* 0x000fe2000f8e001c */
[----:B------:R-:W-:-:S02]  /*c680*/  SHF.R.S32.HI R135, RZ, 0x1f, R232 ;  /* 0x0000001fff877819 */ /* 0x000fc400000114e8 */
[----:B------:R-:W-:Y:S01]  /*c690*/  SHF.R.S32.HI R136, RZ, 0x1f, R233 ;  /* 0x0000001fff887819 */ /* 0x000fe200000114e9 */
[----:B------:R-:W-:Y:S01]  /*c6a0*/  IMAD R0, R0, UR10, RZ ;  /* 0x0000000a00007c24 */ /* 0x000fe2000f8e02ff */
[----:B------:R-:W-:Y:S01]  /*c6b0*/  SHF.R.S32.HI R137, RZ, 0x1f, R234 ;  /* 0x0000001fff897819 */ /* 0x000fe200000114ea */
[----:B------:R-:W-:Y:S01]  /*c6c0*/  IMAD.IADD R29, R29, 0x1, R35 ;  /* 0x000000011d1d7824 */ /* 0x000fe200078e0223 */
[----:B------:R-:W-:Y:S01]  /*c6d0*/  SHF.R.S32.HI R138, RZ, 0x1f, R235 ;  /* 0x0000001fff8a7819 */ /* 0x000fe200000114eb */
[C---:B------:R-:W-:Y:S02]  /*c6e0*/  IMAD R3, R33.reuse, UR11, R0 ;  /* 0x0000000b21037c24 */ /* 0x040fe4000f8e0200 */
[----:B------:R-:W-:Y:S01]  /*c6f0*/  IMAD.WIDE.U32 R28, R33, UR10, R28 ;  /* 0x0000000a211c7c25 */ /* 0x000fe2000f8e001c */
[----:B------:R-:W-:-:S03]  /*c700*/  ULDC.64 UR10, c[0x0][0xb00] ;  /* 0x0002c000000a7ab9 */ /* 0x000fc60000000a00 */
[----:B------:R-:W-:Y:S01]  /*c710*/  IMAD.IADD R3, R29, 0x1, R3 ;  /* 0x000000011d037824 */ /* 0x000fe200078e0203 */
[----:B------:R-:W-:-:S04]  /*c720*/  LEA R0, P1, R28, UR10, 0x2 ;  /* 0x0000000a1c007c11 */ /* 0x000fc8000f8210ff */
[----:B------:R-:W-:Y:S02]  /*c730*/  LEA.HI.X R3, R28, UR11, R3, 0x2, P1 ;  /* 0x0000000b1c037c11 */ /* 0x000fe400088f1403 */
[----:B------:R0:W1:Y:S04]  /*c740*/  SHFL.IDX PT, R28, R0, RZ, 0x1c1f ;  /* 0x001c1fff001c7589 */ /* 0x00006800000e0000 */
[----:B------:R0:W2:Y:S01]  /*c750*/  SHFL.IDX PT, R29, R3, RZ, 0x1c1f ;  /* 0x001c1fff031d7589 */ /* 0x0000a200000e0000 */
[----:B------:R-:W-:Y:S05]  /*c760*/  @P0 BRA `(.L_x_175) ;  /* 0x00000004009c0947 */ /* 0x000fea0003800000 */
[----:B------:R-:W-:Y:S01]  /*c770*/  ULDC UR4, c[0x0][0xac8] ;  /* 0x0002b20000047ab9 */ /* 0x000fe20000000800 */
[----:B------:R-:W-:Y:S01]  /*c780*/  VIADD R39, R17, 0x28 ;  /* 0x0000002811277836 */ /* 0x000fe20000000000 */
[----:B------:R-:W-:Y:S01]  /*c790*/  ISETP.GE.AND P4, PT, R235, UR4, PT ;  /* 0x00000004eb007c0c */ /* 0x000fe2000bf86270 */
[C---:B------:R-:W-:Y:S01]  /*c7a0*/  VIADD R43, R17.reuse, 0x30 ;  /* 0x00000030112b7836 */ /* 0x040fe20000000000 */
[C---:B------:R-:W-:Y:S01]  /*c7b0*/  ISETP.GE.AND P1, PT, R17.reuse, UR4, PT ;  /* 0x0000000411007c0c */ /* 0x040fe2000bf26270 */
[----:B------:R-:W-:Y:S01]  /*c7c0*/  VIADD R41, R17, 0x38 ;  /* 0x0000003811297836 */ /* 0x000fe20000000000 */
[----:B------:R-:W-:Y:S02]  /*c7d0*/  ISETP.GE.AND P0, PT, R234, UR4, PT ;  /* 0x00000004ea007c0c */ /* 0x000fe4000bf06270 */
[----:B------:R-:W-:Y:S02]  /*c7e0*/  ISETP.GE.AND P3, PT, R43, UR4, PT ;  /* 0x000000042b007c0c */ /* 0x000fe4000bf66270 */
[----:B------:R-:W-:-:S05]  /*c7f0*/  ISETP.GE.AND P5, PT, R18, UR4, PT ;  /* 0x0000000412007c0c */ /* 0x000fca000bfa6270 */
[-C--:B-1----:R-:W-:Y:S02]  /*c800*/  @!P4 LEA R34, P2, R235, R28.reuse, 0x2 ;  /* 0x0000001ceb22c211 */ /* 0x082fe400078410ff */
[----:B--2---:R-:W-:Y:S02]  /*c810*/  @!P1 IMAD.WIDE R32, R17, 0x4, R28 ;  /* 0x0000000411209825 */ /* 0x004fe400078e021c */
[----:B------:R-:W-:Y:S02]  /*c820*/  @!P4 LEA.HI.X R35, R235, R29, R138, 0x2, P2 ;  /* 0x0000001deb23c211 */ /* 0x000fe400010f148a */
[----:B------:R-:W-:Y:S01]  /*c830*/  ISETP.GE.AND P2, PT, R39, UR4, PT ;  /* 0x0000000427007c0c */ /* 0x000fe2000bf46270 */
[----:B------:R1:W-:Y:S01]  /*c840*/  @!P1 ST.E.64 desc[UR50][R32.64], R8 ;  /* 0x0000000820009985 */ /* 0x0003e2000c101b32 */
[----:B------:R-:W-:-:S03]  /*c850*/  @!P0 LEA R36, P1, R234, R28, 0x2 ;  /* 0x0000001cea248211 */ /* 0x000fc600078210ff */
[----:B------:R2:W-:Y:S01]  /*c860*/  @!P4 ST.E.64 desc[UR50][R34.64], R10 ;  /* 0x0000000a2200c985 */ /* 0x0005e2000c101b32 */
[----:B------:R-:W-:Y:S02]  /*c870*/  ISETP.GE.AND P4, PT, R233, UR4, PT ;  /* 0x00000004e9007c0c */ /* 0x000fe4000bf86270 */
[----:B------:R-:W-:Y:S02]  /*c880*/  @!P0 LEA.HI.X R37, R234, R29, R137, 0x2, P1 ;  /* 0x0000001dea258211 */ /* 0x000fe400008f1489 */
[----:B------:R-:W-:-:S03]  /*c890*/  @!P3 LEA R38, P1, R43, R28, 0x2 ;  /* 0x0000001c2b26b211 */ /* 0x000fc600078210ff */
[----:B------:R3:W-:Y:S01]  /*c8a0*/  @!P0 ST.E.64 desc[UR50][R36.64], R20 ;  /* 0x0000001424008985 */ /* 0x0007e2000c101b32 */
[----:B------:R-:W-:Y:S02]  /*c8b0*/  ISETP.GE.AND P0, PT, R41, UR4, PT ;  /* 0x0000000429007c0c */ /* 0x000fe4000bf06270 */
[----:B-1----:R-:W-:Y:S02]  /*c8c0*/  SHF.R.S32.HI R8, RZ, 0x1f, R39 ;  /* 0x0000001fff087819 */ /* 0x002fe40000011427 */
[C---:B------:R-:W-:Y:S02]  /*c8d0*/  @!P2 LEA R32, P6, R39.reuse, R28, 0x2 ;  /* 0x0000001c2720a211 */ /* 0x040fe400078c10ff */
[----:B------:R-:W-:Y:S02]  /*c8e0*/  SHF.R.S32.HI R9, RZ, 0x1f, R43 ;  /* 0x0000001fff097819 */ /* 0x000fe4000001142b */
[-C--:B------:R-:W-:Y:S02]  /*c8f0*/  @!P2 LEA.HI.X R33, R39, R29.reuse, R8, 0x2, P6 ;  /* 0x0000001d2721a211 */ /* 0x080fe400030f1408 */
[----:B------:R-:W-:-:S02]  /*c900*/  @!P3 LEA.HI.X R39, R43, R29, R9, 0x2, P1 ;  /* 0x0000001d2b27b211 */ /* 0x000fc400008f1409 */
[CC--:B------:R-:W-:Y:S02]  /*c910*/  @!P4 LEA R8, P6, R233.reuse, R28.reuse, 0x2 ;  /* 0x0000001ce908c211 */ /* 0x0c0fe400078c10ff */
[----:B--2---:R-:W-:Y:S02]  /*c920*/  SHF.R.S32.HI R11, RZ, 0x1f, R18 ;  /* 0x0000001fff0b7819 */ /* 0x004fe40000011412 */
[C---:B------:R-:W-:Y:S02]  /*c930*/  @!P5 LEA R10, P1, R18.reuse, R28, 0x2 ;  /* 0x0000001c120ad211 */ /* 0x040fe400078210ff */
[-C--:B------:R-:W-:Y:S02]  /*c940*/  @!P4 LEA.HI.X R9, R233, R29.reuse, R136, 0x2, P6 ;  /* 0x0000001de909c211 */ /* 0x080fe400030f1488 */
[----:B------:R-:W-:Y:S02]  /*c950*/  @!P5 LEA.HI.X R11, R18, R29, R11, 0x2, P1 ;  /* 0x0000001d120bd211 */ /* 0x000fe400008f140b */
[----:B------:R-:W-:Y:S01]  /*c960*/  ISETP.GE.AND P1, PT, R232, UR4, PT ;  /* 0x00000004e8007c0c */ /* 0x000fe2000bf26270 */
[----:B------:R1:W-:Y:S01]  /*c970*/  @!P4 ST.E.64 desc[UR50][R8.64], R24 ;  /* 0x000000180800c985 */ /* 0x0003e2000c101b32 */
[----:B------:R-:W-:-:S02]  /*c980*/  ISETP.GE.AND P4, PT, R231, UR4, PT ;  /* 0x00000004e7007c0c */ /* 0x000fc4000bf86270 */
[----:B---3--:R-:W-:Y:S01]  /*c990*/  SHF.R.S32.HI R21, RZ, 0x1f, R41 ;  /* 0x0000001fff157819 */ /* 0x008fe20000011429 */
[----:B------:R2:W-:Y:S01]  /*c9a0*/  @!P5 ST.E.64 desc[UR50][R10.64], R50 ;  /* 0x000000320a00d985 */ /* 0x0005e2000c101b32 */
[----:B------:R-:W-:-:S03]  /*c9b0*/  @!P0 LEA R20, P6, R41, R28, 0x2 ;  /* 0x0000001c29148211 */ /* 0x000fc600078c10ff */
[----:B------:R-:W-:Y:S01]  /*c9c0*/  @!P2 ST.E.64 desc[UR50][R32.64], R56 ;  /* 0x000000382000a985 */ /* 0x000fe2000c101b32 */
[-C--:B------:R-:W-:Y:S02]  /*c9d0*/  @!P0 LEA.HI.X R21, R41, R29.reuse, R21, 0x2, P6 ;  /* 0x0000001d29158211 */ /* 0x080fe400030f1415 */
[----:B------:R-:W-:Y:S01]  /*c9e0*/  ISETP.GE.AND P2, PT, R230, UR4, PT ;  /* 0x00000004e6007c0c */ /* 0x000fe2000bf46270 */
[----:B------:R-:W-:Y:S01]  /*c9f0*/  @!P3 ST.E.64 desc[UR50][R38.64], R62 ;  /* 0x0000003e2600b985 */ /* 0x000fe2000c101b32 */
[CC--:B------:R-:W-:Y:S02]  /*ca00*/  @!P1 LEA R34, P5, R232.reuse, R28.reuse, 0x2 ;  /* 0x0000001ce8229211 */ /* 0x0c0fe400078a10ff */
[----:B------:R-:W-:Y:S01]  /*ca10*/  ISETP.GE.AND P3, PT, R229, UR4, PT ;  /* 0x00000004e5007c0c */ /* 0x000fe2000bf66270 */
[----:B------:R3:W-:Y:S01]  /*ca20*/  @!P0 ST.E.64 desc[UR50][R20.64], R64 ;  /* 0x0000004014008985 */ /* 0x0007e2000c101b32 */
[----:B------:R-:W-:Y:S02]  /*ca30*/  @!P1 LEA.HI.X R35, R232, R29, R135, 0x2, P5 ;  /* 0x0000001de8239211 */ /* 0x000fe400028f1487 */
[----:B------:R-:W-:-:S02]  /*ca40*/  @!P4 LEA R36, P5, R231, R28, 0x2 ;  /* 0x0000001ce724c211 */ /* 0x000fc400078a10ff */
[----:B------:R-:W-:Y:S01]  /*ca50*/  ISETP.GE.AND P0, PT, R228, UR4, PT ;  /* 0x00000004e4007c0c */ /* 0x000fe2000bf06270 */
[----:B------:R-:W-:Y:S01]  /*ca60*/  @!P1 ST.E.64 desc[UR50][R34.64], R70 ;  /* 0x0000004622009985 */ /* 0x000fe2000c101b32 */
[----:B------:R-:W-:Y:S02]  /*ca70*/  @!P4 LEA.HI.X R37, R231, R29, R134, 0x2, P5 ;  /* 0x0000001de725c211 */ /* 0x000fe400028f1486 */
[----:B------:R-:W-:Y:S02]  /*ca80*/  ISETP.GE.AND P1, PT, R227, UR4, PT ;  /* 0x00000004e3007c0c */ /* 0x000fe4000bf26270 */
[-C--:B-1----:R-:W-:Y:S01]  /*ca90*/  @!P2 LEA R8, P6, R230, R28.reuse, 0x2 ;  /* 0x0000001ce608a211 */ /* 0x082fe200078c10ff */
[----:B------:R-:W-:Y:S01]  /*caa0*/  @!P4 ST.E.64 desc[UR50][R36.64], R72 ;  /* 0x000000482400c985 */ /* 0x000fe2000c101b32 */
[----:B------:R-:W-:Y:S02]  /*cab0*/  ISETP.GE.AND P4, PT, R226, UR4, PT ;  /* 0x00000004e2007c0c */ /* 0x000fe4000bf86270 */
[----:B--2---:R-:W-:-:S02]  /*cac0*/  @!P3 LEA R10, P5, R229, R28, 0x2 ;  /* 0x0000001ce50ab211 */ /* 0x004fc400078a10ff */
[-C--:B------:R-:W-:Y:S02]  /*cad0*/  @!P2 LEA.HI.X R9, R230, R29.reuse, R133, 0x2, P6 ;  /* 0x0000001de609a211 */ /* 0x080fe400030f1485 */
[-C--:B------:R-:W-:Y:S02]  /*cae0*/  @!P3 LEA.HI.X R11, R229, R29.reuse, R132, 0x2, P5 ;  /* 0x0000001de50bb211 */ /* 0x080fe400028f1484 */
[CC--:B---3--:R-:W-:Y:S01]  /*caf0*/  @!P0 LEA R20, P5, R228.reuse, R28.reuse, 0x2 ;  /* 0x0000001ce4148211 */ /* 0x0c8fe200078a10ff */
[----:B------:R1:W-:Y:S01]  /*cb00*/  @!P2 ST.E.64 desc[UR50][R8.64], R78 ;  /* 0x0000004e0800a985 */ /* 0x0003e2000c101b32 */
[----:B------:R-:W-:Y:S02]  /*cb10*/  ISETP.GE.AND P2, PT, R225, UR4, PT ;  /* 0x00000004e1007c0c */ /* 0x000fe4000bf46270 */
[----:B------:R-:W-:Y:S01]  /*cb20*/  @!P1 LEA R24, P6, R227, R28, 0x2 ;  /* 0x0000001ce3189211 */ /* 0x000fe200078c10ff */
[----:B------:R2:W-:Y:S01]  /*cb30*/  @!P3 ST.E.64 desc[UR50][R10.64], R80 ;  /* 0x000000500a00b985 */ /* 0x0005e2000c101b32 */
[----:B------:R-:W-:-:S02]  /*cb40*/  @!P0 LEA.HI.X R21, R228, R29, R131, 0x2, P5 ;  /* 0x0000001de4158211 */ /* 0x000fc400028f1483 */
[----:B------:R-:W-:Y:S02]  /*cb50*/  ISETP.GE.AND P3, PT, R224, UR4, PT ;  /* 0x00000004e0007c0c */ /* 0x000fe4000bf66270 */
[CC--:B------:R-:W-:Y:S01]  /*cb60*/  @!P4 LEA R32, P5, R226.reuse, R28.reuse, 0x2 ;  /* 0x0000001ce220c211 */ /* 0x0c0fe200078a10ff */
[----:B------:R3:W-:Y:S01]  /*cb70*/  @!P0 ST.E.64 desc[UR50][R20.64], R86 ;  /* 0x0000005614008985 */ /* 0x0007e2000c101b32 */
[-C--:B------:R-:W-:Y:S02]  /*cb80*/  @!P1 LEA.HI.X R25, R227, R29.reuse, R55, 0x2, P6 ;  /* 0x0000001de3199211 */ /* 0x080fe400030f1437 */
[----:B------:R-:W-:Y:S02]  /*cb90*/  @!P4 LEA.HI.X R33, R226, R29, R54, 0x2, P5 ;  /* 0x0000001de221c211 */ /* 0x000fe400028f1436 */
[----:B------:R-:W-:Y:S01]  /*cba0*/  ISETP.GE.AND P0, PT, R223, UR4, PT ;  /* 0x00000004df007c0c */ /* 0x000fe2000bf06270 */
[----:B------:R4:W-:Y:S01]  /*cbb0*/  @!P1 ST.E.64 desc[UR50][R24.64], R88 ;  /* 0x0000005818009985 */ /* 0x0009e2000c101b32 */
[----:B-1----:R-:W-:-:S03]  /*cbc0*/  @!P2 LEA R8, P1, R225, R28, 0x2 ;  /* 0x0000001ce108a211 */ /* 0x002fc600078210ff */
[----:B------:R-:W-:Y:S01]  /*cbd0*/  @!P4 ST.E.64 desc[UR50][R32.64], R94 ;  /* 0x0000005e2000c985 */ /* 0x000fe2000c101b32 */
[----:B------:R-:W-:Y:S02]  /*cbe0*/  ISETP.GE.AND P4, PT, R222, UR4, PT ;  /* 0x00000004de007c0c */ /* 0x000fe4000bf86270 */
[CC--:B--2---:R-:W-:Y:S02]  /*cbf0*/  @!P3 LEA R10, P5, R224.reuse, R28.reuse, 0x2 ;  /* 0x0000001ce00ab211 */ /* 0x0c4fe400078a10ff */
[-C--:B------:R-:W-:Y:S02]  /*cc00*/  @!P2 LEA.HI.X R9, R225, R29.reuse, R53, 0x2, P1 ;  /* 0x0000001de109a211 */ /* 0x080fe400008f1435 */
[----:B------:R-:W-:Y:S02]  /*cc10*/  ISETP.GE.AND P1, PT, R221, UR4, PT ;  /* 0x00000004dd007c0c */ /* 0x000fe4000bf26270 */
[----:B------:R-:W-:Y:S01]  /*cc20*/  @!P3 LEA.HI.X R11, R224, R29, R52, 0x2, P5 ;  /* 0x0000001de00bb211 */ /* 0x000fe200028f1434 */
[----:B------:R1:W-:Y:S01]  /*cc30*/  @!P2 ST.E.64 desc[UR50][R8.64], R96 ;  /* 0x000000600800a985 */ /* 0x0003e2000c101b32 */
[----:B------:R-:W-:-:S02]  /*cc40*/  @!P0 LEA R34, P6, R223, R28, 0x2 ;  /* 0x0000001cdf228211 */ /* 0x000fc400078c10ff */
[----:B------:R-:W-:Y:S01]  /*cc50*/  ISETP.GE.AND P2, PT, R220, UR4, PT ;  /* 0x00000004dc007c0c */ /* 0x000fe2000bf46270 */
[----:B------:R2:W-:Y:S01]  /*cc60*/  @!P3 ST.E.64 desc[UR50][R10.64], R102 ;  /* 0x000000660a00b985 */ /* 0x0005e2000c101b32 */
[-C--:B------:R-:W-:Y:S02]  /*cc70*/  @!P0 LEA.HI.X R35, R223, R29.reuse, R47, 0x2, P6 ;  /* 0x0000001ddf238211 */ /* 0x080fe400030f142f */
[C---:B---3--:R-:W-:Y:S02]  /*cc80*/  @!P4 LEA R20, P3, R222.reuse, R28, 0x2 ;  /* 0x0000001cde14c211 */ /* 0x048fe400078610ff */
[----:B------:R-:W-:Y:S01]  /*cc90*/  ISETP.GE.AND P5, PT, R23, UR4, PT ;  /* 0x0000000417007c0c */ /* 0x000fe2000bfa6270 */
[----:B------:R3:W-:Y:S01]  /*cca0*/  @!P0 ST.E.64 desc[UR50][R34.64], R104 ;  /* 0x0000006822008985 */ /* 0x0007e2000c101b32 */
[----:B------:R-:W-:Y:S02]  /*ccb0*/  @!P4 LEA.HI.X R21, R222, R29, R46, 0x2, P3 ;  /* 0x0000001dde15c211 */ /* 0x000fe400018f142e */
[----:B------:R-:W-:-:S02]  /*ccc0*/  ISETP.GE.AND P3, PT, R22, UR4, PT ;  /* 0x0000000416007c0c */ /* 0x000fc4000bf66270 */
[----:B------:R-:W-:Y:S01]  /*ccd0*/  ISETP.GE.AND P0, PT, R19, UR4, PT ;  /* 0x0000000413007c0c */ /* 0x000fe2000bf06270 */
[----:B------:R3:W-:Y:S01]  /*cce0*/  @!P4 ST.E.64 desc[UR50][R20.64], R110 ;  /* 0x0000006e1400c985 */ /* 0x0007e2000c101b32 */
[CC--:B----4-:R-:W-:Y:S02]  /*ccf0*/  @!P1 LEA R24, P6, R221.reuse, R28.reuse, 0x2 ;  /* 0x0000001cdd189211 */ /* 0x0d0fe400078c10ff */
[C---:B-1----:R-:W-:Y:S02]  /*cd00*/  @!P2 LEA R8, P4, R220.reuse, R28, 0x2 ;  /* 0x0000001cdc08a211 */ /* 0x042fe400078810ff */
[-C--:B------:R-:W-:Y:S02]  /*cd10*/  @!P1 LEA.HI.X R25, R221, R29.reuse, R45, 0x2, P6 ;  /* 0x0000001ddd199211 */ /* 0x080fe400030f142d */
[----:B------:R-:W-:-:S03]  /*cd20*/  @!P2 LEA.HI.X R9, R220, R29, R44, 0x2, P4 ;  /* 0x0000001ddc09a211 */ /* 0x000fc600020f142c */
[----:B------:R3:W-:Y:S01]  /*cd30*/  @!P1 ST.E.64 desc[UR50][R24.64], R112 ;  /* 0x0000007018009985 */ /* 0x0007e2000c101b32 */
[-C--:B--2---:R-:W-:Y:S02]  /*cd40*/  @!P5 LEA R10, P1, R23, R28.reuse, 0x2 ;  /* 0x0000001c170ad211 */ /* 0x084fe400078210ff */
[CC--:B------:R-:W-:Y:S01]  /*cd50*/  @!P3 LEA R32, P4, R22.reuse, R28.reuse, 0x2 ;  /* 0x0000001c1620b211 */ /* 0x0c0fe200078810ff */
[----:B------:R3:W-:Y:S01]  /*cd60*/  @!P2 ST.E.64 desc[UR50][R8.64], R118 ;  /* 0x000000760800a985 */ /* 0x0007e2000c101b32 */
[----:B------:R-:W-:Y:S02]  /*cd70*/  @!P0 LEA R28, P6, R19, R28, 0x2 ;  /* 0x0000001c131c8211 */ /* 0x000fe400078c10ff */
[-C--:B------:R-:W-:Y:S02]  /*cd80*/  @!P5 LEA.HI.X R11, R23, R29.reuse, R42, 0x2, P1 ;  /* 0x0000001d170bd211 */ /* 0x080fe400008f142a */
[-C--:B------:R-:W-:Y:S02]  /*cd90*/  @!P3 LEA.HI.X R33, R22, R29.reuse, R40, 0x2, P4 ;  /* 0x0000001d1621b211 */ /* 0x080fe400020f1428 */
[----:B------:R-:W-:Y:S01]  /*cda0*/  @!P0 LEA.HI.X R29, R19, R29, R30, 0x2, P6 ;  /* 0x0000001d131d8211 */ /* 0x000fe200030f141e */
[----:B------:R3:W-:Y:S04]  /*cdb0*/  @!P5 ST.E.64 desc[UR50][R10.64], R120 ;  /* 0x000000780a00d985 */ /* 0x0007e8000c101b32 */
[----:B------:R3:W-:Y:S04]  /*cdc0*/  @!P3 ST.E.64 desc[UR50][R32.64], R126 ;  /* 0x0000007e2000b985 */ /* 0x0007e8000c101b32 */
[----:B------:R3:W-:Y:S02]  /*cdd0*/  @!P0 ST.E.64 desc[UR50][R28.64], R128 ;  /* 0x000000801c008985 */ /* 0x0007e4000c101b32 */
.L_x_175:
[----:B------:R-:W-:Y:S05]  /*cde0*/  BSYNC B1 ;  /* 0x0000000000017941 */ /* 0x000fea0003800000 */
.L_x_174:
[----:B------:R-:W-:Y:S01]  /*cdf0*/  ISETP.GE.AND P0, PT, R31, R2, PT ;  /* 0x000000021f00720c */ /* 0x000fe20003f06270 */
[----:B---3--:R3:W4:Y:S04]  /*ce00*/  SHFL.IDX PT, R9, R3, 0x1, 0x1c1f ;  /* 0x003c1f0003097f89 */ /* 0x00872800000e0000 */
[----:B------:R3:W0:Y:S08]  /*ce10*/  SHFL.IDX PT, R8, R0, 0x1, 0x1c1f ;  /* 0x003c1f0000087f89 */ /* 0x00063000000e0000 */
[----:B---3--:R-:W-:Y:S05]  /*ce20*/  @P0 BRA `(.L_x_173) ;  /* 0x00000014001c0947 */ /* 0x008fea0003800000 */
[----:B------:R-:W-:Y:S01]  /*ce30*/  ULDC UR4, c[0x0][0xac8] ;  /* 0x0002b20000047ab9 */ /* 0x000fe20000000800 */
[C---:B--2---:R-:W-:Y:S01]  /*ce40*/  VIADD R29, R17.reuse, 0x28 ;  /* 0x00000028111d7836 */ /* 0x044fe20000000000 */
[C---:B------:R-:W-:Y:S01]  /*ce50*/  ISETP.GE.AND P0, PT, R17.reuse, UR4, PT ;  /* 0x0000000411007c0c */ /* 0x040fe2000bf06270 */
[C---:B------:R-:W-:Y:S01]  /*ce60*/  VIADD R25, R17.reuse, 0x30 ;  /* 0x0000003011197836 */ /* 0x040fe20000000000 */
[----:B------:R-:W-:Y:S01]  /*ce70*/  ISETP.GE.AND P6, PT, R234, UR4, PT ;  /* 0x00000004ea007c0c */ /* 0x000fe2000bfc6270 */
[----:B------:R-:W-:Y:S01]  /*ce80*/  VIADD R31, R17, 0x38 ;  /* 0x00000038111f7836 */ /* 0x000fe20000000000 */
[----:B------:R-:W-:Y:S02]  /*ce90*/  ISETP.GE.AND P1, PT, R235, UR4, PT ;  /* 0x00000004eb007c0c */ /* 0x000fe4000bf26270 */
[----:B------:R-:W-:Y:S02]  /*cea0*/  ISETP.GE.AND P3, PT, R29, UR4, PT ;  /* 0x000000041d007c0c */ /* 0x000fe4000bf66270 */
[----:B------:R-:W-:-:S02]  /*ceb0*/  ISETP.GE.AND P4, PT, R233, UR4, PT ;  /* 0x00000004e9007c0c */ /* 0x000fc4000bf86270 */
[----:B------:R-:W-:Y:S02]  /*cec0*/  ISETP.GE.AND P2, PT, R18, UR4, PT ;  /* 0x0000000412007c0c */ /* 0x000fe4000bf46270 */
[----:B0-----:R-:W-:Y:S01]  /*ced0*/  SHF.R.S32.HI R0, RZ, 0x1f, R25 ;  /* 0x0000001fff007819 */ /* 0x001fe20000011419 */
[----:B----4-:R-:W-:Y:S02]  /*cee0*/  @!P0 IMAD.WIDE R2, R17, 0x4, R8 ;  /* 0x0000000411028825 */ /* 0x010fe400078e0208 */
[----:B------:R-:W-:-:S03]  /*cef0*/  @!P6 LEA R20, P5, R234, R8, 0x2 ;  /* 0x00000008ea14e211 */ /* 0x000fc600078a10ff */
[----:B------:R0:W-:Y:S01]  /*cf00*/  @!P0 ST.E.64 desc[UR50][R2.64], R12 ;  /* 0x0000000c02008985 */ /* 0x0001e2000c101b32 */
[----:B------:R-:W-:Y:S02]  /*cf10*/  @!P6 LEA.HI.X R21, R234, R9, R137, 0x2, P5 ;  /* 0x00000009ea15e211 */ /* 0x000fe400028f1489 */
[----:B------:R-:W-:-:S04]  /*cf20*/  @!P1 LEA R10, P0, R235, R8, 0x2 ;  /* 0x00000008eb0a9211 */ /* 0x000fc800078010ff */
[----:B------:R-:W-:Y:S02]  /*cf30*/  @!P1 LEA.HI.X R11, R235, R9, R138, 0x2, P0 ;  /* 0x00000009eb0b9211 */ /* 0x000fe400000f148a */
[----:B------:R-:W-:-:S03]  /*cf40*/  ISETP.GE.AND P0, PT, R25, UR4, PT ;  /* 0x0000000419007c0c */ /* 0x000fc6000bf06270 */
[----:B------:R2:W-:Y:S01]  /*cf50*/  @!P1 ST.E.64 desc[UR50][R10.64], R14 ;  /* 0x0000000e0a009985 */ /* 0x0005e2000c101b32 */
[----:B------:R-:W-:Y:S02]  /*cf60*/  ISETP.GE.AND P1, PT, R31, UR4, PT ;  /* 0x000000041f007c0c */ /* 0x000fe4000bf26270 */
[----:B0-----:R-:W-:Y:S01]  /*cf70*/  SHF.R.S32.HI R2, RZ, 0x1f, R29 ;  /* 0x0000001fff027819 */ /* 0x001fe2000001141d */
[----:B------:R0:W-:Y:S01]  /*cf80*/  @!P6 ST.E.64 desc[UR50][R20.64], R26 ;  /* 0x0000001a1400e985 */ /* 0x0001e2000c101b32 */
[----:B------:R-:W-:-:S04]  /*cf90*/  @!P3 LEA R12, P5, R29, R8, 0x2 ;  /* 0x000000081d0cb211 */ /* 0x000fc800078a10ff */
[-C--:B------:R-:W-:Y:S02]  /*cfa0*/  @!P3 LEA.HI.X R13, R29, R9.reuse, R2, 0x2, P5 ;  /* 0x000000091d0db211 */ /* 0x080fe400028f1402 */
[-C--:B------:R-:W-:Y:S02]  /*cfb0*/  @!P4 LEA R2, P5, R233, R8.reuse, 0x2 ;  /* 0x00000008e902c211 */ /* 0x080fe400078a10ff */
[-C--:B------:R-:W-:Y:S02]  /*cfc0*/  @!P0 LEA R24, P6, R25, R8.reuse, 0x2 ;  /* 0x0000000819188211 */ /* 0x080fe400078c10ff */
[----:B------:R-:W-:Y:S02]  /*cfd0*/  @!P4 LEA.HI.X R3, R233, R9, R136, 0x2, P5 ;  /* 0x00000009e903c211 */ /* 0x000fe400028f1488 */
[----:B--2---:R-:W-:Y:S02]  /*cfe0*/  SHF.R.S32.HI R11, RZ, 0x1f, R18 ;  /* 0x0000001fff0b7819 */ /* 0x004fe40000011412 */
[----:B------:R-:W-:Y:S01]  /*cff0*/  @!P2 LEA R10, P5, R18, R8, 0x2 ;  /* 0x00000008120aa211 */ /* 0x000fe200078a10ff */
[----:B------:R2:W-:Y:S01]  /*d000*/  @!P4 ST.E.64 desc[UR50][R2.64], R48 ;  /* 0x000000300200c985 */ /* 0x0005e2000c101b32 */
[----:B------:R-:W-:-:S02]  /*d010*/  ISETP.GE.AND P4, PT, R232, UR4, PT ;  /* 0x00000004e8007c0c */ /* 0x000fc4000bf86270 */
[-C--:B------:R-:W-:Y:S02]  /*d020*/  @!P2 LEA.HI.X R11, R18, R9.reuse, R11, 0x2, P5 ;  /* 0x00000009120ba211 */ /* 0x080fe400028f140b */
[-C--:B------:R-:W-:Y:S02]  /*d030*/  @!P0 LEA.HI.X R25, R25, R9.reuse, R0, 0x2, P6 ;  /* 0x0000000919198211 */ /* 0x080fe400030f1400 */
[----:B------:R-:W-:Y:S01]  /*d040*/  SHF.R.S32.HI R0, RZ, 0x1f, R31 ;  /* 0x0000001fff007819 */ /* 0x000fe2000001141f */
[----:B------:R3:W-:Y:S01]  /*d050*/  @!P2 ST.E.64 desc[UR50][R10.64], R58 ;  /* 0x0000003a0a00a985 */ /* 0x0007e2000c101b32 */
[----:B------:R-:W-:Y:S02]  /*d060*/  @!P1 LEA R14, P6, R31, R8, 0x2 ;  /* 0x000000081f0e9211 */ /* 0x000fe400078c10ff */
[----:B------:R-:W-:Y:S01]  /*d070*/  ISETP.GE.AND P2, PT, R231, UR4, PT ;  /* 0x00000004e7007c0c */ /* 0x000fe2000bf46270 */
[----:B------:R4:W-:Y:S01]  /*d080*/  @!P3 ST.E.64 desc[UR50][R12.64], R60 ;  /* 0x0000003c0c00b985 */ /* 0x0009e2000c101b32 */
[----:B------:R-:W-:-:S02]  /*d090*/  @!P1 LEA.HI.X R15, R31, R9, R0, 0x2, P6 ;  /* 0x000000091f0f9211 */ /* 0x000fc400030f1400 */
[----:B------:R-:W-:Y:S01]  /*d0a0*/  ISETP.GE.AND P3, PT, R230, UR4, PT ;  /* 0x00000004e6007c0c */ /* 0x000fe2000bf66270 */
[----:B------:R-:W-:Y:S01]  /*d0b0*/  @!P0 ST.E.64 desc[UR50][R24.64], R66 ;  /* 0x0000004218008985 */ /* 0x000fe2000c101b32 */
[----:B0-----:R-:W-:-:S03]  /*d0c0*/  @!P4 LEA R20, P0, R232, R8, 0x2 ;  /* 0x00000008e814c211 */ /* 0x001fc600078010ff */
[----:B------:R0:W-:Y:S01]  /*d0d0*/  @!P1 ST.E.64 desc[UR50][R14.64], R68 ;  /* 0x000000440e009985 */ /* 0x0001e2000c101b32 */
[----:B------:R-:W-:Y:S02]  /*d0e0*/  @!P4 LEA.HI.X R21, R232, R9, R135, 0x2, P0 ;  /* 0x00000009e815c211 */ /* 0x000fe400000f1487 */
[----:B------:R-:W-:Y:S02]  /*d0f0*/  ISETP.GE.AND P1, PT, R229, UR4, PT ;  /* 0x00000004e5007c0c */ /* 0x000fe4000bf26270 */
[----:B------:R-:W-:Y:S01]  /*d100*/  ISETP.GE.AND P0, PT, R228, UR4, PT ;  /* 0x00000004e4007c0c */ /* 0x000fe2000bf06270 */
[----:B------:R-:W-:Y:S01]  /*d110*/  @!P4 ST.E.64 desc[UR50][R20.64], R74 ;  /* 0x0000004a1400c985 */ /* 0x000fe2000c101b32 */
[----:B------:R-:W-:Y:S02]  /*d120*/  ISETP.GE.AND P4, PT, R227, UR4, PT ;  /* 0x00000004e3007c0c */ /* 0x000fe4000bf86270 */
[-C--:B------:R-:W-:Y:S02]  /*d130*/  @!P2 LEA R26, P6, R231, R8.reuse, 0x2 ;  /* 0x00000008e71aa211 */ /* 0x080fe400078c10ff */
[----:B--2---:R-:W-:-:S02]  /*d140*/  @!P3 LEA R2, P5, R230, R8, 0x2 ;  /* 0x00000008e602b211 */ /* 0x004fc400078a10ff */
[-C--:B------:R-:W-:Y:S02]  /*d150*/  @!P2 LEA.HI.X R27, R231, R9.reuse, R134, 0x2, P6 ;  /* 0x00000009e71ba211 */ /* 0x080fe400030f1486 */
[-C--:B------:R-:W-:Y:S02]  /*d160*/  @!P3 LEA.HI.X R3, R230, R9.reuse, R133, 0x2, P5 ;  /* 0x00000009e603b211 */ /* 0x080fe400028f1485 */
[CC--:B---3--:R-:W-:Y:S01]  /*d170*/  @!P1 LEA R10, P5, R229.reuse, R8.reuse, 0x2 ;  /* 0x00000008e50a9211 */ /* 0x0c8fe200078a10ff */
[----:B------:R-:W-:Y:S01]  /*d180*/  @!P2 ST.E.64 desc[UR50][R26.64], R76 ;  /* 0x0000004c1a00a985 */ /* 0x000fe2000c101b32 */
[----:B------:R-:W-:Y:S02]  /*d190*/  ISETP.GE.AND P2, PT, R226, UR4, PT ;  /* 0x00000004e2007c0c */ /* 0x000fe4000bf46270 */
[----:B----4-:R-:W-:Y:S01]  /*d1a0*/  @!P0 LEA R12, P6, R228, R8, 0x2 ;  /* 0x00000008e40c8211 */ /* 0x010fe200078c10ff */
[----:B------:R2:W-:Y:S01]  /*d1b0*/  @!P3 ST.E.64 desc[UR50][R2.64], R82 ;  /* 0x000000520200b985 */ /* 0x0005e2000c101b32 */
[----:B------:R-:W-:-:S02]  /*d1c0*/  @!P1 LEA.HI.X R11, R229, R9, R132, 0x2, P5 ;  /* 0x00000009e50b9211 */ /* 0x000fc400028f1484 */
[----:B------:R-:W-:Y:S02]  /*d1d0*/  ISETP.GE.AND P3, PT, R225, UR4, PT ;  /* 0x00000004e1007c0c */ /* 0x000fe4000bf66270 */
[CC--:B0-----:R-:W-:Y:S01]  /*d1e0*/  @!P4 LEA R14, P5, R227.reuse, R8.reuse, 0x2 ;  /* 0x00000008e30ec211 */ /* 0x0c1fe200078a10ff */
[----:B------:R0:W-:Y:S01]  /*d1f0*/  @!P1 ST.E.64 desc[UR50][R10.64], R84 ;  /* 0x000000540a009985 */ /* 0x0001e2000c101b32 */
[-C--:B------:R-:W-:Y:S02]  /*d200*/  @!P0 LEA.HI.X R13, R228, R9.reuse, R131, 0x2, P6 ;  /* 0x00000009e40d8211 */ /* 0x080fe400030f1483 */
[----:B------:R-:W-:Y:S02]  /*d210*/  @!P4 LEA.HI.X R15, R227, R9, R55, 0x2, P5 ;  /* 0x00000009e30fc211 */ /* 0x000fe400028f1437 */
[----:B------:R-:W-:Y:S01]  /*d220*/  ISETP.GE.AND P1, PT, R224, UR4, PT ;  /* 0x00000004e0007c0c */ /* 0x000fe2000bf26270 */
[----:B------:R3:W-:Y:S01]  /*d230*/  @!P0 ST.E.64 desc[UR50][R12.64], R90 ;  /* 0x0000005a0c008985 */ /* 0x0007e2000c101b32 */
[----:B--2---:R-:W-:-:S03]  /*d240*/  @!P2 LEA R2, P0, R226, R8, 0x2 ;  /* 0x00000008e202a211 */ /* 0x004fc600078010ff */
[----:B------:R-:W-:Y:S01]  /*d250*/  @!P4 ST.E.64 desc[UR50][R14.64], R92 ;  /* 0x0000005c0e00c985 */ /* 0x000fe2000c101b32 */
[----:B------:R-:W-:Y:S02]  /*d260*/  ISETP.GE.AND P4, PT, R223, UR4, PT ;  /* 0x00000004df007c0c */ /* 0x000fe4000bf86270 */
[CC--:B------:R-:W-:Y:S02]  /*d270*/  @!P3 LEA R20, P5, R225.reuse, R8.reuse, 0x2 ;  /* 0x00000008e114b211 */ /* 0x0c0fe400078a10ff */
        /* <DEDUP_REMOVED lines=8> */
[C---:B0-----:R-:W-:Y:S02]  /*d300*/  @!P4 LEA R10, P3, R223.reuse, R8, 0x2 ;  /* 0x00000008df0ac211 */ /* 0x041fe400078610ff */
[----:B------:R-:W-:Y:S01]  /*d310*/  ISETP.GE.AND P5, PT, R220, UR4, PT ;  /* 0x00000004dc007c0c */ /* 0x000fe2000bfa6270 */
[----:B------:R0:W-:Y:S01]  /*d320*/  @!P1 ST.E.64 desc[UR50][R24.64], R106 ;  /* 0x0000006a18009985 */ /* 0x0001e2000c101b32 */
[----:B------:R-:W-:Y:S02]  /*d330*/  @!P4 LEA.HI.X R11, R223, R9, R47, 0x2, P3 ;  /* 0x00000009df0bc211 */ /* 0x000fe400018f142f */
[----:B------:R-:W-:-:S02]  /*d340*/  ISETP.GE.AND P3, PT, R23, UR4, PT ;  /* 0x0000000417007c0c */ /* 0x000fc4000bf66270 */
[----:B------:R-:W-:Y:S01]  /*d350*/  ISETP.GE.AND P1, PT, R22, UR4, PT ;  /* 0x0000000416007c0c */ /* 0x000fe2000bf26270 */
[----:B------:R0:W-:Y:S01]  /*d360*/  @!P4 ST.E.64 desc[UR50][R10.64], R108 ;  /* 0x0000006c0a00c985 */ /* 0x0001e2000c101b32 */
[CC--:B---3--:R-:W-:Y:S02]  /*d370*/  @!P0 LEA R12, P6, R222.reuse, R8.reuse, 0x2 ;  /* 0x00000008de0c8211 */ /* 0x0c8fe400078c10ff */
[C---:B--2---:R-:W-:Y:S02]  /*d380*/  @!P2 LEA R2, P4, R221.reuse, R8, 0x2 ;  /* 0x00000008dd02a211 */ /* 0x044fe400078810ff */
[-C--:B------:R-:W-:Y:S02]  /*d390*/  @!P0 LEA.HI.X R13, R222, R9.reuse, R46, 0x2, P6 ;  /* 0x00000009de0d8211 */ /* 0x080fe400030f142e */
[----:B------:R-:W-:-:S03]  /*d3a0*/  @!P2 LEA.HI.X R3, R221, R9, R45, 0x2, P4 ;  /* 0x00000009dd03a211 */ /* 0x000fc600020f142d */
[----:B------:R2:W-:Y:S01]  /*d3b0*/  @!P0 ST.E.64 desc[UR50][R12.64], R114 ;  /* 0x000000720c008985 */ /* 0x0005e2000c101b32 */
[-C--:B------:R-:W-:Y:S02]  /*d3c0*/  @!P5 LEA R14, P0, R220, R8.reuse, 0x2 ;  /* 0x00000008dc0ed211 */ /* 0x080fe400078010ff */
[CC--:B----4-:R-:W-:Y:S01]  /*d3d0*/  @!P3 LEA R20, P4, R23.reuse, R8.reuse, 0x2 ;  /* 0x000000081714b211 */ /* 0x0d0fe200078810ff */
[----:B------:R2:W-:Y:S01]  /*d3e0*/  @!P2 ST.E.64 desc[UR50][R2.64], R116 ;  /* 0x000000740200a985 */ /* 0x0005e2000c101b32 */
[----:B0-----:R-:W-:Y:S02]  /*d3f0*/  @!P1 LEA R24, P6, R22, R8, 0x2 ;  /* 0x0000000816189211 */ /* 0x001fe400078c10ff */
[-C--:B------:R-:W-:Y:S02]  /*d400*/  @!P5 LEA.HI.X R15, R220, R9.reuse, R44, 0x2, P0 ;  /* 0x00000009dc0fd211 */ /* 0x080fe400000f142c */
[-C--:B------:R-:W-:Y:S02]  /*d410*/  @!P3 LEA.HI.X R21, R23, R9.reuse, R42, 0x2, P4 ;  /* 0x000000091715b211 */ /* 0x080fe400020f142a */
[----:B------:R-:W-:Y:S01]  /*d420*/  @!P1 LEA.HI.X R25, R22, R9, R40, 0x2, P6 ;  /* 0x0000000916199211 */ /* 0x000fe200030f1428 */
[----:B------:R2:W-:Y:S01]  /*d430*/  @!P5 ST.E.64 desc[UR50][R14.64], R122 ;  /* 0x0000007a0e00d985 */ /* 0x0005e2000c101b32 */
[----:B------:R-:W-:-:S03]  /*d440*/  ISETP.GE.AND P0, PT, R19, UR4, PT ;  /* 0x0000000413007c0c */ /* 0x000fc6000bf06270 */
[----:B------:R2:W-:Y:S04]  /*d450*/  @!P3 ST.E.64 desc[UR50][R20.64], R124 ;  /* 0x0000007c1400b985 */ /* 0x0005e8000c101b32 */
[----:B------:R2:W-:Y:S06]  /*d460*/  @!P1 ST.E.64 desc[UR50][R24.64], R4 ;  /* 0x0000000418009985 */ /* 0x0005ec000c101b32 */
[----:B------:R-:W-:Y:S05]  /*d470*/  @P0 BRA `(.L_x_173) ;  /* 0x0000000c00880947 */ /* 0x000fea0003800000 */
[----:B--2---:R-:W-:-:S04]  /*d480*/  LEA R2, P0, R19, R8, 0x2 ;  /* 0x0000000813027211 */ /* 0x004fc800078010ff */
[----:B------:R-:W-:-:S05]  /*d490*/  LEA.HI.X R3, R19, R9, R30, 0x2, P0 ;  /* 0x0000000913037211 */ /* 0x000fca00000f141e */
[----:B------:R0:W-:Y:S01]  /*d4a0*/  ST.E.64 desc[UR50][R2.64], R6 ;  /* 0x0000000602007985 */ /* 0x0001e2000c101b32 */
[----:B------:R-:W-:Y:S05]  /*d4b0*/  BRA `(.L_x_173) ;  /* 0x0000000c00787947 */ /* 0x000fea0003800000 */
.L_x_164:
[----:B------:R-:W-:Y:S02]  /*d4c0*/  ULDC.64 UR8, c[0x0][0xc00] ;  /* 0x0003000000087ab9 */ /* 0x000fe40000000a00 */
[----:B------:R-:W-:-:S04]  /*d4d0*/  UISETP.NE.U32.AND UP0, UPT, UR8, URZ, UPT ;  /* 0x0000003f0800728c */ /* 0x000fc8000bf05070 */
[----:B------:R-:W-:-:S03]  /*d4e0*/  UISETP.NE.AND.EX UP0, UPT, UR9, URZ, UPT, UP0 ;  /* 0x0000003f0900728c */ /* 0x000fc6000bf05300 */
[----:B------:R-:W-:Y:S02]  /*d4f0*/  ULDC.64 UR8, c[0x0][0xc00] ;  /* 0x0003000000087ab9 */ /* 0x000fe40000000a00 */
[----:B------:R-:W-:Y:S01]  /*d500*/  UIMAD.WIDE UR8, UR36, 0x4, UR8 ;  /* 0x00000004240878a5 */ /* 0x000fe2000f8e0208 */
[----:B------:R-:W-:-:S05]  /*d510*/  PLOP3.LUT P1, PT, PT, PT, UP0, 0x80, 0x0 ;  /* 0x000000000000781c */ /* 0x000fca0003f2f008 */
[----:B------:R-:W-:Y:S02]  /*d520*/  IMAD.U32 R2, RZ, RZ, UR8 ;  /* 0x00000008ff027e24 */ /* 0x000fe4000f8e00ff */
[----:B------:R-:W-:Y:S01]  /*d530*/  IMAD.U32 R3, RZ, RZ, UR9 ;  /* 0x00000009ff037e24 */ /* 0x000fe2000f8e00ff */
[----:B------:R-:W-:Y:S02]  /*d540*/  ULDC.64 UR8, c[0x0][0xc08] ;  /* 0x0003020000087ab9 */ /* 0x000fe40000000a00 */
[----:B------:R-:W-:-:S03]  /*d550*/  UISETP.NE.U32.AND UP1, UPT, UR8, URZ, UPT ;  /* 0x0000003f0800728c */ /* 0x000fc6000bf25070 */
[----:B------:R-:W2:Y:S01]  /*d560*/  @P1 LDG.E R6, desc[UR50][R2.64] ;  /* 0x0000003202061981 */ /* 0x000ea2000c1e1900 */
[----:B------:R-:W-:Y:S01]  /*d570*/  UISETP.NE.AND.EX UP1, UPT, UR9, URZ, UPT, UP1 ;  /* 0x0000003f0900728c */ /* 0x000fe2000bf25310 */
[----:B------:R-:W-:Y:S01]  /*d580*/  ULDC UR4, c[0x0][0xa88] ;  /* 0x0002a20000047ab9 */ /* 0x000fe20000000800 */
[----:B------:R-:W0:Y:S01]  /*d590*/  S2R R7, SR_TID.X ;  /* 0x0000000000077919 */ /* 0x000e220000002100 */
[----:B------:R-:W-:-:S03]  /*d5a0*/  IMAD.U32 R0, RZ, RZ, UR4 ;  /* 0x00000004ff007e24 */ /* 0x000fc6000f8e00ff */
[----:B------:R-:W-:-:S05]  /*d5b0*/  PLOP3.LUT P2, PT, PT, PT, UP1, 0x80, 0x0 ;  /* 0x000000000000781c */ /* 0x000fca0003f4f018 */
[----:B------:R-:W-:Y:S02]  /*d5c0*/  @UP1 ULDC.64 UR8, c[0x0][0xc08] ;  /* 0x0003020000081ab9 */ /* 0x000fe40000000a00 */
[----:B------:R-:W-:-:S06]  /*d5d0*/  @UP1 UIMAD.WIDE UR8, UR36, 0x4, UR8 ;  /* 0x00000004240818a5 */ /* 0x000fcc000f8e0208 */
[----:B------:R-:W-:Y:S02]  /*d5e0*/  IMAD.U32 R4, RZ, RZ, UR8 ;  /* 0x00000008ff047e24 */ /* 0x000fe4000f8e00ff */
[----:B------:R-:W-:-:S05]  /*d5f0*/  IMAD.U32 R5, RZ, RZ, UR9 ;  /* 0x00000009ff057e24 */ /* 0x000fca000f8e00ff */
[----:B------:R1:W5:Y:S01]  /*d600*/  @P2 LDG.E R0, desc[UR50][R4.64] ;  /* 0x0000003204002981 */ /* 0x000362000c1e1900 */
[----:B------:R-:W-:Y:S01]  /*d610*/  UMOV UR4, URZ ;  /* 0x0000003f00047c82 */ /* 0x000fe20008000000 */
[----:B0-----:R-:W-:-:S05]  /*d620*/  VIADD R7, R7, 0xffffff80 ;  /* 0xffffff8007077836 */ /* 0x001fca0000000000 */
[----:B------:R-:W-:Y:S02]  /*d630*/  ISETP.GT.AND P0, PT, R7, 0x7f, PT ;  /* 0x0000007f0700780c */ /* 0x000fe40003f04270 */
[----:B--2---:R-:W-:-:S13]  /*d640*/  @P1 R2UR UR4, R6 ;  /* 0x00000000060412ca */ /* 0x004fda00000e0000 */
[----:B------:R-:W-:Y:S01]  /*d650*/  USHF.R.S32.HI UR16, URZ, 0x1f, UR4 ;  /* 0x0000001f3f107899 */ /* 0x000fe20008011404 */
[----:B-1----:R-:W-:Y:S11]  /*d660*/  @P2 BRA `(.L_x_176) ;  /* 0x0000000000102947 */ /* 0x002ff60003800000 */
[----:B------:R-:W-:Y:S05]  /*d670*/  @!P1 BRA `(.L_x_176) ;  /* 0x00000000000c9947 */ /* 0x000fea0003800000 */
[----:B------:R-:W2:Y:S04]  /*d680*/  LDG.E R5, desc[UR50][R2.64] ;  /* 0x0000003202057981 */ /* 0x000ea8000c1e1900 */
[----:B-----5:R-:W2:Y:S02]  /*d690*/  LDG.E R0, desc[UR50][R2.64+0x4] ;  /* 0x0000043202007981 */ /* 0x020ea4000c1e1900 */
[----:B--2---:R-:W-:-:S07]  /*d6a0*/  IMAD.IADD R0, R0, 0x1, -R5 ;  /* 0x0000000100007824 */ /* 0x004fce00078e0a05 */
.L_x_176:
[----:B------:R-:W-:Y:S01]  /*d6b0*/  USEL UR36, UR36, URZ, !UP0 ;  /* 0x0000003f24247287 */ /* 0x000fe2000c000000 */
[----:B------:R-:W-:Y:S01]  /*d6c0*/  BSSY B1, `(.L_x_177) ;  /* 0x0000039000017945 */ /* 0x000fe20003800000 */
[----:B------:R-:W-:-:S03]  /*d6d0*/  USEL UR37, UR37, URZ, !UP0 ;  /* 0x0000003f25257287 */ /* 0x000fc6000c000000 */
[----:B------:R-:W-:Y:S09]  /*d6e0*/  @P0 BRA `(.L_x_178) ;  /* 0x0000000000d80947 */ /* 0x000ff20003800000 */
[----:B------:R-:W0:Y:S01]  /*d6f0*/  S2R R3, SR_TID.X ;  /* 0x0000000000037919 */ /* 0x000e220000002100 */
[----:B------:R-:W1:Y:S01]  /*d700*/  LDC R9, c[0x0][0xbe8] ;  /* 0x0002fa00ff097b82 */ /* 0x000e620000000800 */
[----:B------:R-:W-:-:S04]  /*d710*/  IMAD.U32 R2, RZ, RZ, UR43 ;  /* 0x0000002bff027e24 */ /* 0x000fc8000f8e00ff */
[----:B0-----:R-:W-:Y:S02]  /*d720*/  IMAD R2, R2, 0x80, R3 ;  /* 0x0000008002027824 */ /* 0x001fe400078e0203 */
[----:B-1---5:R-:W-:Y:S02]  /*d730*/  IMAD R3, R0, R9, RZ ;  /* 0x0000000900037224 */ /* 0x022fe400078e02ff */
[----:B------:R-:W-:-:S05]  /*d740*/  VIADD R4, R2, 0xffffff80 ;  /* 0xffffff8002047836 */ /* 0x000fca0000000000 */
[----:B------:R-:W-:-:S13]  /*d750*/  ISETP.GE.AND P0, PT, R4, R3, PT ;  /* 0x000000030400720c */ /* 0x000fda0003f06270 */
[----:B------:R-:W-:Y:S05]  /*d760*/  @P0 BRA `(.L_x_178) ;  /* 0x0000000000b80947 */ /* 0x000fea0003800000 */
[----:B------:R-:W-:Y:S01]  /*d770*/  ISETP.NE.AND P0, PT, R9, 0x1, PT ;  /* 0x000000010900780c */ /* 0x000fe20003f05270 */
[----:B------:R-:W-:Y:S01]  /*d780*/  UISETP.GT.AND UP2, UPT, UR45, 0x1, UPT ;  /* 0x000000012d00788c */ /* 0x000fe2000bf44270 */
[----:B------:R-:W-:Y:S01]  /*d790*/  IMAD.MOV.U32 R5, RZ, RZ, R4 ;  /* 0x000000ffff057224 */ /* 0x000fe200078e0004 */
[----:B------:R-:W-:Y:S02]  /*d7a0*/  UMOV UR8, 0x9b8 ;  /* 0x000009b800087882 */ /* 0x000fe40000000000 */
[----:B------:R-:W-:Y:S02]  /*d7b0*/  USEL UR17, UR8, 0x978, UP2 ;  /* 0x0000097808117887 */ /* 0x000fe40009000000 */
[----:B------:R-:W-:-:S06]  /*d7c0*/  USEL UR19, UR39, URZ, UP2 ;  /* 0x0000003f27137287 */ /* 0x000fcc0009000000 */
[----:B------:R-:W0:Y:S04]  /*d7d0*/  @P0 LDC R3, c[0x0][0xbec] ;  /* 0x0002fb00ff030b82 */ /* 0x000e280000000800 */
[----:B------:R-:W-:Y:S01]  /*d7e0*/  ULDC.64 UR8, c[0x0][UR17+0x218] ;  /* 0x0000860011087abb */ /* 0x000fe20008000a00 */
[----:B------:R-:W-:Y:S01]  /*d7f0*/  ULDC.64 UR12, c[0x0][UR17+0x220] ;  /* 0x00008800110c7abb */ /* 0x000fe20008000a00 */
[----:B------:R-:W-:Y:S01]  /*d800*/  ULDC.64 UR14, c[0x0][UR17+0x228] ;  /* 0x00008a00110e7abb */ /* 0x000fe20008000a00 */
[----:B------:R-:W-:Y:S01]  /*d810*/  UIMAD.WIDE.U32 UR10, UR8, UR42, URZ ;  /* 0x0000002a080a72a5 */ /* 0x000fe2000f8e003f */
[----:B------:R-:W1:Y:S01]  /*d820*/  @P0 LDC R7, c[0x0][0xbf0] ;  /* 0x0002fc00ff070b82 */ /* 0x000e620000000800 */
[----:B------:R-:W-:Y:S02]  /*d830*/  UIMAD UR18, UR9, UR42, URZ ;  /* 0x0000002a091272a4 */ /* 0x000fe4000f8e023f */
[----:B------:R-:W-:-:S02]  /*d840*/  UIMAD UR13, UR13, UR36, URZ ;  /* 0x000000240d0d72a4 */ /* 0x000fc4000f8e023f */
[----:B------:R-:W-:Y:S02]  /*d850*/  UIMAD.WIDE.U32 UR20, UR14, UR19, URZ ;  /* 0x000000130e1472a5 */ /* 0x000fe4000f8e003f */
[----:B------:R-:W-:Y:S02]  /*d860*/  UIMAD.WIDE.U32 UR8, UR12, UR36, URZ ;  /* 0x000000240c0872a5 */ /* 0x000fe4000f8e003f */
[----:B------:R-:W-:Y:S02]  /*d870*/  UIMAD UR14, UR15, UR19, URZ ;  /* 0x000000130f0e72a4 */ /* 0x000fe4000f8e023f */
[----:B------:R-:W-:Y:S02]  /*d880*/  UIMAD UR13, UR12, UR37, UR13 ;  /* 0x000000250c0d72a4 */ /* 0x000fe4000f8e020d */
[----:B------:R-:W-:Y:S02]  /*d890*/  UIADD3 UR10, UP0, UP1, UR8, UR10, UR4 ;  /* 0x0000000a080a7290 */ /* 0x000fe4000f91e004 */
[----:B------:R-:W-:Y:S01]  /*d8a0*/  UIADD3 UR8, UR14, UR21, URZ ;  /* 0x000000150e087290 */ /* 0x000fe2000fffe03f */
[----:B0-----:R-:W-:Y:S01]  /*d8b0*/  @P0 IMAD.HI.U32 R2, R4, R3, RZ ;  /* 0x0000000304020227 */ /* 0x001fe200078e00ff */
[----:B------:R-:W-:-:S02]  /*d8c0*/  UIADD3 UR11, UR18, UR11, URZ ;  /* 0x0000000b120b7290 */ /* 0x000fc4000fffe03f */
[----:B------:R-:W-:Y:S01]  /*d8d0*/  UIADD3 UR13, UR9, UR13, URZ ;  /* 0x0000000d090d7290 */ /* 0x000fe2000fffe03f */
[----:B------:R-:W-:Y:S02]  /*d8e0*/  IMAD.U32 R3, RZ, RZ, UR21 ;  /* 0x00000015ff037e24 */ /* 0x000fe4000f8e00ff */
[----:B------:R-:W-:Y:S01]  /*d8f0*/  IMAD.U32 R6, RZ, RZ, UR8 ;  /* 0x00000008ff067e24 */ /* 0x000fe2000f8e00ff */
[----:B------:R-:W-:Y:S01]  /*d900*/  ULDC.64 UR8, c[0x0][UR17+0x210] ;  /* 0x0000840011087abb */ /* 0x000fe20008000a00 */
[----:B-1----:R-:W-:Y:S01]  /*d910*/  @P0 SHF.R.U32.HI R5, RZ, R7, R2 ;  /* 0x00000007ff050219 */ /* 0x002fe20000011602 */
[----:B------:R-:W-:-:S04]  /*d920*/  IMAD.U32 R2, RZ, RZ, UR20 ;  /* 0x00000014ff027e24 */ /* 0x000fc8000f8e00ff */
[--C-:B------:R-:W-:Y:S01]  /*d930*/  IMAD.MOV R7, RZ, RZ, -R5.reuse ;  /* 0x000000ffff077224 */ /* 0x100fe200078e0a05 */
[----:B------:R-:W-:Y:S01]  /*d940*/  IADD3 R2, P0, P1, R5, UR10, R2 ;  /* 0x0000000a05027c10 */ /* 0x000fe2000f91e002 */
[----:B------:R-:W-:Y:S01]  /*d950*/  UIADD3.X UR10, UR13, UR11, UR16, UP0, UP1 ;  /* 0x0000000b0d0a7290 */ /* 0x000fe200087e2410 */
[----:B------:R-:W-:Y:S01]  /*d960*/  SHF.R.S32.HI R5, RZ, 0x1f, R5 ;  /* 0x0000001fff057819 */ /* 0x000fe20000011405 */
[----:B------:R-:W-:-:S04]  /*d970*/  IMAD R7, R9, R7, R4 ;  /* 0x0000000709077224 */ /* 0x000fc800078e0204 */
[----:B------:R-:W-:Y:S01]  /*d980*/  IADD3.X R3, R5, UR10, R6, P0, P1 ;  /* 0x0000000a05037c10 */ /* 0x000fe200087e2406 */
[C---:B------:R-:W-:Y:S01]  /*d990*/  IMAD R9, R7.reuse, UR9, RZ ;  /* 0x0000000907097c24 */ /* 0x040fe2000f8e02ff */
[----:B------:R-:W-:Y:S01]  /*d9a0*/  SHF.R.S32.HI R4, RZ, 0x1f, R7 ;  /* 0x0000001fff047819 */ /* 0x000fe20000011407 */
[----:B------:R-:W-:Y:S01]  /*d9b0*/  ULDC.64 UR10, c[0x0][0xba8] ;  /* 0x0002ea00000a7ab9 */ /* 0x000fe20000000a00 */
[----:B------:R-:W-:Y:S01]  /*d9c0*/  @!UP2 ULDC UR10, c[0x0][0xb50] ;  /* 0x0002d400000aaab9 */ /* 0x000fe20000000800 */
[----:B------:R-:W-:Y:S01]  /*d9d0*/  IMAD.WIDE.U32 R2, R7, UR8, R2 ;  /* 0x0000000807027c25 */ /* 0x000fe2000f8e0002 */
[----:B------:R-:W-:-:S03]  /*d9e0*/  @!UP2 ULDC UR11, c[0x0][0xb54] ;  /* 0x0002d500000baab9 */ /* 0x000fc60000000800 */
[----:B------:R-:W-:Y:S01]  /*d9f0*/  IMAD R9, R4, UR8, R9 ;  /* 0x0000000804097c24 */ /* 0x000fe2000f8e0209 */
[----:B------:R-:W-:-:S03]  /*da00*/  LEA R4, P0, R2, UR10, 0x2 ;  /* 0x0000000a02047c11 */ /* 0x000fc6000f8010ff */
[----:B------:R-:W-:-:S05]  /*da10*/  IMAD.IADD R3, R3, 0x1, R9 ;  /* 0x0000000103037824 */ /* 0x000fca00078e0209 */
[----:B------:R-:W-:Y:S01]  /*da20*/  LEA.HI.X R5, R2, UR11, R3, 0x2, P0 ;  /* 0x0000000b02057c11 */ /* 0x000fe200080f1403 */
[----:B------:R-:W-:-:S05]  /*da30*/  IMAD.MOV.U32 R3, RZ, RZ, -0x800000 ;  /* 0xff800000ff037424 */ /* 0x000fca00078e00ff */
[----:B------:R0:W-:Y:S02]  /*da40*/  STG.E desc[UR50][R4.64], R3 ;  /* 0x0000000304007986 */ /* 0x0001e4000c101932 */
.L_x_178:
[----:B------:R-:W-:Y:S05]  /*da50*/  BSYNC B1 ;  /* 0x0000000000017941 */ /* 0x000fea0003800000 */
.L_x_177:
[----:B------:R-:W-:-:S06]  /*da60*/  UISETP.GT.AND UP0, UPT, UR45, 0x1, UPT ;  /* 0x000000012d00788c */ /* 0x000fcc000bf04270 */
[----:B------:R-:W-:-:S13]  /*da70*/  PLOP3.LUT P0, PT, PT, PT, UP0, 0x80, 0x0 ;  /* 0x000000000000781c */ /* 0x000fda0003f0f008 */
[----:B------:R-:W-:Y:S05]  /*da80*/  @P0 BRA `(.L_x_173) ;  /* 0x0000000800040947 */ /* 0x000fea0003800000 */
[----:B------:R-:W1:Y:S01]  /*da90*/  LDC R11, c[0x0][0xbe8] ;  /* 0x0002fa00ff0b7b82 */ /* 0x000e620000000800 */
[----:B------:R-:W-:Y:S01]  /*daa0*/  ULDC.64 UR12, c[0x0][0xaa0] ;  /* 0x0002a800000c7ab9 */ /* 0x000fe20000000a00 */
[----:B------:R-:W-:Y:S01]  /*dab0*/  IMAD R2, R16, 0x20, R236 ;  /* 0x0000002010027824 */ /* 0x000fe200078e02ec */
[----:B------:R-:W-:Y:S01]  /*dac0*/  UIMAD UR10, UR16, UR12, URZ ;  /* 0x0000000c100a72a4 */ /* 0x000fe2000f8e023f */
[----:B0-----:R-:W-:Y:S01]  /*dad0*/  IMAD.U32 R5, RZ, RZ, UR43 ;  /* 0x0000002bff057e24 */ /* 0x001fe2000f8e00ff */
[----:B------:R-:W-:Y:S01]  /*dae0*/  UIMAD.WIDE.U32 UR8, UR4, UR12, URZ ;  /* 0x0000000c040872a5 */ /* 0x000fe2000f8e003f */
[----:B------:R-:W-:Y:S01]  /*daf0*/  BSSY B1, `(.L_x_179) ;  /* 0x0000044000017945 */ /* 0x000fe20003800000 */
[----:B------:R-:W-:Y:S01]  /*db00*/  UIMAD UR10, UR4, UR13, UR10 ;  /* 0x0000000d040a72a4 */ /* 0x000fe2000f8e020a */
[----:B------:R-:W-:-:S03]  /*db10*/  IMAD R6, R5, 0x80, R2 ;  /* 0x0000008005067824 */ /* 0x000fc600078e0202 */
[----:B------:R-:W-:Y:S01]  /*db20*/  UIADD3 UR9, UR9, UR10, URZ ;  /* 0x0000000a09097290 */ /* 0x000fe2000fffe03f */
[----:B------:R-:W-:Y:S02]  /*db30*/  IMAD.MOV.U32 R5, RZ, RZ, R6 ;  /* 0x000000ffff057224 */ /* 0x000fe400078e0006 */
[----:B------:R-:W-:Y:S02]  /*db40*/  ULDC.64 UR10, c[0x0][0xae8] ;  /* 0x0002ba00000a7ab9 */ /* 0x000fe40000000a00 */
[----:B------:R-:W-:-:S04]  /*db50*/  UIMAD.WIDE.U32 UR8, UR42, UR10, UR8 ;  /* 0x0000000a2a0872a5 */ /* 0x000fc8000f8e0008 */
[----:B------:R-:W-:-:S03]  /*db60*/  UIMAD UR9, UR42, UR11, UR9 ;  /* 0x0000000b2a0972a4 */ /* 0x000fc6000f8e0209 */
[----:B------:R-:W-:Y:S01]  /*db70*/  ULDC.64 UR10, c[0x0][0xaf0] ;  /* 0x0002bc00000a7ab9 */ /* 0x000fe20000000a00 */
[----:B-1----:R-:W-:Y:S01]  /*db80*/  ISETP.NE.AND P0, PT, R11, 0x1, PT ;  /* 0x000000010b00780c */ /* 0x002fe20003f05270 */
[----:B------:R-:W-:-:S04]  /*db90*/  UIMAD UR37, UR37, UR10, URZ ;  /* 0x0000000a252572a4 */ /* 0x000fc8000f8e023f */
[----:B------:R-:W-:Y:S02]  /*dba0*/  UIMAD UR4, UR36, UR11, UR37 ;  /* 0x0000000b240472a4 */ /* 0x000fe4000f8e0225 */
[----:B------:R-:W-:-:S03]  /*dbb0*/  UIMAD.WIDE.U32 UR36, UR36, UR10, UR8 ;  /* 0x0000000a242472a5 */ /* 0x000fc6000f8e0008 */
[----:B------:R-:W-:Y:S01]  /*dbc0*/  ULDC.64 UR8, c[0x0][0xae0] ;  /* 0x0002b80000087ab9 */ /* 0x000fe20000000a00 */
[----:B------:R-:W-:Y:S02]  /*dbd0*/  UIADD3 UR4, UR37, UR4, URZ ;  /* 0x0000000425047290 */ /* 0x000fe4000fffe03f */
[----:B------:R-:W0:Y:S08]  /*dbe0*/  @P0 LDC R3, c[0x0][0xbec] ;  /* 0x0002fb00ff030b82 */ /* 0x000e300000000800 */
[----:B------:R-:W1:Y:S01]  /*dbf0*/  @P0 LDC R7, c[0x0][0xbf0] ;  /* 0x0002fc00ff070b82 */ /* 0x000e620000000800 */
[----:B0-----:R-:W-:-:S04]  /*dc00*/  @P0 IMAD.HI.U32 R2, R6, R3, RZ ;  /* 0x0000000306020227 */ /* 0x001fc800078e00ff */
[----:B------:R-:W-:Y:S02]  /*dc10*/  IMAD.U32 R3, RZ, RZ, UR37 ;  /* 0x00000025ff037e24 */ /* 0x000fe4000f8e00ff */
[----:B------:R-:W-:Y:S01]  /*dc20*/  IMAD.U32 R3, RZ, RZ, UR4 ;  /* 0x00000004ff037e24 */ /* 0x000fe2000f8e00ff */
[----:B-1----:R-:W-:-:S04]  /*dc30*/  @P0 SHF.R.U32.HI R5, RZ, R7, R2 ;  /* 0x00000007ff050219 */ /* 0x002fc80000011602 */
[--C-:B------:R-:W-:Y:S01]  /*dc40*/  SHF.R.S32.HI R2, RZ, 0x1f, R5.reuse ;  /* 0x0000001fff027819 */ /* 0x100fe20000011405 */
[----:B------:R-:W-:-:S04]  /*dc50*/  IMAD.MOV R7, RZ, RZ, -R5 ;  /* 0x000000ffff077224 */ /* 0x000fc800078e0a05 */
[----:B------:R-:W-:Y:S02]  /*dc60*/  IMAD R4, R2, UR8, RZ ;  /* 0x0000000802047c24 */ /* 0x000fe4000f8e02ff */
[----:B------:R-:W-:Y:S02]  /*dc70*/  IMAD.U32 R2, RZ, RZ, UR36 ;  /* 0x00000024ff027e24 */ /* 0x000fe4000f8e00ff */
[----:B------:R-:W-:Y:S02]  /*dc80*/  IMAD R7, R11, R7, R6 ;  /* 0x000000070b077224 */ /* 0x000fe400078e0206 */
[C---:B------:R-:W-:Y:S02]  /*dc90*/  IMAD R9, R5.reuse, UR9, R4 ;  /* 0x0000000905097c24 */ /* 0x040fe4000f8e0204 */
[----:B------:R-:W-:Y:S01]  /*dca0*/  IMAD.WIDE.U32 R2, R5, UR8, R2 ;  /* 0x0000000805027c25 */ /* 0x000fe2000f8e0002 */
[----:B------:R-:W-:Y:S01]  /*dcb0*/  SHF.R.S32.HI R4, RZ, 0x1f, R7 ;  /* 0x0000001fff047819 */ /* 0x000fe20000011407 */
[----:B------:R-:W-:-:S02]  /*dcc0*/  ULDC.64 UR8, c[0x0][0xad8] ;  /* 0x0002b60000087ab9 */ /* 0x000fc40000000a00 */
[----:B------:R-:W-:Y:S02]  /*dcd0*/  IMAD.U32 R5, RZ, RZ, UR43 ;  /* 0x0000002bff057e24 */ /* 0x000fe4000f8e00ff */
[----:B------:R-:W-:Y:S02]  /*dce0*/  IMAD.IADD R3, R3, 0x1, R9 ;  /* 0x0000000103037824 */ /* 0x000fe400078e0209 */
[----:B------:R-:W-:Y:S02]  /*dcf0*/  IMAD R8, R5, 0x80, R236 ;  /* 0x0000008005087824 */ /* 0x000fe400078e02ec */
[----:B------:R-:W-:Y:S02]  /*dd00*/  IMAD R6, R4, UR8, RZ ;  /* 0x0000000804067c24 */ /* 0x000fe4000f8e02ff */
[----:B-----5:R-:W-:Y:S02]  /*dd10*/  IMAD R11, R0, R11, RZ ;  /* 0x0000000b000b7224 */ /* 0x020fe400078e02ff */
[----:B------:R-:W-:-:S02]  /*dd20*/  VIADD R4, R8, 0x40 ;  /* 0x0000004008047836 */ /* 0x000fc40000000000 */
[C---:B------:R-:W-:Y:S01]  /*dd30*/  IMAD R5, R7.reuse, UR9, R6 ;  /* 0x0000000907057c24 */ /* 0x040fe2000f8e0206 */
[-C--:B------:R-:W-:Y:S01]  /*dd40*/  ISETP.GE.AND P2, PT, R8, R11.reuse, PT ;  /* 0x0000000b0800720c */ /* 0x080fe20003f46270 */
[----:B------:R-:W-:Y:S01]  /*dd50*/  IMAD.WIDE.U32 R2, R7, UR8, R2 ;  /* 0x0000000807027c25 */ /* 0x000fe2000f8e0002 */
[----:B------:R-:W-:Y:S01]  /*dd60*/  ULDC.64 UR8, c[0x0][0xa80] ;  /* 0x0002a00000087ab9 */ /* 0x000fe20000000a00 */
[----:B------:R-:W-:Y:S02]  /*dd70*/  ISETP.GE.AND P1, PT, R4, R11, PT ;  /* 0x0000000b0400720c */ /* 0x000fe40003f26270 */
[----:B------:R-:W-:Y:S01]  /*dd80*/  IMAD.IADD R3, R3, 0x1, R5 ;  /* 0x0000000103037824 */ /* 0x000fe200078e0205 */
[----:B------:R-:W-:Y:S01]  /*dd90*/  LEA R4, P3, R2, UR8, 0x1 ;  /* 0x0000000802047c11 */ /* 0x000fe2000f8608ff */
[----:B------:R-:W-:Y:S02]  /*dda0*/  VIADD R0, R8, 0x20 ;  /* 0x0000002008007836 */ /* 0x000fe40000000000 */
[----:B------:R-:W-:Y:S01]  /*ddb0*/  IMAD.SHL.U32 R7, R16, 0x8, RZ ;  /* 0x0000000810077824 */ /* 0x000fe200078e00ff */
[----:B------:R-:W-:-:S02]  /*ddc0*/  LEA.HI.X R5, R2, UR9, R3, 0x1, P3 ;  /* 0x0000000902057c11 */ /* 0x000fc400098f0c03 */
[----:B------:R-:W-:Y:S01]  /*ddd0*/  ISETP.GE.AND P0, PT, R0, R11, PT ;  /* 0x0000000b0000720c */ /* 0x000fe20003f06270 */
[C---:B------:R-:W-:Y:S01]  /*dde0*/  VIADD R13, R7.reuse, 0x40 ;  /* 0x00000040070d7836 */ /* 0x040fe20000000000 */
[----:B------:R0:W1:Y:S01]  /*ddf0*/  SHFL.IDX PT, R2, R4, RZ, 0x181f ;  /* 0x00181fff04027589 */ /* 0x00006200000e0000 */
[----:B------:R-:W-:Y:S01]  /*de00*/  VIADD R9, R7, 0x80 ;  /* 0x0000008007097836 */ /* 0x000fe20000000000 */
[----:B------:R-:W-:Y:S02]  /*de10*/  SHF.R.S32.HI R12, RZ, 0x1f, R7 ;  /* 0x0000001fff0c7819 */ /* 0x000fe40000011407 */
[----:B------:R0:W2:Y:S01]  /*de20*/  SHFL.IDX PT, R0, R5, RZ, 0x181f ;  /* 0x00181fff05007589 */ /* 0x0000a200000e0000 */
[----:B------:R-:W-:Y:S02]  /*de30*/  SHF.R.S32.HI R6, RZ, 0x1f, R13 ;  /* 0x0000001fff067819 */ /* 0x000fe4000001140d */
[----:B------:R-:W-:Y:S01]  /*de40*/  SHF.R.S32.HI R10, RZ, 0x1f, R9 ;  /* 0x0000001fff0a7819 */ /* 0x000fe20000011409 */
[----:B------:R-:W-:Y:S06]  /*de50*/  @P2 BRA `(.L_x_180) ;  /* 0x0000000000342947 */ /* 0x000fec0003800000 */
[----:B------:R-:W-:Y:S02]  /*de60*/  ULDC UR4, c[0x0][0xac8] ;  /* 0x0002b20000047ab9 */ /* 0x000fe40000000800 */
[----:B------:R-:W-:Y:S02]  /*de70*/  ISETP.GE.AND P4, PT, R7, UR4, PT ;  /* 0x0000000407007c0c */ /* 0x000fe4000bf86270 */
[----:B------:R-:W-:Y:S02]  /*de80*/  ISETP.GE.AND P3, PT, R13, UR4, PT ;  /* 0x000000040d007c0c */ /* 0x000fe4000bf66270 */
[----:B------:R-:W-:-:S09]  /*de90*/  ISETP.GE.AND P2, PT, R9, UR4, PT ;  /* 0x0000000409007c0c */ /* 0x000fd2000bf46270 */
[-C--:B-1----:R-:W-:Y:S02]  /*dea0*/  @!P4 LEA R14, P6, R7, R2.reuse, 0x1 ;  /* 0x00000002070ec211 */ /* 0x082fe400078c08ff */
[----:B------:R-:W-:Y:S02]  /*deb0*/  @!P3 LEA R20, P5, R13, R2, 0x1 ;  /* 0x000000020d14b211 */ /* 0x000fe400078a08ff */
[----:B--2---:R-:W-:Y:S02]  /*dec0*/  @!P4 LEA.HI.X R15, R7, R0, R12, 0x1, P6 ;  /* 0x00000000070fc211 */ /* 0x004fe400030f0c0c */
[----:B------:R-:W-:Y:S02]  /*ded0*/  @!P2 LEA R2, P6, R9, R2, 0x1 ;  /* 0x000000020902a211 */ /* 0x000fe400078c08ff */
[-C--:B------:R-:W-:Y:S01]  /*dee0*/  @!P3 LEA.HI.X R21, R13, R0.reuse, R6, 0x1, P5 ;  /* 0x000000000d15b211 */ /* 0x080fe200028f0c06 */
[----:B------:R3:W-:Y:S01]  /*def0*/  @!P4 ST.E.128 desc[UR50][R14.64], RZ ;  /* 0x000000ff0e00c985 */ /* 0x0007e2000c101d32 */
[----:B------:R-:W-:-:S03]  /*df00*/  @!P2 LEA.HI.X R3, R9, R0, R10, 0x1, P6 ;  /* 0x000000000903a211 */ /* 0x000fc600030f0c0a */
[----:B------:R3:W-:Y:S04]  /*df10*/  @!P3 ST.E.128 desc[UR50][R20.64], RZ ;  /* 0x000000ff1400b985 */ /* 0x0007e8000c101d32 */
[----:B------:R3:W-:Y:S02]  /*df20*/  @!P2 ST.E.128 desc[UR50][R2.64], RZ ;  /* 0x000000ff0200a985 */ /* 0x0007e4000c101d32 */
.L_x_180:
[----:B------:R-:W-:Y:S05]  /*df30*/  BSYNC B1 ;  /* 0x0000000000017941 */ /* 0x000fea0003800000 */
.L_x_179:
[----:B--2---:R2:W4:Y:S01]  /*df40*/  SHFL.IDX PT, R0, R5, 0x1, 0x181f ;  /* 0x00381f0005007f89 */ /* 0x00452200000e0000 */
[----:B------:R-:W-:Y:S03]  /*df50*/  BSSY B1, `(.L_x_181) ;  /* 0x0000010000017945 */ /* 0x000fe60003800000 */
[----:B-1-3--:R2:W1:Y:S01]  /*df60*/  SHFL.IDX PT, R2, R4, 0x1, 0x181f ;  /* 0x00381f0004027f89 */ /* 0x00a46200000e0000 */
[----:B------:R-:W-:Y:S05]  /*df70*/  @P0 BRA `(.L_x_182) ;  /* 0x0000000000340947 */ /* 0x000fea0003800000 */
[----:B------:R-:W-:Y:S02]  /*df80*/  ULDC UR4, c[0x0][0xac8] ;  /* 0x0002b20000047ab9 */ /* 0x000fe40000000800 */
[----:B------:R-:W-:Y:S02]  /*df90*/  ISETP.GE.AND P4, PT, R7, UR4, PT ;  /* 0x0000000407007c0c */ /* 0x000fe4000bf86270 */
[----:B------:R-:W-:Y:S02]  /*dfa0*/  ISETP.GE.AND P5, PT, R13, UR4, PT ;  /* 0x000000040d007c0c */ /* 0x000fe4000bfa6270 */
[----:B------:R-:W-:-:S09]  /*dfb0*/  ISETP.GE.AND P6, PT, R9, UR4, PT ;  /* 0x0000000409007c0c */ /* 0x000fd2000bfc6270 */
[-C--:B-1----:R-:W-:Y:S02]  /*dfc0*/  @!P4 LEA R14, P0, R7, R2.reuse, 0x1 ;  /* 0x00000002070ec211 */ /* 0x082fe400078008ff */
[-C--:B------:R-:W-:Y:S02]  /*dfd0*/  @!P5 LEA R20, P2, R13, R2.reuse, 0x1 ;  /* 0x000000020d14d211 */ /* 0x080fe400078408ff */
[----:B------:R-:W-:Y:S02]  /*dfe0*/  @!P6 LEA R2, P3, R9, R2, 0x1 ;  /* 0x000000020902e211 */ /* 0x000fe400078608ff */
[-C--:B----4-:R-:W-:Y:S02]  /*dff0*/  @!P4 LEA.HI.X R15, R7, R0.reuse, R12, 0x1, P0 ;  /* 0x00000000070fc211 */ /* 0x090fe400000f0c0c */
[-C--:B------:R-:W-:Y:S02]  /*e000*/  @!P5 LEA.HI.X R21, R13, R0.reuse, R6, 0x1, P2 ;  /* 0x000000000d15d211 */ /* 0x080fe400010f0c06 */
[----:B------:R-:W-:Y:S01]  /*e010*/  @!P6 LEA.HI.X R3, R9, R0, R10, 0x1, P3 ;  /* 0x000000000903e211 */ /* 0x000fe200018f0c0a */
[----:B------:R3:W-:Y:S04]  /*e020*/  @!P4 ST.E.128 desc[UR50][R14.64], RZ ;  /* 0x000000ff0e00c985 */ /* 0x0007e8000c101d32 */
[----:B------:R3:W-:Y:S04]  /*e030*/  @!P5 ST.E.128 desc[UR50][R20.64], RZ ;  /* 0x000000ff1400d985 */ /* 0x0007e8000c101d32 */
[----:B------:R3:W-:Y:S02]  /*e040*/  @!P6 ST.E.128 desc[UR50][R2.64], RZ ;  /* 0x000000ff0200e985 */ /* 0x0007e4000c101d32 */
.L_x_182:
[----:B------:R-:W-:Y:S05]  /*e050*/  BSYNC B1 ;  /* 0x0000000000017941 */ /* 0x000fea0003800000 */
.L_x_181:
[----:B----4-:R4:W0:Y:S01]  /*e060*/  SHFL.IDX PT, R0, R5, 0x2, 0x181f ;  /* 0x00581f0005007f89 */ /* 0x01082200000e0000 */
        /* <DEDUP_REMOVED lines=10> */
[-C--:B0-----:R-:W-:Y:S02]  /*e110*/  @!P3 LEA.HI.X R15, R7, R0.reuse, R12, 0x1, P0 ;  /* 0x00000000070fb211 */ /* 0x081fe400000f0c0c */
[-C--:B------:R-:W-:Y:S02]  /*e120*/  @!P4 LEA.HI.X R21, R13, R0.reuse, R6, 0x1, P1 ;  /* 0x000000000d15c211 */ /* 0x080fe400008f0c06 */
[----:B------:R-:W-:Y:S01]  /*e130*/  @!P5 LEA.HI.X R3, R9, R0, R10, 0x1, P2 ;  /* 0x000000000903d211 */ /* 0x000fe200010f0c0a */
[----:B------:R3:W-:Y:S04]  /*e140*/  @!P3 ST.E.128 desc[UR50][R14.64], RZ ;  /* 0x000000ff0e00b985 */ /* 0x0007e8000c101d32 */
[----:B------:R3:W-:Y:S04]  /*e150*/  @!P4 ST.E.128 desc[UR50][R20.64], RZ ;  /* 0x000000ff1400c985 */ /* 0x0007e8000c101d32 */
[----:B------:R3:W-:Y:S02]  /*e160*/  @!P5 ST.E.128 desc[UR50][R2.64], RZ ;  /* 0x000000ff0200d985 */ /* 0x0007e4000c101d32 */
.L_x_184:
[----:B------:R-:W-:Y:S05]  /*e170*/  BSYNC B1 ;  /* 0x0000000000017941 */ /* 0x000fea0003800000 */
.L_x_183:
[----:B0-----:R-:W-:Y:S01]  /*e180*/  VIADD R0, R8, 0x60 ;  /* 0x0000006008007836 */ /* 0x001fe20000000000 */
[----:B--2-4-:R-:W0:Y:S04]  /*e190*/  SHFL.IDX PT, R5, R5, 0x3, 0x181f ;  /* 0x00781f0005057f89 */ /* 0x014e2800000e0000 */
[----:B------:R-:W-:Y:S01]  /*e1a0*/  ISETP.GE.AND P0, PT, R0, R11, PT ;  /* 0x0000000b0000720c */ /* 0x000fe20003f06270 */
[----:B-1-3--:R1:W2:-:S12]  /*e1b0*/  SHFL.IDX PT, R2, R4, 0x3, 0x181f ;  /* 0x00781f0004027f89 */ /* 0x00a29800000e0000 */
[----:B-1----:R-:W-:Y:S05]  /*e1c0*/  @P0 BRA `(.L_x_173) ;  /* 0x0000000000340947 */ /* 0x002fea0003800000 */
[----:B------:R-:W-:Y:S02]  /*e1d0*/  ULDC UR4, c[0x0][0xac8] ;  /* 0x0002b20000047ab9 */ /* 0x000fe40000000800 */
[----:B------:R-:W-:Y:S02]  /*e1e0*/  ISETP.GE.AND P3, PT, R7, UR4, PT ;  /* 0x0000000407007c0c */ /* 0x000fe4000bf66270 */
[----:B------:R-:W-:Y:S02]  /*e1f0*/  ISETP.GE.AND P4, PT, R13, UR4, PT ;  /* 0x000000040d007c0c */ /* 0x000fe4000bf86270 */
[----:B------:R-:W-:-:S09]  /*e200*/  ISETP.GE.AND P5, PT, R9, UR4, PT ;  /* 0x0000000409007c0c */ /* 0x000fd2000bfa6270 */
[-C--:B--2---:R-:W-:Y:S02]  /*e210*/  @!P3 LEA R14, P0, R7, R2.reuse, 0x1 ;  /* 0x00000002070eb211 */ /* 0x084fe400078008ff */
        /* <DEDUP_REMOVED lines=8> */
.L_x_173:
[----:B------:R-:W-:Y:S05]  /*e2a0*/  BSYNC B0 ;  /* 0x0000000000007941 */ /* 0x000fea0003800000 */
.L_x_163:
[----:B------:R-:W-:Y:S02]  /*e2b0*/  ULDC UR4, c[0x0][0xc3c] ;  /* 0x00030f0000047ab9 */ /* 0x000fe40000000800 */
[----:B------:R-:W-:-:S06]  /*e2c0*/  UISETP.GE.AND UP0, UPT, UR7, UR4, UPT ;  /* 0x000000040700728c */ /* 0x000fcc000bf06270 */
[----:B------:R-:W-:-:S13]  /*e2d0*/  PLOP3.LUT P0, PT, PT, PT, UP0, 0x80, 0x0 ;  /* 0x000000000000781c */ /* 0x000fda0003f0f008 */
[----:B------:R-:W-:Y:S05]  /*e2e0*/  @!P0 BRA `(.L_x_185) ;  /* 0xffffff2c00648947 */ /* 0x000fea000383ffff */
[----:B------:R-:W-:Y:S05]  /*e2f0*/  EXIT ;  /* 0x000000000000794d */ /* 0x000fea0003800000 */
.L_x_136:
[----:B------:R-:W-:-:S08]  /*e300*/  NOP ;  /* 0x0000000000007918 */ /* 0x000fd00000000000 */
[----:B------:R-:W0:-:S00]  /*e310*/  USETMAXREG.DEALLOC.CTAPOOL 0x18 ;  /* 0x00000018000079c8 */ /* 0x000e0000080e0500 */
[----:B0-----:R-:W2:Y:S01]  /*e320*/  LDL.LU R2, [R1+0x10] ;  /* 0x0000100001027983 */ /* 0x001ea20000300800 */
[----:B------:R-:W-:Y:S01]  /*e330*/  LOP3.LUT R0, R0, 0x3, RZ, 0xc0, !PT ;  /* 0x0000000300007812 */ /* 0x000fe200078ec0ff */
[----:B------:R-:W-:-:S05]  /*e340*/  IMAD.MOV.U32 R6, RZ, RZ, RZ ;  /* 0x000000ffff067224 */ /* 0x000fca00078e00ff */
[----:B------:R-:W0:Y:S02]  /*e350*/  SHFL.IDX PT, R0, R0, RZ, 0x1f ;  /* 0x00001fff00007589 */ /* 0x000e2400000e0000 */
[----:B0-----:R-:W-:Y:S02]  /*e360*/  ISETP.NE.AND P0, PT, R0, RZ, PT ;  /* 0x000000ff0000720c */ /* 0x001fe40003f05270 */
[----:B--2---:R-:W-:-:S11]  /*e370*/  LOP3.LUT R2, R2, 0xfffffffd, RZ, 0xc0, !PT ;  /* 0xfffffffd02027812 */ /* 0x004fd600078ec0ff */
[----:B------:R-:W-:-:S05]  /*e380*/  @P0 LOP3.LUT R2, R2, 0x2, RZ, 0xfc, !PT ;  /* 0x0000000202020812 */ /* 0x000fca00078efcff */
[----:B------:R0:W-:Y:S01]  /*e390*/  STL [R1+0x10], R2 ;  /* 0x0000100201007387 */ /* 0x0001e20000100800 */
[----:B------:R-:W-:Y:S05]  /*e3a0*/  @!P0 BRA `(.L_x_186) ;  /* 0x00000000002c8947 */ /* 0x000fea0003800000 */
[----:B------:R-:W1:Y:S08]  /*e3b0*/  S2UR UR5, SR_CgaCtaId ;  /* 0x00000000000579c3 */ /* 0x000e700000008800 */
[----:B------:R-:W-:Y:S06]  /*e3c0*/  BAR.SYNC.DEFER_BLOCKING 0x5, 0x180 ;  /* 0x0146000000007b1d */ /* 0x000fec0000010000 */
[----:B------:R-:W-:-:S02]  /*e3d0*/  UMOV UR4, 0x400 ;  /* 0x0000040000047882 */ /* 0x000fc40000000000 */
[----:B-1----:R-:W-:-:S09]  /*e3e0*/  ULEA UR4, UR5, UR4, 0x18 ;  /* 0x0000000405047291 */ /* 0x002fd2000f8ec03f */
[----:B------:R-:W1:Y:S04]  /*e3f0*/  LDS.128 R4, [UR4+0x334d0] ;  /* 0x0334d004ff047984 */ /* 0x000e680008000c00 */
[----:B-1----:R1:W-:Y:S01]  /*e400*/  STL.64 [R1], R4 ;  /* 0x0000000401007387 */ /* 0x0023e20000100a00 */
[----:B------:R-:W-:-:S03]  /*e410*/  IMAD.MOV.U32 R0, RZ, RZ, R7 ;  /* 0x000000ffff007224 */ /* 0x000fc600078e0007 */
[----:B------:R1:W-:Y:S02]  /*e420*/  STL [R1+0x8], R6 ;  /* 0x0000080601007387 */ /* 0x0003e40000100800 */
[----:B------:R-:W-:Y:S01]  /*e430*/  R2UR UR43, R0 ;  /* 0x00000000002b72ca */ /* 0x000fe200000e0000 */
[----:B------:R-:W-:Y:S06]  /*e440*/  BAR.ARV 0x4, 0x180 ;  /* 0x0106000000007b1d */ /* 0x000fec0000002000 */
[----:B------:R-:W-:Y:S08]  /*e450*/  BRA `(.L_x_187) ;  /* 0x0000000800b07947 */ /* 0x000ff00003800000 */
.L_x_186:
[----:B------:R-:W1:Y:S01]  /*e460*/  S2R R0, SR_TID.X ;  /* 0x0000000000007919 */ /* 0x000e620000002100 */
[----:B------:R-:W-:Y:S01]  /*e470*/  ULDC UR4, c[0x0][0xc3c] ;  /* 0x00030f0000047ab9 */ /* 0x000fe20000000800 */
[----:B-1----:R-:W-:-:S04]  /*e480*/  LOP3.LUT R0, R0, 0x1f, RZ, 0xc0, !PT ;  /* 0x0000001f00007812 */ /* 0x002fc800078ec0ff */
[----:B------:R-:W-:-:S04]  /*e490*/  ISETP.NE.AND P0, PT, R0, 0x1f, PT ;  /* 0x0000001f0000780c */ /* 0x000fc80003f05270 */
[----:B------:R-:W-:-:S13]  /*e4a0*/  ISETP.GE.OR P1, PT, R0, UR4, !P0 ;  /* 0x0000000400007c0c */ /* 0x000fda000c726670 */
[----:B0-----:R-:W0:Y:S08]  /*e4b0*/  @!P1 LDC.64 R2, c[0x0][0xc80] ;  /* 0x00032000ff029b82 */ /* 0x001e300000000a00 */
[----:B------:R-:W1:Y:S01]  /*e4c0*/  @!P1 LDC.64 R4, c[0x0][0xc78] ;  /* 0x00031e00ff049b82 */ /* 0x000e620000000a00 */
[----:B0-----:R-:W-:-:S05]  /*e4d0*/  @!P1 IMAD.WIDE.U32 R2, R0, 0x4, R2 ;  /* 0x0000000400029825 */ /* 0x001fca00078e0002 */
[----:B------:R1:W2:Y:S02]  /*e4e0*/  @!P1 LDG.E R6, desc[UR50][R2.64] ;  /* 0x0000003202069981 */ /* 0x0002a4000c1e1900 */
[----:B-1----:R-:W-:-:S04]  /*e4f0*/  @!P1 IMAD.WIDE.U32 R2, R0, 0x4, R4 ;  /* 0x0000000400029825 */ /* 0x002fc800078e0004 */
[----:B------:R-:W-:-:S06]  /*e500*/  IMAD.MOV.U32 R5, RZ, RZ, RZ ;  /* 0x000000ffff057224 */ /* 0x000fcc00078e00ff */
[----:B------:R-:W2:Y:S01]  /*e510*/  @!P1 LDG.E R5, desc[UR50][R2.64] ;  /* 0x0000003202059981 */ /* 0x000ea2000c1e1900 */
[C---:B------:R-:W-:Y:S01]  /*e520*/  ISETP.NE.AND P1, PT, R0.reuse, RZ, PT ;  /* 0x000000ff0000720c */ /* 0x040fe20003f25270 */
[----:B------:R-:W-:Y:S01]  /*e530*/  UMOV UR43, URZ ;  /* 0x0000003f002b7c82 */ /* 0x000fe20008000000 */
[C---:B------:R-:W-:Y:S02]  /*e540*/  ISETP.GE.U32.AND P2, PT, R0.reuse, 0x2, PT ;  /* 0x000000020000780c */ /* 0x040fe40003f46070 */
[C---:B------:R-:W-:Y:S02]  /*e550*/  ISETP.GE.U32.AND P3, PT, R0.reuse, 0x4, PT ;  /* 0x000000040000780c */ /* 0x040fe40003f66070 */
[C---:B------:R-:W-:Y:S02]  /*e560*/  ISETP.GE.U32.AND P4, PT, R0.reuse, 0x8, PT ;  /* 0x000000080000780c */ /* 0x040fe40003f86070 */
[----:B------:R-:W-:Y:S01]  /*e570*/  ISETP.GE.U32.AND P5, PT, R0, 0x10, PT ;  /* 0x000000100000780c */ /* 0x000fe20003fa6070 */
[----:B--2---:R-:W-:-:S05]  /*e580*/  IMAD R4, R6, R5, RZ ;  /* 0x0000000506047224 */ /* 0x004fca00078e02ff */
[----:B------:R-:W0:Y:S02]  /*e590*/  SHFL.UP PT, R7, R4, 0x1, RZ ;  /* 0x0420000004077989 */ /* 0x000e2400000e00ff */
[----:B0-----:R-:W-:-:S05]  /*e5a0*/  SEL R7, R7, RZ, P1 ;  /* 0x000000ff07077207 */ /* 0x001fca0000800000 */
[----:B------:R-:W-:-:S05]  /*e5b0*/  IMAD.IADD R7, R4, 0x1, R7 ;  /* 0x0000000104077824 */ /* 0x000fca00078e0207 */
[----:B------:R-:W0:Y:S02]  /*e5c0*/  SHFL.UP PT, R8, R7, 0x2, RZ ;  /* 0x0440000007087989 */ /* 0x000e2400000e00ff */
[----:B0-----:R-:W-:-:S05]  /*e5d0*/  SEL R8, R8, RZ, P2 ;  /* 0x000000ff08087207 */ /* 0x001fca0001000000 */
[----:B------:R-:W-:Y:S02]  /*e5e0*/  IMAD.IADD R8, R7, 0x1, R8 ;  /* 0x0000000107087824 */ /* 0x000fe400078e0208 */
[----:B------:R-:W0:Y:S03]  /*e5f0*/  S2R R7, SR_CTAID.X ;  /* 0x0000000000077919 */ /* 0x000e260000002500 */
[----:B------:R-:W1:Y:S02]  /*e600*/  SHFL.UP PT, R9, R8, 0x4, RZ ;  /* 0x0480000008097989 */ /* 0x000e6400000e00ff */
[----:B-1----:R-:W-:-:S05]  /*e610*/  SEL R9, R9, RZ, P3 ;  /* 0x000000ff09097207 */ /* 0x002fca0001800000 */
[----:B------:R-:W-:-:S05]  /*e620*/  IMAD.IADD R3, R8, 0x1, R9 ;  /* 0x0000000108037824 */ /* 0x000fca00078e0209 */
[----:B------:R-:W1:Y:S02]  /*e630*/  SHFL.UP PT, R2, R3, 0x8, RZ ;  /* 0x0500000003027989 */ /* 0x000e6400000e00ff */
[----:B-1----:R-:W-:-:S05]  /*e640*/  SEL R2, R2, RZ, P4 ;  /* 0x000000ff02027207 */ /* 0x002fca0002000000 */
[----:B------:R-:W-:-:S05]  /*e650*/  IMAD.IADD R4, R3, 0x1, R2 ;  /* 0x0000000103047824 */ /* 0x000fca00078e0202 */
[----:B------:R-:W1:Y:S02]  /*e660*/  SHFL.UP PT, R2, R4, 0x10, RZ ;  /* 0x0600000004027989 */ /* 0x000e6400000e00ff */
[----:B-1----:R-:W-:Y:S02]  /*e670*/  SEL R9, R2, RZ, P5 ;  /* 0x000000ff02097207 */ /* 0x002fe40002800000 */
[----:B------:R-:W1:Y:S03]  /*e680*/  LDC R2, c[0x0][0xc38] ;  /* 0x00030e00ff027b82 */ /* 0x000e660000000800 */
[----:B------:R-:W-:-:S05]  /*e690*/  IMAD.IADD R9, R4, 0x1, R9 ;  /* 0x0000000104097824 */ /* 0x000fca00078e0209 */
[----:B------:R-:W1:Y:S02]  /*e6a0*/  SHFL.IDX PT, R11, R9, 0x1f, 0x1f ;  /* 0x03e01f00090b7f89 */ /* 0x000e6400000e0000 */
[----:B-1----:R-:W-:-:S04]  /*e6b0*/  IMAD R8, R11, R2, RZ ;  /* 0x000000020b087224 */ /* 0x002fc800078e02ff */
[----:B------:R-:W-:Y:S01]  /*e6c0*/  IMAD.MOV.U32 R11, RZ, RZ, R8 ;  /* 0x000000ffff0b7224 */ /* 0x000fe200078e0008 */
[----:B0-----:R-:W-:-:S13]  /*e6d0*/  ISETP.GT.AND P6, PT, R8, R7, PT ;  /* 0x000000070800720c */ /* 0x001fda0003fc4270 */
[----:B------:R-:W-:Y:S05]  /*e6e0*/  @P6 BRA `(.L_x_188) ;  /* 0x0000000000a46947 */ /* 0x000fea0003800000 */
[----:B------:R-:W-:Y:S01]  /*e6f0*/  IMAD.MOV.U32 R8, RZ, RZ, R11 ;  /* 0x000000ffff087224 */ /* 0x000fe200078e000b */
[----:B------:R-:W-:Y:S01]  /*e700*/  UMOV UR43, URZ ;  /* 0x0000003f002b7c82 */ /* 0x000fe20008000000 */
[----:B------:R-:W-:-:S05]  /*e710*/  ULDC UR5, c[0x0][0xc3c] ;  /* 0x00030f0000057ab9 */ /* 0x000fca0000000800 */
.L_x_190:
[----:B------:R-:W-:-:S03]  /*e720*/  UIADD3 UR4, UR43, 0x1f, URZ ;  /* 0x0000001f2b047890 */ /* 0x000fc6000fffe03f */
[----:B------:R-:W-:Y:S01]  /*e730*/  ULDC UR43, c[0x0][0xc3c] ;  /* 0x00030f00002b7ab9 */ /* 0x000fe20000000800 */
[----:B------:R-:W-:-:S06]  /*e740*/  UISETP.GE.AND UP0, UPT, UR4, UR5, UPT ;  /* 0x000000050400728c */ /* 0x000fcc000bf06270 */
[----:B------:R-:W-:-:S13]  /*e750*/  PLOP3.LUT P6, PT, PT, PT, UP0, 0x40, 0x0 ;  /* 0x000000000000781c */ /* 0x000fda0003fce808 */
[----:B------:R-:W-:Y:S05]  /*e760*/  @!P6 BRA `(.L_x_189) ;  /* 0x0000000400b4e947 */ /* 0x000fea0003800000 */
[----:B------:R-:W-:Y:S01]  /*e770*/  UMOV UR43, UR4 ;  /* 0x00000004002b7c82 */ /* 0x000fe20008000000 */
[----:B------:R-:W-:Y:S02]  /*e780*/  IMAD.MOV.U32 R6, RZ, RZ, RZ ;  /* 0x000000ffff067224 */ /* 0x000fe400078e00ff */
[----:B------:R-:W-:-:S05]  /*e790*/  VIADD R9, R0, UR43 ;  /* 0x0000002b00097c36 */ /* 0x000fca0008000000 */
[----:B------:R-:W-:-:S13]  /*e7a0*/  ISETP.GE.OR P6, PT, R9, UR5, !P0 ;  /* 0x0000000509007c0c */ /* 0x000fda000c7c6670 */
[----:B------:R-:W0:Y:S08]  /*e7b0*/  @!P6 LDC.64 R2, c[0x0][0xc80] ;  /* 0x00032000ff02eb82 */ /* 0x000e300000000a00 */
[----:B------:R-:W1:Y:S01]  /*e7c0*/  @!P6 LDC.64 R4, c[0x0][0xc78] ;  /* 0x00031e00ff04eb82 */ /* 0x000e620000000a00 */
[----:B0-----:R-:W-:-:S05]  /*e7d0*/  @!P6 IMAD.WIDE R2, R9, 0x4, R2 ;  /* 0x000000040902e825 */ /* 0x001fca00078e0202 */
[----:B------:R1:W2:Y:S02]  /*e7e0*/  @!P6 LDG.E R6, desc[UR50][R2.64] ;  /* 0x000000320206e981 */ /* 0x0002a4000c1e1900 */
[----:B-1----:R-:W-:-:S04]  /*e7f0*/  @!P6 IMAD.WIDE R2, R9, 0x4, R4 ;  /* 0x000000040902e825 */ /* 0x002fc800078e0204 */
[----:B------:R-:W-:-:S06]  /*e800*/  IMAD.MOV.U32 R5, RZ, RZ, RZ ;  /* 0x000000ffff057224 */ /* 0x000fcc00078e00ff */
[----:B------:R-:W2:Y:S02]  /*e810*/  @!P6 LDG.E R5, desc[UR50][R2.64] ;  /* 0x000000320205e981 */ /* 0x000ea4000c1e1900 */
[----:B--2---:R-:W-:-:S05]  /*e820*/  IMAD R11, R6, R5, RZ ;  /* 0x00000005060b7224 */ /* 0x004fca00078e02ff */
[----:B------:R-:W0:Y:S02]  /*e830*/  SHFL.UP PT, R4, R11, 0x1, RZ ;  /* 0x042000000b047989 */ /* 0x000e2400000e00ff */
[----:B0-----:R-:W-:-:S05]  /*e840*/  SEL R4, R4, RZ, P1 ;  /* 0x000000ff04047207 */ /* 0x001fca0000800000 */
[----:B------:R-:W-:-:S05]  /*e850*/  IMAD.IADD R4, R11, 0x1, R4 ;  /* 0x000000010b047824 */ /* 0x000fca00078e0204 */
        /* <DEDUP_REMOVED lines=11> */
[----:B------:R-:W-:Y:S02]  /*e910*/  IMAD.IADD R9, R3, 0x1, R2 ;  /* 0x0000000103097824 */ /* 0x000fe400078e0202 */
[----:B------:R-:W0:Y:S03]  /*e920*/  LDC R2, c[0x0][0xc38] ;  /* 0x00030e00ff027b82 */ /* 0x000e260000000800 */
[----:B------:R-:W0:Y:S02]  /*e930*/  SHFL.IDX PT, R11, R9, 0x1f, 0x1f ;  /* 0x03e01f00090b7f89 */ /* 0x000e2400000e0000 */
[----:B0-----:R-:W-:-:S04]  /*e940*/  IMAD R11, R11, R2, RZ ;  /* 0x000000020b0b7224 */ /* 0x001fc800078e02ff */
[----:B------:R-:W-:-:S05]  /*e950*/  IMAD.IADD R8, R11, 0x1, R8 ;  /* 0x000000010b087824 */ /* 0x000fca00078e0208 */
[----:B------:R-:W-:-:S13]  /*e960*/  ISETP.GT.AND P6, PT, R8, R7, PT ;  /* 0x000000070800720c */ /* 0x000fda0003fc4270 */
[----:B------:R-:W-:Y:S05]  /*e970*/  @!P6 BRA `(.L_x_190) ;  /* 0xfffffffc0068e947 */ /* 0x000fea000383ffff */
.L_x_188:
[----:B------:R-:W-:Y:S02]  /*e980*/  IMAD.IADD R11, R8, 0x1, -R11 ;  /* 0x00000001080b7824 */ /* 0x000fe400078e0a0b */
[----:B------:R-:W-:Y:S02]  /*e990*/  IMAD.MOV.U32 R8, RZ, RZ, RZ ;  /* 0x000000ffff087224 */ /* 0x000fe400078e00ff */
[----:B------:R-:W-:-:S05]  /*e9a0*/  IMAD R4, R9, R2, R11 ;  /* 0x0000000209047224 */ /* 0x000fca00078e020b */
[----:B------:R-:W-:-:S13]  /*e9b0*/  ISETP.GT.AND P0, PT, R4, R7, PT ;  /* 0x000000070400720c */ /* 0x000fda0003f04270 */
[----:B------:R-:W-:Y:S02]  /*e9c0*/  VOTEU.ANY UR5, UPT, !P0 ;  /* 0x0000000000057886 */ /* 0x000fe400040e0100 */
[----:B------:R-:W-:Y:S02]  /*e9d0*/  UPOPC UR4, UR5 ;  /* 0x00000005000472bf */ /* 0x000fe40008000000 */
[----:B------:R-:W-:-:S04]  /*e9e0*/  ISETP.NE.AND P0, PT, RZ, UR5, PT ;  /* 0x00000005ff007c0c */ /* 0x000fc8000bf05270 */
[----:B------:R-:W-:Y:S02]  /*e9f0*/  IMAD.U32 R13, RZ, RZ, UR4 ;  /* 0x00000004ff0d7e24 */ /* 0x000fe4000f8e00ff */
[----:B------:R-:W-:-:S03]  /*ea00*/  IMAD.U32 R12, RZ, RZ, UR4 ;  /* 0x00000004ff0c7e24 */ /* 0x000fc6000f8e00ff */
[----:B------:R-:W0:Y:S04]  /*ea10*/  SHFL.IDX PT, R6, R6, R13, 0x1f ;  /* 0x00001f0d06067589 */ /* 0x000e2800000e0000 */
[----:B------:R1:W2:Y:S01]  /*ea20*/  SHFL.IDX PT, R5, R5, R12, 0x1f ;  /* 0x00001f0c05057589 */ /* 0x0002a200000e0000 */
[----:B0-----:R-:W-:-:S04]  /*ea30*/  IABS R4, R6 ;  /* 0x0000000600047213 */ /* 0x001fc80000000000 */
[----:B------:R-:W0:Y:S08]  /*ea40*/  I2F.RP R10, R4 ;  /* 0x00000004000a7306 */ /* 0x000e300000209400 */
[----:B0-----:R-:W0:Y:S02]  /*ea50*/  MUFU.RCP R10, R10 ;  /* 0x0000000a000a7308 */ /* 0x001e240000001000 */
[----:B0-----:R-:W-:-:S06]  /*ea60*/  VIADD R3, R10, 0xffffffe ;  /* 0x0ffffffe0a037836 */ /* 0x001fcc0000000000 */
[----:B------:R-:W0:Y:S01]  /*ea70*/  F2I.FTZ.U32.TRUNC.NTZ R3, R3 ;  /* 0x0000000300037305 */ /* 0x000e22000021f000 */
[----:B-12---:R-:W-:Y:S05]  /*ea80*/  @!P0 BRA `(.L_x_191) ;  /* 0x00000000000c8947 */ /* 0x006fea0003800000 */
[----:B------:R-:W-:-:S06]  /*ea90*/  UIADD3 UR5, UR4, -0x1, URZ ;  /* 0xffffffff04057890 */ /* 0x000fcc000fffe03f */
[----:B------:R-:W-:-:S06]  /*eaa0*/  IMAD.U32 R8, RZ, RZ, UR5 ;  /* 0x00000005ff087e24 */ /* 0x000fcc000f8e00ff */
[----:B------:R1:W2:Y:S02]  /*eab0*/  SHFL.IDX PT, R8, R9, R8, 0x1f ;  /* 0x00001f0809087589 */ /* 0x0002a400000e0000 */
.L_x_191:
[----:B--2---:R-:W-:Y:S01]  /*eac0*/  IMAD R11, R8, R2, R11 ;  /* 0x00000002080b7224 */ /* 0x004fe200078e020b */
[----:B------:R-:W-:Y:S01]  /*ead0*/  IABS R8, R5 ;  /* 0x0000000500087213 */ /* 0x000fe20000000000 */
[----:B01----:R-:W-:Y:S01]  /*eae0*/  IMAD.MOV R9, RZ, RZ, -R3 ;  /* 0x000000ffff097224 */ /* 0x003fe200078e0a03 */
[----:B------:R-:W-:Y:S01]  /*eaf0*/  UIADD3 UR43, UR4, UR43, URZ ;  /* 0x0000002b042b7290 */ /* 0x000fe2000fffe03f */
[----:B------:R-:W-:Y:S01]  /*eb00*/  IMAD.MOV.U32 R2, RZ, RZ, RZ ;  /* 0x000000ffff027224 */ /* 0x000fe200078e00ff */
[----:B------:R-:W0:Y:S01]  /*eb10*/  I2F.RP R10, R8 ;  /* 0x00000008000a7306 */ /* 0x000e220000209400 */
[----:B------:R-:W-:Y:S01]  /*eb20*/  IMAD R9, R9, R4, RZ ;  /* 0x0000000409097224 */ /* 0x000fe200078e02ff */
[----:B------:R1:W-:Y:S01]  /*eb30*/  STL [R1], R11 ;  /* 0x0000000b01007387 */ /* 0x0003e20000100800 */
[----:B------:R-:W-:Y:S02]  /*eb40*/  IMAD.IADD R7, R7, 0x1, -R11 ;  /* 0x0000000107077824 */ /* 0x000fe400078e0a0b */
[----:B------:R-:W-:Y:S01]  /*eb50*/  IMAD.HI.U32 R2, R3, R9, R2 ;  /* 0x0000000903027227 */ /* 0x000fe200078e0002 */
[----:B------:R-:W-:-:S05]  /*eb60*/  IABS R3, R6 ;  /* 0x0000000600037213 */ /* 0x000fca0000000000 */
[----:B------:R-:W-:Y:S01]  /*eb70*/  IMAD.MOV R12, RZ, RZ, -R3 ;  /* 0x000000ffff0c7224 */ /* 0x000fe200078e0a03 */
[----:B-1----:R-:W-:Y:S01]  /*eb80*/  IABS R11, R7 ;  /* 0x00000007000b7213 */ /* 0x002fe20000000000 */
[----:B0-----:R-:W0:Y:S04]  /*eb90*/  MUFU.RCP R10, R10 ;  /* 0x0000000a000a7308 */ /* 0x001e280000001000 */
[----:B------:R-:W-:-:S04]  /*eba0*/  IMAD.HI.U32 R9, R2, R11, RZ ;  /* 0x0000000b02097227 */ /* 0x000fc800078e00ff */
[----:B------:R-:W-:Y:S02]  /*ebb0*/  IMAD R11, R9, R12, R11 ;  /* 0x0000000c090b7224 */ /* 0x000fe400078e020b */
[----:B------:R-:W-:-:S03]  /*ebc0*/  IMAD.MOV.U32 R2, RZ, RZ, RZ ;  /* 0x000000ffff027224 */ /* 0x000fc600078e00ff */
[----:B------:R-:W-:Y:S01]  /*ebd0*/  ISETP.GT.U32.AND P1, PT, R4, R11, PT ;  /* 0x0000000b0400720c */ /* 0x000fe20003f24070 */
[----:B0-----:R-:W-:-:S06]  /*ebe0*/  VIADD R3, R10, 0xffffffe ;  /* 0x0ffffffe0a037836 */ /* 0x001fcc0000000000 */
[----:B------:R-:W0:Y:S06]  /*ebf0*/  F2I.FTZ.U32.TRUNC.NTZ R3, R3 ;  /* 0x0000000300037305 */ /* 0x000e2c000021f000 */
[----:B------:R-:W-:Y:S02]  /*ec00*/  @!P1 IMAD.IADD R11, R11, 0x1, -R4 ;  /* 0x000000010b0b9824 */ /* 0x000fe400078e0a04 */
[----:B------:R-:W-:Y:S01]  /*ec10*/  @!P1 VIADD R9, R9, 0x1 ;  /* 0x0000000109099836 */ /* 0x000fe20000000000 */
[----:B------:R-:W-:Y:S02]  /*ec20*/  ISETP.NE.AND P1, PT, R6, RZ, PT ;  /* 0x000000ff0600720c */ /* 0x000fe40003f25270 */
[----:B------:R-:W-:Y:S01]  /*ec30*/  ISETP.GE.U32.AND P0, PT, R11, R4, PT ;  /* 0x000000040b00720c */ /* 0x000fe20003f06070 */
[----:B0-----:R-:W-:-:S04]  /*ec40*/  IMAD.MOV R11, RZ, RZ, -R3 ;  /* 0x000000ffff0b7224 */ /* 0x001fc800078e0a03 */
[----:B------:R-:W-:-:S08]  /*ec50*/  IMAD R11, R11, R8, RZ ;  /* 0x000000080b0b7224 */ /* 0x000fd000078e02ff */
[----:B------:R-:W-:Y:S02]  /*ec60*/  @P0 VIADD R9, R9, 0x1 ;  /* 0x0000000109090836 */ /* 0x000fe40000000000 */
[----:B------:R-:W-:Y:S01]  /*ec70*/  IMAD.HI.U32 R4, R3, R11, R2 ;  /* 0x0000000b03047227 */ /* 0x000fe200078e0002 */
[----:B------:R-:W-:-:S04]  /*ec80*/  LOP3.LUT R2, R7, R6, RZ, 0x3c, !PT ;  /* 0x0000000607027212 */ /* 0x000fc800078e3cff */
[----:B------:R-:W-:Y:S02]  /*ec90*/  ISETP.GE.AND P2, PT, R2, RZ, PT ;  /* 0x000000ff0200720c */ /* 0x000fe40003f46270 */
[----:B------:R-:W-:-:S05]  /*eca0*/  IABS R2, R5 ;  /* 0x0000000500027213 */ /* 0x000fca0000000000 */
[----:B------:R-:W-:-:S06]  /*ecb0*/  IMAD.MOV R2, RZ, RZ, -R2 ;  /* 0x000000ffff027224 */ /* 0x000fcc00078e0a02 */
[----:B------:R-:W-:Y:S01]  /*ecc0*/  @!P2 IMAD.MOV R9, RZ, RZ, -R9 ;  /* 0x000000ffff09a224 */ /* 0x000fe200078e0a09 */
[----:B------:R-:W-:-:S04]  /*ecd0*/  @!P1 LOP3.LUT R9, RZ, R6, RZ, 0x33, !PT ;  /* 0x00000006ff099212 */ /* 0x000fc800078e33ff */
[-C--:B------:R-:W-:Y:S01]  /*ece0*/  IABS R3, R9.reuse ;  /* 0x0000000900037213 */ /* 0x080fe20000000000 */
[----:B------:R-:W-:-:S04]  /*ecf0*/  IMAD R6, R6, R9, RZ ;  /* 0x0000000906067224 */ /* 0x000fc800078e02ff */
[----:B------:R-:W-:-:S04]  /*ed00*/  IMAD.HI.U32 R4, R4, R3, RZ ;  /* 0x0000000304047227 */ /* 0x000fc800078e00ff */
[----:B------:R-:W-:Y:S01]  /*ed10*/  IMAD R3, R4, R2, R3 ;  /* 0x0000000204037224 */ /* 0x000fe200078e0203 */
[----:B------:R-:W-:-:S04]  /*ed20*/  LOP3.LUT R2, R9, R5, RZ, 0x3c, !PT ;  /* 0x0000000509027212 */ /* 0x000fc800078e3cff */
[----:B------:R-:W-:Y:S02]  /*ed30*/  ISETP.GT.U32.AND P1, PT, R8, R3, PT ;  /* 0x000000030800720c */ /* 0x000fe40003f24070 */
[----:B------:R-:W-:-:S11]  /*ed40*/  ISETP.GE.AND P2, PT, R2, RZ, PT ;  /* 0x000000ff0200720c */ /* 0x000fd60003f46270 */
[----:B------:R-:W-:Y:S02]  /*ed50*/  @!P1 IMAD.IADD R3, R3, 0x1, -R8 ;  /* 0x0000000103039824 */ /* 0x000fe400078e0a08 */
[----:B------:R-:W-:Y:S01]  /*ed60*/  @!P1 VIADD R4, R4, 0x1 ;  /* 0x0000000104049836 */ /* 0x000fe20000000000 */
[----:B------:R-:W-:Y:S02]  /*ed70*/  ISETP.NE.AND P1, PT, R5, RZ, PT ;  /* 0x000000ff0500720c */ /* 0x000fe40003f25270 */
[----:B------:R-:W-:Y:S01]  /*ed80*/  ISETP.GE.U32.AND P0, PT, R3, R8, PT ;  /* 0x000000080300720c */ /* 0x000fe20003f06070 */
[----:B------:R-:W-:-:S12]  /*ed90*/  IMAD.IADD R3, R7, 0x1, -R6 ;  /* 0x0000000107037824 */ /* 0x000fd800078e0a06 */
[----:B------:R-:W-:-:S04]  /*eda0*/  @P0 VIADD R4, R4, 0x1 ;  /* 0x0000000104040836 */ /* 0x000fc80000000000 */
[----:B------:R-:W-:Y:S01]  /*edb0*/  @!P2 IMAD.MOV R4, RZ, RZ, -R4 ;  /* 0x000000ffff04a224 */ /* 0x000fe200078e0a04 */
[----:B------:R-:W-:-:S05]  /*edc0*/  @!P1 LOP3.LUT R4, RZ, R5, RZ, 0x33, !PT ;  /* 0x00000005ff049212 */ /* 0x000fca00078e33ff */
[--C-:B------:R-:W-:Y:S02]  /*edd0*/  IMAD.MOV R2, RZ, RZ, -R4.reuse ;  /* 0x000000ffff027224 */ /* 0x100fe400078e0a04 */
[C---:B------:R-:W-:Y:S02]  /*ede0*/  IMAD R4, R5.reuse, 0x1000000, R4 ;  /* 0x0100000005047824 */ /* 0x040fe400078e0204 */
[----:B------:R-:W-:-:S04]  /*edf0*/  IMAD R9, R5, R2, R9 ;  /* 0x0000000205097224 */ /* 0x000fc800078e0209 */
[----:B------:R-:W-:-:S05]  /*ee00*/  IMAD R2, R9, 0x10000, R4 ;  /* 0x0001000009027824 */ /* 0x000fca00078e0204 */
[----:B------:R0:W-:Y:S04]  /*ee10*/  STL [R1+0x8], R2 ;  /* 0x0000080201007387 */ /* 0x0001e80000100800 */
[----:B------:R0:W-:Y:S01]  /*ee20*/  STL [R1+0x4], R3 ;  /* 0x0000040301007387 */ /* 0x0001e20000100800 */
[----:B------:R-:W-:Y:S05]  /*ee30*/  BRA `(.L_x_192) ;  /* 0x00000000000c7947 */ /* 0x000fea0003800000 */
.L_x_189:
[----:B------:R1:W-:Y:S04]  /*ee40*/  STL [R1], R7 ;  /* 0x0000000701007387 */ /* 0x0003e80000100800 */
[----:B------:R1:W-:Y:S04]  /*ee50*/  STL [R1+0x4], RZ ;  /* 0x000004ff01007387 */ /* 0x0003e80000100800 */
[----:B------:R1:W-:Y:S02]  /*ee60*/  STL [R1+0x8], RZ ;  /* 0x000008ff01007387 */ /* 0x0003e40000100800 */
.L_x_192:
[----:B------:R-:W2:Y:S04]  /*ee70*/  LDL R4, [R1] ;  /* 0x0000000001047983 */ /* 0x000ea80000100800 */
[----:B------:R-:W2:Y:S04]  /*ee80*/  LDL R5, [R1+0x4] ;  /* 0x0000040001057983 */ /* 0x000ea80000100800 */
[----:B------:R-:W2:Y:S01]  /*ee90*/  LDL R6, [R1+0x8] ;  /* 0x0000080001067983 */ /* 0x000ea20000100800 */
[----:B------:R-:W-:Y:S01]  /*eea0*/  ISETP.NE.AND P0, PT, R0, RZ, PT ;  /* 0x000000ff0000720c */ /* 0x000fe20003f05270 */
[----:B0-----:R-:W-:-:S12]  /*eeb0*/  IMAD.U32 R2, RZ, RZ, UR43 ;  /* 0x0000002bff027e24 */ /* 0x001fd8000f8e00ff */
[----:B------:R-:W0:Y:S01]  /*eec0*/  @!P0 S2R R3, SR_CgaCtaId ;  /* 0x0000000000038919 */ /* 0x000e220000008800 */
[----:B------:R-:W-:Y:S01]  /*eed0*/  @!P0 MOV R0, 0x400 ;  /* 0x0000040000008802 */ /* 0x000fe20000000f00 */
[----:B-1----:R-:W-:-:S03]  /*eee0*/  @!P0 IMAD.MOV.U32 R7, RZ, RZ, R2 ;  /* 0x000000ffff078224 */ /* 0x002fc600078e0002 */
[----:B0-----:R-:W-:-:S05]  /*eef0*/  @!P0 LEA R0, R3, R0, 0x18 ;  /* 0x0000000003008211 */ /* 0x001fca00078ec0ff */
[----:B--2---:R2:W-:Y:S01]  /*ef00*/  @!P0 STS.128 [R0+0x334d0], R4 ;  /* 0x0334d00400008388 */ /* 0x0045e20000000c00 */
[----:B------:R-:W-:Y:S06]  /*ef10*/  BAR.ARV 0x5, 0x180 ;  /* 0x0146000000007b1d */ /* 0x000fec0000002000 */
.L_x_187:
[----:B------:R-:W-:Y:S01]  /*ef20*/  ULDC UR4, c[0x0][0xc3c] ;  /* 0x00030f0000047ab9 */ /* 0x000fe20000000800 */
[----:B------:R3:W-:Y:S01]  /*ef30*/  STL [R1+0x2c], RZ ;  /* 0x00002cff01007387 */ /* 0x0007e20000100800 */
[----:B------:R-:W-:Y:S01]  /*ef40*/  UISETP.GE.AND UP0, UPT, UR43, UR4, UPT ;  /* 0x000000042b00728c */ /* 0x000fe2000bf06270 */
[----:B------:R-:W-:Y:S02]  /*ef50*/  IMAD.MOV.U32 R19, RZ, RZ, 0x1 ;  /* 0x00000001ff137424 */ /* 0x000fe400078e00ff */
[----:B------:R-:W-:-:S03]  /*ef60*/  IMAD.MOV.U32 R18, RZ, RZ, RZ ;  /* 0x000000ffff127224 */ /* 0x000fc600078e00ff */
[----:B------:R-:W-:-:S13]  /*ef70*/  PLOP3.LUT P0, PT, PT, PT, UP0, 0x80, 0x0 ;  /* 0x000000000000781c */ /* 0x000fda0003f0f008 */
[----:B---3--:R-:W-:Y:S05]  /*ef80*/  @P0 BRA `(.L_x_193) ;  /* 0x0000004c00b80947 */ /* 0x008fea0003800000 */
[----:B------:R-:W3:Y:S01]  /*ef90*/  S2R R10, SR_TID.X ;  /* 0x00000000000a7919 */ /* 0x000ee20000002100 */
[----:B------:R-:W4:Y:S01]  /*efa0*/  S2UR UR5, SR_CgaCtaId ;  /* 0x00000000000579c3 */ /* 0x000f220000008800 */
[----:B------:R-:W-:Y:S01]  /*efb0*/  UMOV UR4, 0x400 ;  /* 0x0000040000047882 */ /* 0x000fe20000000000 */
[----:B------:R-:W-:Y:S01]  /*efc0*/  IMAD.MOV.U32 R19, RZ, RZ, 0x1 ;  /* 0x00000001ff137424 */ /* 0x000fe200078e00ff */
[----:B------:R-:W-:Y:S01]  /*efd0*/  ULDC UR41, c[0x0][0xc] ;  /* 0x0000030000297ab9 */ /* 0x000fe20000000800 */
[----:B------:R-:W-:Y:S01]  /*efe0*/  IMAD.MOV.U32 R18, RZ, RZ, RZ ;  /* 0x000000ffff127224 */ /* 0x000fe200078e00ff */
[----:B------:R-:W-:Y:S02]  /*eff0*/  ULOP3.LUT UR39, UR38, 0x1, URZ, 0xfc, !UPT ;  /* 0x0000000126277892 */ /* 0x000fe4000f8efc3f */
[----:B------:R-:W-:Y:S01]  /*f000*/  ULOP3.LUT UR42, UR38, 0x2, URZ, 0xfc, !UPT ;  /* 0x00000002262a7892 */ /* 0x000fe2000f8efc3f */
[----:B------:R-:W-:Y:S01]  /*f010*/  ULDC.64 UR52, c[0x0][0x198] ;  /* 0x0000660000347ab9 */ /* 0x000fe20000000a00 */
[----:B----4-:R-:W-:-:S06]  /*f020*/  ULEA UR4, UR5, UR4, 0x18 ;  /* 0x0000000405047291 */ /* 0x010fcc000f8ec03f */
[----:B------:R-:W-:Y:S01]  /*f030*/  IMAD.U32 R17, RZ, RZ, UR4 ;  /* 0x00000004ff117e24 */ /* 0x000fe2000f8e00ff */
[----:B---3--:R-:W-:Y:S01]  /*f040*/  SHF.R.U32.HI R3, RZ, 0x1, R10 ;  /* 0x00000001ff037819 */ /* 0x008fe2000001160a */
[C---:B-12---:R-:W-:Y:S01]  /*f050*/  IMAD.SHL.U32 R4, R10.reuse, 0x40, RZ ;  /* 0x000000400a047824 */ /* 0x046fe200078e00ff */
[C---:B------:R-:W-:Y:S01]  /*f060*/  LOP3.LUT R9, R10.reuse, 0x7f, RZ, 0xc0, !PT ;  /* 0x0000007f0a097812 */ /* 0x040fe200078ec0ff */
[----:B------:R-:W-:-:S03]  /*f070*/  IMAD.SHL.U32 R5, R10, 0x2, RZ ;  /* 0x000000020a057824 */ /* 0x000fc600078e00ff */
[----:B------:R-:W-:-:S04]  /*f080*/  LOP3.LUT R0, R4, 0x180, RZ, 0xc0, !PT ;  /* 0x0000018004007812 */ /* 0x000fc800078ec0ff */
[----:B------:R-:W-:Y:S01]  /*f090*/  LOP3.LUT R3, R0, 0x30, R3, 0xf8, !PT ;  /* 0x0000003000037812 */ /* 0x000fe200078ef803 */
[----:B------:R-:W-:-:S05]  /*f0a0*/  IMAD.SHL.U32 R0, R10, 0x10, RZ ;  /* 0x000000100a007824 */ /* 0x000fca00078e00ff */
[----:B0-----:R-:W-:-:S04]  /*f0b0*/  LOP3.LUT R2, R0, 0x1b0, RZ, 0xc0, !PT ;  /* 0x000001b000027812 */ /* 0x001fc800078ec0ff */
[----:B------:R-:W-:Y:S01]  /*f0c0*/  LOP3.LUT R6, R2, 0x30, R5, 0x78, !PT ;  /* 0x0000003002067812 */ /* 0x000fe200078e7805 */
[----:B------:R-:W-:-:S05]  /*f0d0*/  IMAD.SHL.U32 R2, R9, 0x10, RZ ;  /* 0x0000001009027824 */ /* 0x000fca00078e00ff */
[----:B------:R-:W-:Y:S01]  /*f0e0*/  LOP3.LUT R7, R2, 0x600, RZ, 0xc0, !PT ;  /* 0x0000060002077812 */ /* 0x000fe200078ec0ff */
[----:B------:R-:W-:-:S05]  /*f0f0*/  IMAD.SHL.U32 R2, R10, 0x8, RZ ;  /* 0x000000080a027824 */ /* 0x000fca00078e00ff */
[----:B------:R-:W-:Y:S02]  /*f100*/  LOP3.LUT R5, R3, 0x30, R2, 0x78, !PT ;  /* 0x0000003003057812 */ /* 0x000fe400078e7802 */
[----:B------:R-:W-:Y:S02]  /*f110*/  LOP3.LUT R3, R7, 0x40, R0, 0xf8, !PT ;  /* 0x0000004007037812 */ /* 0x000fe400078ef800 */
[----:B------:R-:W-:Y:S02]  /*f120*/  LOP3.LUT R5, R5, 0x640, R4, 0xf8, !PT ;  /* 0x0000064005057812 */ /* 0x000fe400078ef804 */
[----:B------:R-:W-:Y:S01]  /*f130*/  LOP3.LUT R2, R3, R6, RZ, 0xfc, !PT ;  /* 0x0000000603027212 */ /* 0x000fe200078efcff */
[----:B------:R-:W-:Y:S01]  /*f140*/  IMAD.SHL.U32 R3, R10, 0x20, RZ ;  /* 0x000000200a037824 */ /* 0x000fe200078e00ff */
[----:B------:R-:W-:Y:S01]  /*f150*/  LOP3.LUT R0, R0, 0x30, RZ, 0xc0, !PT ;  /* 0x0000003000007812 */ /* 0x000fe200078ec0ff */
[----:B------:R-:W-:Y:S02]  /*f160*/  STL [R1+0x1c], R5 ;  /* 0x00001c0501007387 */ /* 0x000fe40000100800 */
[----:B------:R-:W-:Y:S01]  /*f170*/  IMAD.IADD R2, R17, 0x1, R2 ;  /* 0x0000000111027824 */ /* 0x000fe200078e0202 */
[----:B------:R-:W-:-:S02]  /*f180*/  LOP3.LUT R6, R3, 0x80, RZ, 0xc0, !PT ;  /* 0x0000008003067812 */ /* 0x000fc400078ec0ff */
[----:B------:R-:W-:Y:S01]  /*f190*/  LOP3.LUT R8, R7, 0x60, R3, 0xf8, !PT ;  /* 0x0000006007087812 */ /* 0x000fe200078ef803 */
[----:B------:R-:W-:Y:S01]  /*f1a0*/  IMAD.SHL.U32 R7, R10, 0x4, RZ ;  /* 0x000000040a077824 */ /* 0x000fe200078e00ff */
[----:B------:R-:W-:-:S04]  /*f1b0*/  LOP3.LUT R6, R6, 0x10, R10, 0xf8, !PT ;  /* 0x0000001006067812 */ /* 0x000fc800078ef80a */
[----:B------:R-:W-:Y:S02]  /*f1c0*/  LOP3.LUT R6, R6, 0x10, R7, 0x78, !PT ;  /* 0x0000001006067812 */ /* 0x000fe400078e7807 */
[----:B------:R-:W-:-:S04]  /*f1d0*/  LOP3.LUT R7, R8, 0x100, R3, 0xf8, !PT ;  /* 0x0000010008077812 */ /* 0x000fc800078ef803 */
[----:B------:R-:W-:-:S05]  /*f1e0*/  LOP3.LUT R4, R7, R6, RZ, 0xfc, !PT ;  /* 0x0000000607047212 */ /* 0x000fca00078efcff */
[----:B------:R0:W-:Y:S04]  /*f1f0*/  STL [R1+0x18], R4 ;  /* 0x0000180401007387 */ /* 0x0001e80000100800 */
[----:B------:R1:W-:Y:S04]  /*f200*/  STL [R1+0x20], R2 ;  /* 0x0000200201007387 */ /* 0x0003e80000100800 */
[----:B------:R2:W-:Y:S01]  /*f210*/  STL [R1+0x2c], RZ ;  /* 0x00002cff01007387 */ /* 0x0005e20000100800 */
[----:B0-----:R-:W-:Y:S02]  /*f220*/  SHF.R.U32.HI R4, RZ, 0x2, R9 ;  /* 0x00000002ff047819 */ /* 0x001fe40000011609 */
[----:B-1----:R-:W-:-:S02]  /*f230*/  LOP3.LUT R2, R0, 0x40, RZ, 0xfc, !PT ;  /* 0x0000004000027812 */ /* 0x002fc400078efcff */
[----:B------:R-:W-:Y:S02]  /*f240*/  LOP3.LUT R3, R4, 0x60, R3, 0xf8, !PT ;  /* 0x0000006004037812 */ /* 0x000fe400078ef803 */
[----:B--2---:R-:W-:-:S07]  /*f250*/  LOP3.LUT R0, R0, 0x80, RZ, 0xfc, !PT ;  /* 0x0000008000007812 */ /* 0x004fce00078efcff */
.L_x_265:
[----:B------:R-:W-:Y:S01]  /*f260*/  ULDC.64 UR4, c[0x0][0xc88] ;  /* 0x0003220000047ab9 */ /* 0x000fe20000000a00 */
[----:B------:R-:W-:Y:S01]  /*f270*/  ULDC.64 UR6, c[0x0][0xa18] ;  /* 0x0002860000067ab9 */ /* 0x000fe20000000a00 */
[----:B------:R-:W-:Y:S01]  /*f280*/  UIMAD.WIDE UR4, UR43, 0x4, UR4 ;  /* 0x000000042b0478a5 */ /* 0x000fe2000f8e0204 */
[----:B------:R-:W2:Y:S01]  /*f290*/  LDL.LU R10, [R1+0x8] ;  /* 0x00000800010a7983 */ /* 0x000ea20000300800 */
[----:B------:R-:W-:Y:S01]  /*f2a0*/  ULDC UR8, c[0x0][0x288] ;  /* 0x0000a20000087ab9 */ /* 0x000fe20000000800 */
[----:B0-----:R-:W0:Y:S03]  /*f2b0*/  LDC R9, c[0x0][0x2f0] ;  /* 0x0000bc00ff097b82 */ /* 0x001e260000000800 */
[----:B------:R-:W-:Y:S02]  /*f2c0*/  IMAD.U32 R2, RZ, RZ, UR4 ;  /* 0x00000004ff027e24 */ /* 0x000fe4000f8e00ff */
[----:B------:R-:W-:Y:S01]  /*f2d0*/  IMAD.U32 R3, RZ, RZ, UR5 ;  /* 0x00000005ff037e24 */ /* 0x000fe2000f8e00ff */
[----:B------:R-:W-:Y:S01]  /*f2e0*/  UISETP.NE.U32.AND UP0, UPT, UR6, URZ, UPT ;  /* 0x0000003f0600728c */ /* 0x000fe2000bf05070 */
[----:B------:R-:W-:Y:S01]  /*f2f0*/  IMAD.U32 R0, RZ, RZ, UR8 ;  /* 0x00000008ff007e24 */ /* 0x000fe2000f8e00ff */
[----:B------:R-:W-:Y:S01]  /*f300*/  ULDC.64 UR4, c[0x0][0xa28] ;  /* 0x00028a0000047ab9 */ /* 0x000fe20000000a00 */
[----:B------:R-:W-:Y:S01]  /*f310*/  ULDC.64 UR8, c[0x0][0xa08] ;  /* 0x0002820000087ab9 */ /* 0x000fe20000000a00 */
[----:B------:R-:W3:Y:S01]  /*f320*/  LDG.E R2, desc[UR50][R2.64] ;  /* 0x0000003202027981 */ /* 0x000ee2000c1e1900 */
[----:B------:R-:W-:-:S02]  /*f330*/  UISETP.NE.AND.EX UP0, UPT, UR7, URZ, UPT, UP0 ;  /* 0x0000003f0700728c */ /* 0x000fc4000bf05300 */
[----:B------:R-:W-:-:S04]  /*f340*/  UISETP.NE.U32.AND UP1, UPT, UR4, URZ, UPT ;  /* 0x0000003f0400728c */ /* 0x000fc8000bf25070 */
[----:B------:R-:W-:Y:S01]  /*f350*/  PLOP3.LUT P3, PT, PT, PT, UP0, 0x80, 0x0 ;  /* 0x000000000000781c */ /* 0x000fe20003f6f008 */
[----:B------:R-:W-:Y:S01]  /*f360*/  UISETP.NE.AND.EX UP1, UPT, UR5, URZ, UPT, UP1 ;  /* 0x0000003f0500728c */ /* 0x000fe2000bf25310 */
[----:B------:R-:W-:-:S05]  /*f370*/  ISETP.NE.U32.AND P2, PT, RZ, UR8, PT ;  /* 0x00000008ff007c0c */ /* 0x000fca000bf45070 */
[----:B------:R-:W-:Y:S02]  /*f380*/  PLOP3.LUT P4, PT, PT, PT, UP1, 0x80, 0x0 ;  /* 0x000000000000781c */ /* 0x000fe40003f8f018 */
[----:B---3--:R-:W-:Y:S02]  /*f390*/  R2UR UR47, R2 ;  /* 0x00000000022f72ca */ /* 0x008fe400000e0000 */
[----:B-1----:R-:W1:Y:S11]  /*f3a0*/  LDC.64 R2, c[0x0][0x418] ;  /* 0x00010600ff027b82 */ /* 0x002e760000000a00 */
[----:B------:R-:W-:-:S02]  /*f3b0*/  USHF.R.S32.HI UR46, URZ, 0x1f, UR47 ;  /* 0x0000001f3f2e7899 */ /* 0x000fc4000801142f */
[----:B------:R-:W-:Y:S02]  /*f3c0*/  USHF.L.U32 UR44, UR47, 0x2, URZ ;  /* 0x000000022f2c7899 */ /* 0x000fe4000800063f */
[----:B------:R-:W-:Y:S02]  /*f3d0*/  USHF.L.U64.HI UR45, UR47, 0x2, UR46 ;  /* 0x000000022f2d7899 */ /* 0x000fe4000801022e */
[----:B------:R-:W-:Y:S02]  /*f3e0*/  @UP0 UIADD3 UR6, UP3, UR44, UR6, URZ ;  /* 0x000000062c060290 */ /* 0x000fe4000ff7e03f */
[----:B------:R-:W-:Y:S02]  /*f3f0*/  @UP1 ULEA UR4, UP2, UR47, UR4, 0x2 ;  /* 0x000000042f041291 */ /* 0x000fe4000f84103f */
[----:B------:R-:W-:Y:S02]  /*f400*/  @UP0 UIADD3.X UR7, UR45, UR7, URZ, UP3, !UPT ;  /* 0x000000072d070290 */ /* 0x000fe40009ffe43f */
[----:B------:R-:W-:Y:S01]  /*f410*/  IMAD.U32 R4, RZ, RZ, UR6 ;  /* 0x00000006ff047e24 */ /* 0x000fe2000f8e00ff */
[----:B------:R-:W-:-:S03]  /*f420*/  @UP1 ULEA.HI.X UR5, UR47, UR5, UR46, 0x2, UP2 ;  /* 0x000000052f051291 */ /* 0x000fc600090f142e */
[----:B------:R-:W-:Y:S01]  /*f430*/  IMAD.U32 R5, RZ, RZ, UR7 ;  /* 0x00000007ff057e24 */ /* 0x000fe2000f8e00ff */
[----:B------:R-:W-:-:S04]  /*f440*/  ULDC.64 UR6, c[0x0][0xa00] ;  /* 0x0002800000067ab9 */ /* 0x000fc80000000a00 */
[----:B------:R3:W4:Y:S01]  /*f450*/  @P3 LDG.E R0, desc[UR50][R4.64] ;  /* 0x0000003204003981 */ /* 0x000722000c1e1900 */
[----:B------:R-:W-:Y:S02]  /*f460*/  ISETP.NE.U32.AND P0, PT, RZ, UR6, PT ;  /* 0x00000006ff007c0c */ /* 0x000fe4000bf05070 */
[----:B------:R-:W-:Y:S02]  /*f470*/  ISETP.NE.AND.EX P2, PT, RZ, UR9, PT, P2 ;  /* 0x00000009ff007c0c */ /* 0x000fe4000bf45320 */
[----:B------:R-:W-:Y:S02]  /*f480*/  ISETP.NE.AND.EX P0, PT, RZ, UR7, PT, P0 ;  /* 0x00000007ff007c0c */ /* 0x000fe4000bf05300 */
[----:B-1----:R-:W-:Y:S01]  /*f490*/  ISETP.NE.U32.AND P1, PT, R2, RZ, PT ;  /* 0x000000ff0200720c */ /* 0x002fe20003f25070 */
[----:B---3--:R-:W-:Y:S01]  /*f4a0*/  IMAD.U32 R4, RZ, RZ, UR4 ;  /* 0x00000004ff047e24 */ /* 0x008fe2000f8e00ff */
[----:B------:R-:W-:Y:S01]  /*f4b0*/  UIADD3 UR4, UP0, UR44, UR6, URZ ;  /* 0x000000062c047290 */ /* 0x000fe2000ff1e03f */
[----:B------:R-:W-:Y:S01]  /*f4c0*/  IMAD.U32 R5, RZ, RZ, UR5 ;  /* 0x00000005ff057e24 */ /* 0x000fe2000f8e00ff */
[----:B------:R-:W-:-:S02]  /*f4d0*/  UIADD3 UR6, UP1, UR44, UR8, URZ ;  /* 0x000000082c067290 */ /* 0x000fc4000ff3e03f */
[----:B------:R-:W-:Y:S02]  /*f4e0*/  UIADD3.X UR5, UR45, UR7, URZ, UP0, !UPT ;  /* 0x000000072d057290 */ /* 0x000fe400087fe43f */
[----:B------:R-:W-:Y:S02]  /*f4f0*/  UIADD3.X UR7, UR45, UR9, URZ, UP1, !UPT ;  /* 0x000000092d077290 */ /* 0x000fe40008ffe43f */
[----:B------:R-:W-:-:S04]  /*f500*/  IMAD.U32 R6, RZ, RZ, UR6 ;  /* 0x00000006ff067e24 */ /* 0x000fc8000f8e00ff */
[----:B------:R-:W-:-:S05]  /*f510*/  IMAD.U32 R7, RZ, RZ, UR7 ;  /* 0x00000007ff077e24 */ /* 0x000fca000f8e00ff */
[----:B------:R-:W3:Y:S04]  /*f520*/  @P2 LDG.E R8, desc[UR50][R6.64] ;  /* 0x0000003206082981 */ /* 0x000ee8000c1e1900 */
[----:B----4-:R1:W-:Y:S04]  /*f530*/  STL [R1+0x28], R0 ;  /* 0x0000280001007387 */ /* 0x0103e80000100800 */
[----:B-1----:R1:W4:Y:S02]  /*f540*/  @P4 LDG.E R0, desc[UR50][R4.64] ;  /* 0x0000003204004981 */ /* 0x002324000c1e1900 */
[----:B-1----:R-:W-:-:S02]  /*f550*/  IMAD.U32 R4, RZ, RZ, UR4 ;  /* 0x00000004ff047e24 */ /* 0x002fc4000f8e00ff */
[----:B------:R-:W-:-:S05]  /*f560*/  IMAD.U32 R5, RZ, RZ, UR5 ;  /* 0x00000005ff057e24 */ /* 0x000fca000f8e00ff */
[----:B------:R-:W5:Y:S01]  /*f570*/  @P0 LDG.E R2, desc[UR50][R4.64] ;  /* 0x0000003204020981 */ /* 0x000f62000c1e1900 */
[----:B------:R-:W-:Y:S02]  /*f580*/  ISETP.NE.AND.EX P1, PT, R3, RZ, PT, P1 ;  /* 0x000000ff0300720c */ /* 0x000fe40003f25310 */
[----:B------:R-:W1:Y:S01]  /*f590*/  LDC R3, c[0x0][0x424] ;  /* 0x00010900ff037b82 */ /* 0x000e620000000800 */
[----:B------:R-:W-:Y:S01]  /*f5a0*/  UMOV UR4, URZ ;  /* 0x0000003f00047c82 */ /* 0x000fe20008000000 */
[----:B------:R-:W-:Y:S01]  /*f5b0*/  UMOV UR48, URZ ;  /* 0x0000003f00307c82 */ /* 0x000fe20008000000 */
[----:B------:R-:W-:Y:S01]  /*f5c0*/  UMOV UR40, URZ ;  /* 0x0000003f00287c82 */ /* 0x000fe20008000000 */
[----:B---3--:R-:W-:Y:S02]  /*f5d0*/  @P2 R2UR UR40, R8 ;  /* 0x00000000082822ca */ /* 0x008fe400000e0000 */
[----:B--2---:R-:W-:Y:S02]  /*f5e0*/  R2UR UR36, R10 ;  /* 0x000000000a2472ca */ /* 0x004fe400000e0000 */
[----:B----4-:R-:W-:-:S02]  /*f5f0*/  @P4 R2UR UR4, R0 ;  /* 0x00000000000442ca */ /* 0x010fc400000e0000 */
[----:B------:R-:W-:-:S04]  /*f600*/  LOP3.LUT R0, R10, 0xff000000, RZ, 0xc0, !PT ;  /* 0xff0000000a007812 */ /* 0x000fc800078ec0ff */
[----:B------:R-:W-:Y:S02]  /*f610*/  SHF.R.U32.HI R0, RZ, 0x8, R0 ;  /* 0x00000008ff007819 */ /* 0x000fe40000011600 */
[----:B-----5:R-:W-:Y:S02]  /*f620*/  @P0 R2UR UR48, R2 ;  /* 0x00000000023002ca */ /* 0x020fe400000e0000 */
[----:B------:R-:W-:-:S04]  /*f630*/  LOP3.LUT R2, R10, 0xff0000, RZ, 0xc0, !PT ;  /* 0x00ff00000a027812 */ /* 0x000fc800078ec0ff */
[----:B------:R-:W-:Y:S01]  /*f640*/  LEA.HI R0, R2, R0, RZ, 0x10 ;  /* 0x0000000002007211 */ /* 0x000fe200078f80ff */
[----:B01----:R-:W-:Y:S08]  /*f650*/  @P3 BRA `(.L_x_194) ;  /* 0x0000000000143947 */ /* 0x003ff00003800000 */
[----:B------:R-:W-:Y:S05]  /*f660*/  @!P0 BRA `(.L_x_194) ;  /* 0x0000000000108947 */ /* 0x000fea0003800000 */
[----:B------:R-:W2:Y:S04]  /*f670*/  LDG.E R2, desc[UR50][R4.64] ;  /* 0x0000003204027981 */ /* 0x000ea8000c1e1900 */
[----:B------:R-:W2:Y:S02]  /*f680*/  LDG.E R4, desc[UR50][R4.64+0x4] ;  /* 0x0000043204047981 */ /* 0x000ea4000c1e1900 */
[----:B--2---:R-:W-:-:S05]  /*f690*/  IMAD.IADD R2, R4, 0x1, -R2 ;  /* 0x0000000104027824 */ /* 0x004fca00078e0a02 */
[----:B------:R0:W-:Y:S02]  /*f6a0*/  STL [R1+0x28], R2 ;  /* 0x0000280201007387 */ /* 0x0001e40000100800 */
.L_x_194:
[----:B------:R-:W-:Y:S01]  /*f6b0*/  SEL R3, R3, 0x1, P1 ;  /* 0x0000000103037807 */ /* 0x000fe20000800000 */
[----:B------:R-:W-:Y:S01]  /*f6c0*/  ULDC.64 UR6, c[0x0][0xa20] ;  /* 0x0002880000067ab9 */ /* 0x000fe20000000a00 */
[----:B------:R-:W-:Y:S01]  /*f6d0*/  ULOP3.LUT UR36, UR36, 0xffff, URZ, 0xc0, !UPT ;  /* 0x0000ffff24247892 */ /* 0x000fe2000f8ec03f */
[----:B------:R-:W-:Y:S01]  /*f6e0*/  ISETP.NE.U32.AND P0, PT, RZ, UR6, PT ;  /* 0x00000006ff007c0c */ /* 0x000fe2000bf05070 */
[----:B------:R-:W-:Y:S01]  /*f6f0*/  UIADD3 UR40, UR40, UR4, URZ ;  /* 0x0000000428287290 */ /* 0x000fe2000fffe03f */
[----:B0-----:R-:W-:Y:S02]  /*f700*/  IMAD R2, R3, R9, RZ ;  /* 0x0000000903027224 */ /* 0x001fe400078e02ff */
[----:B------:R-:W-:Y:S01]  /*f710*/  IMAD.U32 R3, RZ, RZ, UR47 ;  /* 0x0000002fff037e24 */ /* 0x000fe2000f8e00ff */
[----:B------:R-:W-:-:S04]  /*f720*/  ISETP.NE.AND.EX P0, PT, RZ, UR7, PT, P0 ;  /* 0x00000007ff007c0c */ /* 0x000fc8000bf05300 */
[----:B------:R0:W-:Y:S09]  /*f730*/  STL [R1+0x8], R3 ;  /* 0x0000080301007387 */ /* 0x0001f20000100800 */
[----:B------:R-:W-:Y:S05]  /*f740*/  @!P0 BRA `(.L_x_195) ;  /* 0x0000000000188947 */ /* 0x000fea0003800000 */
[----:B------:R-:W-:-:S04]  /*f750*/  UIADD3 UR5, UP0, UR44, UR6, URZ ;  /* 0x000000062c057290 */ /* 0x000fc8000ff1e03f */
[----:B------:R-:W-:Y:S02]  /*f760*/  UIADD3.X UR6, UR45, UR7, URZ, UP0, !UPT ;  /* 0x000000072d067290 */ /* 0x000fe400087fe43f */
[----:B------:R-:W-:-:S04]  /*f770*/  IMAD.U32 R2, RZ, RZ, UR5 ;  /* 0x00000005ff027e24 */ /* 0x000fc8000f8e00ff */
[----:B0-----:R-:W-:-:S05]  /*f780*/  IMAD.U32 R3, RZ, RZ, UR6 ;  /* 0x00000006ff037e24 */ /* 0x001fca000f8e00ff */
[----:B------:R0:W5:Y:S01]  /*f790*/  LDG.E R2, desc[UR50][R2.64] ;  /* 0x0000003202027981 */ /* 0x000162000c1e1900 */
[----:B------:R-:W-:Y:S05]  /*f7a0*/  BRA `(.L_x_196) ;  /* 0x0000000000107947 */ /* 0x000fea0003800000 */
.L_x_195:
[----:B------:R-:W-:Y:S05]  /*f7b0*/  @!P2 BRA `(.L_x_196) ;  /* 0x00000000000ca947 */ /* 0x000fea0003800000 */
[----:B------:R-:W2:Y:S04]  /*f7c0*/  LDG.E R2, desc[UR50][R6.64] ;  /* 0x0000003206027981 */ /* 0x000ea8000c1e1900 */
[----:B------:R-:W2:Y:S02]  /*f7d0*/  LDG.E R6, desc[UR50][R6.64+0x4] ;  /* 0x0000043206067981 */ /* 0x000ea4000c1e1900 */
[----:B--2---:R-:W-:-:S07]  /*f7e0*/  IMAD.IADD R2, R6, 0x1, -R2 ;  /* 0x0000000106027824 */ /* 0x004fce00078e0a02 */
.L_x_196:
[----:B-----5:R-:W-:-:S04]  /*f7f0*/  VIADD R2, R2, -UR4 ;  /* 0x8000000402027c36 */ /* 0x020fc80008000000 */
[C---:B0-----:R-:W-:Y:S01]  /*f800*/  VIADD R3, R2.reuse, 0x9f ;  /* 0x0000009f02037836 */ /* 0x041fe20000000000 */
[----:B------:R-:W-:Y:S01]  /*f810*/  ISETP.GE.AND P0, PT, R2, 0x1, PT ;  /* 0x000000010200780c */ /* 0x000fe20003f06270 */
[----:B------:R-:W-:Y:S02]  /*f820*/  IMAD.MOV.U32 R2, RZ, RZ, RZ ;  /* 0x000000ffff027224 */ /* 0x000fe400078e00ff */
[----:B------:R-:W-:-:S05]  /*f830*/  IMAD.HI R3, R3, 0x66666667, RZ ;  /* 0x6666666703037827 */ /* 0x000fca00078e02ff */
[----:B------:R-:W-:-:S04]  /*f840*/  SHF.R.U32.HI R4, RZ, 0x1f, R3 ;  /* 0x0000001fff047819 */ /* 0x000fc80000011603 */
[----:B------:R-:W-:Y:S01]  /*f850*/  LEA.HI.SX32 R4, R3, R4, 0x1a ;  /* 0x0000000403047211 */ /* 0x000fe200078fd2ff */
[----:B------:R-:W-:Y:S06]  /*f860*/  @!P0 BRA `(.L_x_197) ;  /* 0x0000000000748947 */ /* 0x000fec0003800000 */
[----:B------:R-:W-:-:S04]  /*f870*/  SHF.R.U32.HI R5, RZ, 0x10, R0 ;  /* 0x00000010ff057819 */ /* 0x000fc80000011600 */
[----:B------:R-:W-:-:S13]  /*f880*/  ISETP.NE.AND P0, PT, R5, RZ, PT ;  /* 0x000000ff0500720c */ /* 0x000fda0003f05270 */
[----:B------:R-:W0:Y:S02]  /*f890*/  @!P0 LDC R5, c[0x0][0x9f0] ;  /* 0x00027c00ff058b82 */ /* 0x000e240000000800 */
[----:B0-----:R-:W-:Y:S02]  /*f8a0*/  IABS R7, R5 ;  /* 0x0000000500077213 */ /* 0x001fe40000000000 */
[----:B------:R-:W-:Y:S02]  /*f8b0*/  IADD3 R6, R5, -0x1, R4 ;  /* 0xffffffff05067810 */ /* 0x000fe40007ffe004 */
[----:B------:R-:W0:Y:S08]  /*f8c0*/  I2F.RP R2, R7 ;  /* 0x0000000700027306 */ /* 0x000e300000209400 */
[----:B0-----:R-:W0:Y:S02]  /*f8d0*/  MUFU.RCP R2, R2 ;  /* 0x0000000200027308 */ /* 0x001e240000001000 */
[----:B0-----:R-:W-:-:S06]  /*f8e0*/  VIADD R2, R2, 0xffffffe ;  /* 0x0ffffffe02027836 */ /* 0x001fcc0000000000 */
[----:B------:R0:W1:Y:S02]  /*f8f0*/  F2I.FTZ.U32.TRUNC.NTZ R3, R2 ;  /* 0x0000000200037305 */ /* 0x000064000021f000 */
[----:B0-----:R-:W-:-:S04]  /*f900*/  LOP3.LUT R2, R6, R5, RZ, 0x3c, !PT ;  /* 0x0000000506027212 */ /* 0x001fc800078e3cff */
[----:B------:R-:W-:Y:S01]  /*f910*/  ISETP.GE.AND P2, PT, R2, RZ, PT ;  /* 0x000000ff0200720c */ /* 0x000fe20003f46270 */
[----:B-1----:R-:W-:-:S04]  /*f920*/  IMAD.MOV R2, RZ, RZ, -R3 ;  /* 0x000000ffff027224 */ /* 0x002fc800078e0a03 */
[----:B------:R-:W-:Y:S02]  /*f930*/  IMAD R8, R2, R7, RZ ;  /* 0x0000000702087224 */ /* 0x000fe400078e02ff */
[----:B------:R-:W-:-:S04]  /*f940*/  IMAD.MOV.U32 R2, RZ, RZ, RZ ;  /* 0x000000ffff027224 */ /* 0x000fc800078e00ff */
[----:B------:R-:W-:Y:S01]  /*f950*/  IMAD.HI.U32 R8, R3, R8, R2 ;  /* 0x0000000803087227 */ /* 0x000fe200078e0002 */
[----:B------:R-:W-:Y:S02]  /*f960*/  IABS R2, R6 ;  /* 0x0000000600027213 */ /* 0x000fe40000000000 */
[----:B------:R-:W-:-:S03]  /*f970*/  IABS R3, R5 ;  /* 0x0000000500037213 */ /* 0x000fc60000000000 */
[----:B------:R-:W-:-:S04]  /*f980*/  IMAD.HI.U32 R8, R8, R2, RZ ;  /* 0x0000000208087227 */ /* 0x000fc800078e00ff */
[----:B------:R-:W-:-:S04]  /*f990*/  IMAD.MOV R3, RZ, RZ, -R3 ;  /* 0x000000ffff037224 */ /* 0x000fc800078e0a03 */
        /* <DEDUP_REMOVED lines=10> */
.L_x_197:
[----:B------:R-:W-:Y:S01]  /*fa40*/  LOP3.LUT R0, R0, 0xff, RZ, 0xc0, !PT ;  /* 0x000000ff00007812 */ /* 0x000fe200078ec0ff */
[----:B------:R-:W-:Y:S04]  /*fa50*/  BSSY B7, `(.L_x_198) ;  /* 0x000037b000077945 */ /* 0x000fe80003800000 */
[----:B------:R-:W-:-:S05]  /*fa60*/  IMAD R5, R0, R2, RZ ;  /* 0x0000000200057224 */ /* 0x000fca00078e02ff */
[----:B------:R-:W-:Y:S01]  /*fa70*/  VIADDMNMX R3, R5, R2, R4, PT ;  /* 0x0000000205037246 */ /* 0x000fe20003800104 */
[----:B------:R0:W-:Y:S03]  /*fa80*/  STL [R1+0xc], R5 ;  /* 0x00000c0501007387 */ /* 0x0001e60000100800 */
[----:B------:R-:W-:Y:S01]  /*fa90*/  ISETP.GT.AND P0, PT, R3, R5, PT ;  /* 0x000000050300720c */ /* 0x000fe20003f04270 */
[----:B------:R0:W-:-:S12]  /*faa0*/  STL [R1+0x24], R3 ;  /* 0x0000240301007387 */ /* 0x0001d80000100800 */
[----:B0-----:R-:W-:Y:S05]  /*fab0*/  @P0 BRA `(.L_x_199) ;  /* 0x0000000000480947 */ /* 0x001fea0003800000 */
[----:B------:R-:W0:Y:S02]  /*fac0*/  S2R R3, SR_TID.X ;  /* 0x0000000000037919 */ /* 0x000e240000002100 */
[----:B0-----:R-:W-:-:S04]  /*fad0*/  LOP3.LUT R3, R3, 0x7f, RZ, 0xc0, !PT ;  /* 0x0000007f03037812 */ /* 0x001fc800078ec0ff */
[----:B------:R-:W-:-:S13]  /*fae0*/  ISETP.NE.AND P0, PT, R3, RZ, PT ;  /* 0x000000ff0300720c */ /* 0x000fda0003f05270 */
[----:B------:R-:W-:Y:S05]  /*faf0*/  @P0 BRA `(.L_x_200) ;  /* 0x0000003400c00947 */ /* 0x000fea0003800000 */
[----:B------:R-:W0:Y:S01]  /*fb00*/  S2R R3, SR_LANEID ;  /* 0x0000000000037919 */ /* 0x000e220000000000 */
[----:B------:R-:W-:Y:S02]  /*fb10*/  VOTEU.ANY UR4, UPT, PT ;  /* 0x0000000000047886 */ /* 0x000fe400038e0100 */
[----:B------:R-:W0:Y:S08]  /*fb20*/  FLO.U32 R0, UR4 ;  /* 0x0000000400007d00 */ /* 0x000e3000080e0000 */
[----:B------:R-:W1:Y:S01]  /*fb30*/  POPC R5, UR4 ;  /* 0x0000000400057d09 */ /* 0x000e620008000000 */
[----:B0-----:R-:W-:-:S02]  /*fb40*/  ISETP.EQ.U32.AND P0, PT, R0, R3, PT ;  /* 0x000000030000720c */ /* 0x001fc40003f02070 */
[----:B------:R-:W1:Y:S11]  /*fb50*/  LDC.64 R2, c[0x0][0xc60] ;  /* 0x00031800ff027b82 */ /* 0x000e760000000a00 */
[----:B-1----:R-:W2:Y:S01]  /*fb60*/  @P0 ATOMG.E.ADD.STRONG.GPU PT, R3, desc[UR50][R2.64], R5 ;  /* 0x00000005020309a8 */ /* 0x002ea200081ee1f2 */
[----:B------:R-:W0:Y:S02]  /*fb70*/  S2R R4, SR_LTMASK ;  /* 0x0000000000047919 */ /* 0x000e240000003900 */
[----:B0-----:R-:W-:-:S04]  /*fb80*/  LOP3.LUT R4, R4, UR4, RZ, 0xc0, !PT ;  /* 0x0000000404047c12 */ /* 0x001fc8000f8ec0ff */
[----:B------:R-:W0:Y:S01]  /*fb90*/  POPC R7, R4 ;  /* 0x0000000400077309 */ /* 0x000e220000000000 */
[----:B--2---:R-:W0:Y:S02]  /*fba0*/  SHFL.IDX PT, R0, R3, R0, 0x1f ;  /* 0x00001f0003007589 */ /* 0x004e2400000e0000 */
[----:B0-----:R-:W-:-:S05]  /*fbb0*/  IADD3 R0, R0, UR41, R7 ;  /* 0x0000002900007c10 */ /* 0x001fca000fffe007 */
[----:B------:R0:W-:Y:S01]  /*fbc0*/  STL [R1], R0 ;  /* 0x0000000001007387 */ /* 0x0001e20000100800 */
[----:B------:R-:W-:Y:S05]  /*fbd0*/  BRA `(.L_x_200) ;  /* 0x0000003400887947 */ /* 0x000fea0003800000 */
.L_x_199:
[----:B------:R-:W-:Y:S01]  /*fbe0*/  VIADD R0, R17, 0x24200 ;  /* 0x0002420011007836 */ /* 0x000fe20000000000 */
[----:B------:R-:W-:Y:S04]  /*fbf0*/  BSSY B6, `(.L_x_201) ;  /* 0x0000013000067945 */ /* 0x000fe80003800000 */
        /* <DEDUP_REMOVED lines=18> */
.L_x_202:
[----:B------:R-:W-:Y:S05]  /*fd20*/  BSYNC B6 ;  /* 0x0000000000067941 */ /* 0x000fea0003800000 */
.L_x_201:
[----:B------:R-:W2:Y:S01]  /*fd30*/  LDL.LU R16, [R1+0x10] ;  /* 0x0000100001107983 */ /* 0x000ea20000300800 */
[----:B------:R-:W-:Y:S01]  /*fd40*/  VIADD R0, R17, 0xf200 ;  /* 0x0000f20011007836 */ /* 0x000fe20000000000 */
[----:B------:R-:W-:Y:S04]  /*fd50*/  BSSY B6, `(.L_x_203) ;  /* 0x0000016000067945 */ /* 0x000fe80003800000 */
[----:B------:R-:W-:Y:S02]  /*fd60*/  LOP3.LUT P0, RZ, R0, 0x1bf, RZ, 0xc0, !PT ;  /* 0x000001bf00ff7812 */ /* 0x000fe4000780c0ff */
[----:B--2---:R-:W-:-:S11]  /*fd70*/  LOP3.LUT R16, R16, 0xfffffffe, RZ, 0xc0, !PT ;  /* 0xfffffffe10107812 */ /* 0x004fd600078ec0ff */
[----:B------:R-:W-:-:S05]  /*fd80*/  @P0 LOP3.LUT R16, R16, 0x1, RZ, 0xfc, !PT ;  /* 0x0000000110100812 */ /* 0x000fca00078efcff */
[----:B------:R0:W-:Y:S01]  /*fd90*/  STL [R1+0x10], R16 ;  /* 0x0000101001007387 */ /* 0x0001e20000100800 */
[----:B------:R-:W-:Y:S05]  /*fda0*/  @!P0 BRA `(.L_x_204) ;  /* 0x0000000000408947 */ /* 0x000fea0003800000 */
[----:B------:R-:W-:Y:S01]  /*fdb0*/  MOV R2, 0x0 ;  /* 0x0000000000027802 */ /* 0x000fe20000000f00 */
[----:B------:R-:W-:Y:S01]  /*fdc0*/  ULDC.64 UR6, c[0x4][0x98] ;  /* 0x0100260000067ab9 */ /* 0x000fe20000000a00 */
[----:B------:R-:W-:Y:S01]  /*fdd0*/  ULDC.64 UR8, c[0x4][0xa0] ;  /* 0x0100280000087ab9 */ /* 0x000fe20000000a00 */
[----:B------:R-:W-:Y:S01]  /*fde0*/  ULDC.64 UR4, c[0x4][0x10] ;  /* 0x0100040000047ab9 */ /* 0x000fe20000000a00 */
[----:B------:R-:W-:Y:S02]  /*fdf0*/  IMAD.U32 R4, RZ, RZ, UR6 ;  /* 0x00000006ff047e24 */ /* 0x000fe4000f8e00ff */
[----:B------:R-:W1:Y:S01]  /*fe00*/  LDC.64 R2, c[0x4][R2] ;  /* 0x0100000002027b82 */ /* 0x000e620000000a00 */
        /* <DEDUP_REMOVED lines=9> */
[----:B01----:R-:W-:Y:S05]  /*fea0*/  CALL.ABS.NOINC R2 ;  /* 0x0000000002007343 */ /* 0x003fea0003c00000 */
.L_x_204:
[----:B------:R-:W-:Y:S05]  /*feb0*/  BSYNC B6 ;  /* 0x0000000000067941 */ /* 0x000fea0003800000 */
.L_x_203:
        /* <DEDUP_REMOVED lines=20> */
.L_x_206:
[----:B------:R-:W-:Y:S05]  /*10000*/  BSYNC B6 ;  /* 0x0000000000067941 */ /* 0x000fea0003800000 */
.L_x_205:
[----:B------:R-:W-:Y:S01]  /*10010*/  LOP3.LUT P6, RZ, R16, 0x1, RZ, 0xc0, !PT ;  /* 0x0000000110ff7812 */ /* 0x000fe200078cc0ff */
[----:B------:R-:W-:-:S12]  /*10020*/  BSSY B6, `(.L_x_207) ;  /* 0x0000012000067945 */ /* 0x000fd80003800000 */
        /* <DEDUP_REMOVED lines=17> */
.L_x_208:
[----:B------:R-:W-:Y:S05]  /*10140*/  BSYNC B6 ;  /* 0x0000000000067941 */ /* 0x000fea0003800000 */
.L_x_207:
[----:B------:R-:W2:Y:S01]  /*10150*/  LDL R8, [R1+0x8] ;  /* 0x0000080001087983 */ /* 0x000ea20000100800 */
[----:B------:R-:W-:Y:S02]  /*10160*/  ULDC.64 UR4, c[0x0][0x9f8] ;  /* 0x00027e0000047ab9 */ /* 0x000fe40000000a00 */
[----:B------:R-:W-:-:S04]  /*10170*/  UISETP.NE.U32.AND UP0, UPT, UR4, URZ, UPT ;  /* 0x0000003f0400728c */ /* 0x000fc8000bf05070 */
[----:B------:R-:W-:-:S06]  /*10180*/  UISETP.NE.AND.EX UP0, UPT, UR5, URZ, UPT, UP0 ;  /* 0x0000003f0500728c */ /* 0x000fcc000bf05300 */
[----:B------:R-:W-:-:S05]  /*10190*/  PLOP3.LUT P0, PT, PT, PT, UP0, 0x80, 0x0 ;  /* 0x000000000000781c */ /* 0x000fca0003f0f008 */
[----:B------:R-:W-:-:S04]  /*101a0*/  @UP0 UIADD3 UR4, UP1, UR44, UR4, URZ ;  /* 0x000000042c040290 */ /* 0x000fc8000ff3e03f */
[----:B------:R-:W-:Y:S02]  /*101b0*/  @UP0 UIADD3.X UR5, UR45, UR5, URZ, UP1, !UPT ;  /* 0x000000052d050290 */ /* 0x000fe40008ffe43f */
[----:B------:R-:W-:-:S04]  /*101c0*/  IMAD.U32 R2, RZ, RZ, UR4 ;  /* 0x00000004ff027e24 */ /* 0x000fc8000f8e00ff */
[----:B------:R-:W-:Y:S01]  /*101d0*/  IMAD.U32 R3, RZ, RZ, UR5 ;  /* 0x00000005ff037e24 */ /* 0x000fe2000f8e00ff */
[----:B------:R-:W1:Y:S01]  /*101e0*/  S2R R0, SR_TID.X ;  /* 0x0000000000007919 */ /* 0x000e620000002100 */
[----:B------:R-:W-:-:S03]  /*101f0*/  ULDC.64 UR4, c[0x0][0xa08] ;  /* 0x0002820000047ab9 */ /* 0x000fc60000000a00 */
[----:B--2---:R2:W3:Y:S01]  /*10200*/  @P0 LDG.E R8, desc[UR50][R2.64] ;  /* 0x0000003202080981 */ /* 0x0044e2000c1e1900 */
[----:B-1----:R-:W-:-:S04]  /*10210*/  SHF.R.U32.HI R0, RZ, 0x5, R0 ;  /* 0x00000005ff007819 */ /* 0x002fc80000011600 */
[----:B------:R-:W-:Y:S01]  /*10220*/  LOP3.LUT R0, R0, 0x3, RZ, 0xc0, !PT ;  /* 0x0000000300007812 */ /* 0x000fe200078ec0ff */
[----:B--2---:R-:W1:Y:S01]  /*10230*/  LDC.64 R2, c[0x0][0x418] ;  /* 0x00010600ff027b82 */ /* 0x004e620000000a00 */
[----:B---3--:R-:W-:Y:S01]  /*10240*/  SHF.R.S32.HI R9, RZ, 0x1f, R8 ;  /* 0x0000001fff097819 */ /* 0x008fe20000011408 */
[----:B------:R2:W-:Y:S01]  /*10250*/  @P0 STL [R1+0x8], R8 ;  /* 0x0000080801000387 */ /* 0x0005e20000100800 */
[----:B-1----:R-:W-:Y:S01]  /*10260*/  LOP3.LUT P0, RZ, R2, UR4, RZ, 0xfc, !PT ;  /* 0x0000000402ff7c12 */ /* 0x002fe2000f80fcff */
[----:B------:R-:W-:Y:S02]  /*10270*/  UMOV UR4, 0xffffffff ;  /* 0xffffffff00047882 */ /* 0x000fe40000000000 */
[----:B------:R2:W-:Y:S01]  /*10280*/  STL [R1+0x14], R9 ;  /* 0x0000140901007387 */ /* 0x0005e20000100800 */
[----:B------:R-:W-:-:S04]  /*10290*/  LOP3.LUT P0, RZ, R3, UR5, RZ, 0xfc, P0 ;  /* 0x0000000503ff7c12 */ /* 0x000fc8000800fcff */
[----:B0-----:R-:W-:Y:S01]  /*102a0*/  SEL R16, R8, RZ, !P0 ;  /* 0x000000ff08107207 */ /* 0x001fe20004000000 */
[----:B------:R-:W-:Y:S08]  /*102b0*/  BRA.DIV UR4, `(.L_x_209) ;  /* 0x00000042045c7947 */ /* 0x000ff0000b800000 */
[----:B------:R0:W1:Y:S02]  /*102c0*/  SHFL.IDX PT, R14, R0, RZ, 0x1f ;  /* 0x00001fff000e7589 */ /* 0x00006400000e0000 */
.L_x_284:
[----:B0-----:R-:W3:Y:S01]  /*102d0*/  LDL.LU R0, [R1+0x10] ;  /* 0x0000100001007983 */ /* 0x001ee20000300800 */
[----:B------:R-:W-:Y:S02]  /*102e0*/  PLOP3.LUT P1, PT, PT, PT, PT, 0x8, 0x0 ;  /* 0x000000000000781c */ /* 0x000fe40003f2e170 */
[----:B-1----:R-:W-:Y:S02]  /*102f0*/  ISETP.NE.AND P0, PT, R14, RZ, PT ;  /* 0x000000ff0e00720c */ /* 0x002fe40003f05270 */
[----:B---3--:R-:W-:-:S09]  /*10300*/  LOP3.LUT R0, R0, 0xfffffffe, RZ, 0xc0, !PT ;  /* 0xfffffffe00007812 */ /* 0x008fd200078ec0ff */
[----:B------:R-:W-:-:S05]  /*10310*/  @P1 LOP3.LUT R0, R0, 0x1, RZ, 0xfc, !PT ;  /* 0x0000000100001812 */ /* 0x000fca00078efcff */
[----:B------:R0:W-:Y:S01]  /*10320*/  STL [R1+0x10], R0 ;  /* 0x0000100001007387 */ /* 0x0001e20000100800 */
[----:B------:R-:W-:Y:S05]  /*10330*/  @P0 BRA `(.L_x_210) ;  /* 0x0000000400c40947 */ /* 0x000fea0003800000 */
[----:B0-----:R-:W3:Y:S01]  /*10340*/  LDL R0, [R1+0x24] ;  /* 0x0000240001007983 */ /* 0x001ee20000100800 */
[----:B------:R-:W-:Y:S01]  /*10350*/  UMOV UR4, 0xffffffff ;  /* 0xffffffff00047882 */ /* 0x000fe20000000000 */
[----:B---3--:R-:W-:Y:S02]  /*10360*/  VIADD R0, R0, 0xffffffff ;  /* 0xffffffff00007836 */ /* 0x008fe40000000000 */
[----:B------:R-:W-:Y:S05]  /*10370*/  BRA.DIV UR4, `(.L_x_211) ;  /* 0x00000042044c7947 */ /* 0x000fea000b800000 */
[----:B------:R-:W-:-:S13]  /*10380*/  ELECT P6, URZ, PT ;  /* 0x00000000003f782f */ /* 0x000fda00038c0000 */
.L_x_287:
[----:B------:R-:W-:Y:S05]  /*10390*/  @!P6 BRA `(.L_x_210) ;  /* 0x0000000400ace947 */ /* 0x000fea0003800000 */
[----:B------:R-:W-:-:S04]  /*103a0*/  ISETP.NE.U32.AND P0, PT, R2, RZ, PT ;  /* 0x000000ff0200720c */ /* 0x000fc80003f05070 */
[----:B------:R-:W-:-:S13]  /*103b0*/  ISETP.NE.AND.EX P0, PT, R3, RZ, PT, P0 ;  /* 0x000000ff0300720c */ /* 0x000fda0003f05300 */
[----:B------:R-:W-:Y:S05]  /*103c0*/  @!P0 BRA `(.L_x_212) ;  /* 0x0000000000448947 */ /* 0x000fea0003800000 */
[----:B------:R-:W0:Y:S01]  /*103d0*/  LDC R7, c[0x0][0x43c] ;  /* 0x00010f00ff077b82 */ /* 0x000e220000000800 */
[----:B------:R-:W-:Y:S01]  /*103e0*/  ULDC.64 UR4, c[0x0][0x428] ;  /* 0x00010a0000047ab9 */ /* 0x000fe20000000a00 */
[----:B0-----:R-:W-:-:S13]  /*103f0*/  ISETP.NE.AND P0, PT, R7, 0x1, PT ;  /* 0x000000010700780c */ /* 0x001fda0003f05270 */
[----:B------:R-:W0:Y:S02]  /*10400*/  @P0 LDC.64 R4, c[0x0][0x440] ;  /* 0x00011000ff040b82 */ /* 0x000e240000000a00 */
[----:B0-----:R-:W-:-:S04]  /*10410*/  @P0 IMAD.HI.U32 R6, R0, R4, RZ ;  /* 0x0000000400060227 */ /* 0x001fc800078e00ff */
        /* <DEDUP_REMOVED lines=12> */
.L_x_212:
[----:B0-----:R-:W-:Y:S01]  /*104e0*/  IMAD R3, R18, 0x8, R17 ;  /* 0x0000000812037824 */ /* 0x001fe200078e0211 */
[----:B------:R-:W-:Y:S01]  /*104f0*/  SHF.L.U32 R2, R19, 0x1f, RZ ;  /* 0x0000001f13027819 */ /* 0x000fe200000006ff */
[----:B--2---:R-:W0:Y:S03]  /*10500*/  S2R R8, SR_TID.X ;  /* 0x0000000000087919 */ /* 0x004e260000002100 */
[----:B------:R-:W1:Y:S01]  /*10510*/  SYNCS.PHASECHK.TRANS64.TRYWAIT P0, [R3+URZ+0x33480], R2 ;  /* 0x03348002030075a7 */ /* 0x000e62000800017f */
[----:B0-----:R-:W-:-:S04]  /*10520*/  LOP3.LUT R8, R8, 0x7f, RZ, 0xc0, !PT ;  /* 0x0000007f08087812 */ /* 0x001fc800078ec0ff */
[----:B------:R-:W-:Y:S01]  /*10530*/  ISETP.NE.AND P1, PT, R8, RZ, PT ;  /* 0x000000ff0800720c */ /* 0x000fe20003f25270 */
[----:B-1----:R-:W-:-:S12]  /*10540*/  @!P0 BRA `(.L_x_213) ;  /* 0x0000003c00f88947 */ /* 0x002fd80003800000 */
.L_x_288:
[----:B------:R-:W-:Y:S05]  /*10550*/  @P1 BRA `(.L_x_214) ;  /* 0x00000000001c1947 */ /* 0x000fea0003800000 */
[----:B------:R-:W1:Y:S02]  /*10560*/  S2R R4, SR_TID.X ;  /* 0x0000000000047919 */ /* 0x000e640000002100 */
[----:B-1----:R-:W-:Y:S01]  /*10570*/  LOP3.LUT R5, R4, 0x1f, RZ, 0xc0, !PT ;  /* 0x0000001f04057812 */ /* 0x002fe200078ec0ff */
[----:B------:R-:W-:-:S03]  /*10580*/  IMAD.MOV.U32 R4, RZ, RZ, 0x7800 ;  /* 0x00007800ff047424 */ /* 0x000fc600078e00ff */
[----:B------:R-:W-:Y:S01]  /*10590*/  ISETP.NE.AND P0, PT, R5, RZ, PT ;  /* 0x000000ff0500720c */ /* 0x000fe20003f05270 */
[----:B------:R1:W-:-:S12]  /*105a0*/  SYNCS.ARRIVE.TRANS64 RZ, [R3+URZ+0x33470], R4 ;  /* 0x0334700403ff79a7 */ /* 0x0003d8000800003f */
[----:B-1----:R-:W-:Y:S05]  /*105b0*/  @!P0 BRA `(.L_x_214) ;  /* 0x0000000000048947 */ /* 0x002fea0003800000 */
[----:B------:R-:W-:Y:S01]  /*105c0*/  BPT.TRAP 0x1 ;  /* 0x000000040000795c */ /* 0x000fe20000300000 */
.L_x_214:
[----:B------:R-:W-:Y:S01]  /*105d0*/  IMAD.MOV.U32 R4, RZ, RZ, 0xa0 ;  /* 0x000000a0ff047424 */ /* 0x000fe200078e00ff */
[----:B------:R-:W-:Y:S01]  /*105e0*/  R2UR UR33, R3 ;  /* 0x00000000032172ca */ /* 0x000fe200000e0000 */
[----:B------:R-:W-:Y:S01]  /*105f0*/  UIADD3 UR4, UP0, UR52, 0x470, URZ ;  /* 0x0000047034047890 */ /* 0x000fe2000ff1e03f */
[----:B-----5:R-:W-:Y:S01]  /*10600*/  R2UR UR37, R16 ;  /* 0x00000000102572ca */ /* 0x020fe200000e0000 */
[----:B------:R-:W-:Y:S01]  /*10610*/  IMAD R0, R0, R4, UR40 ;  /* 0x0000002800007e24 */ /* 0x000fe2000f8e0204 */
[----:B------:R-:W-:Y:S01]  /*10620*/  UMOV UR6, 0x0 ;  /* 0x0000000000067882 */ /* 0x000fe20000000000 */
[----:B------:R-:W-:Y:S01]  /*10630*/  IMAD R4, R18, 0x7800, R17 ;  /* 0x0000780012047824 */ /* 0x000fe200078e0211 */
[----:B------:R-:W-:Y:S02]  /*10640*/  UIADD3.X UR5, URZ, UR53, URZ, UP0, !UPT ;  /* 0x000000353f057290 */ /* 0x000fe400087fe43f */
[----:B------:R-:W-:Y:S01]  /*10650*/  R2UR UR35, R0 ;  /* 0x00000000002372ca */ /* 0x000fe200000e0000 */
[----:B------:R-:W-:Y:S01]  /*10660*/  UMOV UR7, 0x14f00000 ;  /* 0x14f0000000077882 */ /* 0x000fe20000000000 */
[----:B------:R-:W-:Y:S01]  /*10670*/  R2UR UR8, R4 ;  /* 0x00000000040872ca */ /* 0x000fe200000e0000 */
[----:B------:R-:W-:Y:S01]  /*10680*/  UMOV UR34, URZ ;  /* 0x0000003f00227c82 */ /* 0x000fe20008000000 */
[----:B------:R-:W-:Y:S01]  /*10690*/  UMOV UR18, 0x40 ;  /* 0x0000004000127882 */ /* 0x000fe20000000000 */
[----:B------:R-:W-:Y:S01]  /*106a0*/  UIADD3 UR33, UR33, 0x33470, URZ ;  /* 0x0003347021217890 */ /* 0x000fe2000fffe03f */
[----:B------:R-:W-:Y:S01]  /*106b0*/  UMOV UR20, UR36 ;  /* 0x0000002400147c82 */ /* 0x000fe20008000000 */
[----:B------:R-:W-:Y:S01]  /*106c0*/  UMOV UR21, UR37 ;  /* 0x0000002500157c82 */ /* 0x000fe20008000000 */
[----:B------:R-:W-:Y:S01]  /*106d0*/  UMOV UR10, 0x80 ;  /* 0x00000080000a7882 */ /* 0x000fe20000000000 */
[----:B------:R-:W-:Y:S01]  /*106e0*/  UMOV UR12, UR36 ;  /* 0x00000024000c7c82 */ /* 0x000fe20008000000 */
[----:B------:R-:W-:-:S02]  /*106f0*/  UMOV UR13, UR37 ;  /* 0x00000025000d7c82 */ /* 0x000fc40008000000 */
[----:B------:R-:W-:Y:S01]  /*10700*/  UMOV UR17, UR33 ;  /* 0x0000002100117c82 */ /* 0x000fe20008000000 */
[----:B------:R-:W-:Y:S01]  /*10710*/  UMOV UR19, UR35 ;  /* 0x0000002300137c82 */ /* 0x000fe20008000000 */
[----:B------:R-:W-:Y:S01]  /*10720*/  UMOV UR9, UR33 ;  /* 0x0000002100097c82 */ /* 0x000fe20008000000 */
[----:B------:R-:W-:Y:S02]  /*10730*/  UIADD3 UR32, UR8, 0xf200, URZ ;  /* 0x0000f20008207890 */ /* 0x000fe4000fffe03f */
[----:B------:R-:W-:Y:S02]  /*10740*/  UIADD3 UR16, UR8, 0x11a00, URZ ;  /* 0x00011a0008107890 */ /* 0x000fe4000fffe03f */
[----:B------:R-:W-:Y:S01]  /*10750*/  UIADD3 UR8, UR8, 0x14200, URZ ;  /* 0x0001420008087890 */ /* 0x000fe2000fffe03f */
[----:B------:R-:W-:-:S04]  /*10760*/  UMOV UR11, UR35 ;  /* 0x00000023000b7c82 */ /* 0x000fc80008000000 */
[----:B------:R1:W-:Y:S02]  /*10770*/  UTMALDG.4D [UR32], [UR4], desc[UR6] ;  /* 0x00000620040075b4 */ /* 0x0003e40008019000 */
[----:B------:R1:W-:Y:S02]  /*10780*/  UTMALDG.4D [UR16], [UR4], desc[UR6] ;  /* 0x00000610040075b4 */ /* 0x0003e40008019000 */
[----:B------:R1:W-:Y:S01]  /*10790*/  UTMALDG.4D [UR8], [UR4], desc[UR6] ;  /* 0x00000608040075b4 */ /* 0x0003e20008019000 */
[----:B------:R-:W2:Y:S02]  /*107a0*/  SYNCS.PHASECHK.TRANS64.TRYWAIT P0, [R3+URZ+0x33440], R2 ;  /* 0x03344002030075a7 */ /* 0x000ea4000800017f */
[----:B-12---:R-:W-:Y:S05]  /*107b0*/  @!P0 BRA `(.L_x_215) ;  /* 0x0000003c00708947 */ /* 0x006fea0003800000 */
.L_x_289:
[----:B------:R-:W-:Y:S05]  /*107c0*/  @P1 BRA `(.L_x_216) ;  /* 0x00000000001c1947 */ /* 0x000fea0003800000 */
[----:B------:R-:W2:Y:S01]  /*107d0*/  S2R R5, SR_TID.X ;  /* 0x0000000000057919 */ /* 0x000ea20000002100 */
[----:B01----:R-:W-:-:S04]  /*107e0*/  IMAD.MOV.U32 R2, RZ, RZ, 0x7800 ;  /* 0x00007800ff027424 */ /* 0x003fc800078e00ff */
[----:B------:R3:W-:Y:S01]  /*107f0*/  SYNCS.ARRIVE.TRANS64 RZ, [R3+URZ+0x33430], R2 ;  /* 0x0334300203ff79a7 */ /* 0x0007e2000800003f */
[----:B--2---:R-:W-:-:S04]  /*10800*/  LOP3.LUT R5, R5, 0x1f, RZ, 0xc0, !PT ;  /* 0x0000001f05057812 */ /* 0x004fc800078ec0ff */
[----:B------:R-:W-:-:S13]  /*10810*/  ISETP.NE.AND P0, PT, R5, RZ, PT ;  /* 0x000000ff0500720c */ /* 0x000fda0003f05270 */
[----:B---3--:R-:W-:Y:S05]  /*10820*/  @!P0 BRA `(.L_x_216) ;  /* 0x0000000000048947 */ /* 0x008fea0003800000 */
[----:B------:R-:W-:Y:S01]  /*10830*/  BPT.TRAP 0x1 ;  /* 0x000000040000795c */ /* 0x000fe20000300000 */
.L_x_216:
[----:B01----:R-:W2:Y:S01]  /*10840*/  LDL.LU R2, [R1+0x10] ;  /* 0x0000100001027983 */ /* 0x003ea20000300800 */
[----:B------:R-:W-:Y:S01]  /*10850*/  R2UR UR8, R4 ;  /* 0x00000000040872ca */ /* 0x000fe200000e0000 */
[----:B------:R-:W-:Y:S01]  /*10860*/  UIADD3 UR4, UP0, UR52, 0x370, URZ ;  /* 0x0000037034047890 */ /* 0x000fe2000ff1e03f */
[----:B------:R-:W-:Y:S01]  /*10870*/  R2UR UR25, R3 ;  /* 0x00000000031972ca */ /* 0x000fe200000e0000 */
[----:B------:R-:W-:Y:S01]  /*10880*/  UMOV UR6, 0x0 ;  /* 0x0000000000067882 */ /* 0x000fe20000000000 */
[----:B------:R-:W-:Y:S01]  /*10890*/  PLOP3.LUT P0, PT, PT, PT, PT, 0x80, 0x0 ;  /* 0x000000000000781c */ /* 0x000fe20003f0f070 */
[----:B------:R-:W-:Y:S01]  /*108a0*/  UIADD3.X UR5, URZ, UR53, URZ, UP0, !UPT ;  /* 0x000000353f057290 */ /* 0x000fe200087fe43f */
[----:B------:R-:W-:Y:S01]  /*108b0*/  R2UR UR27, R0 ;  /* 0x00000000001b72ca */ /* 0x000fe200000e0000 */
[----:B------:R-:W-:Y:S01]  /*108c0*/  UMOV UR7, 0x14f00000 ;  /* 0x14f0000000077882 */ /* 0x000fe20000000000 */
[----:B------:R-:W-:Y:S01]  /*108d0*/  R2UR UR29, R16 ;  /* 0x00000000101d72ca */ /* 0x000fe200000e0000 */
[----:B------:R-:W-:Y:S01]  /*108e0*/  UMOV UR26, URZ ;  /* 0x0000003f001a7c82 */ /* 0x000fe20008000000 */
[----:B------:R-:W-:Y:S01]  /*108f0*/  UMOV UR28, UR36 ;  /* 0x00000024001c7c82 */ /* 0x000fe20008000000 */
[----:B------:R-:W-:Y:S01]  /*10900*/  UMOV UR18, 0x40 ;  /* 0x0000004000127882 */ /* 0x000fe20000000000 */
[----:B------:R-:W-:Y:S01]  /*10910*/  UMOV UR20, UR36 ;  /* 0x0000002400147c82 */ /* 0x000fe20008000000 */
[----:B------:R-:W-:-:S02]  /*10920*/  UIADD3 UR24, UR8, 0x24200, URZ ;  /* 0x0002420008187890 */ /* 0x000fc4000fffe03f */
[----:B------:R-:W-:Y:S02]  /*10930*/  UIADD3 UR25, UR25, 0x33430, URZ ;  /* 0x0003343019197890 */ /* 0x000fe4000fffe03f */
[----:B------:R-:W-:Y:S02]  /*10940*/  UIADD3 UR16, UR8, 0x26a00, URZ ;  /* 0x00026a0008107890 */ /* 0x000fe4000fffe03f */
[----:B------:R-:W-:Y:S01]  /*10950*/  UIADD3 UR8, UR8, 0x29200, URZ ;  /* 0x0002920008087890 */ /* 0x000fe2000fffe03f */
[----:B------:R-:W-:Y:S01]  /*10960*/  UMOV UR19, UR27 ;  /* 0x0000001b00137c82 */ /* 0x000fe20008000000 */
[----:B------:R-:W-:Y:S01]  /*10970*/  UMOV UR21, UR29 ;  /* 0x0000001d00157c82 */ /* 0x000fe20008000000 */
[----:B------:R-:W-:Y:S01]  /*10980*/  UMOV UR17, UR25 ;  /* 0x0000001900117c82 */ /* 0x000fe20008000000 */
[----:B------:R-:W-:Y:S01]  /*10990*/  UMOV UR10, 0x80 ;  /* 0x00000080000a7882 */ /* 0x000fe20000000000 */
[----:B------:R-:W-:Y:S01]  /*109a0*/  UMOV UR12, UR36 ;  /* 0x00000024000c7c82 */ /* 0x000fe20008000000 */
[----:B------:R-:W-:Y:S01]  /*109b0*/  UMOV UR11, UR27 ;  /* 0x0000001b000b7c82 */ /* 0x000fe20008000000 */
[----:B------:R-:W-:Y:S01]  /*109c0*/  UMOV UR13, UR29 ;  /* 0x0000001d000d7c82 */ /* 0x000fe20008000000 */
[----:B------:R1:W-:Y:S01]  /*109d0*/  UTMALDG.4D [UR24], [UR4], desc[UR6] ;  /* 0x00000618040075b4 */ /* 0x0003e20008019000 */
[----:B------:R-:W-:Y:S01]  /*109e0*/  UMOV UR9, UR25 ;  /* 0x0000001900097c82 */ /* 0x000fe20008000000 */
[----:B------:R1:W-:Y:S01]  /*109f0*/  UTMALDG.4D [UR16], [UR4], desc[UR6] ;  /* 0x00000610040075b4 */ /* 0x0003e20008019000 */
[----:B------:R1:W-:Y:S01]  /*10a00*/  UTMALDG.4D [UR8], [UR4], desc[UR6] ;  /* 0x00000608040075b4 */ /* 0x0003e20008019000 */
[----:B--2---:R-:W-:-:S04]  /*10a10*/  LOP3.LUT R2, R2, 0xfffffffe, RZ, 0xc0, !PT ;  /* 0xfffffffe02027812 */ /* 0x004fc800078ec0ff */
[----:B------:R-:W-:-:S05]  /*10a20*/  @P0 LOP3.LUT R2, R2, 0x1, RZ, 0xfc, !PT ;  /* 0x0000000102020812 */ /* 0x000fca00078efcff */
[----:B------:R1:W-:Y:S01]  /*10a30*/  STL [R1+0x10], R2 ;  /* 0x0000100201007387 */ /* 0x0003e20000100800 */
[----:B------:R-:W-:Y:S01]  /*10a40*/  NOP ;  /* 0x0000000000007918 */ /* 0x000fe20000000000 */
.L_x_210:
[----:B------:R-:W-:Y:S05]  /*10a50*/  WARPSYNC.ALL ;  /* 0x0000000000007948 */ /* 0x000fea0003800000 */
[----:B0-----:R-:W-:Y:S01]  /*10a60*/  VIADD R0, R17, 0x1e200 ;  /* 0x0001e20011007836 */ /* 0x001fe20000000000 */
[----:B-1----:R-:W-:Y:S01]  /*10a70*/  USHF.R.S32.HI UR4, URZ, 0x1f, UR48 ;  /* 0x0000001f3f047899 */ /* 0x002fe20008011430 */
[----:B------:R-:W-:Y:S03]  /*10a80*/  BAR.SYNC.DEFER_BLOCKING 0x8, 0x180 ;  /* 0x0206000000007b1d */ /* 0x000fe60000010000 */
[----:B------:R-:W-:-:S03]  /*10a90*/  LOP3.LUT P0, RZ, R0, 0x1bf, RZ, 0xc0, !PT ;  /* 0x000001bf00ff7812 */ /* 0x000fc6000780c0ff */
[----:B------:R-:W-:Y:S01]  /*10aa0*/  ULDC.64 UR6, c[0x0][0x298] ;  /* 0x0000a60000067ab9 */ /* 0x000fe20000000a00 */
[----:B------:R-:W-:Y:S01]  /*10ab0*/  ULDC.64 UR8, c[0x0][0xa00] ;  /* 0x0002800000087ab9 */ /* 0x000fe20000000a00 */
[----:B------:R-:W-:Y:S01]  /*10ac0*/  UIMAD UR4, UR4, UR6, URZ ;  /* 0x00000006040472a4 */ /* 0x000fe2000f8e023f */
[----:B------:R-:W-:Y:S01]  /*10ad0*/  BSSY B6, `(.L_x_217) ;  /* 0x0000019000067945 */ /* 0x000fe20003800000 */
[----:B------:R-:W-:Y:S02]  /*10ae0*/  UISETP.NE.U32.AND UP0, UPT, UR8, URZ, UPT ;  /* 0x0000003f0800728c */ /* 0x000fe4000bf05070 */
[----:B------:R-:W-:Y:S02]  /*10af0*/  UIMAD.WIDE.U32 UR44, UR48, UR6, URZ ;  /* 0x00000006302c72a5 */ /* 0x000fe4000f8e003f */
[----:B------:R-:W-:Y:S02]  /*10b00*/  UIMAD UR4, UR48, UR7, UR4 ;  /* 0x00000007300472a4 */ /* 0x000fe4000f8e0204 */
[----:B------:R-:W-:-:S02]  /*10b10*/  UISETP.NE.AND.EX UP0, UPT, UR9, URZ, UPT, UP0 ;  /* 0x0000003f0900728c */ /* 0x000fc4000bf05300 */
[----:B------:R-:W-:Y:S02]  /*10b20*/  UIADD3 UR37, UR45, UR4, URZ ;  /* 0x000000042d257290 */ /* 0x000fe4000fffe03f */
[----:B------:R-:W-:Y:S02]  /*10b30*/  USEL UR47, UR47, URZ, !UP0 ;  /* 0x0000003f2f2f7287 */ /* 0x000fe4000c000000 */
[----:B------:R-:W-:Y:S01]  /*10b40*/  USEL UR46, UR46, URZ, !UP0 ;  /* 0x0000003f2e2e7287 */ /* 0x000fe2000c000000 */
[----:B------:R-:W-:Y:S11]  /*10b50*/  @!P0 BRA `(.L_x_218) ;  /* 0x0000000000408947 */ /* 0x000ff60003800000 */
        /* <DEDUP_REMOVED lines=11> */
[----:B--2---:R-:W-:Y:S02]  /*10c10*/  IMAD.MOV.U32 R8, RZ, RZ, 0x70 ;  /* 0x00000070ff087424 */ /* 0x004fe400078e00ff */
[----:B------:R-:W-:Y:S02]  /*10c20*/  IMAD.MOV.U32 R12, RZ, RZ, 0x1 ;  /* 0x00000001ff0c7424 */ /* 0x000fe400078e00ff */
[----:B------:R-:W-:-:S07]  /*10c30*/  IMAD.MOV.U32 R13, RZ, RZ, RZ ;  /* 0x000000ffff0d7224 */ /* 0x000fce00078e00ff */
[----:B------:R-:W-:-:S07]  /*10c40*/  LEPC R20, `(.L_x_218) ;  /* 0x000000001014794e */ /* 0x000fce0000000000 */
[----:B0-----:R-:W-:Y:S05]  /*10c50*/  CALL.ABS.NOINC R2 ;  /* 0x0000000002007343 */ /* 0x001fea0003c00000 */
.L_x_218:
[----:B------:R-:W-:Y:S05]  /*10c60*/  BSYNC B6 ;  /* 0x0000000000067941 */ /* 0x000fea0003800000 */
.L_x_217:
[----:B------:R-:W3:Y:S01]  /*10c70*/  LDL.LU R4, [R1+0x4] ;  /* 0x0000040001047983 */ /* 0x000ee20000300800 */
[----:B--2---:R-:W0:Y:S01]  /*10c80*/  LDC R8, c[0x0][0x448] ;  /* 0x00011200ff087b82 */ /* 0x004e220000000800 */
[----:B------:R-:W-:Y:S01]  /*10c90*/  ULDC.64 UR6, c[0x0][0x2d8] ;  /* 0x0000b60000067ab9 */ /* 0x000fe20000000a00 */
[----:B------:R-:W1:Y:S01]  /*10ca0*/  S2R R2, SR_TID.X ;  /* 0x0000000000027919 */ /* 0x000e620000002100 */
[----:B------:R-:W2:Y:S01]  /*10cb0*/  S2R R0, SR_TID.X ;  /* 0x0000000000007919 */ /* 0x000ea20000002100 */
[----:B------:R-:W-:Y:S01]  /*10cc0*/  UMOV UR4, UR44 ;  /* 0x0000002c00047c82 */ /* 0x000fe20008000000 */
[----:B------:R-:W-:Y:S01]  /*10cd0*/  UMOV UR5, UR37 ;  /* 0x0000002500057c82 */ /* 0x000fe20008000000 */
[----:B------:R-:W-:Y:S01]  /*10ce0*/  ULDC.64 UR8, c[0x0][0x2e0] ;  /* 0x0000b80000087ab9 */ /* 0x000fe20000000a00 */
[----:B0-----:R-:W-:Y:S02]  /*10cf0*/  ISETP.NE.AND P0, PT, R8, 0x1, PT ;  /* 0x000000010800780c */ /* 0x001fe40003f05270 */
[----:B-1----:R-:W-:-:S04]  /*10d00*/  LOP3.LUT R2, R2, 0x7f, RZ, 0xc0, !PT ;  /* 0x0000007f02027812 */ /* 0x002fc800078ec0ff */
[----:B------:R-:W-:Y:S01]  /*10d10*/  SHF.R.U32.HI R2, RZ, 0x2, R2 ;  /* 0x00000002ff027819 */ /* 0x000fe20000011602 */
[----:B--2---:R-:W-:-:S06]  /*10d20*/  IMAD.SHL.U32 R3, R0, 0x20, RZ ;  /* 0x0000002000037824 */ /* 0x004fcc00078e00ff */
[----:B------:R-:W0:Y:S01]  /*10d30*/  @P0 LDC R0, c[0x0][0x450] ;  /* 0x00011400ff000b82 */ /* 0x000e220000000800 */
[----:B------:R-:W-:-:S07]  /*10d40*/  LOP3.LUT R3, R2, 0x60, R3, 0xf8, !PT ;  /* 0x0000006002037812 */ /* 0x000fce00078ef803 */
[----:B------:R-:W1:Y:S01]  /*10d50*/  @P0 LDC R2, c[0x0][0x44c] ;  /* 0x00011300ff020b82 */ /* 0x000e620000000800 */
[----:B------:R-:W2:Y:S01]  /*10d60*/  S2R R9, SR_TID.X ;  /* 0x0000000000097919 */ /* 0x000ea20000002100 */
[----:B------:R-:W-:Y:S02]  /*10d70*/  UIMAD.WIDE.U32 UR4, UR36, UR6, UR4 ;  /* 0x00000006240472a5 */ /* 0x000fe4000f8e0004 */
[----:B------:R-:W-:Y:S02]  /*10d80*/  UIMAD UR6, UR46, UR8, URZ ;  /* 0x000000082e0672a4 */ /* 0x000fe4000f8e023f */
[----:B------:R-:W-:Y:S02]  /*10d90*/  UIMAD UR5, UR36, UR7, UR5 ;  /* 0x00000007240572a4 */ /* 0x000fe4000f8e0205 */
[----:B------:R-:W-:Y:S02]  /*10da0*/  UIMAD UR6, UR47, UR9, UR6 ;  /* 0x000000092f0672a4 */ /* 0x000fe4000f8e0206 */
[----:B------:R-:W-:-:S03]  /*10db0*/  UIMAD.WIDE.U32 UR4, UR47, UR8, UR4 ;  /* 0x000000082f0472a5 */ /* 0x000fc6000f8e0004 */
[----:B------:R-:W-:Y:S01]  /*10dc0*/  ULDC.64 UR8, c[0x0][0x2d0] ;  /* 0x0000b40000087ab9 */ /* 0x000fe20000000a00 */
[----:B------:R-:W-:Y:S01]  /*10dd0*/  UIADD3 UR5, UR5, UR6, URZ ;  /* 0x0000000605057290 */ /* 0x000fe2000fffe03f */
[----:B--2---:R-:W-:-:S05]  /*10de0*/  IMAD.SHL.U32 R9, R9, 0x10, RZ ;  /* 0x0000001009097824 */ /* 0x004fca00078e00ff */
[----:B------:R-:W-:-:S04]  /*10df0*/  LOP3.LUT R9, R9, 0x30, RZ, 0xc0, !PT ;  /* 0x0000003009097812 */ /* 0x000fc800078ec0ff */
[C---:B------:R-:W-:Y:S02]  /*10e00*/  LOP3.LUT R11, R9.reuse, 0x40, RZ, 0xfc, !PT ;  /* 0x00000040090b7812 */ /* 0x040fe400078efcff */
[----:B------:R-:W-:Y:S01]  /*10e10*/  LOP3.LUT R9, R9, 0x80, RZ, 0xfc, !PT ;  /* 0x0000008009097812 */ /* 0x000fe200078efcff */
[----:B---3--:R-:W-:-:S05]  /*10e20*/  IMAD.SHL.U32 R6, R4, 0x80, RZ ;  /* 0x0000008004067824 */ /* 0x008fca00078e00ff */
[----:B------:R-:W-:-:S05]  /*10e30*/  LOP3.LUT R3, R3, R6, RZ, 0xfc, !PT ;  /* 0x0000000603037212 */ /* 0x000fca00078efcff */
[----:B-1----:R-:W-:-:S04]  /*10e40*/  @P0 IMAD.HI.U32 R4, R3, R2, RZ ;  /* 0x0000000203040227 */ /* 0x002fc800078e00ff */
[----:B------:R-:W-:Y:S01]  /*10e50*/  IMAD.MOV.U32 R2, RZ, RZ, R3 ;  /* 0x000000ffff027224 */ /* 0x000fe200078e0003 */
[----:B0-----:R-:W-:-:S04]  /*10e60*/  @P0 SHF.R.U32.HI R2, RZ, R0, R4 ;  /* 0x00000000ff020219 */ /* 0x001fc80000011604 */
[--C-:B------:R-:W-:Y:S01]  /*10e70*/  SHF.R.S32.HI R4, RZ, 0x1f, R2.reuse ;  /* 0x0000001fff047819 */ /* 0x100fe20000011402 */
[----:B------:R-:W-:-:S04]  /*10e80*/  IMAD.MOV R0, RZ, RZ, -R2 ;  /* 0x000000ffff007224 */ /* 0x000fc800078e0a02 */
[----:B------:R-:W-:Y:S02]  /*10e90*/  IMAD R0, R8, R0, R3 ;  /* 0x0000000008007224 */ /* 0x000fe400078e0203 */
[----:B------:R-:W-:Y:S02]  /*10ea0*/  IMAD R4, R4, UR8, RZ ;  /* 0x0000000804047c24 */ /* 0x000fe4000f8e02ff */
[----:B------:R-:W-:Y:S02]  /*10eb0*/  IMAD.U32 R3, RZ, RZ, UR8 ;  /* 0x00000008ff037e24 */ /* 0x000fe4000f8e00ff */
[C---:B------:R-:W-:Y:S01]  /*10ec0*/  IMAD R4, R2.reuse, UR9, R4 ;  /* 0x0000000902047c24 */ /* 0x040fe2000f8e0204 */
[----:B------:R-:W-:Y:S01]  /*10ed0*/  SHF.R.S32.HI R7, RZ, 0x1f, R0 ;  /* 0x0000001fff077819 */ /* 0x000fe20000011400 */
[----:B------:R-:W-:Y:S01]  /*10ee0*/  IMAD.WIDE.U32 R2, R2, R3, UR4 ;  /* 0x0000000402027e25 */ /* 0x000fe2000f8e0003 */
[----:B------:R-:W-:-:S03]  /*10ef0*/  ULDC.64 UR4, c[0x0][0x2c8] ;  /* 0x0000b20000047ab9 */ /* 0x000fc60000000a00 */
[----:B------:R-:W-:Y:S02]  /*10f00*/  IMAD.IADD R3, R3, 0x1, R4 ;  /* 0x0000000103037824 */ /* 0x000fe400078e0204 */
[----:B------:R-:W-:Y:S02]  /*10f10*/  IMAD R7, R7, UR4, RZ ;  /* 0x0000000407077c24 */ /* 0x000fe4000f8e02ff */
[----:B------:R-:W-:-:S04]  /*10f20*/  IMAD.WIDE.U32 R4, R0, UR4, R2 ;  /* 0x0000000400047c25 */ /* 0x000fc8000f8e0002 */
[----:B------:R-:W-:Y:S01]  /*10f30*/  IMAD R2, R0, UR5, R7 ;  /* 0x0000000500027c24 */ /* 0x000fe2000f8e0207 */
[----:B------:R-:W-:Y:S02]  /*10f40*/  ULDC.64 UR4, c[0x0][0x280] ;  /* 0x0000a00000047ab9 */ /* 0x000fe40000000a00 */
[----:B------:R-:W-:Y:S01]  /*10f50*/  IADD3 R3, P0, R4, UR4, RZ ;  /* 0x0000000404037c10 */ /* 0x000fe2000ff1e0ff */
[----:B------:R-:W-:Y:S02]  /*10f60*/  ULDC UR4, c[0x0][0x2b8] ;  /* 0x0000ae0000047ab9 */ /* 0x000fe40000000800 */
[----:B------:R-:W-:Y:S02]  /*10f70*/  ISETP.GE.AND P2, PT, R9, UR4, PT ;  /* 0x0000000409007c0c */ /* 0x000fe4000bf46270 */
[----:B------:R0:W5:Y:S01]  /*10f80*/  LDL R9, [R1+0x20] ;  /* 0x0000200001097983 */ /* 0x0001620000100800 */
[----:B------:R-:W1:Y:S01]  /*10f90*/  S2R R7, SR_TID.X ;  /* 0x0000000000077919 */ /* 0x000e620000002100 */
[----:B------:R-:W-:-:S02]  /*10fa0*/  IADD3.X R2, R5, UR5, R2, P0, !PT ;  /* 0x0000000505027c10 */ /* 0x000fc400087fe402 */
[----:B------:R-:W-:Y:S01]  /*10fb0*/  ISETP.GE.AND P1, PT, R11, UR4, PT ;  /* 0x000000040b007c0c */ /* 0x000fe2000bf26270 */
[----:B-1----:R-:W-:-:S05]  /*10fc0*/  IMAD.SHL.U32 R10, R7, 0x10, RZ ;  /* 0x00000010070a7824 */ /* 0x002fca00078e00ff */
[----:B------:R-:W-:-:S04]  /*10fd0*/  LOP3.LUT R10, R10, 0x30, RZ, 0xc0, !PT ;  /* 0x000000300a0a7812 */ /* 0x000fc800078ec0ff */
[----:B------:R-:W-:Y:S01]  /*10fe0*/  ISETP.GE.AND P0, PT, R10, UR4, PT ;  /* 0x000000040a007c0c */ /* 0x000fe2000bf06270 */
[----:B------:R-:W-:-:S03]  /*10ff0*/  UMOV UR4, 0xffffffff ;  /* 0xffffffff00047882 */ /* 0x000fc60000000000 */
[----:B0-----:R-:W-:Y:S09]  /*11000*/  BRA.DIV UR4, `(.L_x_219) ;  /* 0x0000003604707947 */ /* 0x001ff2000b800000 */
[----:B------:R-:W0:Y:S02]  /*11010*/  S2R R7, SR_TID.X ;  /* 0x0000000000077919 */ /* 0x000e240000002100 */
[----:B0-----:R-:W-:Y:S02]  /*11020*/  LOP3.LUT R11, R7, 0x7f, RZ, 0xc0, !PT ;  /* 0x0000007f070b7812 */ /* 0x001fe400078ec0ff */
[----:B------:R-:W2:Y:S02]  /*11030*/  LDL.LU R7, [R1+0x28] ;  /* 0x0000280001077983 */ /* 0x000ea40000300800 */
[----:B------:R-:W-:Y:S02]  /*11040*/  SHF.R.U32.HI R11, RZ, 0x2, R11 ;  /* 0x00000002ff0b7819 */ /* 0x000fe4000001160b */
[----:B------:R-:W-:Y:S03]  /*11050*/  SHFL.IDX PT, R5, R2, RZ, 0x1c1f ;  /* 0x001c1fff02057589 */ /* 0x000fe600000e0000 */
[----:B------:R-:W-:-:S02]  /*11060*/  IMAD.IADD R0, R11, 0x1, R6 ;  /* 0x000000010b007824 */ /* 0x000fc400078e0206 */
[----:B--2---:R-:W-:Y:S02]  /*11070*/  IMAD R4, R7, R8, RZ ;  /* 0x0000000807047224 */ /* 0x004fe400078e02ff */
[----:B------:R-:W0:Y:S03]  /*11080*/  SHFL.IDX PT, R7, R3, RZ, 0x1c1f ;  /* 0x001c1fff03077589 */ /* 0x000e2600000e0000 */
[----:B------:R-:W-:-:S13]  /*11090*/  ISETP.GE.AND P4, PT, R0, R4, PT ;  /* 0x000000040000720c */ /* 0x000fda0003f86270 */
[----:B0-----:R-:W-:-:S05]  /*110a0*/  @!P4 IADD3 R7, P3, R10, R7, RZ ;  /* 0x000000070a07c210 */ /* 0x001fca0007f7e0ff */
[----:B------:R-:W-:Y:S02]  /*110b0*/  @!P4 IMAD.X R5, RZ, RZ, R5, P3 ;  /* 0x000000ffff05c224 */ /* 0x000fe400018e0605 */
[----:B------:R-:W-:Y:S02]  /*110c0*/  @!P4 IMAD.MOV.U32 R6, RZ, RZ, R7 ;  /* 0x000000ffff06c224 */ /* 0x000fe400078e0007 */
[----:B------:R-:W-:Y:S02]  /*110d0*/  @!P4 IMAD.MOV.U32 R7, RZ, RZ, R5 ;  /* 0x000000ffff07c224 */ /* 0x000fe400078e0005 */
[----:B------:R-:W-:-:S03]  /*110e0*/  VIADD R5, R0, 0x20 ;  /* 0x0000002000057836 */ /* 0x000fc60000000000 */
[----:B------:R-:W-:Y:S01]  /*110f0*/  @!PT LDS RZ, [RZ] ;  /* 0x00000000fffff984 */ /* 0x000fe20000000800 */
[----:B-----5:R-:W-:Y:S02]  /*11100*/  @!P4 LDGSTS.E.BYPASS.LTC128B.128 [R9+0x1e200], desc[UR50][R6.64], !P0 ;  /* 0x1e2000000609cfae */ /* 0x020fe4000c101d72 */
[----:B------:R-:W-:Y:S02]  /*11110*/  ISETP.GE.AND P3, PT, R5, R4, PT ;  /* 0x000000040500720c */ /* 0x000fe40003f66270 */
[----:B------:R-:W-:Y:S04]  /*11120*/  @!P4 LDGSTS.E.BYPASS.LTC128B.128 [R9+0x20200], desc[UR50][R6.64+0x40], !P1 ;  /* 0x202000400609cfae */ /* 0x000fe8000c901d72 */
[----:B------:R0:W-:Y:S04]  /*11130*/  @!P4 LDGSTS.E.BYPASS.LTC128B.128 [R9+0x22200], desc[UR50][R6.64+0x80], !P2 ;  /* 0x222000800609cfae */ /* 0x0001e8000d101d72 */
[----:B------:R-:W-:Y:S04]  /*11140*/  SHFL.IDX PT, R5, R2, 0x1, 0x1c1f ;  /* 0x003c1f0002057f89 */ /* 0x000fe800000e0000 */
[----:B0-----:R-:W0:Y:S02]  /*11150*/  SHFL.IDX PT, R6, R3, 0x1, 0x1c1f ;  /* 0x003c1f0003067f89 */ /* 0x001e2400000e0000 */
[----:B0-----:R-:W-:-:S05]  /*11160*/  @!P3 IADD3 R6, P4, R10, R6, RZ ;  /* 0x000000060a06b210 */ /* 0x001fca0007f9e0ff */
[----:B------:R-:W-:-:S04]  /*11170*/  @!P3 IMAD.X R5, RZ, RZ, R5, P4 ;  /* 0x000000ffff05b224 */ /* 0x000fc800020e0605 */
[----:B------:R-:W-:Y:S02]  /*11180*/  @!P3 IMAD.MOV.U32 R7, RZ, RZ, R5 ;  /* 0x000000ffff07b224 */ /* 0x000fe400078e0005 */
[----:B------:R-:W-:-:S03]  /*11190*/  VIADD R5, R0, 0x40 ;  /* 0x0000004000057836 */ /* 0x000fc60000000000 */
[----:B------:R-:W-:Y:S04]  /*111a0*/  @!P3 LDGSTS.E.BYPASS.LTC128B.128 [R9+0x1ea00], desc[UR50][R6.64], !P0 ;  /* 0x1ea000000609bfae */ /* 0x000fe8000c101d72 */
[----:B------:R-:W-:Y:S04]  /*111b0*/  @!P3 LDGSTS.E.BYPASS.LTC128B.128 [R9+0x20a00], desc[UR50][R6.64+0x40], !P1 ;  /* 0x20a000400609bfae */ /* 0x000fe8000c901d72 */
[----:B------:R0:W-:Y:S01]  /*111c0*/  @!P3 LDGSTS.E.BYPASS.LTC128B.128 [R9+0x22a00], desc[UR50][R6.64+0x80], !P2 ;  /* 0x22a000800609bfae */ /* 0x0001e2000d101d72 */
[----:B------:R-:W-:-:S03]  /*111d0*/  ISETP.GE.AND P3, PT, R5, R4, PT ;  /* 0x000000040500720c */ /* 0x000fc60003f66270 */
[----:B------:R-:W-:Y:S04]  /*111e0*/  SHFL.IDX PT, R5, R2, 0x2, 0x1c1f ;  /* 0x005c1f0002057f89 */ /* 0x000fe800000e0000 */
[----:B0-----:R-:W0:Y:S04]  /*111f0*/  SHFL.IDX PT, R6, R3, 0x2, 0x1c1f ;  /* 0x005c1f0003067f89 */ /* 0x001e2800000e0000 */
[----:B------:R-:W1:Y:S02]  /*11200*/  SHFL.IDX PT, R3, R3, 0x3, 0x1c1f ;  /* 0x007c1f0003037f89 */ /* 0x000e6400000e0000 */
[----:B0-----:R-:W-:-:S05]  /*11210*/  @!P3 IADD3 R6, P4, R10, R6, RZ ;  /* 0x000000060a06b210 */ /* 0x001fca0007f9e0ff */
[----:B------:R-:W-:-:S04]  /*11220*/  @!P3 IMAD.X R5, RZ, RZ, R5, P4 ;  /* 0x000000ffff05b224 */ /* 0x000fc800020e0605 */
[----:B------:R-:W-:Y:S02]  /*11230*/  @!P3 IMAD.MOV.U32 R7, RZ, RZ, R5 ;  /* 0x000000ffff07b224 */ /* 0x000fe400078e0005 */
[----:B------:R0:W2:Y:S04]  /*11240*/  SHFL.IDX PT, R5, R2, 0x3, 0x1c1f ;  /* 0x007c1f0002057f89 */ /* 0x0000a800000e0000 */
[----:B------:R0:W-:Y:S04]  /*11250*/  @!P3 LDGSTS.E.BYPASS.LTC128B.128 [R9+0x1f200], desc[UR50][R6.64], !P0 ;  /* 0x1f2000000609bfae */ /* 0x0001e8000c101d72 */
[----:B------:R0:W-:Y:S04]  /*11260*/  @!P3 LDGSTS.E.BYPASS.LTC128B.128 [R9+0x21200], desc[UR50][R6.64+0x40], !P1 ;  /* 0x212000400609bfae */ /* 0x0001e8000c901d72 */
[----:B-1----:R0:W-:Y:S02]  /*11270*/  @!P3 LDGSTS.E.BYPASS.LTC128B.128 [R9+0x23200], desc[UR50][R6.64+0x80], !P2 ;  /* 0x232000800609bfae */ /* 0x0021e4000d101d72 */
.L_x_298:
[----:B------:R-:W-:Y:S01]  /*11280*/  VIADD R0, R0, 0x60 ;  /* 0x0000006000007836 */ /* 0x000fe20000000000 */
[----:B------:R-:W-:Y:S04]  /*11290*/  BSSY B0, `(.L_x_220) ;  /* 0x000000b000007945 */ /* 0x000fe80003800000 */
[----:B------:R-:W-:-:S13]  /*112a0*/  ISETP.GE.AND P3, PT, R0, R4, PT ;  /* 0x000000040000720c */ /* 0x000fda0003f66270 */
[----:B------:R-:W-:Y:S05]  /*112b0*/  @P3 BRA `(.L_x_221) ;  /* 0x0000000000203947 */ /* 0x000fea0003800000 */
[----:B0-----:R-:W-:-:S05]  /*112c0*/  IADD3 R2, P3, R10, R3, RZ ;  /* 0x000000030a027210 */ /* 0x001fca0007f7e0ff */
[----:B--2---:R-:W-:-:S05]  /*112d0*/  IMAD.X R3, RZ, RZ, R5, P3 ;  /* 0x000000ffff037224 */ /* 0x004fca00018e0605 */
[----:B------:R-:W-:Y:S01]  /*112e0*/  @!PT LDS RZ, [RZ] ;  /* 0x00000000fffff984 */ /* 0x000fe20000000800 */
[----:B------:R-:W-:Y:S01]  /*112f0*/  @!PT LDS RZ, [RZ] ;  /* 0x00000000fffff984 */ /* 0x000fe20000000800 */
[----:B------:R-:W-:Y:S01]  /*11300*/  @!PT LDS RZ, [RZ] ;  /* 0x00000000fffff984 */ /* 0x000fe20000000800 */
[----:B------:R1:W-:Y:S04]  /*11310*/  LDGSTS.E.BYPASS.LTC128B.128 [R9+0x1fa00], desc[UR50][R2.64], !P0 ;  /* 0x1fa0000002097fae */ /* 0x0003e8000c101d72 */
[----:B------:R1:W-:Y:S04]  /*11320*/  LDGSTS.E.BYPASS.LTC128B.128 [R9+0x21a00], desc[UR50][R2.64+0x40], !P1 ;  /* 0x21a0004002097fae */ /* 0x0003e8000c901d72 */
[----:B------:R1:W-:Y:S02]  /*11330*/  LDGSTS.E.BYPASS.LTC128B.128 [R9+0x23a00], desc[UR50][R2.64+0x80], !P2 ;  /* 0x23a0008002097fae */ /* 0x0003e4000d101d72 */
.L_x_221:
[----:B------:R-:W-:Y:S05]  /*11340*/  BSYNC B0 ;  /* 0x0000000000007941 */ /* 0x000fea0003800000 */
.L_x_220:
[----:B------:R-:W-:Y:S01]  /*11350*/  NOP ;  /* 0x0000000000007918 */ /* 0x000fe20000000000 */
[----:B------:R-:W-:-:S13]  /*11360*/  PLOP3.LUT P0, PT, PT, PT, PT, 0x80, 0x0 ;  /* 0x000000000000781c */ /* 0x000fda0003f0f070 */
.L_x_222:
[----:B------:R-:W-:Y:S02]  /*11370*/  PLOP3.LUT P1, PT, P1, P0, PT, 0xa2, 0x0 ;  /* 0x000000000000781c */ /* 0x000fe40000f21472 */
[----:B------:R-:W-:-:S08]  /*11380*/  @P0 R2UR P1, UR4, R17 ;  /* 0x00000000110402ca */ /* 0x000fd00000020000 */
[----:B------:R-:W-:-:S05]  /*11390*/  @P0 PLOP3.LUT P0, PT, P1, PT, PT, 0x80, 0x0 ;  /* 0x000000000000081c */ /* 0x000fca0000f0f070 */
[----:B------:R-:W-:Y:S01]  /*113a0*/  @!P1 SYNCS.ARRIVE.TRANS64.RED.A0T1 RZ, [UR4+0x33400], RZ ;  /* 0x033400ffffff99a7 */ /* 0x000fe20008200404 */
[----:B------:R-:W-:Y:S07]  /*113b0*/  @!P1 ARRIVES.LDGSTSBAR.64.TRANSCNT [UR4+0x33400] ;  /* 0x03340000ff0099b0 */ /* 0x000fee0008000a84 */
[----:B------:R-:W-:Y:S05]  /*113c0*/  @P0 BRA.U.ANY `(.L_x_222) ;  /* 0xfffffffd00e80947 */ /* 0x000fea000393ffff */
[----:B01----:R-:W3:Y:S02]  /*113d0*/  LDL.LU R2, [R1+0x2c] ;  /* 0x00002c0001027983 */ /* 0x003ee40000300800 */
[----:B---3--:R-:W-:-:S05]  /*113e0*/  VIADD R2, R2, 0x1 ;  /* 0x0000000102027836 */ /* 0x008fca0000000000 */
[----:B------:R0:W-:Y:S01]  /*113f0*/  STL [R1+0x2c], R2 ;  /* 0x00002c0201007387 */ /* 0x0001e20000100800 */
[----:B------:R-:W-:-:S04]  /*11400*/  LEA.HI R0, R2, R2, RZ, 0x1 ;  /* 0x0000000202007211 */ /* 0x000fc800078f08ff */
[----:B------:R-:W-:-:S05]  /*11410*/  LOP3.LUT R0, R0, 0xfffffffe, RZ, 0xc0, !PT ;  /* 0xfffffffe00007812 */ /* 0x000fca00078ec0ff */
[----:B------:R-:W-:-:S05]  /*11420*/  IMAD.IADD R0, R2, 0x1, -R0 ;  /* 0x0000000102007824 */ /* 0x000fca00078e0a00 */
[----:B------:R-:W-:Y:S01]  /*11430*/  SHF.L.U32 R0, R0, 0x1f, RZ ;  /* 0x0000001f00007819 */ /* 0x000fe200000006ff */
[----:B------:R-:W-:Y:S01]  /*11440*/  NOP ;  /* 0x0000000000007918 */ /* 0x000fe20000000000 */
[----:B------:R0:W-:Y:S01]  /*11450*/  SYNCS.ARRIVE.TRANS64.A1T0 RZ, [R17+URZ+0x33400], RZ ;  /* 0x033400ff11ff79a7 */ /* 0x0001e2000810003f */
[----:B------:R-:W-:Y:S01]  /*11460*/  BSSY B0, `(.L_x_223) ;  /* 0x0000003000007945 */ /* 0x000fe20003800000 */
[----:B------:R-:W1:Y:S03]  /*11470*/  SYNCS.PHASECHK.TRANS64.TRYWAIT P0, [R17+URZ+0x33420], R0 ;  /* 0x03342000110075a7 */ /* 0x000e66000800017f */
[----:B01----:R-:W-:Y:S05]  /*11480*/  @!P0 BRA `(.L_x_224) ;  /* 0x0000003400a48947 */ /* 0x003fea0003800000 */
.L_x_299:
[----:B------:R-:W-:Y:S05]  /*11490*/  BSYNC B0 ;  /* 0x0000000000007941 */ /* 0x000fea0003800000 */
.L_x_223:
[----:B------:R-:W3:Y:S04]  /*114a0*/  LDL.LU R2, [R1+0x24] ;  /* 0x0000240001027983 */ /* 0x000ee80000300800 */
[----:B------:R-:W4:Y:S01]  /*114b0*/  LDL R3, [R1+0xc] ;  /* 0x00000c0001037983 */ /* 0x000f220000100800 */
[----:B---3--:R-:W-:-:S05]  /*114c0*/  VIADD R2, R2, 0xfffffffe ;  /* 0xfffffffe02027836 */ /* 0x008fca0000000000 */
[----:B----4-:R-:W-:-:S13]  /*114d0*/  ISETP.GE.AND P0, PT, R2, R3, PT ;  /* 0x000000030200720c */ /* 0x010fda0003f06270 */
[----:B------:R-:W-:Y:S05]  /*114e0*/  @!P0 BRA `(.L_x_225) ;  /* 0x0000001000e08947 */ /* 0x000fea0003800000 */
[----:B0-----:R-:W-:Y:S02]  /*114f0*/  IMAD.MOV.U32 R0, RZ, RZ, R19 ;  /* 0x000000ffff007224 */ /* 0x001fe400078e0013 */
[----:B------:R-:W-:-:S07]  /*11500*/  IMAD.MOV.U32 R8, RZ, RZ, R18 ;  /* 0x000000ffff087224 */ /* 0x000fce00078e0012 */
.L_x_249:
[----:B------:R-:W3:Y:S01]  /*11510*/  LDL R3, [R1+0x10] ;  /* 0x0000100001037983 */ /* 0x000ee20000100800 */
[----:B------:R-:W-:Y:S01]  /*11520*/  VIADD R18, R8, 0x1 ;  /* 0x0000000108127836 */ /* 0x000fe20000000000 */
[----:B------:R-:W-:Y:S05]  /*11530*/  YIELD ;  /* 0x0000000000007946 */ /* 0x000fea0003800000 */
[----:B------:R-:W-:Y:S01]  /*11540*/  ISETP.NE.AND P0, PT, R18, 0x2, PT ;  /* 0x000000021200780c */ /* 0x000fe20003f05270 */
[----:B------:R-:W-:Y:S03]  /*11550*/  BSSY B0, `(.L_x_226) ;  /* 0x00000a7000007945 */ /* 0x000fe60003800000 */
[----:B------:R-:W-:-:S02]  /*11560*/  SEL R19, RZ, 0x1, P0 ;  /* 0x00000001ff137807 */ /* 0x000fc40000000000 */
[----:B------:R-:W-:Y:S02]  /*11570*/  SEL R18, R18, RZ, P0 ;  /* 0x000000ff12127207 */ /* 0x000fe40000000000 */
[----:B------:R-:W-:Y:S02]  /*11580*/  LOP3.LUT R19, R0, R19, RZ, 0x3c, !PT ;  /* 0x0000001300137212 */ /* 0x000fe400078e3cff */
[----:B---3--:R-:W-:-:S13]  /*11590*/  LOP3.LUT P1, RZ, R3, 0x1, RZ, 0xc0, !PT ;  /* 0x0000000103ff7812 */ /* 0x008fda000782c0ff */
[----:B------:R-:W-:Y:S05]  /*115a0*/  @!P1 BRA `(.L_x_227) ;  /* 0x0000000800849947 */ /* 0x000fea0003800000 */
[----:B------:R-:W-:Y:S01]  /*115b0*/  ULDC.64 UR4, c[0x0][0x418] ;  /* 0x0001060000047ab9 */ /* 0x000fe20000000a00 */
[----:B------:R-:W-:Y:S01]  /*115c0*/  IMAD.MOV.U32 R3, RZ, RZ, R2 ;  /* 0x000000ffff037224 */ /* 0x000fe200078e0002 */
[----:B------:R-:W-:-:S04]  /*115d0*/  ISETP.NE.U32.AND P0, PT, RZ, UR4, PT ;  /* 0x00000004ff007c0c */ /* 0x000fc8000bf05070 */
[----:B------:R-:W-:-:S13]  /*115e0*/  ISETP.NE.AND.EX P0, PT, RZ, UR5, PT, P0 ;  /* 0x00000005ff007c0c */ /* 0x000fda000bf05300 */
[----:B------:R-:W-:Y:S05]  /*115f0*/  @!P0 BRA `(.L_x_228) ;  /* 0x00000000004c8947 */ /* 0x000fea0003800000 */
[----:B------:R-:W3:Y:S01]  /*11600*/  LDL R9, [R1+0x14] ;  /* 0x0000140001097983 */ /* 0x000ee20000100800 */
[----:B------:R-:W0:Y:S01]  /*11610*/  LDC R3, c[0x0][0x43c] ;  /* 0x00010f00ff037b82 */ /* 0x000e220000000800 */
[----:B------:R-:W-:Y:S02]  /*11620*/  ULDC.64 UR6, c[0x0][0x428] ;  /* 0x00010a0000067ab9 */ /* 0x000fe40000000a00 */
[----:B------:R-:W4:Y:S01]  /*11630*/  LDL R7, [R1+0x8] ;  /* 0x0000080001077983 */ /* 0x000f220000100800 */
[----:B0-----:R-:W-:-:S13]  /*11640*/  ISETP.NE.AND P0, PT, R3, 0x1, PT ;  /* 0x000000010300780c */ /* 0x001fda0003f05270 */
[----:B--2---:R-:W0:Y:S02]  /*11650*/  @P0 LDC.64 R4, c[0x0][0x440] ;  /* 0x00011000ff040b82 */ /* 0x004e240000000a00 */
[----:B0-----:R-:W-:-:S04]  /*11660*/  @P0 IMAD.HI.U32 R6, R2, R4, RZ ;  /* 0x0000000402060227 */ /* 0x001fc800078e00ff */
[----:B------:R-:W-:Y:S01]  /*11670*/  IMAD.MOV.U32 R4, RZ, RZ, R2 ;  /* 0x000000ffff047224 */ /* 0x000fe200078e0002 */
[----:B------:R-:W-:-:S05]  /*11680*/  @P0 SHF.R.U32.HI R4, RZ, R5, R6 ;  /* 0x00000005ff040219 */ /* 0x000fca0000011606 */
[----:B------:R-:W-:-:S04]  /*11690*/  IMAD.MOV R5, RZ, RZ, -R4 ;  /* 0x000000ffff057224 */ /* 0x000fc800078e0a04 */
[----:B------:R-:W-:Y:S01]  /*116a0*/  IMAD R3, R3, R5, R2 ;  /* 0x0000000503037224 */ /* 0x000fe200078e0202 */
[----:B------:R-:W-:Y:S01]  /*116b0*/  SHF.R.S32.HI R5, RZ, 0x1f, R4 ;  /* 0x0000001fff057819 */ /* 0x000fe20000011404 */
[----:B---3--:R-:W-:-:S04]  /*116c0*/  IMAD R6, R9, UR6, RZ ;  /* 0x0000000609067c24 */ /* 0x008fc8000f8e02ff */
[C---:B----4-:R-:W-:Y:S02]  /*116d0*/  IMAD R6, R7.reuse, UR7, R6 ;  /* 0x0000000707067c24 */ /* 0x050fe4000f8e0206 */
[----:B------:R-:W-:-:S04]  /*116e0*/  IMAD.WIDE.U32 R4, R7, UR6, R4 ;  /* 0x0000000607047c25 */ /* 0x000fc8000f8e0004 */
[----:B------:R-:W-:Y:S01]  /*116f0*/  IMAD.IADD R5, R6, 0x1, R5 ;  /* 0x0000000106057824 */ /* 0x000fe200078e0205 */
[----:B------:R-:W-:-:S04]  /*11700*/  LEA R6, P0, R4, UR4, 0x2 ;  /* 0x0000000404067c11 */ /* 0x000fc8000f8010ff */
[----:B------:R-:W-:-:S05]  /*11710*/  LEA.HI.X R7, R4, UR5, R5, 0x2, P0 ;  /* 0x0000000504077c11 */ /* 0x000fca00080f1405 */
[----:B------:R0:W5:Y:S04]  /*11720*/  LDG.E R16, desc[UR50][R6.64] ;  /* 0x0000003206107981 */ /* 0x000168000c1e1900 */
.L_x_228:
[----:B------:R-:W0:Y:S01]  /*11730*/  S2R R4, SR_TID.X ;  /* 0x0000000000047919 */ /* 0x000e220000002100 */
[----:B--2---:R-:W-:Y:S01]  /*11740*/  IMAD R5, R18, 0x8, R17 ;  /* 0x0000000812057824 */ /* 0x004fe200078e0211 */
[----:B------:R-:W-:Y:S01]  /*11750*/  BSSY B1, `(.L_x_229) ;  /* 0x0000006000017945 */ /* 0x000fe20003800000 */
[----:B0-----:R-:W-:Y:S02]  /*11760*/  LOP3.LUT R6, R4, 0x7f, RZ, 0xc0, !PT ;  /* 0x0000007f04067812 */ /* 0x001fe400078ec0ff */
[----:B------:R-:W-:Y:S02]  /*11770*/  SHF.L.U32 R4, R19, 0x1f, RZ ;  /* 0x0000001f13047819 */ /* 0x000fe400000006ff */
[----:B------:R-:W-:Y:S02]  /*11780*/  ISETP.NE.AND P1, PT, R6, RZ, PT ;  /* 0x000000ff0600720c */ /* 0x000fe40003f25270 */
[----:B------:R-:W0:Y:S02]  /*11790*/  SYNCS.PHASECHK.TRANS64.TRYWAIT P0, [R5+URZ+0x33480], R4 ;  /* 0x03348004050075a7 */ /* 0x000e24000800017f */
[----:B0-----:R-:W-:Y:S09]  /*117a0*/  @!P0 BRA `(.L_x_230) ;  /* 0x0000003000f08947 */ /* 0x001ff20003800000 */
.L_x_300:
[----:B------:R-:W-:Y:S05]  /*117b0*/  BSYNC B1 ;  /* 0x0000000000017941 */ /* 0x000fea0003800000 */
.L_x_229:
[----:B------:R-:W-:Y:S04]  /*117c0*/  BSSY B1, `(.L_x_231) ;  /* 0x0000009000017945 */ /* 0x000fe80003800000 */
        /* <DEDUP_REMOVED lines=8> */
.L_x_232:
[----:B------:R-:W-:Y:S05]  /*11850*/  BSYNC B1 ;  /* 0x0000000000017941 */ /* 0x000fea0003800000 */
.L_x_231:
[----:B------:R-:W-:Y:S01]  /*11860*/  IMAD.MOV.U32 R12, RZ, RZ, RZ ;  /* 0x000000ffff0c7224 */ /* 0x000fe200078e00ff */
[----:B------:R-:W-:Y:S01]  /*11870*/  UIADD3 UR4, UP0, UR52, 0x470, URZ ;  /* 0x0000047034047890 */ /* 0x000fe2000ff1e03f */
[----:B------:R-:W-:Y:S01]  /*11880*/  IMAD.MOV.U32 R7, RZ, RZ, 0xa0 ;  /* 0x000000a0ff077424 */ /* 0x000fe200078e00ff */
[----:B------:R-:W-:Y:S01]  /*11890*/  PLOP3.LUT P0, PT, PT, PT, PT, 0x80, 0x0 ;  /* 0x000000000000781c */ /* 0x000fe20003f0f070 */
[----:B------:R-:W-:Y:S01]  /*118a0*/  IMAD R6, R18, 0x7800, R17 ;  /* 0x0000780012067824 */ /* 0x000fe200078e0211 */
[----:B------:R-:W-:Y:S01]  /*118b0*/  R2UR UR10, R12 ;  /* 0x000000000c0a72ca */ /* 0x000fe200000e0000 */
[----:B------:R-:W-:Y:S01]  /*118c0*/  IMAD R7, R3, R7, UR40 ;  /* 0x0000002803077e24 */ /* 0x000fe2000f8e0207 */
[----:B------:R-:W-:Y:S01]  /*118d0*/  UIADD3.X UR5, URZ, UR53, URZ, UP0, !UPT ;  /* 0x000000353f057290 */ /* 0x000fe200087fe43f */
[----:B------:R-:W-:Y:S01]  /*118e0*/  VIADD R3, R5, 0x33470 ;  /* 0x0003347005037836 */ /* 0x000fe20000000000 */
[----:B------:R-:W-:Y:S01]  /*118f0*/  UMOV UR6, 0x0 ;  /* 0x0000000000067882 */ /* 0x000fe20000000000 */
[----:B------:R-:W-:Y:S01]  /*11900*/  VIADD R9, R6, 0xf200 ;  /* 0x0000f20006097836 */ /* 0x000fe20000000000 */
[----:B------:R-:W-:-:S09]  /*11910*/  UMOV UR7, 0x14f00000 ;  /* 0x14f0000000077882 */ /* 0x000fd20000000000 */
.L_x_233:
[----:B------:R-:W-:-:S13]  /*11920*/  @P0 ELECT P2, URZ, PT ;  /* 0x00000000003f082f */ /* 0x000fda0003840000 */
[----:B-----5:R-:W-:Y:S01]  /*11930*/  @P2 R2UR UR13, R16 ;  /* 0x00000000100d22ca */ /* 0x020fe200000e0000 */
[----:B------:R-:W-:Y:S01]  /*11940*/  UMOV UR12, UR36 ;  /* 0x00000024000c7c82 */ /* 0x000fe20008000000 */
[----:B------:R-:W-:Y:S02]  /*11950*/  @P2 R2UR UR11, R7 ;  /* 0x00000000070b22ca */ /* 0x000fe400000e0000 */
[----:B------:R-:W-:Y:S02]  /*11960*/  @P2 R2UR UR9, R3 ;  /* 0x00000000030922ca */ /* 0x000fe400000e0000 */
[----:B------:R-:W-:Y:S02]  /*11970*/  @P2 R2UR UR8, R9 ;  /* 0x00000000090822ca */ /* 0x000fe400000e0000 */
[----:B------:R-:W-:Y:S02]  /*11980*/  @P2 PLOP3.LUT P0, PT, P2, PT, PT, 0x8, 0x0 ;  /* 0x000000000000281c */ /* 0x000fe4000170e170 */
[----:B------:R-:W-:-:S09]  /*11990*/  PLOP3.LUT P2, PT, PT, PT, PT, 0x8, 0x0 ;  /* 0x000000000000781c */ /* 0x000fd20003f4e170 */
[----:B------:R1:W-:Y:S02]  /*119a0*/  UTMALDG.4D [UR8], [UR4], desc[UR6] ;  /* 0x00000608040075b4 */ /* 0x0003e40008019000 */
[----:B-1----:R-:W-:Y:S05]  /*119b0*/  @P0 BRA.U.ANY `(.L_x_233) ;  /* 0xfffffffd00d80947 */ /* 0x002fea000393ffff */
[----:B------:R-:W-:Y:S01]  /*119c0*/  IMAD.MOV.U32 R14, RZ, RZ, 0x40 ;  /* 0x00000040ff0e7424 */ /* 0x000fe200078e00ff */
[----:B------:R-:W-:Y:S01]  /*119d0*/  PLOP3.LUT P0, PT, PT, PT, PT, 0x80, 0x0 ;  /* 0x000000000000781c */ /* 0x000fe20003f0f070 */
[----:B------:R-:W-:Y:S01]  /*119e0*/  VIADD R9, R6, 0x11a00 ;  /* 0x00011a0006097836 */ /* 0x000fe20000000000 */
[----:B------:R-:W-:Y:S01]  /*119f0*/  UMOV UR6, 0x0 ;  /* 0x0000000000067882 */ /* 0x000fe20000000000 */
[----:B------:R-:W-:Y:S01]  /*11a00*/  UMOV UR7, 0x14f00000 ;  /* 0x14f0000000077882 */ /* 0x000fe20000000000 */
[----:B------:R-:W-:-:S15]  /*11a10*/  R2UR UR10, R14 ;  /* 0x000000000e0a72ca */ /* 0x000fde00000e0000 */
.L_x_234:
[----:B------:R-:W-:-:S13]  /*11a20*/  @P0 ELECT P2, URZ, PT ;  /* 0x00000000003f082f */ /* 0x000fda0003840000 */
[----:B------:R-:W-:Y:S01]  /*11a30*/  @P2 R2UR UR13, R16 ;  /* 0x00000000100d22ca */ /* 0x000fe200000e0000 */
        /* <DEDUP_REMOVED lines=14> */
.L_x_235:
        /* <DEDUP_REMOVED lines=10> */
[----:B------:R-:W1:Y:S01]  /*11bc0*/  SYNCS.PHASECHK.TRANS64.TRYWAIT P0, [R5+URZ+0x33440], R4 ;  /* 0x03344004050075a7 */ /* 0x000e62000800017f */
[----:B------:R-:W-:Y:S04]  /*11bd0*/  BSSY B1, `(.L_x_236) ;  /* 0x0000002000017945 */ /* 0x000fe80003800000 */
[----:B-1----:R-:W-:Y:S05]  /*11be0*/  @!P0 BRA `(.L_x_237) ;  /* 0x0000002c00f48947 */ /* 0x002fea0003800000 */
.L_x_301:
[----:B------:R-:W-:Y:S05]  /*11bf0*/  BSYNC B1 ;  /* 0x0000000000017941 */ /* 0x000fea0003800000 */
.L_x_236:
[----:B------:R-:W-:Y:S01]  /*11c00*/  BSSY B1, `(.L_x_238) ;  /* 0x000000b000017945 */ /* 0x000fe20003800000 */
[----:B------:R-:W-:Y:S02]  /*11c10*/  IMAD.MOV.U32 R10, RZ, RZ, 0x0 ;  /* 0x00000000ff0a7424 */ /* 0x000fe400078e00ff */
[----:B------:R-:W-:Y:S01]  /*11c20*/  IMAD.MOV.U32 R11, RZ, RZ, 0x14f00000 ;  /* 0x14f00000ff0b7424 */ /* 0x000fe200078e00ff */
[----:B------:R-:W-:Y:S06]  /*11c30*/  @P1 BRA `(.L_x_239) ;  /* 0x00000000001c1947 */ /* 0x000fec0003800000 */
[----:B------:R-:W2:Y:S02]  /*11c40*/  S2R R3, SR_TID.X ;  /* 0x0000000000037919 */ /* 0x000ea40000002100 */
[----:B--2---:R-:W-:Y:S01]  /*11c50*/  LOP3.LUT R9, R3, 0x1f, RZ, 0xc0, !PT ;  /* 0x0000001f03097812 */ /* 0x004fe200078ec0ff */
[----:B------:R-:W-:-:S03]  /*11c60*/  IMAD.MOV.U32 R3, RZ, RZ, 0x7800 ;  /* 0x00007800ff037424 */ /* 0x000fc600078e00ff */
[----:B------:R-:W-:Y:S01]  /*11c70*/  ISETP.NE.AND P0, PT, R9, RZ, PT ;  /* 0x000000ff0900720c */ /* 0x000fe20003f05270 */
[----:B------:R2:W-:-:S12]  /*11c80*/  SYNCS.ARRIVE.TRANS64 RZ, [R5+URZ+0x33430], R3 ;  /* 0x0334300305ff79a7 */ /* 0x0005d8000800003f */
[----:B--2---:R-:W-:Y:S05]  /*11c90*/  @!P0 BRA `(.L_x_239) ;  /* 0x0000000000048947 */ /* 0x004fea0003800000 */
[----:B------:R-:W-:Y:S01]  /*11ca0*/  BPT.TRAP 0x1 ;  /* 0x000000040000795c */ /* 0x000fe20000300000 */
.L_x_239:
[----:B------:R-:W-:Y:S05]  /*11cb0*/  BSYNC B1 ;  /* 0x0000000000017941 */ /* 0x000fea0003800000 */
.L_x_238:
[----:B------:R-:W-:Y:S01]  /*11cc0*/  R2UR UR10, R12 ;  /* 0x000000000c0a72ca */ /* 0x000fe200000e0000 */
[----:B------:R-:W-:Y:S01]  /*11cd0*/  UIADD3 UR4, UP0, UR52, 0x370, URZ ;  /* 0x0000037034047890 */ /* 0x000fe2000ff1e03f */
[----:B------:R-:W-:Y:S01]  /*11ce0*/  R2UR UR6, R10 ;  /* 0x000000000a0672ca */ /* 0x000fe200000e0000 */
[----:B01----:R-:W-:Y:S01]  /*11cf0*/  VIADD R5, R5, 0x33430 ;  /* 0x0003343005057836 */ /* 0x003fe20000000000 */
[----:B------:R-:W-:Y:S01]  /*11d00*/  R2UR UR7, R11 ;  /* 0x000000000b0772ca */ /* 0x000fe200000e0000 */
[----:B------:R-:W-:Y:S01]  /*11d10*/  VIADD R3, R6, 0x24200 ;  /* 0x0002420006037836 */ /* 0x000fe20000000000 */
[----:B------:R-:W-:Y:S01]  /*11d20*/  PLOP3.LUT P0, PT, PT, PT, PT, 0x80, 0x0 ;  /* 0x000000000000781c */ /* 0x000fe20003f0f070 */
[----:B------:R-:W-:-:S12]  /*11d30*/  UIADD3.X UR5, URZ, UR53, URZ, UP0, !UPT ;  /* 0x000000353f057290 */ /* 0x000fd800087fe43f */
.L_x_240:
        /* <DEDUP_REMOVED lines=9> */
[----:B0-----:R-:W-:Y:S05]  /*11dd0*/  @P0 BRA.U.ANY `(.L_x_240) ;  /* 0xfffffffd00d80947 */ /* 0x001fea000393ffff */
[----:B------:R-:W-:Y:S01]  /*11de0*/  R2UR UR10, R14 ;  /* 0x000000000e0a72ca */ /* 0x000fe200000e0000 */
[----:B------:R-:W-:Y:S01]  /*11df0*/  VIADD R3, R6, 0x26a00 ;  /* 0x00026a0006037836 */ /* 0x000fe20000000000 */
[----:B------:R-:W-:Y:S02]  /*11e00*/  R2UR UR6, R10 ;  /* 0x000000000a0672ca */ /* 0x000fe400000e0000 */
[----:B------:R-:W-:Y:S02]  /*11e10*/  R2UR UR7, R11 ;  /* 0x000000000b0772ca */ /* 0x000fe400000e0000 */
[----:B------:R-:W-:-:S13]  /*11e20*/  PLOP3.LUT P0, PT, PT, PT, PT, 0x80, 0x0 ;  /* 0x000000000000781c */ /* 0x000fda0003f0f070 */
.L_x_241:
        /* <DEDUP_REMOVED lines=15> */
.L_x_242:
        /* <DEDUP_REMOVED lines=10> */
.L_x_227:
[----:B------:R-:W-:Y:S05]  /*11fc0*/  BSYNC B0 ;  /* 0x0000000000007941 */ /* 0x000fea0003800000 */
.L_x_226:
[----:B------:R-:W-:-:S06]  /*11fd0*/  UISETP.NE.AND UP0, UPT, UR39, 0x3, UPT ;  /* 0x000000032700788c */ /* 0x000fcc000bf05270 */
[----:B------:R-:W-:-:S13]  /*11fe0*/  PLOP3.LUT P0, PT, PT, PT, UP0, 0x80, 0x0 ;  /* 0x000000000000781c */ /* 0x000fda0003f0f008 */
[----:B------:R-:W-:Y:S05]  /*11ff0*/  @!P0 BRA `(.L_x_243) ;  /* 0x0000000000048947 */ /* 0x000fea0003800000 */
[----:B------:R-:W-:Y:S01]  /*12000*/  BPT.TRAP 0x1 ;  /* 0x000000040000795c */ /* 0x000fe20000300000 */
.L_x_243:
[----:B------:R-:W-:Y:S01]  /*12010*/  IMAD.U32 R3, RZ, RZ, UR42 ;  /* 0x0000002aff037e24 */ /* 0x000fe2000f8e00ff */
[----:B------:R-:W-:Y:S01]  /*12020*/  LOP3.LUT R4, R0, 0x1, RZ, 0x3c, !PT ;  /* 0x0000000100047812 */ /* 0x000fe200078e3cff */
[----:B------:R-:W-:Y:S03]  /*12030*/  BSSY B0, `(.L_x_244) ;  /* 0x0000006000007945 */ /* 0x000fe60003800000 */
[----:B------:R-:W-:Y:S01]  /*12040*/  ISETP.NE.AND P1, PT, R3, 0x3, PT ;  /* 0x000000030300780c */ /* 0x000fe20003f25270 */
[----:B------:R-:W-:Y:S01]  /*12050*/  IMAD R3, R8, 0x8, R17 ;  /* 0x0000000808037824 */ /* 0x000fe200078e0211 */
[----:B------:R-:W-:-:S04]  /*12060*/  SHF.L.U32 R4, R4, 0x1f, RZ ;  /* 0x0000001f04047819 */ /* 0x000fc800000006ff */
[----:B------:R-:W0:Y:S02]  /*12070*/  SYNCS.PHASECHK.TRANS64.TRYWAIT P0, [R3+URZ+0x33470], R4 ;  /* 0x03347004030075a7 */ /* 0x000e24000800017f */
[----:B0-----:R-:W-:Y:S05]  /*12080*/  @!P0 BRA `(.L_x_245) ;  /* 0x0000002800e08947 */ /* 0x001fea0003800000 */
.L_x_302:
[----:B------:R-:W-:Y:S05]  /*12090*/  BSYNC B0 ;  /* 0x0000000000007941 */ /* 0x000fea0003800000 */
.L_x_244:
[----:B------:R-:W-:Y:S05]  /*120a0*/  @!P1 BRA `(.L_x_246) ;  /* 0x0000000000049947 */ /* 0x000fea0003800000 */
[----:B------:R-:W-:Y:S01]  /*120b0*/  BPT.TRAP 0x1 ;  /* 0x000000040000795c */ /* 0x000fe20000300000 */
.L_x_246:
[----:B------:R-:W-:Y:S01]  /*120c0*/  SHF.L.U32 R0, R0, 0x1f, RZ ;  /* 0x0000001f00007819 */ /* 0x000fe200000006ff */
[----:B------:R-:W-:-:S03]  /*120d0*/  IMAD R10, R8, 0x7800, RZ ;  /* 0x00007800080a7824 */ /* 0x000fc600078e02ff */
[----:B------:R-:W1:Y:S02]  /*120e0*/  SYNCS.PHASECHK.TRANS64.TRYWAIT P0, [R3+URZ+0x33460], R0 ;  /* 0x03346000030075a7 */ /* 0x000e64000800017f */
[----:B-1----:R-:W-:Y:S05]  /*120f0*/  @!P0 BRA `(.L_x_247) ;  /* 0x0000002800d88947 */ /* 0x002fea0003800000 */
.L_x_303:
[----:B0-----:R-:W1:Y:S04]  /*12100*/  LDL R4, [R1+0x1c] ;  /* 0x00001c0001047983 */ /* 0x001e680000100800 */
[----:B------:R-:W3:Y:S01]  /*12110*/  LDL R11, [R1+0x18] ;  /* 0x00001800010b7983 */ /* 0x000ee20000100800 */
[----:B------:R-:W-:Y:S05]  /*12120*/  WARPSYNC.ALL ;  /* 0x0000000000007948 */ /* 0x000fea0003800000 */
[----:B-1----:R-:W-:-:S02]  /*12130*/  LOP3.LUT R0, R10, R4, RZ, 0xfc, !PT ;  /* 0x000000040a007212 */ /* 0x002fc400078efcff */
[----:B---3--:R-:W-:-:S03]  /*12140*/  LOP3.LUT R12, R10, R11, RZ, 0xfc, !PT ;  /* 0x0000000b0a0c7212 */ /* 0x008fc600078efcff */
[C---:B------:R-:W-:Y:S02]  /*12150*/  IMAD.IADD R0, R17.reuse, 0x1, R0 ;  /* 0x0000000111007824 */ /* 0x040fe400078e0200 */
[----:B------:R-:W-:-:S03]  /*12160*/  IMAD.IADD R12, R17, 0x1, R12 ;  /* 0x00000001110c7824 */ /* 0x000fc600078e020c */
[----:B--2---:R-:W0:Y:S02]  /*12170*/  LDSM.16.MT88.4 R4, [R0+0xf200] ;  /* 0x00f200000004783b */ /* 0x004e240000004200 */
[C-C-:B0-----:R-:W-:Y:S02]  /*12180*/  PRMT R8, R4.reuse, 0x6420, R5.reuse ;  /* 0x0000642004087816 */ /* 0x141fe40000000005 */
[----:B------:R-:W-:Y:S02]  /*12190*/  PRMT R9, R4, 0x7531, R5 ;  /* 0x0000753104097816 */ /* 0x000fe40000000005 */
[C-C-:B------:R-:W-:Y:S02]  /*121a0*/  PRMT R10, R6.reuse, 0x6420, R7.reuse ;  /* 0x00006420060a7816 */ /* 0x140fe40000000007 */
[----:B------:R-:W-:-:S05]  /*121b0*/  PRMT R11, R6, 0x7531, R7 ;  /* 0x00007531060b7816 */ /* 0x000fca0000000007 */
[----:B------:R-:W-:Y:S04]  /*121c0*/  STSM.16.M88.4 [R12+0x200], R8 ;  /* 0x000200080c007844 */ /* 0x000fe80000000200 */
[----:B------:R-:W0:Y:S02]  /*121d0*/  LDSM.16.MT88.4 R4, [R0+0x11a00] ;  /* 0x011a00000004783b */ /* 0x000e240000004200 */
[C-C-:B0-----:R-:W-:Y:S02]  /*121e0*/  PRMT R8, R4.reuse, 0x6420, R5.reuse ;  /* 0x0000642004087816 */ /* 0x141fe40000000005 */
[----:B------:R-:W-:Y:S02]  /*121f0*/  PRMT R9, R4, 0x7531, R5 ;  /* 0x0000753104097816 */ /* 0x000fe40000000005 */
[----:B------:R-:W-:-:S02]  /*12200*/  PRMT R10, R6, 0x6420, R7 ;  /* 0x00006420060a7816 */ /* 0x000fc40000000007 */
        /* <DEDUP_REMOVED lines=88> */
.L_x_248:
[----:B------:R-:W2:Y:S01]  /*12790*/  S2R R0, SR_TID.X ;  /* 0x0000000000007919 */ /* 0x000ea20000002100 */
[----:B-1----:R1:W-:Y:S01]  /*127a0*/  SYNCS.ARRIVE.TRANS64.A1T0 RZ, [R3+URZ+0x33450], RZ ;  /* 0x033450ff03ff79a7 */ /* 0x0023e2000810003f */
[----:B--2---:R-:W-:Y:S02]  /*127b0*/  LOP3.LUT R4, R0, 0x7f, RZ, 0xc0, !PT ;  /* 0x0000007f00047812 */ /* 0x004fe400078ec0ff */
[----:B------:R-:W2:Y:S01]  /*127c0*/  LDL R0, [R1+0xc] ;  /* 0x00000c0001007983 */ /* 0x000ea20000100800 */
[----:B0-----:R-:W-:Y:S01]  /*127d0*/  IMAD.MOV.U32 R8, RZ, RZ, R18 ;  /* 0x000000ffff087224 */ /* 0x001fe200078e0012 */
[----:B------:R-:W-:Y:S01]  /*127e0*/  BAR.SYNC.DEFER_BLOCKING 0x2, 0x80 ;  /* 0x0082000000007b1d */ /* 0x000fe20000010000 */
[----:B------:R-:W-:-:S13]  /*127f0*/  ISETP.NE.AND P0, PT, R4, RZ, PT ;  /* 0x000000ff0400720c */ /* 0x000fda0003f05270 */
[----:B-1----:R-:W-:-:S05]  /*12800*/  @!P0 VIADD R3, R3, 0x33480 ;  /* 0x0003348003038836 */ /* 0x002fca0000000000 */
[----:B------:R-:W-:-:S04]  /*12810*/  @!P0 PRMT R3, RZ, 0x654, R3 ;  /* 0x00000654ff038816 */ /* 0x000fc80000000003 */
[----:B------:R1:W-:Y:S01]  /*12820*/  @!P0 SYNCS.ARRIVE.TRANS64.RED.A1T0 RZ, [R3+URZ], RZ ;  /* 0x000000ff03ff89a7 */ /* 0x0003e2000810043f */
[C---:B--2---:R-:W-:Y:S01]  /*12830*/  ISETP.GT.AND P0, PT, R2.reuse, R0, PT ;  /* 0x000000000200720c */ /* 0x044fe20003f04270 */
[----:B------:R-:W-:Y:S02]  /*12840*/  VIADD R2, R2, 0xffffffff ;  /* 0xffffffff02027836 */ /* 0x000fe40000000000 */
[----:B------:R-:W-:-:S10]  /*12850*/  IMAD.MOV.U32 R0, RZ, RZ, R19 ;  /* 0x000000ffff007224 */ /* 0x000fd400078e0013 */
[----:B-1----:R-:W-:Y:S05]  /*12860*/  @P0 BRA `(.L_x_249) ;  /* 0xffffffec00280947 */ /* 0x002fea000383ffff */
.L_x_225:
[----:B------:R-:W1:Y:S01]  /*12870*/  S2R R3, SR_TID.X ;  /* 0x0000000000037919 */ /* 0x000e620000002100 */
[----:B------:R-:W-:Y:S01]  /*12880*/  BSSY B0, `(.L_x_250) ;  /* 0x0000011000007945 */ /* 0x000fe20003800000 */
[----:B-1----:R-:W-:-:S04]  /*12890*/  LOP3.LUT R3, R3, 0x7f, RZ, 0xc0, !PT ;  /* 0x0000007f03037812 */ /* 0x002fc800078ec0ff */
[----:B------:R-:W-:-:S13]  /*128a0*/  ISETP.NE.AND P0, PT, R3, RZ, PT ;  /* 0x000000ff0300720c */ /* 0x000fda0003f05270 */
[----:B------:R-:W-:Y:S05]  /*128b0*/  @P0 BRA `(.L_x_251) ;  /* 0x0000000000340947 */ /* 0x000fea0003800000 */
[----:B------:R-:W1:Y:S01]  /*128c0*/  S2R R3, SR_LANEID ;  /* 0x0000000000037919 */ /* 0x000e620000000000 */
[----:B------:R-:W-:Y:S02]  /*128d0*/  VOTEU.ANY UR4, UPT, PT ;  /* 0x0000000000047886 */ /* 0x000fe400038e0100 */
[----:B0-----:R-:W1:Y:S08]  /*128e0*/  FLO.U32 R0, UR4 ;  /* 0x0000000400007d00 */ /* 0x001e7000080e0000 */
[----:B--2---:R-:W0:Y:S01]  /*128f0*/  POPC R5, UR4 ;  /* 0x0000000400057d09 */ /* 0x004e220008000000 */
[----:B-1----:R-:W-:-:S02]  /*12900*/  ISETP.EQ.U32.AND P1, PT, R0, R3, PT ;  /* 0x000000030000720c */ /* 0x002fc40003f22070 */
[----:B------:R-:W0:Y:S11]  /*12910*/  LDC.64 R2, c[0x0][0xc60] ;  /* 0x00031800ff027b82 */ /* 0x000e360000000a00 */
[----:B0-----:R-:W2:Y:S01]  /*12920*/  @P1 ATOMG.E.ADD.STRONG.GPU PT, R3, desc[UR50][R2.64], R5 ;  /* 0x00000005020319a8 */ /* 0x001ea200081ee1f2 */
[----:B------:R-:W0:Y:S02]  /*12930*/  S2R R4, SR_LTMASK ;  /* 0x0000000000047919 */ /* 0x000e240000003900 */
[----:B0-----:R-:W-:-:S04]  /*12940*/  LOP3.LUT R4, R4, UR4, RZ, 0xc0, !PT ;  /* 0x0000000404047c12 */ /* 0x001fc8000f8ec0ff */
[----:B------:R-:W0:Y:S01]  /*12950*/  POPC R7, R4 ;  /* 0x0000000400077309 */ /* 0x000e220000000000 */
[----:B--2---:R-:W0:Y:S02]  /*12960*/  SHFL.IDX PT, R0, R3, R0, 0x1f ;  /* 0x00001f0003007589 */ /* 0x004e2400000e0000 */
[----:B0-----:R-:W-:-:S05]  /*12970*/  IADD3 R0, R0, UR41, R7 ;  /* 0x0000002900007c10 */ /* 0x001fca000fffe007 */
[----:B------:R1:W-:Y:S02]  /*12980*/  STL [R1], R0 ;  /* 0x0000000001007387 */ /* 0x0003e40000100800 */
.L_x_251:
[----:B------:R-:W-:Y:S05]  /*12990*/  BSYNC B0 ;  /* 0x0000000000007941 */ /* 0x000fea0003800000 */
.L_x_250:
[----:B------:R-:W-:-:S06]  /*129a0*/  UISETP.NE.AND UP0, UPT, UR39, 0x3, UPT ;  /* 0x000000032700788c */ /* 0x000fcc000bf05270 */
[----:B------:R-:W-:-:S13]  /*129b0*/  PLOP3.LUT P1, PT, PT, PT, UP0, 0x80, 0x0 ;  /* 0x000000000000781c */ /* 0x000fda0003f2f008 */
[----:B------:R-:W-:Y:S05]  /*129c0*/  @!P1 BRA `(.L_x_252) ;  /* 0x0000000000049947 */ /* 0x000fea0003800000 */
[----:B------:R-:W-:Y:S01]  /*129d0*/  BPT.TRAP 0x1 ;  /* 0x000000040000795c */ /* 0x000fe20000300000 */
.L_x_252:
[----:B01----:R-:W-:Y:S01]  /*129e0*/  IMAD.U32 R0, RZ, RZ, UR42 ;  /* 0x0000002aff007e24 */ /* 0x003fe2000f8e00ff */
[----:B------:R-:W-:Y:S01]  /*129f0*/  BSSY B0, `(.L_x_253) ;  /* 0x0000007000007945 */ /* 0x000fe20003800000 */
[----:B------:R-:W-:-:S03]  /*12a00*/  IMAD R3, R18, 0x8, R17 ;  /* 0x0000000812037824 */ /* 0x000fc600078e0211 */
[----:B------:R-:W-:Y:S02]  /*12a10*/  ISETP.NE.AND P2, PT, R0, 0x3, PT ;  /* 0x000000030000780c */ /* 0x000fe40003f45270 */
[----:B------:R-:W-:-:S04]  /*12a20*/  LOP3.LUT R0, R19, 0x1, RZ, 0x3c, !PT ;  /* 0x0000000113007812 */ /* 0x000fc800078e3cff */
[----:B------:R-:W-:-:S04]  /*12a30*/  SHF.L.U32 R0, R0, 0x1f, RZ ;  /* 0x0000001f00007819 */ /* 0x000fc800000006ff */
[----:B------:R-:W0:Y:S02]  /*12a40*/  SYNCS.PHASECHK.TRANS64.TRYWAIT P1, [R3+URZ+0x33470], R0 ;  /* 0x03347000030075a7 */ /* 0x000e24000802017f */
[----:B0-----:R-:W-:Y:S05]  /*12a50*/  @!P1 BRA `(.L_x_254) ;  /* 0x0000002000949947 */ /* 0x001fea0003800000 */
.L_x_304:
[----:B------:R-:W-:Y:S05]  /*12a60*/  BSYNC B0 ;  /* 0x0000000000007941 */ /* 0x000fea0003800000 */
.L_x_253:
[----:B------:R-:W-:Y:S05]  /*12a70*/  @!P2 BRA `(.L_x_255) ;  /* 0x000000000004a947 */ /* 0x000fea0003800000 */
[----:B------:R-:W-:Y:S01]  /*12a80*/  BPT.TRAP 0x1 ;  /* 0x000000040000795c */ /* 0x000fe20000300000 */
.L_x_255:
[----:B0-----:R-:W-:-:S04]  /*12a90*/  SHF.L.U32 R0, R19, 0x1f, RZ ;  /* 0x0000001f13007819 */ /* 0x001fc800000006ff */
[----:B------:R-:W0:Y:S02]  /*12aa0*/  SYNCS.PHASECHK.TRANS64.TRYWAIT P1, [R3+URZ+0x33460], R0 ;  /* 0x03346000030075a7 */ /* 0x000e24000802017f */
[----:B0-----:R-:W-:Y:S05]  /*12ab0*/  @!P1 BRA `(.L_x_256) ;  /* 0x0000002000909947 */ /* 0x001fea0003800000 */
.L_x_305:
[----:B------:R-:W0:Y:S04]  /*12ac0*/  LDL R4, [R1+0x1c] ;  /* 0x00001c0001047983 */ /* 0x000e280000100800 */
[----:B------:R-:W3:Y:S01]  /*12ad0*/  LDL R10, [R1+0x18] ;  /* 0x00001800010a7983 */ /* 0x000ee20000100800 */
[----:B------:R-:W-:Y:S01]  /*12ae0*/  IMAD R2, R18, 0x7800, RZ ;  /* 0x0000780012027824 */ /* 0x000fe200078e02ff */
[----:B------:R-:W-:Y:S05]  /*12af0*/  WARPSYNC.ALL ;  /* 0x0000000000007948 */ /* 0x000fea0003800000 */
[----:B0-----:R-:W-:-:S02]  /*12b00*/  LOP3.LUT R0, R2, R4, RZ, 0xfc, !PT ;  /* 0x0000000402007212 */ /* 0x001fc400078efcff */
        /* <DEDUP_REMOVED lines=101> */
.L_x_257:
[----:B-1----:R-:W-:Y:S01]  /*13160*/  SYNCS.ARRIVE.TRANS64.A1T0 RZ, [R3+URZ+0x33450], RZ ;  /* 0x033450ff03ff79a7 */ /* 0x002fe2000810003f */
[----:B------:R-:W-:Y:S02]  /*13170*/  @!P0 VIADD R0, R3, 0x33480 ;  /* 0x0003348003008836 */ /* 0x000fe40000000000 */
[----:B------:R-:W-:-:S03]  /*13180*/  VIADD R18, R18, 0x1 ;  /* 0x0000000112127836 */ /* 0x000fc60000000000 */
[----:B------:R-:W-:Y:S01]  /*13190*/  @!P0 PRMT R0, RZ, 0x654, R0 ;  /* 0x00000654ff008816 */ /* 0x000fe20000000000 */
[----:B------:R-:W-:Y:S06]  /*131a0*/  BAR.SYNC.DEFER_BLOCKING 0x2, 0x80 ;  /* 0x0082000000007b1d */ /* 0x000fec0000010000 */
[----:B------:R1:W-:Y:S01]  /*131b0*/  @!P0 SYNCS.ARRIVE.TRANS64.RED.A1T0 RZ, [R0+URZ], RZ ;  /* 0x000000ff00ff89a7 */ /* 0x0003e2000810043f */
[----:B------:R-:W-:-:S04]  /*131c0*/  ISETP.NE.AND P0, PT, R18, 0x2, PT ;  /* 0x000000021200780c */ /* 0x000fc80003f05270 */
[----:B------:R-:W-:Y:S02]  /*131d0*/  SEL R18, R18, RZ, P0 ;  /* 0x000000ff12127207 */ /* 0x000fe40000000000 */
[----:B-1----:R-:W-:-:S04]  /*131e0*/  SEL R0, RZ, 0x1, P0 ;  /* 0x00000001ff007807 */ /* 0x002fc80000000000 */
[----:B------:R-:W-:-:S07]  /*131f0*/  LOP3.LUT R19, R19, R0, RZ, 0x3c, !PT ;  /* 0x0000000013137212 */ /* 0x000fce00078e3cff */
.L_x_200:
[----:B------:R-:W-:Y:S05]  /*13200*/  BSYNC B7 ;  /* 0x0000000000077941 */ /* 0x000fea0003800000 */
.L_x_198:
[----:B0-----:R-:W2:Y:S02]  /*13210*/  LDL R0, [R1+0x10] ;  /* 0x0000100001007983 */ /* 0x001ea40000100800 */
[----:B--2---:R-:W-:-:S13]  /*13220*/  LOP3.LUT P0, RZ, R0, 0x2, RZ, 0xc0, !PT ;  /* 0x0000000200ff7812 */ /* 0x004fda000780c0ff */
[----:B------:R-:W-:Y:S05]  /*13230*/  @!P0 BRA `(.L_x_258) ;  /* 0x0000000000308947 */ /* 0x000fea0003800000 */
[----:B------:R-:W0:Y:S08]  /*13240*/  S2UR UR5, SR_CgaCtaId ;  /* 0x00000000000579c3 */ /* 0x000e300000008800 */
[----:B------:R-:W-:Y:S06]  /*13250*/  BAR.SYNC.DEFER_BLOCKING 0x5, 0x180 ;  /* 0x0146000000007b1d */ /* 0x000fec0000010000 */
[----:B------:R-:W-:-:S02]  /*13260*/  UMOV UR4, 0x400 ;  /* 0x0000040000047882 */ /* 0x000fc40000000000 */
[----:B0-----:R-:W-:-:S06]  /*13270*/  ULEA UR4, UR5, UR4, 0x18 ;  /* 0x0000000405047291 */ /* 0x001fcc000f8ec03f */
[----:B------:R-:W-:-:S05]  /*13280*/  IMAD.U32 R17, RZ, RZ, UR4 ;  /* 0x00000004ff117e24 */ /* 0x000fca000f8e00ff */
[----:B------:R-:W0:Y:S04]  /*13290*/  LDS.128 R4, [R17+0x334d0] ;  /* 0x0334d00011047984 */ /* 0x000e280000000c00 */
[----:B0-----:R0:W-:Y:S01]  /*132a0*/  STL.64 [R1], R4 ;  /* 0x0000000401007387 */ /* 0x0011e20000100a00 */
[----:B------:R-:W-:-:S03]  /*132b0*/  IMAD.MOV.U32 R0, RZ, RZ, R7 ;  /* 0x000000ffff007224 */ /* 0x000fc600078e0007 */
[----:B------:R0:W-:Y:S02]  /*132c0*/  STL [R1+0x8], R6 ;  /* 0x0000080601007387 */ /* 0x0001e40000100800 */
[----:B------:R-:W-:Y:S01]  /*132d0*/  R2UR UR43, R0 ;  /* 0x00000000002b72ca */ /* 0x000fe200000e0000 */
[----:B------:R-:W-:Y:S06]  /*132e0*/  BAR.ARV 0x4, 0x180 ;  /* 0x0106000000007b1d */ /* 0x000fec0000002000 */
[----:B------:R-:W-:Y:S08]  /*132f0*/  BRA `(.L_x_259) ;  /* 0x0000000800cc7947 */ /* 0x000ff00003800000 */
.L_x_258:
[----:B------:R-:W2:Y:S01]  /*13300*/  LDL.LU R0, [R1] ;  /* 0x0000000001007983 */ /* 0x000ea20000300800 */
[----:B------:R-:W-:Y:S01]  /*13310*/  ULDC UR4, c[0x0][0xc3c] ;  /* 0x00030f0000047ab9 */ /* 0x000fe20000000800 */
[----:B------:R-:W0:Y:S02]  /*13320*/  S2R R2, SR_TID.X ;  /* 0x0000000000027919 */ /* 0x000e240000002100 */
[----:B0-----:R-:W-:-:S04]  /*13330*/  LOP3.LUT R11, R2, 0x1f, RZ, 0xc0, !PT ;  /* 0x0000001f020b7812 */ /* 0x001fc800078ec0ff */
[C---:B------:R-:W-:Y:S01]  /*13340*/  ISETP.NE.AND P0, PT, R11.reuse, 0x1f, PT ;  /* 0x0000001f0b00780c */ /* 0x040fe20003f05270 */
[----:B------:R-:W-:-:S05]  /*13350*/  VIADD R6, R11, UR43 ;  /* 0x0000002b0b067c36 */ /* 0x000fca0008000000 */
[----:B------:R-:W-:Y:S01]  /*13360*/  ISETP.GE.OR P1, PT, R6, UR4, !P0 ;  /* 0x0000000406007c0c */ /* 0x000fe2000c726670 */
[----:B------:R-:W-:Y:S02]  /*13370*/  IMAD.MOV.U32 R7, RZ, RZ, RZ ;  /* 0x000000ffff077224 */ /* 0x000fe400078e00ff */
[----:B--2---:R-:W-:-:S10]  /*13380*/  IMAD.MOV.U32 R10, RZ, RZ, R0 ;  /* 0x000000ffff0a7224 */ /* 0x004fd400078e0000 */
[----:B------:R-:W0:Y:S01]  /*13390*/  @!P1 LDC.64 R2, c[0x0][0xc80] ;  /* 0x00032000ff029b82 */ /* 0x000e220000000a00 */
[----:B------:R-:W-:Y:S01]  /*133a0*/  IMAD.MOV.U32 R0, RZ, RZ, RZ ;  /* 0x000000ffff007224 */ /* 0x000fe200078e00ff */
[----:B------:R-:W-:Y:S01]  /*133b0*/  ISETP.GE.U32.AND P2, PT, R11, 0x2, PT ;  /* 0x000000020b00780c */ /* 0x000fe20003f46070 */
[----:B------:R-:W-:-:S05]  /*133c0*/  ULDC UR4, c[0x0][0xc3c] ;  /* 0x00030f0000047ab9 */ /* 0x000fca0000000800 */
[----:B------:R-:W1:Y:S01]  /*133d0*/  @!P1 LDC.64 R4, c[0x0][0xc78] ;  /* 0x00031e00ff049b82 */ /* 0x000e620000000a00 */
[----:B0-----:R-:W-:-:S05]  /*133e0*/  @!P1 IMAD.WIDE R2, R6, 0x4, R2 ;  /* 0x0000000406029825 */ /* 0x001fca00078e0202 */
[----:B------:R1:W2:Y:S02]  /*133f0*/  @!P1 LDG.E R0, desc[UR50][R2.64] ;  /* 0x0000003202009981 */ /* 0x0002a4000c1e1900 */
[----:B-1----:R-:W-:-:S05]  /*13400*/  @!P1 IMAD.WIDE R2, R6, 0x4, R4 ;  /* 0x0000000406029825 */ /* 0x002fca00078e0204 */
[----:B------:R-:W2:Y:S01]  /*13410*/  @!P1 LDG.E R7, desc[UR50][R2.64] ;  /* 0x0000003202079981 */ /* 0x000ea2000c1e1900 */
[C---:B------:R-:W-:Y:S02]  /*13420*/  ISETP.NE.AND P1, PT, R11.reuse, RZ, PT ;  /* 0x000000ff0b00720c */ /* 0x040fe40003f25270 */
        /* <DEDUP_REMOVED lines=10> */
[----:B------:R-:W-:Y:S04]  /*134d0*/  SHFL.IDX PT, R5, R10, 0x1, 0x1f ;  /* 0x00201f000a057f89 */ /* 0x000fe800000e0000 */
[----:B------:R-:W0:Y:S02]  /*134e0*/  SHFL.UP PT, R8, R6, 0x4, RZ ;  /* 0x0480000006087989 */ /* 0x000e2400000e00ff */
[----:B0-----:R-:W-:-:S05]  /*134f0*/  SEL R3, R8, RZ, P3 ;  /* 0x000000ff08037207 */ /* 0x001fca0001800000 */
[----:B------:R-:W-:Y:S02]  /*13500*/  IMAD.IADD R4, R6, 0x1, R3 ;  /* 0x0000000106047824 */ /* 0x000fe400078e0203 */
[----:B------:R-:W0:Y:S01]  /*13510*/  LDC R3, c[0x0][0xc38] ;  /* 0x00030e00ff037b82 */ /* 0x000e220000000800 */
[----:B------:R-:W-:Y:S02]  /*13520*/  IMAD.MOV.U32 R6, RZ, RZ, RZ ;  /* 0x000000ffff067224 */ /* 0x000fe400078e00ff */
[----:B------:R-:W1:Y:S02]  /*13530*/  SHFL.UP PT, R2, R4, 0x8, RZ ;  /* 0x0500000004027989 */ /* 0x000e6400000e00ff */
[----:B-1----:R-:W-:-:S05]  /*13540*/  SEL R9, R2, RZ, P4 ;  /* 0x000000ff02097207 */ /* 0x002fca0002000000 */
[----:B------:R-:W-:Y:S02]  /*13550*/  IMAD.IADD R9, R4, 0x1, R9 ;  /* 0x0000000104097824 */ /* 0x000fe400078e0209 */
[----:B------:R-:W-:Y:S04]  /*13560*/  SHFL.IDX PT, R4, R10, RZ, 0x1f ;  /* 0x00001fff0a047589 */ /* 0x000fe800000e0000 */
[----:B------:R-:W1:Y:S02]  /*13570*/  SHFL.UP PT, R2, R9, 0x10, RZ ;  /* 0x0600000009027989 */ /* 0x000e6400000e00ff */
[----:B-1----:R-:W-:-:S05]  /*13580*/  SEL R2, R2, RZ, P5 ;  /* 0x000000ff02027207 */ /* 0x002fca0002800000 */
[----:B------:R-:W-:-:S05]  /*13590*/  IMAD.IADD R2, R9, 0x1, R2 ;  /* 0x0000000109027824 */ /* 0x000fca00078e0202 */
[----:B------:R-:W0:Y:S02]  /*135a0*/  SHFL.IDX PT, R8, R2, 0x1f, 0x1f ;  /* 0x03e01f0002087f89 */ /* 0x000e2400000e0000 */
[----:B0-----:R-:W-:-:S04]  /*135b0*/  IMAD R8, R8, R3, RZ ;  /* 0x0000000308087224 */ /* 0x001fc800078e02ff */
[----:B------:R-:W-:-:S05]  /*135c0*/  IMAD.IADD R5, R5, 0x1, R8 ;  /* 0x0000000105057824 */ /* 0x000fca00078e0208 */
[----:B------:R-:W-:-:S13]  /*135d0*/  ISETP.GT.AND P6, PT, R5, R4, PT ;  /* 0x000000040500720c */ /* 0x000fda0003fc4270 */
[----:B------:R-:W-:Y:S05]  /*135e0*/  @P6 BRA `(.L_x_260) ;  /* 0x0000000000986947 */ /* 0x000fea0003800000 */
.L_x_262:
[----:B------:R-:W-:-:S04]  /*135f0*/  UIADD3 UR43, UR43, 0x1f, URZ ;  /* 0x0000001f2b2b7890 */ /* 0x000fc8000fffe03f */
[----:B------:R-:W-:-:S06]  /*13600*/  UISETP.GE.AND UP0, UPT, UR43, UR4, UPT ;  /* 0x000000042b00728c */ /* 0x000fcc000bf06270 */
[----:B------:R-:W-:-:S13]  /*13610*/  PLOP3.LUT P6, PT, PT, PT, UP0, 0x40, 0x0 ;  /* 0x000000000000781c */ /* 0x000fda0003fce808 */
[----:B------:R-:W-:Y:S05]  /*13620*/  @!P6 BRA `(.L_x_261) ;  /* 0x0000000400b0e947 */ /* 0x000fea0003800000 */
[----:B------:R-:W0:Y:S02]  /*13630*/  S2R R0, SR_TID.X ;  /* 0x0000000000007919 */ /* 0x000e240000002100 */
[----:B0-----:R-:W-:-:S05]  /*13640*/  LOP3.LUT R0, R0, 0x1f, RZ, 0xc0, !PT ;  /* 0x0000001f00007812 */ /* 0x001fca00078ec0ff */
[----:B------:R-:W-:Y:S02]  /*13650*/  VIADD R7, R0, UR43 ;  /* 0x0000002b00077c36 */ /* 0x000fe40008000000 */
[----:B------:R-:W-:-:S03]  /*13660*/  IMAD.MOV.U32 R0, RZ, RZ, RZ ;  /* 0x000000ffff007224 */ /* 0x000fc600078e00ff */
[----:B------:R-:W-:-:S13]  /*13670*/  ISETP.GE.OR P6, PT, R7, UR4, !P0 ;  /* 0x0000000407007c0c */ /* 0x000fda000c7c6670 */
[----:B------:R-:W0:Y:S02]  /*13680*/  @!P6 LDC.64 R2, c[0x0][0xc80] ;  /* 0x00032000ff02eb82 */ /* 0x000e240000000a00 */
[----:B0-----:R-:W-:-:S05]  /*13690*/  @!P6 IMAD.WIDE R2, R7, 0x4, R2 ;  /* 0x000000040702e825 */ /* 0x001fca00078e0202 */
[----:B------:R0:W2:Y:S02]  /*136a0*/  @!P6 LDG.E R0, desc[UR50][R2.64] ;  /* 0x000000320200e981 */ /* 0x0000a4000c1e1900 */
[----:B0-----:R-:W0:Y:S02]  /*136b0*/  @!P6 LDC.64 R2, c[0x0][0xc78] ;  /* 0x00031e00ff02eb82 */ /* 0x001e240000000a00 */
[----:B0-----:R-:W-:-:S04]  /*136c0*/  @!P6 IMAD.WIDE R2, R7, 0x4, R2 ;  /* 0x000000040702e825 */ /* 0x001fc800078e0202 */
        /* <DEDUP_REMOVED lines=24> */
.L_x_260:
[----:B------:R-:W-:-:S04]  /*13850*/  IMAD.IADD R5, R5, 0x1, -R8 ;  /* 0x0000000105057824 */ /* 0x000fc800078e0a08 */
[----:B------:R-:W-:-:S05]  /*13860*/  IMAD R8, R2, R3, R5 ;  /* 0x0000000302087224 */ /* 0x000fca00078e0205 */
[----:B------:R-:W-:-:S13]  /*13870*/  ISETP.GT.AND P0, PT, R8, R4, PT ;  /* 0x000000040800720c */ /* 0x000fda0003f04270 */
[----:B------:R-:W-:Y:S02]  /*13880*/  VOTEU.ANY UR5, UPT, !P0 ;  /* 0x0000000000057886 */ /* 0x000fe400040e0100 */
[----:B------:R-:W-:Y:S01]  /*13890*/  ISETP.NE.AND P0, PT, RZ, UR5, PT ;  /* 0x00000005ff007c0c */ /* 0x000fe2000bf05270 */
[----:B------:R-:W-:-:S06]  /*138a0*/  UPOPC UR4, UR5 ;  /* 0x00000005000472bf */ /* 0x000fcc0008000000 */
[----:B------:R-:W-:-:S05]  /*138b0*/  IMAD.U32 R8, RZ, RZ, UR4 ;  /* 0x00000004ff087e24 */ /* 0x000fca000f8e00ff */
[----:B------:R0:W1:Y:S04]  /*138c0*/  SHFL.IDX PT, R0, R0, R8, 0x1f ;  /* 0x00001f0800007589 */ /* 0x00006800000e0000 */
[----:B------:R0:W2:Y:S01]  /*138d0*/  SHFL.IDX PT, R7, R7, R8, 0x1f ;  /* 0x00001f0807077589 */ /* 0x0000a200000e0000 */
[----:B------:R-:W-:Y:S05]  /*138e0*/  @!P0 BRA `(.L_x_263) ;  /* 0x00000000000c8947 */ /* 0x000fea0003800000 */
[----:B------:R-:W-:-:S06]  /*138f0*/  UIADD3 UR5, UR4, -0x1, URZ ;  /* 0xffffffff04057890 */ /* 0x000fcc000fffe03f */
[----:B------:R-:W-:-:S06]  /*13900*/  IMAD.U32 R6, RZ, RZ, UR5 ;  /* 0x00000005ff067e24 */ /* 0x000fcc000f8e00ff */
[----:B------:R3:W4:Y:S02]  /*13910*/  SHFL.IDX PT, R6, R2, R6, 0x1f ;  /* 0x00001f0602067589 */ /* 0x00072400000e0000 */
.L_x_263:
[----:B0---4-:R-:W-:Y:S01]  /*13920*/  IMAD R8, R6, R3, R5 ;  /* 0x0000000306087224 */ /* 0x011fe200078e0205 */
[-C--:B-1----:R-:W-:Y:S01]  /*13930*/  IABS R5, R0.reuse ;  /* 0x0000000000057213 */ /* 0x082fe20000000000 */
[----:B------:R-:W-:Y:S02]  /*13940*/  UIADD3 UR43, UR4, UR43, URZ ;  /* 0x0000002b042b7290 */ /* 0x000fe4000fffe03f */
[----:B------:R-:W-:Y:S01]  /*13950*/  IMAD.IADD R4, R4, 0x1, -R8 ;  /* 0x0000000104047824 */ /* 0x000fe200078e0a08 */
[----:B---3--:R-:W0:Y:S01]  /*13960*/  I2F.RP R2, R5 ;  /* 0x0000000500027306 */ /* 0x008e220000209400 */
[----:B------:R1:W-:Y:S02]  /*13970*/  STL [R1], R8 ;  /* 0x0000000801007387 */ /* 0x0003e40000100800 */
[----:B-1----:R-:W-:-:S05]  /*13980*/  IABS R8, R0 ;  /* 0x0000000000087213 */ /* 0x002fca0000000000 */
[----:B0-----:R-:W0:Y:S01]  /*13990*/  MUFU.RCP R2, R2 ;  /* 0x0000000200027308 */ /* 0x001e220000001000 */
[----:B------:R-:W-:Y:S02]  /*139a0*/  IMAD.MOV R8, RZ, RZ, -R8 ;  /* 0x000000ffff087224 */ /* 0x000fe400078e0a08 */
[----:B0-----:R-:W-:-:S05]  /*139b0*/  VIADD R2, R2, 0xffffffe ;  /* 0x0ffffffe02027836 */ /* 0x001fca0000000000 */
[----:B------:R-:W0:Y:S02]  /*139c0*/  F2I.FTZ.U32.TRUNC.NTZ R3, R2 ;  /* 0x0000000200037305 */ /* 0x000e24000021f000 */
[----:B0-----:R-:W-:-:S04]  /*139d0*/  IMAD.MOV R2, RZ, RZ, -R3 ;  /* 0x000000ffff027224 */ /* 0x001fc800078e0a03 */
[----:B------:R-:W-:Y:S02]  /*139e0*/  IMAD R6, R2, R5, RZ ;  /* 0x0000000502067224 */ /* 0x000fe400078e02ff */
[----:B------:R-:W-:-:S04]  /*139f0*/  IMAD.MOV.U32 R2, RZ, RZ, RZ ;  /* 0x000000ffff027224 */ /* 0x000fc800078e00ff */
[----:B------:R-:W-:Y:S01]  /*13a00*/  IMAD.HI.U32 R2, R3, R6, R2 ;  /* 0x0000000603027227 */ /* 0x000fe200078e0002 */
[----:B------:R-:W-:-:S05]  /*13a10*/  IABS R3, R4 ;  /* 0x0000000400037213 */ /* 0x000fca0000000000 */
[----:B------:R-:W-:-:S04]  /*13a20*/  IMAD.HI.U32 R6, R2, R3, RZ ;  /* 0x0000000302067227 */ /* 0x000fc800078e00ff */
[----:B------:R-:W-:-:S05]  /*13a30*/  IMAD R3, R6, R8, R3 ;  /* 0x0000000806037224 */ /* 0x000fca00078e0203 */
[----:B------:R-:W-:-:S13]  /*13a40*/  ISETP.GT.U32.AND P1, PT, R5, R3, PT ;  /* 0x000000030500720c */ /* 0x000fda0003f24070 */
[----:B------:R-:W-:Y:S02]  /*13a50*/  @!P1 IMAD.IADD R3, R3, 0x1, -R5 ;  /* 0x0000000103039824 */ /* 0x000fe400078e0a05 */
[----:B------:R-:W-:Y:S01]  /*13a60*/  @!P1 VIADD R6, R6, 0x1 ;  /* 0x0000000106069836 */ /* 0x000fe20000000000 */
[----:B------:R-:W-:Y:S02]  /*13a70*/  ISETP.NE.AND P1, PT, R0, RZ, PT ;  /* 0x000000ff0000720c */ /* 0x000fe40003f25270 */
[----:B------:R-:W-:Y:S02]  /*13a80*/  ISETP.GE.U32.AND P0, PT, R3, R5, PT ;  /* 0x000000050300720c */ /* 0x000fe40003f06070 */
[----:B--2---:R-:W-:-:S04]  /*13a90*/  IABS R5, R7 ;  /* 0x0000000700057213 */ /* 0x004fc80000000000 */
[----:B------:R-:W0:Y:S07]  /*13aa0*/  I2F.RP R2, R5 ;  /* 0x0000000500027306 */ /* 0x000e2e0000209400 */
[----:B------:R-:W-:Y:S01]  /*13ab0*/  @P0 VIADD R6, R6, 0x1 ;  /* 0x0000000106060836 */ /* 0x000fe20000000000 */
[----:B0-----:R-:W0:Y:S02]  /*13ac0*/  MUFU.RCP R2, R2 ;  /* 0x0000000200027308 */ /* 0x001e240000001000 */
[----:B0-----:R-:W-:-:S06]  /*13ad0*/  VIADD R2, R2, 0xffffffe ;  /* 0x0ffffffe02027836 */ /* 0x001fcc0000000000 */
[----:B------:R-:W0:Y:S02]  /*13ae0*/  F2I.FTZ.U32.TRUNC.NTZ R3, R2 ;  /* 0x0000000200037305 */ /* 0x000e24000021f000 */
[----:B0-----:R-:W-:-:S04]  /*13af0*/  IMAD.MOV R2, RZ, RZ, -R3 ;  /* 0x000000ffff027224 */ /* 0x001fc800078e0a03 */
[----:B------:R-:W-:Y:S02]  /*13b00*/  IMAD R8, R2, R5, RZ ;  /* 0x0000000502087224 */ /* 0x000fe400078e02ff */
[----:B------:R-:W-:-:S04]  /*13b10*/  IMAD.MOV.U32 R2, RZ, RZ, RZ ;  /* 0x000000ffff027224 */ /* 0x000fc800078e00ff */
[----:B------:R-:W-:Y:S01]  /*13b20*/  IMAD.HI.U32 R2, R3, R8, R2 ;  /* 0x0000000803027227 */ /* 0x000fe200078e0002 */
[----:B------:R-:W-:Y:S02]  /*13b30*/  LOP3.LUT R3, R4, R0, RZ, 0x3c, !PT ;  /* 0x0000000004037212 */ /* 0x000fe400078e3cff */
[----:B------:R-:W-:Y:S02]  /*13b40*/  IABS R8, R7 ;  /* 0x0000000700087213 */ /* 0x000fe40000000000 */
[----:B------:R-:W-:-:S03]  /*13b50*/  ISETP.GE.AND P2, PT, R3, RZ, PT ;  /* 0x000000ff0300720c */ /* 0x000fc60003f46270 */
[----:B------:R-:W-:-:S10]  /*13b60*/  IMAD.MOV R8, RZ, RZ, -R8 ;  /* 0x000000ffff087224 */ /* 0x000fd400078e0a08 */
[----:B------:R-:W-:Y:S01]  /*13b70*/  @!P2 IMAD.MOV R6, RZ, RZ, -R6 ;  /* 0x000000ffff06a224 */ /* 0x000fe200078e0a06 */
[----:B------:R-:W-:-:S04]  /*13b80*/  @!P1 LOP3.LUT R6, RZ, R0, RZ, 0x33, !PT ;  /* 0x00000000ff069212 */ /* 0x000fc800078e33ff */
[-C--:B------:R-:W-:Y:S01]  /*13b90*/  IABS R3, R6.reuse ;  /* 0x0000000600037213 */ /* 0x080fe20000000000 */
[----:B------:R-:W-:-:S04]  /*13ba0*/  IMAD R0, R0, R6, RZ ;  /* 0x0000000600007224 */ /* 0x000fc800078e02ff */
[----:B------:R-:W-:-:S04]  /*13bb0*/  IMAD.HI.U32 R2, R2, R3, RZ ;  /* 0x0000000302027227 */ /* 0x000fc800078e00ff */
[----:B------:R-:W-:Y:S02]  /*13bc0*/  IMAD R3, R2, R8, R3 ;  /* 0x0000000802037224 */ /* 0x000fe400078e0203 */
[----:B------:R-:W-:-:S03]  /*13bd0*/  IMAD.IADD R4, R4, 0x1, -R0 ;  /* 0x0000000104047824 */ /* 0x000fc600078e0a00 */
[----:B------:R-:W-:-:S13]  /*13be0*/  ISETP.GT.U32.AND P1, PT, R5, R3, PT ;  /* 0x000000030500720c */ /* 0x000fda0003f24070 */
[----:B------:R-:W-:Y:S02]  /*13bf0*/  @!P1 IMAD.IADD R3, R3, 0x1, -R5 ;  /* 0x0000000103039824 */ /* 0x000fe400078e0a05 */
[----:B------:R-:W-:Y:S01]  /*13c00*/  @!P1 VIADD R2, R2, 0x1 ;  /* 0x0000000102029836 */ /* 0x000fe20000000000 */
[----:B------:R-:W-:Y:S02]  /*13c10*/  ISETP.NE.AND P1, PT, R7, RZ, PT ;  /* 0x000000ff0700720c */ /* 0x000fe40003f25270 */
[----:B------:R-:W-:Y:S02]  /*13c20*/  ISETP.GE.U32.AND P0, PT, R3, R5, PT ;  /* 0x000000050300720c */ /* 0x000fe40003f06070 */
[----:B------:R-:W-:-:S04]  /*13c30*/  LOP3.LUT R3, R6, R7, RZ, 0x3c, !PT ;  /* 0x0000000706037212 */ /* 0x000fc800078e3cff */
[----:B------:R-:W-:-:S07]  /*13c40*/  ISETP.GE.AND P2, PT, R3, RZ, PT ;  /* 0x000000ff0300720c */ /* 0x000fce0003f46270 */
[----:B------:R-:W-:-:S06]  /*13c50*/  @P0 VIADD R2, R2, 0x1 ;  /* 0x0000000102020836 */ /* 0x000fcc0000000000 */
        /* <DEDUP_REMOVED lines=9> */
.L_x_261:
[----:B------:R1:W-:Y:S01]  /*13cf0*/  STL [R1], R4 ;  /* 0x0000000401007387 */ /* 0x0003e20000100800 */
[----:B------:R-:W-:-:S03]  /*13d00*/  ULDC UR43, c[0x0][0xc3c] ;  /* 0x00030f00002b7ab9 */ /* 0x000fc60000000800 */
[----:B------:R1:W-:Y:S04]  /*13d10*/  STL [R1+0x4], RZ ;  /* 0x000004ff01007387 */ /* 0x0003e80000100800 */
[----:B------:R1:W-:Y:S02]  /*13d20*/  STL [R1+0x8], RZ ;  /* 0x000008ff01007387 */ /* 0x0003e40000100800 */
.L_x_264:
[----:B------:R-:W2:Y:S04]  /*13d30*/  LDL R3, [R1+0x4] ;  /* 0x0000040001037983 */ /* 0x000ea80000100800 */
[----:B------:R-:W3:Y:S04]  /*13d40*/  LDL R2, [R1+0x8] ;  /* 0x0000080001027983 */ /* 0x000ee80000100800 */
[----:B01----:R-:W4:Y:S01]  /*13d50*/  LDL R4, [R1] ;  /* 0x0000000001047983 */ /* 0x003f220000100800 */
[----:B------:R-:W0:Y:S02]  /*13d60*/  S2R R0, SR_TID.X ;  /* 0x0000000000007919 */ /* 0x000e240000002100 */
[----:B0-----:R-:W-:Y:S01]  /*13d70*/  LOP3.LUT R0, R0, 0x1f, RZ, 0xc0, !PT ;  /* 0x0000001f00007812 */ /* 0x001fe200078ec0ff */
[----:B------:R-:W-:Y:S03]  /*13d80*/  BAR.SYNC.DEFER_BLOCKING 0x4, 0x180 ;  /* 0x0106000000007b1d */ /* 0x000fe60000010000 */
[----:B------:R-:W-:-:S13]  /*13d90*/  ISETP.NE.AND P0, PT, R0, RZ, PT ;  /* 0x000000ff0000720c */ /* 0x000fda0003f05270 */
[----:B------:R-:W-:Y:S01]  /*13da0*/  @!P0 MOV R0, 0x400 ;  /* 0x0000040000008802 */ /* 0x000fe20000000f00 */
[----:B--2---:R-:W-:Y:S02]  /*13db0*/  IMAD.MOV.U32 R5, RZ, RZ, R3 ;  /* 0x000000ffff057224 */ /* 0x004fe400078e0003 */
[----:B------:R-:W0:Y:S01]  /*13dc0*/  @!P0 S2R R3, SR_CgaCtaId ;  /* 0x0000000000038919 */ /* 0x000e220000008800 */
[----:B---3--:R-:W-:Y:S01]  /*13dd0*/  IMAD.MOV.U32 R6, RZ, RZ, R2 ;  /* 0x000000ffff067224 */ /* 0x008fe200078e0002 */
[----:B0-----:R-:W-:Y:S01]  /*13de0*/  @!P0 LEA R17, R3, R0, 0x18 ;  /* 0x0000000003118211 */ /* 0x001fe200078ec0ff */
[----:B------:R-:W-:-:S04]  /*13df0*/  IMAD.U32 R0, RZ, RZ, UR43 ;  /* 0x0000002bff007e24 */ /* 0x000fc8000f8e00ff */
[----:B------:R-:W-:-:S05]  /*13e00*/  @!P0 IMAD.MOV.U32 R7, RZ, RZ, R0 ;  /* 0x000000ffff078224 */ /* 0x000fca00078e0000 */
[----:B----4-:R1:W-:Y:S01]  /*13e10*/  @!P0 STS.128 [R17+0x334d0], R4 ;  /* 0x0334d00411008388 */ /* 0x0103e20000000c00 */
[----:B------:R-:W-:Y:S06]  /*13e20*/  BAR.ARV 0x5, 0x180 ;  /* 0x0146000000007b1d */ /* 0x000fec0000002000 */
.L_x_259:
[----:B------:R-:W-:Y:S02]  /*13e30*/  ULDC UR4, c[0x0][0xc3c] ;  /* 0x00030f0000047ab9 */ /* 0x000fe40000000800 */
[----:B------:R-:W-:-:S06]  /*13e40*/  UISETP.GE.AND UP0, UPT, UR43, UR4, UPT ;  /* 0x000000042b00728c */ /* 0x000fcc000bf06270 */
[----:B------:R-:W-:-:S13]  /*13e50*/  PLOP3.LUT P0, PT, PT, PT, UP0, 0x80, 0x0 ;  /* 0x000000000000781c */ /* 0x000fda0003f0f008 */
[----:B------:R-:W-:Y:S05]  /*13e60*/  @!P0 BRA `(.L_x_265) ;  /* 0xffffffb000fc8947 */ /* 0x000fea000383ffff */
.L_x_193:
[----:B--2---:R-:W2:Y:S01]  /*13e70*/  LDL.LU R0, [R1+0x2c] ;  /* 0x00002c0001007983 */ /* 0x004ea20000300800 */
[----:B------:R-:W-:Y:S01]  /*13e80*/  BSSY B0, `(.L_x_266) ;  /* 0x000000b000007945 */ /* 0x000fe20003800000 */
[----:B01----:R-:W0:Y:S01]  /*13e90*/  S2R R4, SR_CgaCtaId ;  /* 0x0000000000047919 */ /* 0x003e220000008800 */
[----:B--2---:R-:W-:-:S05]  /*13ea0*/  VIADD R0, R0, 0x1 ;  /* 0x0000000100007836 */ /* 0x004fca0000000000 */
[----:B------:R-:W-:-:S04]  /*13eb0*/  LEA.HI R2, R0, R0, RZ, 0x1 ;  /* 0x0000000000027211 */ /* 0x000fc800078f08ff */
[----:B------:R-:W-:-:S05]  /*13ec0*/  LOP3.LUT R3, R2, 0xfffffffe, RZ, 0xc0, !PT ;  /* 0xfffffffe02037812 */ /* 0x000fca00078ec0ff */
[----:B------:R-:W-:Y:S01]  /*13ed0*/  IMAD.IADD R0, R0, 0x1, -R3 ;  /* 0x0000000100007824 */ /* 0x000fe200078e0a03 */
[----:B------:R-:W-:-:S04]  /*13ee0*/  MOV R3, 0x400 ;  /* 0x0000040000037802 */ /* 0x000fc80000000f00 */
[----:B0-----:R-:W-:Y:S02]  /*13ef0*/  LEA R3, R4, R3, 0x18 ;  /* 0x0000000304037211 */ /* 0x001fe400078ec0ff */
[----:B------:R-:W-:-:S04]  /*13f00*/  SHF.L.U32 R0, R0, 0x1f, RZ ;  /* 0x0000001f00007819 */ /* 0x000fc800000006ff */
[----:B------:R-:W0:Y:S02]  /*13f10*/  SYNCS.PHASECHK.TRANS64.TRYWAIT P0, [R3+URZ+0x33420], R0 ;  /* 0x03342000030075a7 */ /* 0x000e24000800017f */
[----:B0-----:R-:W-:Y:S05]  /*13f20*/  @!P0 BRA `(.L_x_267) ;  /* 0x0000000c00888947 */ /* 0x001fea0003800000 */
.L_x_306:
[----:B------:R-:W-:Y:S05]  /*13f30*/  BSYNC B0 ;  /* 0x0000000000007941 */ /* 0x000fea0003800000 */
.L_x_266:
[----:B------:R-:W-:-:S03]  /*13f40*/  UMOV UR4, 0xffffffff ;  /* 0xffffffff00047882 */ /* 0x000fc60000000000 */
[----:B------:R-:W-:Y:S05]  /*13f50*/  BRA.DIV UR4, `(.L_x_268) ;  /* 0x0000000e04907947 */ /* 0x000fea000b800000 */
[----:B0-----:R-:W0:Y:S02]  /*13f60*/  S2R R0, SR_TID.X ;  /* 0x0000000000007919 */ /* 0x001e240000002100 */
[----:B0-----:R-:W-:-:S04]  /*13f70*/  SHF.R.U32.HI R0, RZ, 0x5, R0 ;  /* 0x00000005ff007819 */ /* 0x001fc80000011600 */
[----:B------:R-:W-:-:S05]  /*13f80*/  LOP3.LUT R0, R0, 0x3, RZ, 0xc0, !PT ;  /* 0x0000000300007812 */ /* 0x000fca00078ec0ff */
[----:B------:R0:W1:Y:S02]  /*13f90*/  SHFL.IDX PT, R14, R0, RZ, 0x1f ;  /* 0x00001fff000e7589 */ /* 0x00006400000e0000 */
.L_x_309:
[----:B-1----:R-:W-:Y:S01]  /*13fa0*/  ISETP.NE.AND P0, PT, R14, RZ, PT ;  /* 0x000000ff0e00720c */ /* 0x002fe20003f05270 */
[----:B------:R-:W-:-:S12]  /*13fb0*/  BSSY B0, `(.L_x_269) ;  /* 0x000002b000007945 */ /* 0x000fd80003800000 */
[----:B------:R-:W-:Y:S05]  /*13fc0*/  @P0 BRA `(.L_x_270) ;  /* 0x0000000000a40947 */ /* 0x000fea0003800000 */
[----:B------:R-:W-:-:S03]  /*13fd0*/  UMOV UR4, 0xffffffff ;  /* 0xffffffff00047882 */ /* 0x000fc60000000000 */
[----:B------:R-:W-:Y:S05]  /*13fe0*/  BRA.DIV UR4, `(.L_x_271) ;  /* 0x0000000e04a07947 */ /* 0x000fea000b800000 */
[----:B------:R-:W-:-:S13]  /*13ff0*/  ELECT P6, URZ, PT ;  /* 0x00000000003f782f */ /* 0x000fda00038c0000 */
.L_x_312:
[----:B------:R-:W-:Y:S05]  /*14000*/  @!P6 BRA `(.L_x_270) ;  /* 0x000000000094e947 */ /* 0x000fea0003800000 */
[----:B------:R-:W-:-:S06]  /*14010*/  ULOP3.LUT UR4, UR38, 0x2, URZ, 0xfc, !UPT ;  /* 0x0000000226047892 */ /* 0x000fcc000f8efc3f */
[----:B0-----:R-:W-:-:S05]  /*14020*/  IMAD.U32 R0, RZ, RZ, UR4 ;  /* 0x00000004ff007e24 */ /* 0x001fca000f8e00ff */
[----:B------:R-:W-:-:S13]  /*14030*/  ISETP.NE.AND P0, PT, R0, 0x3, PT ;  /* 0x000000030000780c */ /* 0x000fda0003f05270 */
[----:B------:R-:W-:Y:S05]  /*14040*/  @!P0 BRA `(.L_x_272) ;  /* 0x0000000000048947 */ /* 0x000fea0003800000 */
[----:B------:R-:W-:Y:S01]  /*14050*/  BPT.TRAP 0x1 ;  /* 0x000000040000795c */ /* 0x000fe20000300000 */
.L_x_272:
        /* <DEDUP_REMOVED lines=12> */
.L_x_313:
[----:B------:R-:W1:Y:S02]  /*14120*/  SYNCS.PHASECHK.TRANS64.TRYWAIT P1, [R5+URZ], R0 ;  /* 0x00000000050075a7 */ /* 0x000e64000802017f */
[----:B-1----:R-:W-:Y:S05]  /*14130*/  @!P1 BRA `(.L_x_274) ;  /* 0x0000000c00809947 */ /* 0x002fea0003800000 */
.L_x_314:
[----:B------:R-:W-:Y:S05]  /*14140*/  @!P0 BRA `(.L_x_275) ;  /* 0x0000000000048947 */ /* 0x000fea0003800000 */
[----:B------:R-:W-:Y:S01]  /*14150*/  BPT.TRAP 0x1 ;  /* 0x000000040000795c */ /* 0x000fe20000300000 */
.L_x_275:
[----:B-1----:R-:W-:-:S04]  /*14160*/  IMAD R5, R18, 0x8, R3 ;  /* 0x0000000812057824 */ /* 0x002fc800078e0203 */
[----:B------:R-:W1:Y:S02]  /*14170*/  SYNCS.PHASECHK.TRANS64.TRYWAIT P1, [R5+URZ+0x33460], R4 ;  /* 0x03346004050075a7 */ /* 0x000e64000802017f */
[----:B-1----:R-:W-:Y:S05]  /*14180*/  @!P1 BRA `(.L_x_276) ;  /* 0x0000000c00809947 */ /* 0x002fea0003800000 */
.L_x_315:
[----:B------:R-:W-:Y:S05]  /*14190*/  @!P0 BRA `(.L_x_277) ;  /* 0x0000000000048947 */ /* 0x000fea0003800000 */
[----:B------:R-:W-:Y:S01]  /*141a0*/  BPT.TRAP 0x1 ;  /* 0x000000040000795c */ /* 0x000fe20000300000 */
.L_x_277:
[----:B------:R-:W-:-:S04]  /*141b0*/  IMAD R3, R2, 0x8, R3 ;  /* 0x0000000802037824 */ /* 0x000fc800078e0203 */
[----:B------:R-:W2:Y:S02]  /*141c0*/  SYNCS.PHASECHK.TRANS64.TRYWAIT P1, [R3+URZ+0x33460], R0 ;  /* 0x03346000030075a7 */ /* 0x000ea4000802017f */
[----:B--2---:R-:W-:Y:S05]  /*141d0*/  @!P1 BRA `(.L_x_278) ;  /* 0x0000000c00809947 */ /* 0x004fea0003800000 */
.L_x_316:
[----:B------:R-:W-:Y:S05]  /*141e0*/  @!P0 BRA `(.L_x_279) ;  /* 0x0000000000048947 */ /* 0x000fea0003800000 */
[----:B------:R-:W-:Y:S01]  /*141f0*/  BPT.TRAP 0x1 ;  /* 0x000000040000795c */ /* 0x000fe20000300000 */
.L_x_279:
[----:B------:R-:W3:Y:S02]  /*14200*/  SYNCS.PHASECHK.TRANS64.TRYWAIT P0, [R5+URZ+0x33480], R4 ;  /* 0x03348004050075a7 */ /* 0x000ee4000800017f */
[----:B---3--:R-:W-:Y:S05]  /*14210*/  @!P0 BRA `(.L_x_280) ;  /* 0x0000000c00848947 */ /* 0x008fea0003800000 */
.L_x_281:
[----:B----4-:R4:W0:Y:S02]  /*14220*/  SYNCS.PHASECHK.TRANS64.TRYWAIT P0, [R3+URZ+0x33480], R0 ;  /* 0x03348000030075a7 */ /* 0x010824000800017f */
[----:B0-----:R-:W-:Y:S05]  /*14230*/  @!P0 NANOSLEEP.SYNCS 0x989680 ;  /* 0x009896800000895d */ /* 0x001fea0003900000 */
[----:B------:R-:W0:Y:S02]  /*14240*/  @!P0 SYNCS.PHASECHK.TRANS64 P0, [R3+URZ+0x33480], R0 ;  /* 0x03348000030085a7 */ /* 0x000e24000800007f */
[----:B0-----:R-:W-:Y:S05]  /*14250*/  @!P0 BRA `(.L_x_281) ;  /* 0xfffffffc00f08947 */ /* 0x001fea000383ffff */
.L_x_270:
[----:B------:R-:W-:Y:S05]  /*14260*/  BSYNC B0 ;  /* 0x0000000000007941 */ /* 0x000fea0003800000 */
.L_x_269:
[----:B------:R-:W-:Y:S05]  /*14270*/  EXIT ;  /* 0x000000000000794d */ /* 0x000fea0003800000 */
.L_x_142:
[----:B0-----:R0:W1:Y:S02]  /*14280*/  SYNCS.PHASECHK.TRANS64.TRYWAIT P1, [R0+URZ+0x33400], R3 ;  /* 0x03340003000075a7 */ /* 0x001064000802017f */
[----:B-1----:R-:W-:Y:S05]  /*14290*/  @!P1 NANOSLEEP.SYNCS 0x989680 ;  /* 0x009896800000995d */ /* 0x002fea0003900000 */
[----:B------:R-:W1:Y:S02]  /*142a0*/  @!P1 SYNCS.PHASECHK.TRANS64 P1, [R0+URZ+0x33400], R3 ;  /* 0x03340003000095a7 */ /* 0x000e64000802007f */
[----:B-1----:R-:W-:Y:S05]  /*142b0*/  @!P1 BRA `(.L_x_142) ;  /* 0xfffffffc00f09947 */ /* 0x002fea000383ffff */
[----:B------:R-:W-:Y:S05]  /*142c0*/  BRA `(.L_x_282) ;  /* 0xfffffedc00787947 */ /* 0x000fea000383ffff */
.L_x_146:
[----:B-1----:R1:W2:Y:S02]  /*142d0*/  SYNCS.PHASECHK.TRANS64.TRYWAIT P2, [R6+URZ+0x33430], R5 ;  /* 0x03343005060075a7 */ /* 0x0022a4000804017f */
[----:B--2---:R-:W-:Y:S05]  /*142e0*/  @!P2 NANOSLEEP.SYNCS 0x989680 ;  /* 0x009896800000a95d */ /* 0x004fea0003900000 */
[----:B------:R-:W2:Y:S02]  /*142f0*/  @!P2 SYNCS.PHASECHK.TRANS64 P2, [R6+URZ+0x33430], R5 ;  /* 0x033430050600a5a7 */ /* 0x000ea4000804007f */
[----:B--2---:R-:W-:Y:S05]  /*14300*/  @!P2 BRA `(.L_x_146) ;  /* 0xfffffffc00f0a947 */ /* 0x004fea000383ffff */
[----:B------:R-:W-:Y:S05]  /*14310*/  BRA `(.L_x_145) ;  /* 0xfffffedc00a07947 */ /* 0x000fea000383ffff */
.L_x_151:
[----:B-1----:R-:W-:-:S04]  /*14320*/  IMAD.U32 R5, RZ, RZ, UR6 ;  /* 0x00000006ff057e24 */ /* 0x002fc8000f8e00ff */
[----:B------:R1:W2:Y:S03]  /*14330*/  SYNCS.PHASECHK.TRANS64.TRYWAIT P1, [R5+URZ+0x33430], R0 ;  /* 0x03343000050075a7 */ /* 0x0002a6000802017f */
[----:B--2---:R-:W-:Y:S05]  /*14340*/  @!P1 NANOSLEEP.SYNCS 0x989680 ;  /* 0x009896800000995d */ /* 0x004fea0003900000 */
[----:B------:R-:W2:Y:S02]  /*14350*/  @!P1 SYNCS.PHASECHK.TRANS64 P1, [R5+URZ+0x33430], R0 ;  /* 0x03343000050095a7 */ /* 0x000ea4000802007f */
[----:B--2---:R-:W-:Y:S05]  /*14360*/  @!P1 BRA `(.L_x_151) ;  /* 0xfffffffc00ec9947 */ /* 0x004fea000383ffff */
[----:B------:R-:W-:Y:S05]  /*14370*/  BRA `(.L_x_148) ;  /* 0xffffff1400447947 */ /* 0x000fea000383ffff */
.L_x_155:
[----:B-1----:R-:W-:-:S04]  /*14380*/  IMAD.U32 R2, RZ, RZ, UR6 ;  /* 0x00000006ff027e24 */ /* 0x002fc8000f8e00ff */
[----:B------:R1:W2:Y:S03]  /*14390*/  SYNCS.PHASECHK.TRANS64.TRYWAIT P1, [R2+URZ+0x33450], R0 ;  /* 0x03345000020075a7 */ /* 0x0002a6000802017f */
[----:B--2---:R-:W-:Y:S05]  /*143a0*/  @!P1 NANOSLEEP.SYNCS 0x989680 ;  /* 0x009896800000995d */ /* 0x004fea0003900000 */
[----:B------:R-:W2:Y:S02]  /*143b0*/  @!P1 SYNCS.PHASECHK.TRANS64 P1, [R2+URZ+0x33450], R0 ;  /* 0x03345000020095a7 */ /* 0x000ea4000802007f */
[----:B--2---:R-:W-:Y:S05]  /*143c0*/  @!P1 BRA `(.L_x_155) ;  /* 0xfffffffc00ec9947 */ /* 0x004fea000383ffff */
[----:B------:R-:W-:Y:S05]  /*143d0*/  BRA `(.L_x_152) ;  /* 0xffffff20005c7947 */ /* 0x000fea000383ffff */
.L_x_161:
[----:B-1----:R1:W2:Y:S02]  /*143e0*/  SYNCS.PHASECHK.TRANS64.TRYWAIT P1, [R14+URZ+0x33450], R3 ;  /* 0x033450030e0075a7 */ /* 0x0022a4000802017f */
[----:B--2---:R-:W-:Y:S05]  /*143f0*/  @!P1 NANOSLEEP.SYNCS 0x989680 ;  /* 0x009896800000995d */ /* 0x004fea0003900000 */
[----:B------:R-:W2:Y:S02]  /*14400*/  @!P1 SYNCS.PHASECHK.TRANS64 P1, [R14+URZ+0x33450], R3 ;  /* 0x033450030e0095a7 */ /* 0x000ea4000802007f */
[----:B--2---:R-:W-:Y:S05]  /*14410*/  @!P1 BRA `(.L_x_161) ;  /* 0xfffffffc00f09947 */ /* 0x004fea000383ffff */
[----:B------:R-:W-:Y:S05]  /*14420*/  BRA `(.L_x_160) ;  /* 0xffffff4000e87947 */ /* 0x000fea000383ffff */
.L_x_209:
[----:B------:R-:W-:Y:S02]  /*14430*/  IMAD.MOV.U32 R13, RZ, RZ, R0 ;  /* 0x000000ffff0d7224 */ /* 0x000fe400078e0000 */
[----:B------:R-:W-:Y:S02]  /*14440*/  IMAD.MOV.U32 R12, RZ, RZ, RZ ;  /* 0x000000ffff0c7224 */ /* 0x000fe400078e00ff */
[----:B------:R-:W-:Y:S02]  /*14450*/  IMAD.MOV.U32 R11, RZ, RZ, 0x1f ;  /* 0x0000001fff0b7424 */ /* 0x000fe400078e00ff */
[----:B------:R-:W-:-:S07]  /*14460*/  IMAD.MOV.U32 R15, RZ, RZ, -0x1 ;  /* 0xffffffffff0f7424 */ /* 0x000fce00078e00ff */
[----:B--2---:R-:W-:Y:S05]  /*14470*/  WARPSYNC.COLLECTIVE R15, `(.L_x_283) ;  /* 0x000000000f087348 */ /* 0x004fea0003c00000 */
[----:B------:R0:W1:Y:S02]  /*14480*/  SHFL.IDX P6, R14, R13, R12, R11 ;  /* 0x0000000c0d0e7389 */ /* 0x00006400000c000b */
[----:B012---:R-:W-:Y:S01]  /*14490*/  ENDCOLLECTIVE ;  /* 0x000000000000791b */ /* 0x007fe20003800000 */
.L_x_283:
[----:B------:R-:W-:Y:S05]  /*144a0*/  BRA `(.L_x_284) ;  /* 0xffffffbc00887947 */ /* 0x000fea000383ffff */
.L_x_211:
[----:B------:R-:W-:Y:S01]  /*144b0*/  BSSY B0, `(.L_x_285) ;  /* 0x0000006000007945 */ /* 0x000fe20003800000 */
[----:B------:R-:W-:-:S07]  /*144c0*/  IMAD.MOV.U32 R15, RZ, RZ, -0x1 ;  /* 0xffffffffff0f7424 */ /* 0x000fce00078e00ff */
[----:B--2---:R-:W-:Y:S05]  /*144d0*/  WARPSYNC.COLLECTIVE R15, `(.L_x_286) ;  /* 0x000000000f0c7348 */ /* 0x004fea0003c00000 */
[----:B------:R-:W-:Y:S02]  /*144e0*/  ELECT P6, UR62, PT ;  /* 0x00000000003e782f */ /* 0x000fe400038c0000 */
[----:B------:R-:W-:Y:S01]  /*144f0*/  MOV R14, UR62 ;  /* 0x0000003e000e7c02 */ /* 0x000fe20008000f00 */
[----:B--2---:R-:W-:Y:S10]  /*14500*/  ENDCOLLECTIVE ;  /* 0x000000000000791b */ /* 0x004ff40003800000 */
.L_x_286:
[----:B------:R-:W-:Y:S05]  /*14510*/  BSYNC B0 ;  /* 0x0000000000007941 */ /* 0x000fea0003800000 */
.L_x_285:
[----:B------:R-:W-:Y:S05]  /*14520*/  BRA `(.L_x_287) ;  /* 0xffffffbc00987947 */ /* 0x000fea000383ffff */
.L_x_213:
[----:B0-----:R0:W1:Y:S02]  /*14530*/  SYNCS.PHASECHK.TRANS64.TRYWAIT P0, [R3+URZ+0x33480], R2 ;  /* 0x03348002030075a7 */ /* 0x001064000800017f */
[----:B-1----:R-:W-:Y:S05]  /*14540*/  @!P0 NANOSLEEP.SYNCS 0x989680 ;  /* 0x009896800000895d */ /* 0x002fea0003900000 */
[----:B------:R-:W1:Y:S02]  /*14550*/  @!P0 SYNCS.PHASECHK.TRANS64 P0, [R3+URZ+0x33480], R2 ;  /* 0x03348002030085a7 */ /* 0x000e64000800007f */
[----:B-1----:R-:W-:Y:S05]  /*14560*/  @!P0 BRA `(.L_x_213) ;  /* 0xfffffffc00f08947 */ /* 0x002fea000383ffff */
[----:B------:R-:W-:Y:S05]  /*14570*/  BRA `(.L_x_288) ;  /* 0xffffffbc00f47947 */ /* 0x000fea000383ffff */
.L_x_215:
[----:B-1----:R1:W2:Y:S02]  /*14580*/  SYNCS.PHASECHK.TRANS64.TRYWAIT P0, [R3+URZ+0x33440], R2 ;  /* 0x03344002030075a7 */ /* 0x0022a4000800017f */
[----:B--2---:R-:W-:Y:S05]  /*14590*/  @!P0 NANOSLEEP.SYNCS 0x989680 ;  /* 0x009896800000895d */ /* 0x004fea0003900000 */
[----:B------:R-:W2:Y:S02]  /*145a0*/  @!P0 SYNCS.PHASECHK.TRANS64 P0, [R3+URZ+0x33440], R2 ;  /* 0x03344002030085a7 */ /* 0x000ea4000800007f */
[----:B--2---:R-:W-:Y:S05]  /*145b0*/  @!P0 BRA `(.L_x_215) ;  /* 0xfffffffc00f08947 */ /* 0x004fea000383ffff */
[----:B------:R-:W-:Y:S05]  /*145c0*/  BRA `(.L_x_289) ;  /* 0xffffffc0007c7947 */ /* 0x000fea000383ffff */
.L_x_219:
[----:B------:R-:W2:Y:S01]  /*145d0*/  LDL.LU R11, [R1+0x28] ;  /* 0x00002800010b7983 */ /* 0x000ea20000300800 */
[----:B------:R-:W-:Y:S01]  /*145e0*/  IMAD.MOV.U32 R13, RZ, RZ, R2 ;  /* 0x000000ffff0d7224 */ /* 0x000fe200078e0002 */
[----:B------:R-:W-:Y:S01]  /*145f0*/  LOP3.LUT R7, R7, 0x7f, RZ, 0xc0, !PT ;  /* 0x0000007f07077812 */ /* 0x000fe200078ec0ff */
[----:B------:R-:W-:Y:S02]  /*14600*/  IMAD.MOV.U32 R12, RZ, RZ, RZ ;  /* 0x000000ffff0c7224 */ /* 0x000fe400078e00ff */
[----:B------:R-:W-:Y:S01]  /*14610*/  IMAD.MOV.U32 R15, RZ, RZ, -0x1 ;  /* 0xffffffffff0f7424 */ /* 0x000fe200078e00ff */
[----:B------:R-:W-:-:S05]  /*14620*/  SHF.R.U32.HI R0, RZ, 0x2, R7 ;  /* 0x00000002ff007819 */ /* 0x000fca0000011607 */
[----:B------:R-:W-:Y:S02]  /*14630*/  IMAD.IADD R0, R0, 0x1, R6 ;  /* 0x0000000100007824 */ /* 0x000fe400078e0206 */
[----:B--2---:R-:W-:Y:S02]  /*14640*/  IMAD R4, R11, R8, RZ ;  /* 0x000000080b047224 */ /* 0x004fe400078e02ff */
[----:B------:R-:W-:-:S03]  /*14650*/  IMAD.MOV.U32 R11, RZ, RZ, 0x1c1f ;  /* 0x00001c1fff0b7424 */ /* 0x000fc600078e00ff */
[----:B------:R-:W-:-:S13]  /*14660*/  ISETP.GE.AND P4, PT, R0, R4, PT ;  /* 0x000000040000720c */ /* 0x000fda0003f86270 */
[----:B-----5:R-:W-:Y:S05]  /*14670*/  WARPSYNC.COLLECTIVE R15, `(.L_x_290) ;  /* 0x000000000f087348 */ /* 0x020fea0003c00000 */
[----:B------:R0:W1:Y:S02]  /*14680*/  SHFL.IDX P6, R14, R13, R12, R11 ;  /* 0x0000000c0d0e7389 */ /* 0x00006400000c000b */
[----:B01---5:R-:W-:Y:S01]  /*14690*/  ENDCOLLECTIVE ;  /* 0x000000000000791b */ /* 0x023fe20003800000 */
.L_x_290:
[----:B------:R-:W-:Y:S02]  /*146a0*/  IMAD.MOV.U32 R13, RZ, RZ, R3 ;  /* 0x000000ffff0d7224 */ /* 0x000fe400078e0003 */
[----:B------:R-:W-:-:S07]  /*146b0*/  IMAD.MOV.U32 R5, RZ, RZ, R14 ;  /* 0x000000ffff057224 */ /* 0x000fce00078e000e */
[----:B------:R-:W-:Y:S05]  /*146c0*/  WARPSYNC.COLLECTIVE R15, `(.L_x_291) ;  /* 0x000000000f087348 */ /* 0x000fea0003c00000 */
[----:B------:R0:W1:Y:S02]  /*146d0*/  SHFL.IDX P6, R14, R13, R12, R11 ;  /* 0x0000000c0d0e7389 */ /* 0x00006400000c000b */
[----:B01----:R-:W-:Y:S01]  /*146e0*/  ENDCOLLECTIVE ;  /* 0x000000000000791b */ /* 0x003fe20003800000 */
.L_x_291:
[----:B------:R-:W-:Y:S02]  /*146f0*/  IMAD.MOV.U32 R13, RZ, RZ, R2 ;  /* 0x000000ffff0d7224 */ /* 0x000fe400078e0002 */
[----:B------:R-:W-:Y:S02]  /*14700*/  IMAD.MOV.U32 R12, RZ, RZ, 0x1 ;  /* 0x00000001ff0c7424 */ /* 0x000fe400078e00ff */
[----:B------:R-:W-:-:S07]  /*14710*/  IMAD.MOV.U32 R7, RZ, RZ, R14 ;  /* 0x000000ffff077224 */ /* 0x000fce00078e000e */
[----:B------:R-:W-:Y:S05]  /*14720*/  WARPSYNC.COLLECTIVE R15, `(.L_x_292) ;  /* 0x000000000f087348 */ /* 0x000fea0003c00000 */
[----:B------:R0:W1:Y:S02]  /*14730*/  SHFL.IDX P6, R14, R13, R12, R11 ;  /* 0x0000000c0d0e7389 */ /* 0x00006400000c000b */
[----:B01----:R-:W-:Y:S01]  /*14740*/  ENDCOLLECTIVE ;  /* 0x000000000000791b */ /* 0x003fe20003800000 */
.L_x_292:
[----:B------:R-:W-:-:S05]  /*14750*/  @!P4 IADD3 R7, P3, R10, R7, RZ ;  /* 0x000000070a07c210 */ /* 0x000fca0007f7e0ff */
[----:B------:R-:W-:Y:S02]  /*14760*/  @!P4 IMAD.X R5, RZ, RZ, R5, P3 ;  /* 0x000000ffff05c224 */ /* 0x000fe400018e0605 */
[----:B------:R-:W-:Y:S02]  /*14770*/  @!P4 IMAD.MOV.U32 R6, RZ, RZ, R7 ;  /* 0x000000ffff06c224 */ /* 0x000fe400078e0007 */
[----:B------:R-:W-:Y:S02]  /*14780*/  @!P4 IMAD.MOV.U32 R7, RZ, RZ, R5 ;  /* 0x000000ffff07c224 */ /* 0x000fe400078e0005 */
[----:B------:R-:W-:Y:S02]  /*14790*/  VIADD R5, R0, 0x20 ;  /* 0x0000002000057836 */ /* 0x000fe40000000000 */
[----:B------:R-:W-:Y:S01]  /*147a0*/  IMAD.MOV.U32 R13, RZ, RZ, R3 ;  /* 0x000000ffff0d7224 */ /* 0x000fe200078e0003 */
[----:B------:R-:W-:Y:S01]  /*147b0*/  @!PT LDS RZ, [RZ] ;  /* 0x00000000fffff984 */ /* 0x000fe20000000800 */
[----:B------:R-:W-:Y:S01]  /*147c0*/  @!PT LDS RZ, [RZ] ;  /* 0x00000000fffff984 */ /* 0x000fe20000000800 */
[----:B------:R-:W-:Y:S01]  /*147d0*/  @!PT LDS RZ, [RZ] ;  /* 0x00000000fffff984 */ /* 0x000fe20000000800 */
[----:B------:R0:W-:Y:S02]  /*147e0*/  @!P4 LDGSTS.E.BYPASS.LTC128B.128 [R9+0x1e200], desc[UR50][R6.64], !P0 ;  /* 0x1e2000000609cfae */ /* 0x0001e4000c101d72 */
[----:B------:R-:W-:-:S02]  /*147f0*/  ISETP.GE.AND P3, PT, R5, R4, PT ;  /* 0x000000040500720c */ /* 0x000fc40003f66270 */
[----:B------:R0:W-:Y:S01]  /*14800*/  @!P4 LDGSTS.E.BYPASS.LTC128B.128 [R9+0x20200], desc[UR50][R6.64+0x40], !P1 ;  /* 0x202000400609cfae */ /* 0x0001e2000c901d72 */
[----:B------:R-:W-:-:S03]  /*14810*/  IMAD.MOV.U32 R5, RZ, RZ, R14 ;  /* 0x000000ffff057224 */ /* 0x000fc600078e000e */
[----:B------:R0:W-:Y:S07]  /*14820*/  @!P4 LDGSTS.E.BYPASS.LTC128B.128 [R9+0x22200], desc[UR50][R6.64+0x80], !P2 ;  /* 0x222000800609cfae */ /* 0x0001ee000d101d72 */
[----:B0-----:R-:W-:Y:S05]  /*14830*/  WARPSYNC.COLLECTIVE R15, `(.L_x_293) ;  /* 0x000000000f087348 */ /* 0x001fea0003c00000 */
[----:B------:R1:W2:Y:S02]  /*14840*/  SHFL.IDX P6, R14, R13, R12, R11 ;  /* 0x0000000c0d0e7389 */ /* 0x0002a400000c000b */
[----:B012---:R-:W-:Y:S01]  /*14850*/  ENDCOLLECTIVE ;  /* 0x000000000000791b */ /* 0x007fe20003800000 */
.L_x_293:
[----:B------:R-:W-:Y:S02]  /*14860*/  IMAD.MOV.U32 R13, RZ, RZ, R2 ;  /* 0x000000ffff0d7224 */ /* 0x000fe400078e0002 */
[----:B------:R-:W-:Y:S02]  /*14870*/  IMAD.MOV.U32 R12, RZ, RZ, 0x2 ;  /* 0x00000002ff0c7424 */ /* 0x000fe400078e00ff */
[----:B------:R-:W-:-:S07]  /*14880*/  IMAD.MOV.U32 R6, RZ, RZ, R14 ;  /* 0x000000ffff067224 */ /* 0x000fce00078e000e */
[----:B------:R-:W-:Y:S05]  /*14890*/  WARPSYNC.COLLECTIVE R15, `(.L_x_294) ;  /* 0x000000000f087348 */ /* 0x000fea0003c00000 */
[----:B------:R0:W1:Y:S02]  /*148a0*/  SHFL.IDX P6, R14, R13, R12, R11 ;  /* 0x0000000c0d0e7389 */ /* 0x00006400000c000b */
[----:B01----:R-:W-:Y:S01]  /*148b0*/  ENDCOLLECTIVE ;  /* 0x000000000000791b */ /* 0x003fe20003800000 */
.L_x_294:
[----:B------:R-:W-:-:S05]  /*148c0*/  @!P3 IADD3 R6, P4, R10, R6, RZ ;  /* 0x000000060a06b210 */ /* 0x000fca0007f9e0ff */
[----:B------:R-:W-:-:S04]  /*148d0*/  @!P3 IMAD.X R5, RZ, RZ, R5, P4 ;  /* 0x000000ffff05b224 */ /* 0x000fc800020e0605 */
[----:B------:R-:W-:Y:S02]  /*148e0*/  @!P3 IMAD.MOV.U32 R7, RZ, RZ, R5 ;  /* 0x000000ffff07b224 */ /* 0x000fe400078e0005 */
[----:B------:R-:W-:Y:S02]  /*148f0*/  VIADD R5, R0, 0x40 ;  /* 0x0000004000057836 */ /* 0x000fe40000000000 */
[----:B------:R-:W-:Y:S01]  /*14900*/  IMAD.MOV.U32 R13, RZ, RZ, R3 ;  /* 0x000000ffff0d7224 */ /* 0x000fe200078e0003 */
[----:B------:R-:W-:Y:S01]  /*14910*/  @!PT LDS RZ, [RZ] ;  /* 0x00000000fffff984 */ /* 0x000fe20000000800 */
[----:B------:R-:W-:Y:S01]  /*14920*/  @!PT LDS RZ, [RZ] ;  /* 0x00000000fffff984 */ /* 0x000fe20000000800 */
[----:B------:R-:W-:Y:S01]  /*14930*/  @!PT LDS RZ, [RZ] ;  /* 0x00000000fffff984 */ /* 0x000fe20000000800 */
[----:B------:R0:W-:Y:S04]  /*14940*/  @!P3 LDGSTS.E.BYPASS.LTC128B.128 [R9+0x1ea00], desc[UR50][R6.64], !P0 ;  /* 0x1ea000000609bfae */ /* 0x0001e8000c101d72 */
[----:B------:R0:W-:Y:S04]  /*14950*/  @!P3 LDGSTS.E.BYPASS.LTC128B.128 [R9+0x20a00], desc[UR50][R6.64+0x40], !P1 ;  /* 0x20a000400609bfae */ /* 0x0001e8000c901d72 */
[----:B------:R0:W-:Y:S01]  /*14960*/  @!P3 LDGSTS.E.BYPASS.LTC128B.128 [R9+0x22a00], desc[UR50][R6.64+0x80], !P2 ;  /* 0x22a000800609bfae */ /* 0x0001e2000d101d72 */
[----:B------:R-:W-:Y:S01]  /*14970*/  ISETP.GE.AND P3, PT, R5, R4, PT ;  /* 0x000000040500720c */ /* 0x000fe20003f66270 */
[----:B------:R-:W-:-:S12]  /*14980*/  IMAD.MOV.U32 R5, RZ, RZ, R14 ;  /* 0x000000ffff057224 */ /* 0x000fd800078e000e */
[----:B0-----:R-:W-:Y:S05]  /*14990*/  WARPSYNC.COLLECTIVE R15, `(.L_x_295) ;  /* 0x000000000f087348 */ /* 0x001fea0003c00000 */
[----:B------:R1:W2:Y:S02]  /*149a0*/  SHFL.IDX P6, R14, R13, R12, R11 ;  /* 0x0000000c0d0e7389 */ /* 0x0002a400000c000b */
[----:B012---:R-:W-:Y:S01]  /*149b0*/  ENDCOLLECTIVE ;  /* 0x000000000000791b */ /* 0x007fe20003800000 */
.L_x_295:
[----:B------:R-:W-:Y:S02]  /*149c0*/  IMAD.MOV.U32 R13, RZ, RZ, R2 ;  /* 0x000000ffff0d7224 */ /* 0x000fe400078e0002 */
[----:B------:R-:W-:Y:S02]  /*149d0*/  IMAD.MOV.U32 R12, RZ, RZ, 0x3 ;  /* 0x00000003ff0c7424 */ /* 0x000fe400078e00ff */
[----:B------:R-:W-:-:S07]  /*149e0*/  IMAD.MOV.U32 R6, RZ, RZ, R14 ;  /* 0x000000ffff067224 */ /* 0x000fce00078e000e */
[----:B------:R-:W-:Y:S05]  /*149f0*/  WARPSYNC.COLLECTIVE R15, `(.L_x_296) ;  /* 0x000000000f087348 */ /* 0x000fea0003c00000 */
[----:B------:R0:W1:Y:S02]  /*14a00*/  SHFL.IDX P6, R14, R13, R12, R11 ;  /* 0x0000000c0d0e7389 */ /* 0x00006400000c000b */
[----:B01----:R-:W-:Y:S01]  /*14a10*/  ENDCOLLECTIVE ;  /* 0x000000000000791b */ /* 0x003fe20003800000 */
.L_x_296:
[----:B------:R-:W-:-:S05]  /*14a20*/  @!P3 IADD3 R6, P4, R10, R6, RZ ;  /* 0x000000060a06b210 */ /* 0x000fca0007f9e0ff */
[----:B------:R-:W-:-:S04]  /*14a30*/  @!P3 IMAD.X R5, RZ, RZ, R5, P4 ;  /* 0x000000ffff05b224 */ /* 0x000fc800020e0605 */
[----:B------:R-:W-:Y:S02]  /*14a40*/  @!P3 IMAD.MOV.U32 R7, RZ, RZ, R5 ;  /* 0x000000ffff07b224 */ /* 0x000fe400078e0005 */
[----:B------:R-:W-:-:S03]  /*14a50*/  IMAD.MOV.U32 R13, RZ, RZ, R3 ;  /* 0x000000ffff0d7224 */ /* 0x000fc600078e0003 */
[----:B------:R-:W-:Y:S01]  /*14a60*/  @!PT LDS RZ, [RZ] ;  /* 0x00000000fffff984 */ /* 0x000fe20000000800 */
[----:B------:R-:W-:Y:S01]  /*14a70*/  @!PT LDS RZ, [RZ] ;  /* 0x00000000fffff984 */ /* 0x000fe20000000800 */
[----:B------:R-:W-:Y:S01]  /*14a80*/  @!PT LDS RZ, [RZ] ;  /* 0x00000000fffff984 */ /* 0x000fe20000000800 */
[----:B------:R0:W-:Y:S04]  /*14a90*/  @!P3 LDGSTS.E.BYPASS.LTC128B.128 [R9+0x1f200], desc[UR50][R6.64], !P0 ;  /* 0x1f2000000609bfae */ /* 0x0001e8000c101d72 */
[----:B------:R0:W-:Y:S01]  /*14aa0*/  @!P3 LDGSTS.E.BYPASS.LTC128B.128 [R9+0x21200], desc[UR50][R6.64+0x40], !P1 ;  /* 0x212000400609bfae */ /* 0x0001e2000c901d72 */
[----:B------:R-:W-:-:S03]  /*14ab0*/  IMAD.MOV.U32 R5, RZ, RZ, R14 ;  /* 0x000000ffff057224 */ /* 0x000fc600078e000e */
[----:B------:R0:W-:Y:S04]  /*14ac0*/  @!P3 LDGSTS.E.BYPASS.LTC128B.128 [R9+0x23200], desc[UR50][R6.64+0x80], !P2 ;  /* 0x232000800609bfae */ /* 0x0001e8000d101d72 */
[----:B0-----:R-:W-:Y:S05]  /*14ad0*/  WARPSYNC.COLLECTIVE R15, `(.L_x_297) ;  /* 0x000000000f087348 */ /* 0x001fea0003c00000 */
[----:B------:R1:W2:Y:S02]  /*14ae0*/  SHFL.IDX P6, R14, R13, R12, R11 ;  /* 0x0000000c0d0e7389 */ /* 0x0002a400000c000b */
[----:B012---:R-:W-:Y:S01]  /*14af0*/  ENDCOLLECTIVE ;  /* 0x000000000000791b */ /* 0x007fe20003800000 */
.L_x_297:
[----:B------:R-:W-:Y:S01]  /*14b00*/  IMAD.MOV.U32 R3, RZ, RZ, R14 ;  /* 0x000000ffff037224 */ /* 0x000fe200078e000e */
[----:B------:R-:W-:Y:S06]  /*14b10*/  BRA `(.L_x_298) ;  /* 0xffffffc400d87947 */ /* 0x000fec000383ffff */
.L_x_224:
[----:B0-----:R0:W1:Y:S02]  /*14b20*/  SYNCS.PHASECHK.TRANS64.TRYWAIT P0, [R17+URZ+0x33420], R0 ;  /* 0x03342000110075a7 */ /* 0x001064000800017f */
[----:B-1----:R-:W-:Y:S05]  /*14b30*/  @!P0 NANOSLEEP.SYNCS 0x989680 ;  /* 0x009896800000895d */ /* 0x002fea0003900000 */
[----:B------:R-:W1:Y:S02]  /*14b40*/  @!P0 SYNCS.PHASECHK.TRANS64 P0, [R17+URZ+0x33420], R0 ;  /* 0x03342000110085a7 */ /* 0x000e64000800007f */
[----:B-1----:R-:W-:Y:S05]  /*14b50*/  @!P0 BRA `(.L_x_224) ;  /* 0xfffffffc00f08947 */ /* 0x002fea000383ffff */
[----:B------:R-:W-:Y:S05]  /*14b60*/  BRA `(.L_x_299) ;  /* 0xffffffc800487947 */ /* 0x000fea000383ffff */
.L_x_230:
[----:B0-----:R0:W1:Y:S02]  /*14b70*/  SYNCS.PHASECHK.TRANS64.TRYWAIT P0, [R5+URZ+0x33480], R4 ;  /* 0x03348004050075a7 */ /* 0x001064000800017f */
[----:B-1----:R-:W-:Y:S05]  /*14b80*/  @!P0 NANOSLEEP.SYNCS 0x989680 ;  /* 0x009896800000895d */ /* 0x002fea0003900000 */
[----:B------:R-:W1:Y:S02]  /*14b90*/  @!P0 SYNCS.PHASECHK.TRANS64 P0, [R5+URZ+0x33480], R4 ;  /* 0x03348004050085a7 */ /* 0x000e64000800007f */
[----:B-1----:R-:W-:Y:S05]  /*14ba0*/  @!P0 BRA `(.L_x_230) ;  /* 0xfffffffc00f08947 */ /* 0x002fea000383ffff */
[----:B------:R-:W-:Y:S05]  /*14bb0*/  BRA `(.L_x_300) ;  /* 0xffffffc800fc7947 */ /* 0x000fea000383ffff */
.L_x_237:
[----:B-1----:R1:W2:Y:S02]  /*14bc0*/  SYNCS.PHASECHK.TRANS64.TRYWAIT P0, [R5+URZ+0x33440], R4 ;  /* 0x03344004050075a7 */ /* 0x0022a4000800017f */
[----:B--2---:R-:W-:Y:S05]  /*14bd0*/  @!P0 NANOSLEEP.SYNCS 0x989680 ;  /* 0x009896800000895d */ /* 0x004fea0003900000 */
[----:B------:R-:W2:Y:S02]  /*14be0*/  @!P0 SYNCS.PHASECHK.TRANS64 P0, [R5+URZ+0x33440], R4 ;  /* 0x03344004050085a7 */ /* 0x000ea4000800007f */
[----:B--2---:R-:W-:Y:S05]  /*14bf0*/  @!P0 BRA `(.L_x_237) ;  /* 0xfffffffc00f08947 */ /* 0x004fea000383ffff */
[----:B------:R-:W-:Y:S05]  /*14c00*/  BRA `(.L_x_301) ;  /* 0xffffffcc00f87947 */ /* 0x000fea000383ffff */
.L_x_245:
[----:B0-----:R0:W1:Y:S02]  /*14c10*/  SYNCS.PHASECHK.TRANS64.TRYWAIT P0, [R3+URZ+0x33470], R4 ;  /* 0x03347004030075a7 */ /* 0x001064000800017f */
[----:B-1----:R-:W-:Y:S05]  /*14c20*/  @!P0 NANOSLEEP.SYNCS 0x989680 ;  /* 0x009896800000895d */ /* 0x002fea0003900000 */
[----:B------:R-:W1:Y:S02]  /*14c30*/  @!P0 SYNCS.PHASECHK.TRANS64 P0, [R3+URZ+0x33470], R4 ;  /* 0x03347004030085a7 */ /* 0x000e64000800007f */
[----:B-1----:R-:W-:Y:S05]  /*14c40*/  @!P0 BRA `(.L_x_245) ;  /* 0xfffffffc00f08947 */ /* 0x002fea000383ffff */
[----:B------:R-:W-:Y:S05]  /*14c50*/  BRA `(.L_x_302) ;  /* 0xffffffd4000c7947 */ /* 0x000fea000383ffff */
.L_x_247:
[----:B-1----:R1:W3:Y:S02]  /*14c60*/  SYNCS.PHASECHK.TRANS64.TRYWAIT P0, [R3+URZ+0x33460], R0 ;  /* 0x03346000030075a7 */ /* 0x0022e4000800017f */
[----:B---3--:R-:W-:Y:S05]  /*14c70*/  @!P0 NANOSLEEP.SYNCS 0x989680 ;  /* 0x009896800000895d */ /* 0x008fea0003900000 */
[----:B------:R-:W3:Y:S02]  /*14c80*/  @!P0 SYNCS.PHASECHK.TRANS64 P0, [R3+URZ+0x33460], R0 ;  /* 0x03346000030085a7 */ /* 0x000ee4000800007f */
[----:B---3--:R-:W-:Y:S05]  /*14c90*/  @!P0 BRA `(.L_x_247) ;  /* 0xfffffffc00f08947 */ /* 0x008fea000383ffff */
[----:B------:R-:W-:Y:S05]  /*14ca0*/  BRA `(.L_x_303) ;  /* 0xffffffd400147947 */ /* 0x000fea000383ffff */
.L_x_254:
[----:B0-----:R0:W1:Y:S02]  /*14cb0*/  SYNCS.PHASECHK.TRANS64.TRYWAIT P1, [R3+URZ+0x33470], R0 ;  /* 0x03347000030075a7 */ /* 0x001064000802017f */
[----:B-1----:R-:W-:Y:S05]  /*14cc0*/  @!P1 NANOSLEEP.SYNCS 0x989680 ;  /* 0x009896800000995d */ /* 0x002fea0003900000 */
[----:B------:R-:W1:Y:S02]  /*14cd0*/  @!P1 SYNCS.PHASECHK.TRANS64 P1, [R3+URZ+0x33470], R0 ;  /* 0x03347000030095a7 */ /* 0x000e64000802007f */
[----:B-1----:R-:W-:Y:S05]  /*14ce0*/  @!P1 BRA `(.L_x_254) ;  /* 0xfffffffc00f09947 */ /* 0x002fea000383ffff */
[----:B------:R-:W-:Y:S05]  /*14cf0*/  BRA `(.L_x_304) ;  /* 0xffffffdc00587947 */ /* 0x000fea000383ffff */
.L_x_256:
[----:B0-----:R0:W1:Y:S02]  /*14d00*/  SYNCS.PHASECHK.TRANS64.TRYWAIT P1, [R3+URZ+0x33460], R0 ;  /* 0x03346000030075a7 */ /* 0x001064000802017f */
[----:B-1----:R-:W-:Y:S05]  /*14d10*/  @!P1 NANOSLEEP.SYNCS 0x989680 ;  /* 0x009896800000995d */ /* 0x002fea0003900000 */
[----:B------:R-:W1:Y:S02]  /*14d20*/  @!P1 SYNCS.PHASECHK.TRANS64 P1, [R3+URZ+0x33460], R0 ;  /* 0x03346000030095a7 */ /* 0x000e64000802007f */
[----:B-1----:R-:W-:Y:S05]  /*14d30*/  @!P1 BRA `(.L_x_256) ;  /* 0xfffffffc00f09947 */ /* 0x002fea000383ffff */
[----:B------:R-:W-:Y:S05]  /*14d40*/  BRA `(.L_x_305) ;  /* 0xffffffdc005c7947 */ /* 0x000fea000383ffff */
.L_x_267:
[----:B0-----:R0:W1:Y:S02]  /*14d50*/  SYNCS.PHASECHK.TRANS64.TRYWAIT P0, [R3+URZ+0x33420], R0 ;  /* 0x03342000030075a7 */ /* 0x001064000800017f */
[----:B-1----:R-:W-:Y:S05]  /*14d60*/  @!P0 NANOSLEEP.SYNCS 0x989680 ;  /* 0x009896800000895d */ /* 0x002fea0003900000 */
[----:B------:R-:W1:Y:S02]  /*14d70*/  @!P0 SYNCS.PHASECHK.TRANS64 P0, [R3+URZ+0x33420], R0 ;  /* 0x03342000030085a7 */ /* 0x000e64000800007f */
[----:B-1----:R-:W-:Y:S05]  /*14d80*/  @!P0 BRA `(.L_x_267) ;  /* 0xfffffffc00f08947 */ /* 0x002fea000383ffff */
[----:B------:R-:W-:Y:S05]  /*14d90*/  BRA `(.L_x_306) ;  /* 0xfffffff000647947 */ /* 0x000fea000383ffff */
.L_x_268:
[----:B------:R-:W1:Y:S01]  /*14da0*/  S2R R2, SR_TID.X ;  /* 0x0000000000027919 */ /* 0x000e620000002100 */
[----:B------:R-:W-:Y:S01]  /*14db0*/  BSSY B0, `(.L_x_307) ;  /* 0x000000a000007945 */ /* 0x000fe20003800000 */
[----:B------:R-:W-:Y:S02]  /*14dc0*/  IMAD.MOV.U32 R12, RZ, RZ, RZ ;  /* 0x000000ffff0c7224 */ /* 0x000fe400078e00ff */
[----:B------:R-:W-:Y:S02]  /*14dd0*/  IMAD.MOV.U32 R11, RZ, RZ, 0x1f ;  /* 0x0000001fff0b7424 */ /* 0x000fe400078e00ff */
[----:B------:R-:W-:Y:S01]  /*14de0*/  IMAD.MOV.U32 R15, RZ, RZ, -0x1 ;  /* 0xffffffffff0f7424 */ /* 0x000fe200078e00ff */
[----:B-1----:R-:W-:-:S04]  /*14df0*/  SHF.R.U32.HI R2, RZ, 0x5, R2 ;  /* 0x00000005ff027819 */ /* 0x002fc80000011602 */
[----:B------:R-:W-:-:S05]  /*14e00*/  LOP3.LUT R2, R2, 0x3, RZ, 0xc0, !PT ;  /* 0x0000000302027812 */ /* 0x000fca00078ec0ff */
[----:B------:R-:W-:-:S07]  /*14e10*/  IMAD.MOV.U32 R13, RZ, RZ, R2 ;  /* 0x000000ffff0d7224 */ /* 0x000fce00078e0002 */
[----:B0-----:R-:W-:Y:S05]  /*14e20*/  WARPSYNC.COLLECTIVE R15, `(.L_x_308) ;  /* 0x000000000f087348 */ /* 0x001fea0003c00000 */
[----:B------:R1:W2:Y:S02]  /*14e30*/  SHFL.IDX P6, R14, R13, R12, R11 ;  /* 0x0000000c0d0e7389 */ /* 0x0002a400000c000b */
[----:B012---:R-:W-:Y:S01]  /*14e40*/  ENDCOLLECTIVE ;  /* 0x000000000000791b */ /* 0x007fe20003800000 */
.L_x_308:
[----:B------:R-:W-:Y:S05]  /*14e50*/  BSYNC B0 ;  /* 0x0000000000007941 */ /* 0x000fea0003800000 */
.L_x_307:
[----:B------:R-:W-:Y:S05]  /*14e60*/  BRA `(.L_x_309) ;  /* 0xfffffff0004c7947 */ /* 0x000fea000383ffff */
.L_x_271:
[----:B------:R-:W-:Y:S01]  /*14e70*/  BSSY B1, `(.L_x_310) ;  /* 0x0000006000017945 */ /* 0x000fe20003800000 */
[----:B------:R-:W-:-:S07]  /*14e80*/  IMAD.MOV.U32 R15, RZ, RZ, -0x1 ;  /* 0xffffffffff0f7424 */ /* 0x000fce00078e00ff */
[----:B0-----:R-:W-:Y:S05]  /*14e90*/  WARPSYNC.COLLECTIVE R15, `(.L_x_311) ;  /* 0x000000000f0c7348 */ /* 0x001fea0003c00000 */
[----:B------:R-:W-:Y:S02]  /*14ea0*/  ELECT P6, UR62, PT ;  /* 0x00000000003e782f */ /* 0x000fe400038c0000 */
[----:B------:R-:W-:Y:S01]  /*14eb0*/  MOV R14, UR62 ;  /* 0x0000003e000e7c02 */ /* 0x000fe20008000f00 */
[----:B0-----:R-:W-:Y:S10]  /*14ec0*/  ENDCOLLECTIVE ;  /* 0x000000000000791b */ /* 0x001ff40003800000 */
.L_x_311:
[----:B------:R-:W-:Y:S05]  /*14ed0*/  BSYNC B1 ;  /* 0x0000000000017941 */ /* 0x000fea0003800000 */
.L_x_310:
[----:B------:R-:W-:Y:S05]  /*14ee0*/  BRA `(.L_x_312) ;  /* 0xfffffff000447947 */ /* 0x000fea000383ffff */
.L_x_273:
[----:B0-----:R0:W1:Y:S02]  /*14ef0*/  SYNCS.PHASECHK.TRANS64.TRYWAIT P1, [R7+URZ], R4 ;  /* 0x00000004070075a7 */ /* 0x001064000802017f */
[----:B-1----:R-:W-:Y:S05]  /*14f00*/  @!P1 NANOSLEEP.SYNCS 0x989680 ;  /* 0x009896800000995d */ /* 0x002fea0003900000 */
[----:B------:R-:W1:Y:S02]  /*14f10*/  @!P1 SYNCS.PHASECHK.TRANS64 P1, [R7+URZ], R4 ;  /* 0x00000004070095a7 */ /* 0x000e64000802007f */
[----:B-1----:R-:W-:Y:S05]  /*14f20*/  @!P1 BRA `(.L_x_273) ;  /* 0xfffffffc00f09947 */ /* 0x002fea000383ffff */
[----:B------:R-:W-:Y:S05]  /*14f30*/  BRA `(.L_x_313) ;  /* 0xfffffff000787947 */ /* 0x000fea000383ffff */
.L_x_274:
[----:B-1----:R1:W2:Y:S02]  /*14f40*/  SYNCS.PHASECHK.TRANS64.TRYWAIT P1, [R5+URZ], R0 ;  /* 0x00000000050075a7 */ /* 0x0022a4000802017f */
[----:B--2---:R-:W-:Y:S05]  /*14f50*/  @!P1 NANOSLEEP.SYNCS 0x989680 ;  /* 0x009896800000995d */ /* 0x004fea0003900000 */
[----:B------:R-:W2:Y:S02]  /*14f60*/  @!P1 SYNCS.PHASECHK.TRANS64 P1, [R5+URZ], R0 ;  /* 0x00000000050095a7 */ /* 0x000ea4000802007f */
[----:B--2---:R-:W-:Y:S05]  /*14f70*/  @!P1 BRA `(.L_x_274) ;  /* 0xfffffffc00f09947 */ /* 0x004fea000383ffff */
[----:B------:R-:W-:Y:S05]  /*14f80*/  BRA `(.L_x_314) ;  /* 0xfffffff0006c7947 */ /* 0x000fea000383ffff */
.L_x_276:
[----:B-1----:R1:W2:Y:S02]  /*14f90*/  SYNCS.PHASECHK.TRANS64.TRYWAIT P1, [R5+URZ+0x33460], R4 ;  /* 0x03346004050075a7 */ /* 0x0022a4000802017f */
[----:B--2---:R-:W-:Y:S05]  /*14fa0*/  @!P1 NANOSLEEP.SYNCS 0x989680 ;  /* 0x009896800000995d */ /* 0x004fea0003900000 */
[----:B------:R-:W2:Y:S02]  /*14fb0*/  @!P1 SYNCS.PHASECHK.TRANS64 P1, [R5+URZ+0x33460], R4 ;  /* 0x03346004050095a7 */ /* 0x000ea4000802007f */
[----:B--2---:R-:W-:Y:S05]  /*14fc0*/  @!P1 BRA `(.L_x_276) ;  /* 0xfffffffc00f09947 */ /* 0x004fea000383ffff */
[----:B------:R-:W-:Y:S05]  /*14fd0*/  BRA `(.L_x_315) ;  /* 0xfffffff0006c7947 */ /* 0x000fea000383ffff */
.L_x_278:
[----:B--2---:R2:W3:Y:S02]  /*14fe0*/  SYNCS.PHASECHK.TRANS64.TRYWAIT P1, [R3+URZ+0x33460], R0 ;  /* 0x03346000030075a7 */ /* 0x0044e4000802017f */
[----:B---3--:R-:W-:Y:S05]  /*14ff0*/  @!P1 NANOSLEEP.SYNCS 0x989680 ;  /* 0x009896800000995d */ /* 0x008fea0003900000 */
[----:B------:R-:W3:Y:S02]  /*15000*/  @!P1 SYNCS.PHASECHK.TRANS64 P1, [R3+URZ+0x33460], R0 ;  /* 0x03346000030095a7 */ /* 0x000ee4000802007f */
[----:B---3--:R-:W-:Y:S05]  /*15010*/  @!P1 BRA `(.L_x_278) ;  /* 0xfffffffc00f09947 */ /* 0x008fea000383ffff */
[----:B------:R-:W-:Y:S05]  /*15020*/  BRA `(.L_x_316) ;  /* 0xfffffff0006c7947 */ /* 0x000fea000383ffff */
.L_x_280:
[----:B---3--:R3:W4:Y:S02]  /*15030*/  SYNCS.PHASECHK.TRANS64.TRYWAIT P0, [R5+URZ+0x33480], R4 ;  /* 0x03348004050075a7 */ /* 0x008724000800017f */
[----:B----4-:R-:W-:Y:S05]  /*15040*/  @!P0 NANOSLEEP.SYNCS 0x989680 ;  /* 0x009896800000895d */ /* 0x010fea0003900000 */
[----:B------:R-:W4:Y:S02]  /*15050*/  @!P0 SYNCS.PHASECHK.TRANS64 P0, [R5+URZ+0x33480], R4 ;  /* 0x03348004050085a7 */ /* 0x000f24000800007f */
[----:B----4-:R-:W-:Y:S05]  /*15060*/  @!P0 BRA `(.L_x_280) ;  /* 0xfffffffc00f08947 */ /* 0x010fea000383ffff */
[----:B------:R-:W-:Y:S05]  /*15070*/  BRA `(.L_x_281) ;  /* 0xfffffff000687947 */ /* 0x000fea000383ffff */
.L_x_317:
        /* <DEDUP_REMOVED lines=16> */
.L_x_2827:


//--------------------- .text._ZN7cutlass13device_kernelIN5flash11enable_sm90INS1_16FlashAttnFwdSm90INS1_25CollectiveMainloopFwdSm90ILi2EN4cute5tupleIJNS5_1CILi1EEES8_S8_EEENS6_IJNS7_ILi128EEENS7_ILi160EEENS7_ILi192EEEEEELi192ENS_12float_e4m3_tEfNS_4arch4Sm90ELb0ELb0ELb0ELb1ELb0ELb1ELb0ELb1ELb1ELb1ELb1ELb0EEENS1_21CollectiveEpilogueFwdINS6_IJSA_SC_SB_EEES9_NS_10bfloat16_tESG_Li256ELb1ELb1ELb1ELb1EEENS1_36VarlenDynamicPersistentTileSchedulerILi128ELi160ELi256ELi128ELb1ELb1ELb1ELb0ELb1ELb1EEEEEEEEEvNT_6ParamsE --------------------------
	.section	.text._ZN7cutlass13device_kernelIN5flash11enable_sm90INS1_16FlashAttnFwdSm90INS1_25CollectiveMainloopFwdSm90ILi2EN4cute5tupleIJNS5_1CILi1EEES8_S8_EEENS6_IJNS7_ILi128EEENS7_ILi160EEENS7_ILi192EEEEEELi192ENS_12float_e4m3_tEfNS_4arch4Sm90ELb0ELb0ELb0ELb1ELb0ELb1ELb0ELb1ELb1ELb1ELb1ELb0EEENS1_21CollectiveEpilogueFwdINS6_IJSA_SC_SB_EEES9_NS_10bfloat16_tESG_Li256ELb1ELb1ELb1ELb1EEENS1_36VarlenDynamicPersistentTileSchedulerILi128ELi160ELi256ELi128ELb1ELb1ELb1ELb0ELb1ELb1EEEEEEEEEvNT_6ParamsE,"ax",@progbits
	.align	128
.text._ZN7cutlass13device_kernelIN5flash11enable_sm90INS1_16FlashAttnFwdSm90INS1_25CollectiveMainloopFwdSm90ILi2EN4cute5tupleIJNS5_1CILi1EEES8_S8_EEENS6_IJNS7_ILi128EEENS7_ILi160EEENS7_ILi192EEEEEELi192ENS_12float_e4m3_tEfNS_4arch4Sm90ELb0ELb0ELb0ELb1ELb0ELb1ELb0ELb1ELb1ELb1ELb1ELb0EEENS1_21CollectiveEpilogueFwdINS6_IJSA_SC_SB_EEES9_NS_10bfloat16_tESG_Li256ELb1ELb1ELb1ELb1EEENS1_36VarlenDynamicPersistentTileSchedulerILi128ELi160ELi256ELi128ELb1ELb1ELb1ELb0ELb1ELb1EEEEEEEEEvNT_6ParamsE:
        .type           _ZN7cutlass13device_kernelIN5flash11enable_sm90INS1_16FlashAttnFwdSm90INS1_25CollectiveMainloopFwdSm90ILi2EN4cute5tupleIJNS5_1CILi1EEES8_S8_EEENS6_IJNS7_ILi128EEENS7_ILi160EEENS7_ILi192EEEEEELi192ENS_12float_e4m3_tEfNS_4arch4Sm90ELb0ELb0ELb0ELb1ELb0ELb1ELb0ELb1ELb1ELb1ELb1ELb0EEENS1_21CollectiveEpilogueFwdINS6_IJSA_SC_SB_EEES9_NS_10bfloat16_tESG_Li256ELb1ELb1ELb1ELb1EEENS1_36VarlenDynamicPersistentTileSchedulerILi128ELi160ELi256ELi128ELb1ELb1ELb1ELb0ELb1ELb1EEEEEEEEEvNT_6ParamsE,@function
        .size           _ZN7cutlass13device_kernelIN5flash11enable_sm90INS1_16FlashAttnFwdSm90INS1_25CollectiveMainloopFwdSm90ILi2EN4cute5tupleIJNS5_1CILi1EEES8_S8_EEENS6_IJNS7_ILi128EEENS7_ILi160EEENS7_ILi192EEEEEELi192ENS_12float_e4m3_tEfNS_4arch4Sm90ELb0ELb0ELb0ELb1ELb0ELb1ELb0ELb1ELb1ELb1ELb1ELb0EEENS1_21CollectiveEpilogueFwdINS6_IJSA_SC_SB_EEES9_NS_10bfloat16_tESG_Li256ELb1ELb1ELb1ELb1EEENS1_36VarlenDynamicPersistentTileSchedulerILi128ELi160ELi256ELi128ELb1ELb1ELb1ELb0ELb1ELb1EEEEEEEEEvNT_6ParamsE,(.L_x_2828 - _ZN7cutlass13device_kernelIN5flash11enable_sm90INS1_16FlashAttnFwdSm90INS1_25CollectiveMainloopFwdSm90ILi2EN4cute5tupleIJNS5_1CILi1EEES8_S8_EEENS6_IJNS7_ILi128EEENS7_ILi160EEENS7_ILi192EEEEEELi192ENS_12float_e4m3_tEfNS_4arch4Sm90ELb0ELb0ELb0ELb1ELb0ELb1ELb0ELb1ELb1ELb1ELb1ELb0EEENS1_21CollectiveEpilogueFwdINS6_IJSA_SC_SB_EEES9_NS_10bfloat16_tESG_Li256ELb1ELb1ELb1ELb1EEENS1_36VarlenDynamicPersistentTileSchedulerILi128ELi160ELi256ELi128ELb1ELb1ELb1ELb0ELb1ELb1EEEEEEEEEvNT_6ParamsE)
        .other          _ZN7cutlass13device_kernelIN5flash11enable_sm90INS1_16FlashAttnFwdSm90INS1_25CollectiveMainloopFwdSm90ILi2EN4cute5tupleIJNS5_1CILi1EEES8_S8_EEENS6_IJNS7_ILi128EEENS7_ILi160EEENS7_ILi192EEEEEELi192ENS_12float_e4m3_tEfNS_4arch4Sm90ELb0ELb0ELb0ELb1ELb0ELb1ELb0ELb1ELb1ELb1ELb1ELb0EEENS1_21CollectiveEpilogueFwdINS6_IJSA_SC_SB_EEES9_NS_10bfloat16_tESG_Li256ELb1ELb1ELb1ELb1EEENS1_36VarlenDynamicPersistentTileSchedulerILi128ELi160ELi256ELi128ELb1ELb1ELb1ELb0ELb1ELb1EEEEEEEEEvNT_6ParamsE,@"STO_CUDA_ENTRY STV_DEFAULT"
_ZN7cutlass13device_kernelIN5flash11enable_sm90INS1_16FlashAttnFwdSm90INS1_25CollectiveMainloopFwdSm90ILi2EN4cute5tupleIJNS5_1CILi1EEES8_S8_EEENS6_IJNS7_ILi128EEENS7_ILi160EEENS7_ILi192EEEEEELi192ENS_12float_e4m3_tEfNS_4arch4Sm90ELb0ELb0ELb0ELb1ELb0ELb1ELb0ELb1ELb1ELb1ELb1ELb0EEENS1_21CollectiveEpilogueFwdINS6_IJSA_SC_SB_EEES9_NS_10bfloat16_tESG_Li256ELb1ELb1ELb1ELb1EEENS1_36VarlenDynamicPersistentTileSchedulerILi128ELi160ELi256ELi128ELb1ELb1ELb1ELb0ELb1ELb1EEEEEEEEEvNT_6ParamsE:
        /* <DEDUP_REMOVED lines=13> */
[----:B------:R-:W-:Y:S02]  /*00d0*/  UIADD3 UR10, UP2, UR4, 0x570, URZ ;  /* 0x00000570040a7890 */ /* 0x000fe4000ff5e03f */
[----:B------:R-:W-:Y:S02]  /*00e0*/  UIADD3 UR4, UP3, UR4, 0x670, URZ ;  /* 0x0000067004047890 */ /* 0x000fe4000ff7e03f */
[----:B------:R-:W-:-:S02]  /*00f0*/  UIADD3.X UR7, URZ, UR5, URZ, UP0, !UPT ;  /* 0x000000053f077290 */ /* 0x000fc400087fe43f */
[----:B------:R-:W-:Y:S02]  /*0100*/  UIADD3.X UR9, URZ, UR5, URZ, UP1, !UPT ;  /* 0x000000053f097290 */ /* 0x000fe40008ffe43f */
[----:B------:R-:W-:Y:S02]  /*0110*/  UIADD3.X UR11, URZ, UR5, URZ, UP2, !UPT ;  /* 0x000000053f0b7290 */ /* 0x000fe400097fe43f */
[----:B------:R-:W-:-:S03]  /*0120*/  UIADD3.X UR5, URZ, UR5, URZ, UP3, !UPT ;  /* 0x000000053f057290 */ /* 0x000fc60009ffe43f */
[----:B------:R0:W-:Y:S02]  /*0130*/  UTMACCTL.PF [UR6] ;  /* 0x00000000060079b9 */ /* 0x0001e40008040000 */
[----:B------:R0:W-:Y:S02]  /*0140*/  UTMACCTL.PF [UR8] ;  /* 0x00000000080079b9 */ /* 0x0001e40008040000 */
[----:B------:R0:W-:Y:S02]  /*0150*/  UTMACCTL.PF [UR10] ;  /* 0x000000000a0079b9 */ /* 0x0001e40008040000 */
[----:B------:R0:W-:Y:S02]  /*0160*/  UTMACCTL.PF [UR4] ;  /* 0x00000000040079b9 */ /* 0x0001e40008040000 */
[----:B0-----:R-:W-:Y:S01]  /*0170*/  NOP ;  /* 0x0000000000007918 */ /* 0x001fe20000000000 */
.L_x_319:
[----:B------:R-:W-:Y:S05]  /*0180*/  BSYNC B0 ;  /* 0x0000000000007941 */ /* 0x000fea0003800000 */
.L_x_318:
        /* <DEDUP_REMOVED lines=41> */
.L_x_320:
        /* <DEDUP_REMOVED lines=22> */
.L_x_321:
        /* <DEDUP_REMOVED lines=18> */
.L_x_322:
        /* <DEDUP_REMOVED lines=22> */
.L_x_323:
        /* <DEDUP_REMOVED lines=22> */
.L_x_324:
[----:B------:R-:W-:Y:S01]  /*0960*/  PLOP3.LUT P0, PT, PT, PT, UP0, 0x80, 0x0 ;  /* 0x000000000000781c */ /* 0x000fe20003f0f008 */
[----:B------:R-:W-:Y:S01]  /*0970*/  UMOV UR36, 0x1 ;  /* 0x0000000100247882 */ /* 0x000fe20000000000 */
[----:B------:R-:W-:Y:S01]  /*0980*/  NOP ;  /* 0x0000000000007918 */ /* 0x000fe20000000000 */
[----:B------:R-:W-:Y:S01]  /*0990*/  USEL UR36, UR36, 0x2, !UP0 ;  /* 0x0000000224247887 */ /* 0x000fe2000c000000 */
[----:B------:R-:W-:Y:S01]  /*09a0*/  BSSY B8, `(.L_x_325) ;  /* 0x0002c20000087945 */ /* 0x000fe20003800000 */
[----:B------:R-:W-:Y:S01]  /*09b0*/  ULDC.64 UR54, c[0x0][0x208] ;  /* 0x0000820000367ab9 */ /* 0x000fe20000000a00 */
[----:B012-4-:R-:W-:Y:S07]  /*09c0*/  BAR.SYNC.DEFER_BLOCKING 0x0 ;  /* 0x0000000000007b1d */ /* 0x017fee0000010000 */
[----:B------:R-:W-:Y:S05]  /*09d0*/  @!P0 BRA `(.L_x_326) ;  /* 0x0000024800008947 */ /* 0x000fea0003800000 */
.L_x_327:
[----:B------:R-:W-:-:S08]  /*09e0*/  NOP ;  /* 0x0000000000007918 */ /* 0x000fd00000000000 */
[----:B------:R-:W0:Y:S02]  /*09f0*/  USETMAXREG.TRY_ALLOC.CTAPOOL UP0, 0xf0 ;  /* 0x000000f0000079c8 */ /* 0x000e240008000600 */
[----:B0-----:R-:W-:-:S13]  /*0a00*/  PLOP3.LUT P0, PT, PT, PT, UP0, 0x80, 0x0 ;  /* 0x000000000000781c */ /* 0x001fda0003f0f008 */
[----:B------:R-:W-:Y:S05]  /*0a10*/  @!P0 BRA `(.L_x_327) ;  /* 0xfffffffc00f08947 */ /* 0x000fea000383ffff */
[----:B------:R-:W2:Y:S01]  /*0a20*/  LDL.LU R0, [R1+0x10] ;  /* 0x0000100001007983 */ /* 0x000ea20000300800 */
[----:B------:R-:W0:Y:S01]  /*0a30*/  S2R R2, SR_TID.X ;  /* 0x0000000000027919 */ /* 0x000e220000002100 */
[----:B------:R-:W1:Y:S01]  /*0a40*/  S2UR UR42, SR_CgaCtaId ;  /* 0x00000000002a79c3 */ /* 0x000e620000008800 */
[----:B------:R-:W-:Y:S01]  /*0a50*/  UMOV UR4, 0x400 ;  /* 0x0000040000047882 */ /* 0x000fe20000000000 */
[----:B0-----:R-:W-:-:S06]  /*0a60*/  SHF.R.U32.HI R2, RZ, 0x7, R2 ;  /* 0x00000007ff027819 */ /* 0x001fcc0000011602 */
[----:B------:R-:W-:Y:S06]  /*0a70*/  BAR.ARV 0x8, 0x180 ;  /* 0x0206000000007b1d */ /* 0x000fec0000002000 */
[----:B------:R-:W-:-:S13]  /*0a80*/  ISETP.NE.AND P0, PT, R2, 0x1, PT ;  /* 0x000000010200780c */ /* 0x000fda0003f05270 */
[----:B------:R-:W-:Y:S08]  /*0a90*/  @!P0 BAR.ARV 0x9, 0x100 ;  /* 0x0244000000008b1d */ /* 0x000ff00000002000 */
[----:B------:R-:W-:Y:S01]  /*0aa0*/  BAR.SYNC.DEFER_BLOCKING 0x5, 0x180 ;  /* 0x0146000000007b1d */ /* 0x000fe20000010000 */
[----:B-1----:R-:W-:-:S06]  /*0ab0*/  ULEA UR4, UR42, UR4, 0x18 ;  /* 0x000000042a047291 */ /* 0x002fcc000f8ec03f */
[----:B------:R-:W-:Y:S01]  /*0ac0*/  IMAD.U32 R16, RZ, RZ, UR4 ;  /* 0x00000004ff107e24 */ /* 0x000fe2000f8e00ff */
[----:B------:R-:W-:-:S04]  /*0ad0*/  ULDC UR4, c[0x0][0xc3c] ;  /* 0x00030f0000047ab9 */ /* 0x000fc80000000800 */
[----:B------:R-:W0:Y:S01]  /*0ae0*/  LDS.128 R148, [R16+0x334d0] ;  /* 0x0334d00010947984 */ /* 0x000e220000000c00 */
[----:B------:R-:W-:Y:S06]  /*0af0*/  BAR.ARV 0x4, 0x180 ;  /* 0x0106000000007b1d */ /* 0x000fec0000002000 */
[----:B--2---:R-:W-:-:S04]  /*0b00*/  LOP3.LUT R0, R0, 0xffffffef, RZ, 0xc0, !PT ;  /* 0xffffffef00007812 */ /* 0x004fc800078ec0ff */
[----:B------:R-:W-:-:S05]  /*0b10*/  @P0 LOP3.LUT R0, R0, 0x10, RZ, 0xfc, !PT ;  /* 0x0000001000000812 */ /* 0x000fca00078efcff */
[----:B------:R1:W-:Y:S01]  /*0b20*/  STL [R1+0x10], R0 ;  /* 0x0000100001007387 */ /* 0x0003e20000100800 */
[----:B0-----:R-:W-:-:S13]  /*0b30*/  ISETP.GE.AND P0, PT, R151, UR4, PT ;  /* 0x0000000497007c0c */ /* 0x001fda000bf06270 */
[----:B-1----:R-:W-:Y:S05]  /*0b40*/  @P0 BRA `(.L_x_328) ;  /* 0x000002c000140947 */ /* 0x002fea0003800000 */
[----:B------:R-:W0:Y:S01]  /*0b50*/  S2R R0, SR_TID.X ;  /* 0x0000000000007919 */ /* 0x000e220000002100 */
[----:B------:R-:W-:Y:S01]  /*0b60*/  R2UR UR52, R16 ;  /* 0x00000000103472ca */ /* 0x000fe200000e0000 */
[----:B------:R-:W-:Y:S01]  /*0b70*/  IMAD.MOV.U32 R221, RZ, RZ, RZ ;  /* 0x000000ffffdd7224 */ /* 0x000fe200078e00ff */
[----:B------:R-:W-:Y:S01]  /*0b80*/  ULOP3.LUT UR53, UR36, 0x1, URZ, 0xfc, !UPT ;  /* 0x0000000124357892 */ /* 0x000fe2000f8efc3f */
[----:B------:R-:W-:Y:S01]  /*0b90*/  IMAD.MOV.U32 R230, RZ, RZ, RZ ;  /* 0x000000ffffe67224 */ /* 0x000fe200078e00ff */
[----:B------:R-:W-:Y:S01]  /*0ba0*/  UMOV UR43, URZ ;  /* 0x0000003f002b7c82 */ /* 0x000fe20008000000 */
[----:B------:R-:W-:-:S08]  /*0bb0*/  IMAD.MOV.U32 R152, RZ, RZ, RZ ;  /* 0x000000ffff987224 */ /* 0x000fd000078e00ff */
[----:B------:R-:W-:Y:S01]  /*0bc0*/  UIADD3 UR52, UR52, 0x1e200, URZ ;  /* 0x0001e20034347890 */ /* 0x000fe2000fffe03f */
[----:B0-----:R-:W-:-:S05]  /*0bd0*/  VIADD R0, R0, 0xffffff80 ;  /* 0xffffff8000007836 */ /* 0x001fca0000000000 */
[----:B------:R-:W-:Y:S02]  /*0be0*/  SHF.R.S32.HI R3, RZ, 0x1f, R0 ;  /* 0x0000001fff037819 */ /* 0x000fe40000011400 */
[-C--:B------:R-:W-:Y:S02]  /*0bf0*/  LEA.HI R5, R0, R0.reuse, RZ, 0x1 ;  /* 0x0000000000057211 */ /* 0x080fe400078f08ff */
[CC--:B------:R-:W-:Y:S02]  /*0c00*/  LEA.HI R6, R3.reuse, R0.reuse, RZ, 0x5 ;  /* 0x0000000003067211 */ /* 0x0c0fe400078f28ff */
[CC--:B------:R-:W-:Y:S02]  /*0c10*/  LEA.HI R2, R3.reuse, R0.reuse, RZ, 0x7 ;  /* 0x0000000003027211 */ /* 0x0c0fe400078f38ff */
[----:B------:R-:W-:Y:S01]  /*0c20*/  LEA.HI R8, R3, R0, RZ, 0x4 ;  /* 0x0000000003087211 */ /* 0x000fe200078f20ff */
[----:B------:R-:W-:Y:S01]  /*0c30*/  IMAD.SHL.U32 R6, R6, 0x20, RZ ;  /* 0x0000002006067824 */ /* 0x000fe200078e00ff */
[----:B------:R-:W-:-:S02]  /*0c40*/  LOP3.LUT R9, R2, 0xffffff80, RZ, 0xc0, !PT ;  /* 0xffffff8002097812 */ /* 0x000fc400078ec0ff */
[----:B------:R-:W-:Y:S02]  /*0c50*/  LEA.HI R4, R3, R0, RZ, 0x2 ;  /* 0x0000000003047211 */ /* 0x000fe400078f10ff */
[----:B------:R-:W-:Y:S01]  /*0c60*/  LOP3.LUT R7, R8, 0x3fffff0, RZ, 0xc0, !PT ;  /* 0x03fffff008077812 */ /* 0x000fe200078ec0ff */
[----:B------:R-:W-:Y:S01]  /*0c70*/  IMAD.IADD R15, R0, 0x1, -R9 ;  /* 0x00000001000f7824 */ /* 0x000fe200078e0a09 */
[----:B------:R-:W-:Y:S02]  /*0c80*/  LOP3.LUT R3, R5, 0xfffffffe, RZ, 0xc0, !PT ;  /* 0xfffffffe05037812 */ /* 0x000fe400078ec0ff */
[----:B------:R-:W-:Y:S01]  /*0c90*/  LOP3.LUT R11, R4, 0xfffffffc, RZ, 0xc0, !PT ;  /* 0xfffffffc040b7812 */ /* 0x000fe200078ec0ff */
[----:B------:R-:W-:Y:S01]  /*0ca0*/  IMAD.IADD R7, R0, 0x1, -R7 ;  /* 0x0000000100077824 */ /* 0x000fe200078e0a07 */
[----:B------:R-:W-:Y:S01]  /*0cb0*/  LOP3.LUT R6, R6, 0xfffffc00, RZ, 0xc0, !PT ;  /* 0xfffffc0006067812 */ /* 0x000fe200078ec0ff */
[----:B------:R-:W-:Y:S01]  /*0cc0*/  IMAD.IADD R18, R0, 0x1, -R3 ;  /* 0x0000000100127824 */ /* 0x000fe200078e0a03 */
[----:B------:R-:W-:Y:S01]  /*0cd0*/  SHF.R.S32.HI R9, RZ, 0x4, R8 ;  /* 0x00000004ff097819 */ /* 0x000fe20000011408 */
[----:B------:R-:W-:Y:S01]  /*0ce0*/  STL [R1+0x78], R15 ;  /* 0x0000780f01007387 */ /* 0x000fe20000100800 */
[----:B------:R-:W-:Y:S01]  /*0cf0*/  SHF.R.S32.HI R220, RZ, 0x1, R5 ;  /* 0x00000001ffdc7819 */ /* 0x000fe20000011405 */
[----:B------:R-:W-:Y:S01]  /*0d00*/  IMAD.SHL.U32 R22, R18, 0x8, RZ ;  /* 0x0000000812167824 */ /* 0x000fe200078e00ff */
[----:B------:R-:W-:Y:S01]  /*0d10*/  IADD3 R10, R0, -R11, RZ ;  /* 0x8000000b000a7210 */ /* 0x000fe20007ffe0ff */
[----:B------:R-:W-:Y:S01]  /*0d20*/  IMAD R11, R7, 0x40, R6 ;  /* 0x00000040070b7824 */ /* 0x000fe200078e0206 */
[----:B------:R-:W-:Y:S01]  /*0d30*/  SHF.R.S32.HI R3, RZ, 0x7, R2 ;  /* 0x00000007ff037819 */ /* 0x000fe20000011402 */
[----:B------:R-:W-:Y:S01]  /*0d40*/  VIADD R222, R22, 0x40 ;  /* 0x0000004016de7836 */ /* 0x000fe20000000000 */
[----:B------:R-:W-:Y:S01]  /*0d50*/  LEA.HI R8, R8, R9, RZ, 0x1 ;  /* 0x0000000908087211 */ /* 0x000fe200078f08ff */
[----:B------:R-:W-:Y:S01]  /*0d60*/  VIADD R223, R22, 0x20 ;  /* 0x0000002016df7836 */ /* 0x000fe20000000000 */
[----:B------:R-:W-:Y:S01]  /*0d70*/  LEA.HI R6, R5, R220, RZ, 0x1 ;  /* 0x000000dc05067211 */ /* 0x000fe200078f08ff */
[----:B------:R-:W-:Y:S01]  /*0d80*/  VIADD R17, R220, 0x80 ;  /* 0x00000080dc117836 */ /* 0x000fe20000000000 */
[--C-:B------:R-:W-:Y:S01]  /*0d90*/  SHF.R.S32.HI R0, RZ, 0x2, R4.reuse ;  /* 0x00000002ff007819 */ /* 0x100fe20000011404 */
[----:B------:R-:W-:Y:S01]  /*0da0*/  IMAD.SHL.U32 R18, R18, 0x10, RZ ;  /* 0x0000001012127824 */ /* 0x000fe200078e00ff */
[----:B------:R-:W-:Y:S01]  /*0db0*/  SHF.R.S32.HI R5, RZ, 0x1f, R4 ;  /* 0x0000001fff057819 */ /* 0x000fe20000011404 */
[----:B------:R-:W-:Y:S01]  /*0dc0*/  VIADD R224, R22, 0x10 ;  /* 0x0000001016e07836 */ /* 0x000fe20000000000 */
[----:B------:R-:W-:Y:S01]  /*0dd0*/  LEA.HI R2, R2, R3, RZ, 0x1 ;  /* 0x0000000302027211 */ /* 0x000fe200078f08ff */
[----:B------:R-:W-:Y:S01]  /*0de0*/  VIADD R225, R22, 0x30 ;  /* 0x0000003016e17836 */ /* 0x000fe20000000000 */
[----:B------:R-:W-:-:S02]  /*0df0*/  LOP3.LUT R8, R8, 0x1ffffffe, RZ, 0xc0, !PT ;  /* 0x1ffffffe08087812 */ /* 0x000fc400078ec0ff */
[----:B------:R-:W-:Y:S02]  /*0e00*/  LEA.HI R5, R5, R0, RZ, 0x2 ;  /* 0x0000000005057211 */ /* 0x000fe400078f10ff */
[----:B------:R-:W-:Y:S01]  /*0e10*/  LOP3.LUT R2, R2, 0x3fffffe, RZ, 0xc0, !PT ;  /* 0x03fffffe02027812 */ /* 0x000fe200078ec0ff */
[----:B------:R-:W-:Y:S01]  /*0e20*/  IMAD.IADD R8, R9, 0x1, -R8 ;  /* 0x0000000109087824 */ /* 0x000fe200078e0a08 */
[----:B------:R-:W-:Y:S02]  /*0e30*/  LOP3.LUT R5, R5, 0xfffffffc, RZ, 0xc0, !PT ;  /* 0xfffffffc05057812 */ /* 0x000fe400078ec0ff */
[----:B------:R-:W-:Y:S01]  /*0e40*/  LOP3.LUT R7, R6, 0x3fffffe, RZ, 0xc0, !PT ;  /* 0x03fffffe06077812 */ /* 0x000fe200078ec0ff */
[----:B------:R-:W-:Y:S01]  /*0e50*/  IMAD.IADD R2, R3, 0x1, -R2 ;  /* 0x0000000103027824 */ /* 0x000fe200078e0a02 */
[----:B------:R-:W-:Y:S01]  /*0e60*/  LEA R3, R8, R11, 0x3 ;  /* 0x0000000b08037211 */ /* 0x000fe200078e18ff */
[----:B------:R-:W-:Y:S01]  /*0e70*/  IMAD.IADD R5, R0, 0x1, -R5 ;  /* 0x0000000100057824 */ /* 0x000fe200078e0a05 */
[----:B------:R-:W-:Y:S01]  /*0e80*/  SHF.R.S32.HI R0, RZ, 0x1f, R15 ;  /* 0x0000001fff007819 */ /* 0x000fe2000001140f */
[----:B------:R-:W-:Y:S01]  /*0e90*/  IMAD.IADD R7, R220, 0x1, -R7 ;  /* 0x00000001dc077824 */ /* 0x000fe200078e0a07 */
[----:B------:R-:W-:Y:S01]  /*0ea0*/  LEA.HI R4, R10, R10, RZ, 0x1 ;  /* 0x0000000a0a047211 */ /* 0x000fe200078f08ff */
[----:B------:R0:W-:Y:S01]  /*0eb0*/  STL [R1+0xdc], R3 ;  /* 0x0000dc0301007387 */ /* 0x0001e20000100800 */
[----:B------:R-:W-:Y:S01]  /*0ec0*/  IMAD.IADD R8, R22, 0x1, R222 ;  /* 0x0000000116087824 */ /* 0x000fe200078e02de */
[----:B------:R-:W-:Y:S01]  /*0ed0*/  SHF.L.U32 R5, R5, 0x7, RZ ;  /* 0x0000000705057819 */ /* 0x000fe200000006ff */
[----:B------:R-:W-:Y:S01]  /*0ee0*/  IMAD R229, R9, 0x8, R7 ;  /* 0x0000000809e57824 */ /* 0x000fe200078e0207 */
[----:B------:R-:W-:Y:S01]  /*0ef0*/  LOP3.LUT R9, R4, 0x1ffffffe, RZ, 0xc0, !PT ;  /* 0x1ffffffe04097812 */ /* 0x000fe200078ec0ff */
[----:B------:R-:W-:Y:S01]  /*0f00*/  IMAD.IADD R6, R22, 0x1, R223 ;  /* 0x0000000116067824 */ /* 0x000fe200078e02df */
[----:B------:R-:W-:Y:S01]  /*0f10*/  SHF.R.S32.HI R13, RZ, 0x1f, R8 ;  /* 0x0000001fff0d7819 */ /* 0x000fe20000011408 */
[----:B------:R-:W-:Y:S01]  /*0f20*/  IMAD.SHL.U32 R229, R229, 0x40, RZ ;  /* 0x00000040e5e57824 */ /* 0x000fe200078e00ff */
[----:B------:R-:W-:Y:S01]  /*0f30*/  LOP3.LUT R227, R5, 0x180, RZ, 0xc0, !PT ;  /* 0x0000018005e37812 */ /* 0x000fe200078ec0ff */
[----:B------:R-:W-:Y:S01]  /*0f40*/  IMAD.IADD R9, R10, 0x1, -R9 ;  /* 0x000000010a097824 */ /* 0x000fe200078e0a09 */
[----:B0-----:R-:W-:-:S02]  /*0f50*/  LEA.HI R3, R0, R15, RZ, 0x2 ;  /* 0x0000000f00037211 */ /* 0x001fc400078f10ff */
[----:B------:R-:W-:Y:S02]  /*0f60*/  LEA.HI R0, R0, R15, RZ, 0x5 ;  /* 0x0000000f00007211 */ /* 0x000fe400078f28ff */
[--C-:B------:R-:W-:Y:S02]  /*0f70*/  SHF.R.S32.HI R4, RZ, 0x2, R3.reuse ;  /* 0x00000002ff047819 */ /* 0x100fe40000011403 */
[----:B------:R-:W-:Y:S02]  /*0f80*/  SHF.R.S32.HI R7, RZ, 0x1f, R3 ;  /* 0x0000001fff077819 */ /* 0x000fe40000011403 */
[----:B------:R-:W-:Y:S02]  /*0f90*/  LEA.HI R12, R13, R8, RZ, 0x4 ;  /* 0x000000080d0c7211 */ /* 0x000fe400078f20ff */
[----:B------:R-:W-:Y:S02]  /*0fa0*/  LEA.HI R7, R7, R4, RZ, 0x3 ;  /* 0x0000000407077211 */ /* 0x000fe400078f18ff */
[----:B------:R-:W-:-:S02]  /*0fb0*/  SHF.R.S32.HI R0, RZ, 0x5, R0 ;  /* 0x00000005ff007819 */ /* 0x000fc40000011400 */
[----:B------:R-:W-:Y:S02]  /*0fc0*/  LOP3.LUT R7, R7, 0xfffffff8, RZ, 0xc0, !PT ;  /* 0xfffffff807077812 */ /* 0x000fe400078ec0ff */
[----:B------:R-:W-:Y:S02]  /*0fd0*/  LEA.HI R13, R13, R8, RZ, 0x6 ;  /* 0x000000080d0d7211 */ /* 0x000fe400078f30ff */
[----:B------:R-:W-:Y:S01]  /*0fe0*/  SHF.R.U32.HI R228, RZ, 0x3, R227 ;  /* 0x00000003ffe47819 */ /* 0x000fe200000116e3 */
[----:B------:R-:W-:Y:S01]  /*0ff0*/  IMAD.IADD R7, R4, 0x1, -R7 ;  /* 0x0000000104077824 */ /* 0x000fe200078e0a07 */
[----:B------:R-:W-:Y:S02]  /*1000*/  LOP3.LUT R3, R3, 0x7ffffffc, RZ, 0xc0, !PT ;  /* 0x7ffffffc03037812 */ /* 0x000fe400078ec0ff */
[----:B------:R-:W-:Y:S01]  /*1010*/  SHF.R.S32.HI R11, RZ, 0x1f, R6 ;  /* 0x0000001fff0b7819 */ /* 0x000fe20000011406 */
[----:B------:R-:W-:Y:S01]  /*1020*/  IMAD R7, R0, 0x10, R7 ;  /* 0x0000001000077824 */ /* 0x000fe200078e0207 */
[----:B------:R-:W-:Y:S01]  /*1030*/  LEA.HI R4, R17, R17, RZ, 0x1 ;  /* 0x0000001111047211 */ /* 0x000fe200078f08ff */
[----:B------:R-:W-:Y:S01]  /*1040*/  IMAD.SHL.U32 R0, R13, 0x80, RZ ;  /* 0x000000800d007824 */ /* 0x000fe200078e00ff */
[----:B------:R-:W-:-:S02]  /*1050*/  LOP3.LUT R13, R227, 0x30, R12, 0xf8, !PT ;  /* 0x00000030e30d7812 */ /* 0x000fc400078ef80c */
[----:B------:R-:W-:Y:S02]  /*1060*/  LEA.HI R10, R11, R6, RZ, 0x4 ;  /* 0x000000060b0a7211 */ /* 0x000fe400078f20ff */
[----:B------:R-:W-:Y:S02]  /*1070*/  LOP3.LUT R0, R0, 0xffffe000, RZ, 0xc0, !PT ;  /* 0xffffe00000007812 */ /* 0x000fe400078ec0ff */
[----:B------:R-:W-:Y:S02]  /*1080*/  LOP3.LUT R13, R13, R228, RZ, 0x3c, !PT ;  /* 0x000000e40d0d7212 */ /* 0x000fe400078e3cff */
[----:B------:R-:W-:Y:S02]  /*1090*/  LEA.HI R14, R11, R6, RZ, 0x6 ;  /* 0x000000060b0e7211 */ /* 0x000fe400078f30ff */
[----:B------:R-:W-:Y:S02]  /*10a0*/  IADD3 R13, R13, R229, R0 ;  /* 0x000000e50d0d7210 */ /* 0x000fe40007ffe000 */
[----:B------:R-:W-:Y:S01]  /*10b0*/  SHF.R.S32.HI R0, RZ, 0x1f, R220 ;  /* 0x0000001fff007819 */ /* 0x000fe200000114dc */
[----:B------:R-:W-:Y:S01]  /*10c0*/  IMAD.IADD R0, R15, 0x1, -R3 ;  /* 0x000000010f007824 */ /* 0x000fe200078e0a03 */
[----:B------:R-:W-:Y:S01]  /*10d0*/  SHF.R.S32.HI R6, RZ, 0x1f, R17 ;  /* 0x0000001fff067819 */ /* 0x000fe20000011411 */
[----:B------:R-:W-:Y:S01]  /*10e0*/  IMAD.SHL.U32 R14, R14, 0x80, RZ ;  /* 0x000000800e0e7824 */ /* 0x000fe200078e00ff */
[----:B------:R-:W-:Y:S01]  /*10f0*/  LEA R2, R2, R7, 0x6 ;  /* 0x0000000702027211 */ /* 0x000fe200078e30ff */
[----:B------:R-:W-:Y:S01]  /*1100*/  IMAD.SHL.U32 R34, R0, 0x2, RZ ;  /* 0x0000000200227824 */ /* 0x000fe200078e00ff */
[----:B------:R-:W-:-:S02]  /*1110*/  LEA.HI R8, R6, R17, RZ, 0x3 ;  /* 0x0000001106087211 */ /* 0x000fc400078f18ff */
[----:B------:R-:W-:Y:S01]  /*1120*/  LOP3.LUT R6, R4, 0x3fffffe, RZ, 0xc0, !PT ;  /* 0x03fffffe04067812 */ /* 0x000fe200078ec0ff */
[C---:B------:R-:W-:Y:S01]  /*1130*/  VIADD R33, R34.reuse, 0x8 ;  /* 0x0000000822217836 */ /* 0x040fe20000000000 */
[----:B------:R-:W-:Y:S01]  /*1140*/  STL [R1+0xd4], R2 ;  /* 0x0000d40201007387 */ /* 0x000fe20000100800 */
[C---:B------:R-:W-:Y:S01]  /*1150*/  VIADD R32, R34.reuse, 0x10 ;  /* 0x0000001022207836 */ /* 0x040fe20000000000 */
[----:B------:R-:W-:Y:S01]  /*1160*/  LOP3.LUT R11, R227, 0x30, R10, 0xf8, !PT ;  /* 0x00000030e30b7812 */ /* 0x000fe200078ef80a */
[----:B------:R-:W-:Y:S01]  /*1170*/  VIADD R31, R34, 0x18 ;  /* 0x00000018221f7836 */ /* 0x000fe20000000000 */
[----:B------:R-:W-:Y:S01]  /*1180*/  STL [R1], R34 ;  /* 0x0000002201007387 */ /* 0x000fe20000100800 */
[----:B------:R-:W-:Y:S01]  /*1190*/  IMAD.SHL.U32 R8, R8, 0x40, RZ ;  /* 0x0000004008087824 */ /* 0x000fe200078e00ff */
[C---:B------:R-:W-:Y:S01]  /*11a0*/  IADD3 R29, R34.reuse, 0x28, RZ ;  /* 0x00000028221d7810 */ /* 0x040fe20007ffe0ff */
[C---:B------:R-:W-:Y:S01]  /*11b0*/  VIADD R30, R34.reuse, 0x20 ;  /* 0x00000020221e7836 */ /* 0x040fe20000000000 */
[----:B------:R-:W-:Y:S01]  /*11c0*/  STL [R1+0x74], R33 ;  /* 0x0000742101007387 */ /* 0x000fe20000100800 */
[----:B------:R-:W-:Y:S01]  /*11d0*/  VIADD R28, R34, 0x30 ;  /* 0x00000030221c7836 */ /* 0x000fe20000000000 */
[----:B------:R-:W-:Y:S01]  /*11e0*/  LOP3.LUT R5, R8, 0xfffffe00, RZ, 0xc0, !PT ;  /* 0xfffffe0008057812 */ /* 0x000fe200078ec0ff */
[C---:B------:R-:W-:Y:S01]  /*11f0*/  VIADD R27, R34.reuse, 0x38 ;  /* 0x00000038221b7836 */ /* 0x040fe20000000000 */
[----:B------:R-:W-:Y:S01]  /*1200*/  STL [R1+0x70], R32 ;  /* 0x0000702001007387 */ /* 0x000fe20000100800 */
[----:B------:R-:W-:Y:S01]  /*1210*/  VIADD R26, R34, 0x40 ;  /* 0x00000040221a7836 */ /* 0x000fe20000000000 */
[----:B------:R-:W-:Y:S01]  /*1220*/  LOP3.LUT R14, R14, 0xffffe000, RZ, 0xc0, !PT ;  /* 0xffffe0000e0e7812 */ /* 0x000fe200078ec0ff */
[C---:B------:R-:W-:Y:S01]  /*1230*/  VIADD R25, R34.reuse, 0x48 ;  /* 0x0000004822197836 */ /* 0x040fe20000000000 */
[----:B------:R-:W-:Y:S01]  /*1240*/  STL [R1+0x6c], R31 ;  /* 0x00006c1f01007387 */ /* 0x000fe20000100800 */
[-C--:B------:R-:W-:Y:S01]  /*1250*/  LOP3.LUT R11, R11, R228.reuse, RZ, 0x3c, !PT ;  /* 0x000000e40b0b7212 */ /* 0x080fe200078e3cff */
[----:B------:R-:W-:Y:S01]  /*1260*/  IMAD.IADD R6, R17, 0x1, -R6 ;  /* 0x0000000111067824 */ /* 0x000fe200078e0a06 */
[C---:B------:R-:W-:Y:S01]  /*1270*/  IADD3 R15, R34.reuse, 0x68, RZ ;  /* 0x00000068220f7810 */ /* 0x040fe20007ffe0ff */
[----:B------:R-:W-:Y:S01]  /*1280*/  STL [R1+0x68], R30 ;  /* 0x0000681e01007387 */ /* 0x000fe20000100800 */
[C---:B------:R-:W-:Y:S01]  /*1290*/  VIADD R24, R34.reuse, 0x50 ;  /* 0x0000005022187836 */ /* 0x040fe20000000000 */
[-C--:B------:R-:W-:Y:S01]  /*12a0*/  IADD3 R11, R11, R229.reuse, R14 ;  /* 0x000000e50b0b7210 */ /* 0x080fe20007ffe00e */
[C---:B------:R-:W-:Y:S01]  /*12b0*/  VIADD R21, R34.reuse, 0x58 ;  /* 0x0000005822157836 */ /* 0x040fe20000000000 */
[----:B------:R-:W-:Y:S01]  /*12c0*/  STL [R1+0x64], R29 ;  /* 0x0000641d01007387 */ /* 0x000fe20000100800 */
[----:B------:R-:W-:Y:S01]  /*12d0*/  VIADD R20, R34, 0x60 ;  /* 0x0000006022147836 */ /* 0x000fe20000000000 */
[----:B------:R-:W-:Y:S01]  /*12e0*/  SHF.R.S32.HI R4, RZ, 0x1, R4 ;  /* 0x00000001ff047819 */ /* 0x000fe20000011404 */
[----:B------:R-:W-:Y:S01]  /*12f0*/  IMAD R232, R6, 0x40, R5 ;  /* 0x0000004006e87824 */ /* 0x000fe200078e0205 */
[----:B------:R-:W-:Y:S01]  /*1300*/  STL [R1+0x60], R28 ;  /* 0x0000601c01007387 */ /* 0x000fe20000100800 */
[C---:B------:R-:W-:Y:S01]  /*1310*/  VIADD R14, R34.reuse, 0x70 ;  /* 0x00000070220e7836 */ /* 0x040fe20000000000 */
[C-C-:B------:R-:W-:Y:S01]  /*1320*/  LOP3.LUT R5, R227.reuse, 0x30, R18.reuse, 0xf8, !PT ;  /* 0x00000030e3057812 */ /* 0x140fe200078ef812 */
[C---:B------:R-:W-:Y:S01]  /*1330*/  VIADD R12, R34.reuse, 0x78 ;  /* 0x00000078220c7836 */ /* 0x040fe20000000000 */
[----:B------:R-:W-:Y:S01]  /*1340*/  STL [R1+0x5c], R27 ;  /* 0x00005c1b01007387 */ /* 0x000fe20000100800 */
[C---:B------:R-:W-:Y:S01]  /*1350*/  VIADD R10, R34.reuse, 0x80 ;  /* 0x00000080220a7836 */ /* 0x040fe20000000000 */
[----:B------:R-:W-:Y:S01]  /*1360*/  LOP3.LUT R3, R227, 0x10, R18, 0xf8, !PT ;  /* 0x00000010e3037812 */ /* 0x000fe200078ef812 */
[C---:B------:R-:W-:Y:S01]  /*1370*/  VIADD R8, R34.reuse, 0x88 ;  /* 0x0000008822087836 */ /* 0x040fe20000000000 */
[----:B------:R-:W-:Y:S01]  /*1380*/  STL [R1+0x58], R26 ;  /* 0x0000581a01007387 */ /* 0x000fe20000100800 */
[C---:B------:R-:W-:Y:S01]  /*1390*/  VIADD R0, R34.reuse, 0xa0 ;  /* 0x000000a022007836 */ /* 0x040fe20000000000 */
[-C--:B------:R-:W-:Y:S01]  /*13a0*/  LOP3.LUT R5, R5, R228.reuse, RZ, 0x3c, !PT ;  /* 0x000000e405057212 */ /* 0x080fe200078e3cff */
[----:B------:R-:W-:Y:S01]  /*13b0*/  VIADD R7, R34, 0x90 ;  /* 0x0000009022077836 */ /* 0x000fe20000000000 */
[----:B------:R-:W-:Y:S01]  /*13c0*/  STL [R1+0x54], R25 ;  /* 0x0000541901007387 */ /* 0x000fe20000100800 */
[----:B------:R-:W-:Y:S01]  /*13d0*/  IMAD.SHL.U32 R4, R4, 0x80, RZ ;  /* 0x0000008004047824 */ /* 0x000fe200078e00ff */
[----:B------:R-:W-:Y:S01]  /*13e0*/  LOP3.LUT R236, R3, R228, RZ, 0x3c, !PT ;  /* 0x000000e403ec7212 */ /* 0x000fe200078e3cff */
[----:B------:R-:W-:Y:S01]  /*13f0*/  VIADD R6, R34, 0x98 ;  /* 0x0000009822067836 */ /* 0x000fe20000000000 */
[----:B------:R-:W-:Y:S01]  /*1400*/  STL [R1+0x50], R24 ;  /* 0x0000501801007387 */ /* 0x000fe20000100800 */
[----:B------:R-:W-:Y:S01]  /*1410*/  IADD3 R3, R16, R229, R5 ;  /* 0x000000e510037210 */ /* 0x000fe20007ffe005 */
[----:B------:R-:W-:Y:S01]  /*1420*/  IMAD.MOV.U32 R17, RZ, RZ, RZ ;  /* 0x000000ffff117224 */ /* 0x000fe200078e00ff */
[----:B------:R-:W-:Y:S01]  /*1430*/  LOP3.LUT R231, R4, 0x180, RZ, 0xc0, !PT ;  /* 0x0000018004e77812 */ /* 0x000fe200078ec0ff */
[----:B------:R-:W-:Y:S01]  /*1440*/  STL [R1+0x4c], R21 ;  /* 0x00004c1501007387 */ /* 0x000fe20000100800 */
[----:B------:R-:W-:-:S02]  /*1450*/  SHF.R.S32.HI R4, RZ, 0x1f, R32 ;  /* 0x0000001fff047819 */ /* 0x000fc40000011420 */
[----:B------:R-:W-:Y:S01]  /*1460*/  IADD3 R226, R22, 0x50, RZ ;  /* 0x0000005016e27810 */ /* 0x000fe20007ffe0ff */
[----:B------:R-:W-:Y:S01]  /*1470*/  STL [R1+0x48], R20 ;  /* 0x0000481401007387 */ /* 0x000fe20000100800 */
[----:B------:R-:W-:-:S03]  /*1480*/  IADD3 R236, R229, R236, RZ ;  /* 0x000000ece5ec7210 */ /* 0x000fc60007ffe0ff */
[----:B------:R-:W-:Y:S04]  /*1490*/  STL [R1+0x44], R15 ;  /* 0x0000440f01007387 */ /* 0x000fe80000100800 */
[----:B------:R-:W-:Y:S04]  /*14a0*/  STL [R1+0x40], R14 ;  /* 0x0000400e01007387 */ /* 0x000fe80000100800 */
[----:B------:R-:W-:Y:S04]  /*14b0*/  STL [R1+0x3c], R12 ;  /* 0x00003c0c01007387 */ /* 0x000fe80000100800 */
[----:B------:R-:W-:Y:S04]  /*14c0*/  STL [R1+0x38], R10 ;  /* 0x0000380a01007387 */ /* 0x000fe80000100800 */
[----:B------:R-:W-:Y:S04]  /*14d0*/  STL [R1+0x34], R8 ;  /* 0x0000340801007387 */ /* 0x000fe80000100800 */
[----:B------:R0:W-:Y:S04]  /*14e0*/  STL [R1+0x1c], R0 ;  /* 0x00001c0001007387 */ /* 0x0001e80000100800 */
[----:B------:R-:W-:Y:S04]  /*14f0*/  STL [R1+0x30], R7 ;  /* 0x0000300701007387 */ /* 0x000fe80000100800 */
[----:B------:R-:W-:Y:S01]  /*1500*/  STL [R1+0x2c], R6 ;  /* 0x00002c0601007387 */ /* 0x000fe20000100800 */
[----:B0-----:R-:W-:-:S03]  /*1510*/  SHF.R.S32.HI R0, RZ, 0x1f, R33 ;  /* 0x0000001fff007819 */ /* 0x001fc60000011421 */
[----:B------:R0:W-:Y:S04]  /*1520*/  STL [R1+0xd0], R3 ;  /* 0x0000d00301007387 */ /* 0x0001e80000100800 */
[----:B------:R1:W-:Y:S04]  /*1530*/  STL [R1+0xc4], R0 ;  /* 0x0000c40001007387 */ /* 0x0003e80000100800 */
[----:B------:R2:W-:Y:S01]  /*1540*/  STL [R1+0xc0], R4 ;  /* 0x0000c00401007387 */ /* 0x0005e20000100800 */
[----:B0-----:R-:W-:Y:S02]  /*1550*/  SHF.R.S32.HI R3, RZ, 0x1f, R31 ;  /* 0x0000001fff037819 */ /* 0x001fe4000001141f */
[----:B-1----:R-:W-:-:S03]  /*1560*/  SHF.R.S32.HI R0, RZ, 0x1f, R30 ;  /* 0x0000001fff007819 */ /* 0x002fc6000001141e */
[----:B------:R0:W-:Y:S01]  /*1570*/  STL [R1+0xbc], R3 ;  /* 0x0000bc0301007387 */ /* 0x0001e20000100800 */
[----:B--2---:R-:W-:-:S03]  /*1580*/  SHF.R.S32.HI R4, RZ, 0x1f, R29 ;  /* 0x0000001fff047819 */ /* 0x004fc6000001141d */
        /* <DEDUP_REMOVED lines=29> */
[----:B--2---:R-:W-:-:S03]  /*1760*/  IMAD.IADD R4, R16, 0x1, R11 ;  /* 0x0000000110047824 */ /* 0x004fc600078e020b */
[----:B------:R1:W-:Y:S04]  /*1770*/  STL [R1+0x7c], R0 ;  /* 0x00007c0001007387 */ /* 0x0003e80000100800 */
[----:B------:R2:W-:Y:S01]  /*1780*/  STL [R1+0xcc], R4 ;  /* 0x0000cc0401007387 */ /* 0x0005e20000100800 */
[----:B0-----:R-:W-:Y:S02]  /*1790*/  IMAD.IADD R3, R16, 0x1, R13 ;  /* 0x0000000110037824 */ /* 0x001fe400078e020d */
[----:B-1----:R-:W-:-:S03]  /*17a0*/  IMAD R0, R9, 0x8, R2 ;  /* 0x0000000809007824 */ /* 0x002fc600078e0202 */
[----:B------:R2:W-:Y:S04]  /*17b0*/  STL [R1+0xc8], R3 ;  /* 0x0000c80301007387 */ /* 0x0005e80000100800 */
[----:B------:R2:W-:Y:S02]  /*17c0*/  STL [R1+0xd8], R0 ;  /* 0x0000d80001007387 */ /* 0x0005e40000100800 */
.L_x_532:
[----:B01234-:R-:W0:Y:S02]  /*17d0*/  LDC.64 R2, c[0x0][0xc88] ;  /* 0x00032200ff027b82 */ /* 0x01fe240000000a00 */
[----:B0-----:R-:W-:-:S05]  /*17e0*/  IMAD.WIDE R2, R151, 0x4, R2 ;  /* 0x0000000497027825 */ /* 0x001fca00078e0202 */
[----:B------:R-:W2:Y:S01]  /*17f0*/  LDG.E R237, desc[UR54][R2.64] ;  /* 0x0000003602ed7981 */ /* 0x000ea2000c1e1900 */
[----:B------:R-:W-:Y:S05]  /*1800*/  YIELD ;  /* 0x0000000000007946 */ /* 0x000fea0003800000 */
[----:B------:R-:W-:Y:S01]  /*1810*/  ULDC.64 UR4, c[0x0][0xa28] ;  /* 0x00028a0000047ab9 */ /* 0x000fe20000000a00 */
[----:B------:R-:W-:Y:S01]  /*1820*/  ULDC.64 UR8, c[0x0][0xa18] ;  /* 0x0002860000087ab9 */ /* 0x000fe20000000a00 */
[----:B------:R-:W-:Y:S01]  /*1830*/  ISETP.NE.U32.AND P1, PT, RZ, UR4, PT ;  /* 0x00000004ff007c0c */ /* 0x000fe2000bf25070 */
[----:B------:R-:W-:Y:S01]  /*1840*/  ULDC.64 UR6, c[0x0][0xa08] ;  /* 0x0002820000067ab9 */ /* 0x000fe20000000a00 */
[----:B------:R-:W-:Y:S01]  /*1850*/  IMAD.MOV.U32 R10, RZ, RZ, RZ ;  /* 0x000000ffff0a7224 */ /* 0x000fe200078e00ff */
[----:B------:R-:W-:Y:S01]  /*1860*/  ISETP.NE.U32.AND P0, PT, RZ, UR6, PT ;  /* 0x00000006ff007c0c */ /* 0x000fe2000bf05070 */
[----:B------:R-:W-:Y:S01]  /*1870*/  IMAD.MOV.U32 R26, RZ, RZ, RZ ;  /* 0x000000ffff1a7224 */ /* 0x000fe200078e00ff */
[----:B------:R-:W-:-:S02]  /*1880*/  ISETP.NE.AND.EX P1, PT, RZ, UR5, PT, P1 ;  /* 0x00000005ff007c0c */ /* 0x000fc4000bf25310 */
[----:B------:R-:W-:Y:S02]  /*1890*/  ISETP.NE.AND.EX P0, PT, RZ, UR7, PT, P0 ;  /* 0x00000007ff007c0c */ /* 0x000fe4000bf05300 */
[----:B--2---:R-:W-:Y:S01]  /*18a0*/  SHF.R.S32.HI R0, RZ, 0x1f, R237 ;  /* 0x0000001fff007819 */ /* 0x004fe200000114ed */
[----:B------:R-:W-:-:S08]  /*18b0*/  IMAD.SHL.U32 R29, R237, 0x4, RZ ;  /* 0x00000004ed1d7824 */ /* 0x000fd000078e00ff */
[C---:B------:R-:W-:Y:S02]  /*18c0*/  @P1 LEA R4, P2, R237.reuse, UR4, 0x2 ;  /* 0x00000004ed041c11 */ /* 0x040fe4000f8410ff */
[C-C-:B------:R-:W-:Y:S01]  /*18d0*/  SHF.L.U64.HI R28, R237.reuse, 0x2, R0.reuse ;  /* 0x00000002ed1c7819 */ /* 0x140fe20000010200 */
[----:B------:R0:W-:Y:S01]  /*18e0*/  STL [R1+0x14], R0 ;  /* 0x0000140001007387 */ /* 0x0001e20000100800 */
[----:B------:R-:W-:Y:S02]  /*18f0*/  @P1 LEA.HI.X R5, R237, UR5, R0, 0x2, P2 ;  /* 0x00000005ed051c11 */ /* 0x000fe400090f1400 */
[----:B------:R-:W-:Y:S01]  /*1900*/  ISETP.NE.U32.AND P2, PT, RZ, UR8, PT ;  /* 0x00000008ff007c0c */ /* 0x000fe2000bf45070 */
[----:B------:R-:W-:Y:S01]  /*1910*/  ULDC UR4, c[0x0][0x288] ;  /* 0x0000a20000047ab9 */ /* 0x000fe20000000800 */
[C---:B------:R-:W-:Y:S01]  /*1920*/  IADD3 R8, P3, R29.reuse, UR6, RZ ;  /* 0x000000061d087c10 */ /* 0x040fe2000ff7e0ff */
[----:B------:R0:W5:Y:S01]  /*1930*/  @P1 LDG.E R10, desc[UR54][R4.64] ;  /* 0x00000036040a1981 */ /* 0x000162000c1e1900 */
[----:B------:R-:W-:Y:S01]  /*1940*/  ISETP.NE.AND.EX P2, PT, RZ, UR9, PT, P2 ;  /* 0x00000009ff007c0c */ /* 0x000fe2000bf45320 */
[----:B------:R-:W-:Y:S01]  /*1950*/  IMAD.U32 R151, RZ, RZ, UR4 ;  /* 0x00000004ff977e24 */ /* 0x000fe2000f8e00ff */
[C---:B------:R-:W-:Y:S01]  /*1960*/  IADD3.X R9, R28.reuse, UR7, RZ, P3, !PT ;  /* 0x000000071c097c10 */ /* 0x040fe20009ffe4ff */
[----:B------:R-:W-:Y:S01]  /*1970*/  ULDC.64 UR4, c[0x0][0x418] ;  /* 0x0001060000047ab9 */ /* 0x000fe20000000a00 */
[----:B------:R0:W-:Y:S04]  /*1980*/  STL [R1+0x8], R29 ;  /* 0x0000081d01007387 */ /* 0x0001e80000100800 */
[----:B------:R0:W5:Y:S05]  /*1990*/  @P0 LDG.E R26, desc[UR54][R8.64] ;  /* 0x00000036081a0981 */ /* 0x00016a000c1e1900 */
[----:B------:R-:W-:Y:S01]  /*19a0*/  @P2 IADD3 R6, P1, R29, UR8, RZ ;  /* 0x000000081d062c10 */ /* 0x000fe2000ff3e0ff */
[----:B------:R-:W-:Y:S01]  /*19b0*/  UISETP.NE.U32.AND UP0, UPT, UR4, URZ, UPT ;  /* 0x0000003f0400728c */ /* 0x000fe2000bf05070 */
[----:B------:R0:W-:Y:S02]  /*19c0*/  STL [R1+0xc], R28 ;  /* 0x00000c1c01007387 */ /* 0x0001e40000100800 */
[----:B------:R-:W-:Y:S01]  /*19d0*/  @P2 IADD3.X R7, R28, UR9, RZ, P1, !PT ;  /* 0x000000091c072c10 */ /* 0x000fe20008ffe4ff */
[----:B------:R-:W-:-:S04]  /*19e0*/  ULDC UR4, c[0x0][0x424] ;  /* 0x0001090000047ab9 */ /* 0x000fc80000000800 */
[----:B------:R0:W5:Y:S01]  /*19f0*/  @P2 LDG.E R151, desc[UR54][R6.64] ;  /* 0x0000003606972981 */ /* 0x000162000c1e1900 */
[----:B------:R-:W-:-:S03]  /*1a00*/  UISETP.NE.AND.EX UP0, UPT, UR5, URZ, UPT, UP0 ;  /* 0x0000003f0500728c */ /* 0x000fc6000bf05300 */
[----:B------:R-:W-:Y:S01]  /*1a10*/  ULDC UR5, c[0x0][0x2f0] ;  /* 0x0000bc0000057ab9 */ /* 0x000fe20000000800 */
[----:B------:R-:W-:-:S04]  /*1a20*/  USEL UR4, UR4, 0x1, UP0 ;  /* 0x0000000104047887 */ /* 0x000fc80008000000 */
[----:B------:R-:W-:-:S03]  /*1a30*/  UIMAD UR4, UR4, UR5, URZ ;  /* 0x00000005040472a4 */ /* 0x000fc6000f8e023f */
[----:B------:R-:W-:Y:S02]  /*1a40*/  ULDC UR5, c[0x0][0x348] ;  /* 0x0000d20000057ab9 */ /* 0x000fe40000000800 */
[----:B------:R-:W-:Y:S01]  /*1a50*/  MOV R2, UR5 ;  /* 0x0000000500027c02 */ /* 0x000fe20008000f00 */
[----:B------:R-:W-:Y:S01]  /*1a60*/  IMAD.U32 R25, RZ, RZ, UR4 ;  /* 0x00000004ff197e24 */ /* 0x000fe2000f8e00ff */
[----:B0-----:R-:W-:Y:S06]  /*1a70*/  @P2 BRA `(.L_x_329) ;  /* 0x0000000000242947 */ /* 0x001fec0003800000 */
[----:B------:R-:W-:Y:S02]  /*1a80*/  ULDC.64 UR4, c[0x0][0xa00] ;  /* 0x0002800000047ab9 */ /* 0x000fe40000000a00 */
[----:B------:R-:W-:-:S04]  /*1a90*/  ISETP.NE.U32.AND P1, PT, RZ, UR4, PT ;  /* 0x00000004ff007c0c */ /* 0x000fc8000bf25070 */
[----:B------:R-:W-:-:S13]  /*1aa0*/  ISETP.NE.AND.EX P1, PT, RZ, UR5, PT, P1 ;  /* 0x00000005ff007c0c */ /* 0x000fda000bf25310 */
[----:B------:R-:W-:Y:S05]  /*1ab0*/  @!P1 BRA `(.L_x_329) ;  /* 0x0000000000149947 */ /* 0x000fea0003800000 */
[----:B------:R-:W0:Y:S02]  /*1ac0*/  LDC.64 R4, c[0x0][0xa00] ;  /* 0x00028000ff047b82 */ /* 0x000e240000000a00 */
[----:B0-----:R-:W-:-:S05]  /*1ad0*/  IMAD.WIDE R4, R237, 0x4, R4 ;  /* 0x00000004ed047825 */ /* 0x001fca00078e0204 */
[----:B-----5:R-:W2:Y:S04]  /*1ae0*/  LDG.E R151, desc[UR54][R4.64] ;  /* 0x0000003604977981 */ /* 0x020ea8000c1e1900 */
[----:B------:R-:W2:Y:S02]  /*1af0*/  LDG.E R0, desc[UR54][R4.64+0x4] ;  /* 0x0000043604007981 */ /* 0x000ea4000c1e1900 */
[----:B--2---:R-:W-:-:S07]  /*1b00*/  IMAD.IADD R151, R0, 0x1, -R151 ;  /* 0x0000000100977824 */ /* 0x004fce00078e0a97 */
.L_x_329:
[----:B------:R-:W-:Y:S01]  /*1b10*/  ULDC.64 UR4, c[0x0][0xa20] ;  /* 0x0002880000047ab9 */ /* 0x000fe20000000a00 */
[----:B------:R0:W-:Y:S01]  /*1b20*/  STL [R1+0x18], R149 ;  /* 0x0000189501007387 */ /* 0x0001e20000100800 */
[----:B------:R-:W-:Y:S02]  /*1b30*/  ISETP.NE.U32.AND P1, PT, RZ, UR4, PT ;  /* 0x00000004ff007c0c */ /* 0x000fe4000bf25070 */
[C---:B------:R-:W-:Y:S02]  /*1b40*/  LOP3.LUT R3, R150.reuse, 0xff000000, RZ, 0xc0, !PT ;  /* 0xff00000096037812 */ /* 0x040fe400078ec0ff */
[----:B------:R-:W-:Y:S02]  /*1b50*/  ISETP.NE.AND.EX P1, PT, RZ, UR5, PT, P1 ;  /* 0x00000005ff007c0c */ /* 0x000fe4000bf25310 */
[----:B------:R-:W-:Y:S02]  /*1b60*/  LOP3.LUT R0, R150, 0xff0000, RZ, 0xc0, !PT ;  /* 0x00ff000096007812 */ /* 0x000fe400078ec0ff */
[----:B------:R-:W-:-:S02]  /*1b70*/  SHF.R.U32.HI R3, RZ, 0x8, R3 ;  /* 0x00000008ff037819 */ /* 0x000fc40000011603 */
[----:B------:R-:W-:Y:S02]  /*1b80*/  LOP3.LUT R235, R150, 0xffff, RZ, 0xc0, !PT ;  /* 0x0000ffff96eb7812 */ /* 0x000fe400078ec0ff */
[----:B------:R-:W-:-:S05]  /*1b90*/  LEA.HI R11, R0, R3, RZ, 0x10 ;  /* 0x00000003000b7211 */ /* 0x000fca00078f80ff */
[----:B0-----:R-:W-:Y:S05]  /*1ba0*/  @!P1 BRA `(.L_x_330) ;  /* 0x0000000000109947 */ /* 0x001fea0003800000 */
[----:B------:R-:W-:-:S04]  /*1bb0*/  IADD3 R4, P0, R29, UR4, RZ ;  /* 0x000000041d047c10 */ /* 0x000fc8000ff1e0ff */
[----:B------:R-:W-:-:S05]  /*1bc0*/  IADD3.X R5, R28, UR5, RZ, P0, !PT ;  /* 0x000000051c057c10 */ /* 0x000fca00087fe4ff */
[----:B------:R0:W5:Y:S01]  /*1bd0*/  LDG.E R25, desc[UR54][R4.64] ;  /* 0x0000003604197981 */ /* 0x000162000c1e1900 */
[----:B------:R-:W-:Y:S05]  /*1be0*/  BRA `(.L_x_331) ;  /* 0x0000000000107947 */ /* 0x000fea0003800000 */
.L_x_330:
[----:B------:R-:W-:Y:S05]  /*1bf0*/  @!P0 BRA `(.L_x_331) ;  /* 0x00000000000c8947 */ /* 0x000fea0003800000 */
[----:B------:R-:W2:Y:S04]  /*1c00*/  LDG.E R0, desc[UR54][R8.64] ;  /* 0x0000003608007981 */ /* 0x000ea8000c1e1900 */
[----:B------:R-:W2:Y:S02]  /*1c10*/  LDG.E R25, desc[UR54][R8.64+0x4] ;  /* 0x0000043608197981 */ /* 0x000ea4000c1e1900 */
[----:B--2---:R-:W-:-:S07]  /*1c20*/  IMAD.IADD R25, R25, 0x1, -R0 ;  /* 0x0000000119197824 */ /* 0x004fce00078e0a00 */
.L_x_331:
[----:B------:R-:W-:Y:S01]  /*1c30*/  ULDC.64 UR4, c[0x0][0xa10] ;  /* 0x0002840000047ab9 */ /* 0x000fe20000000a00 */
[----:B------:R-:W2:Y:S01]  /*1c40*/  LDL.LU R27, [R1+0x10] ;  /* 0x00001000011b7983 */ /* 0x000ea20000300800 */
[----:B------:R-:W-:-:S04]  /*1c50*/  ISETP.NE.U32.AND P0, PT, RZ, UR4, PT ;  /* 0x00000004ff007c0c */ /* 0x000fc8000bf05070 */
[----:B------:R-:W-:Y:S01]  /*1c60*/  ISETP.NE.AND.EX P0, PT, RZ, UR5, PT, P0 ;  /* 0x00000005ff007c0c */ /* 0x000fe2000bf05300 */
[----:B------:R-:W-:-:S12]  /*1c70*/  ULDC.64 UR4, c[0x0][0xa30] ;  /* 0x00028c0000047ab9 */ /* 0x000fd80000000a00 */
[----:B0-----:R-:W0:Y:S02]  /*1c80*/  @P0 LDC.64 R4, c[0x0][0xa10] ;  /* 0x00028400ff040b82 */ /* 0x001e240000000a00 */
[----:B0-----:R-:W-:-:S05]  /*1c90*/  @P0 IMAD.WIDE R4, R237, 0x4, R4 ;  /* 0x00000004ed040825 */ /* 0x001fca00078e0204 */
[----:B------:R-:W3:Y:S04]  /*1ca0*/  @P0 LDG.E R0, desc[UR54][R4.64] ;  /* 0x0000003604000981 */ /* 0x000ee8000c1e1900 */
[----:B------:R-:W3:Y:S01]  /*1cb0*/  @P0 LDG.E R3, desc[UR54][R4.64+0x4] ;  /* 0x0000043604030981 */ /* 0x000ee2000c1e1900 */
[----:B------:R-:W-:Y:S01]  /*1cc0*/  ISETP.NE.U32.AND P1, PT, RZ, UR4, PT ;  /* 0x00000004ff007c0c */ /* 0x000fe2000bf25070 */
[----:B-----5:R-:W-:-:S03]  /*1cd0*/  IMAD.MOV.U32 R146, RZ, RZ, R25 ;  /* 0x000000ffff927224 */ /* 0x020fc600078e0019 */
[----:B------:R-:W-:-:S13]  /*1ce0*/  ISETP.NE.AND.EX P1, PT, RZ, UR5, PT, P1 ;  /* 0x00000005ff007c0c */ /* 0x000fda000bf25310 */
[----:B------:R-:W-:-:S04]  /*1cf0*/  @P1 IADD3 R6, P2, R29, UR4, RZ ;  /* 0x000000041d061c10 */ /* 0x000fc8000ff5e0ff */
[----:B------:R-:W-:-:S05]  /*1d00*/  @P1 IADD3.X R7, R28, UR5, RZ, P2, !PT ;  /* 0x000000051c071c10 */ /* 0x000fca00097fe4ff */
[----:B------:R0:W5:Y:S01]  /*1d10*/  @P1 LDG.E R146, desc[UR54][R6.64] ;  /* 0x0000003606921981 */ /* 0x000162000c1e1900 */
[----:B------:R-:W-:Y:S01]  /*1d20*/  IMAD.IADD R9, R25, 0x1, -R10 ;  /* 0x0000000119097824 */ /* 0x000fe200078e0a0a */
[----:B------:R-:W-:Y:S01]  /*1d30*/  LOP3.LUT R12, R11, 0xff, RZ, 0xc0, !PT ;  /* 0x000000ff0b0c7812 */ /* 0x000fe200078ec0ff */
[----:B------:R-:W-:Y:S01]  /*1d40*/  BSSY B0, `(.L_x_332) ;  /* 0x000002d000007945 */ /* 0x000fe20003800000 */
[----:B------:R-:W-:-:S03]  /*1d50*/  SHF.R.U32.HI R8, RZ, 0x10, R11 ;  /* 0x00000010ff087819 */ /* 0x000fc6000001160b */
[----:B------:R0:W-:Y:S01]  /*1d60*/  STL [R1+0x24], R12 ;  /* 0x0000240c01007387 */ /* 0x0001e20000100800 */
[----:B--2---:R-:W-:Y:S01]  /*1d70*/  LOP3.LUT R27, R27, 0xfffffff7, RZ, 0xc0, !PT ;  /* 0xfffffff71b1b7812 */ /* 0x004fe200078ec0ff */
[----:B---3--:R-:W-:-:S04]  /*1d80*/  @P0 IMAD.IADD R2, R3, 0x1, -R0 ;  /* 0x0000000103020824 */ /* 0x008fc800078e0a00 */
[----:B------:R-:W-:-:S05]  /*1d90*/  IMAD.IADD R157, R9, 0x1, R2 ;  /* 0x00000001099d7824 */ /* 0x000fca00078e0202 */
[C---:B------:R-:W-:Y:S02]  /*1da0*/  ISETP.GE.AND P3, PT, R157.reuse, 0x1, PT ;  /* 0x000000019d00780c */ /* 0x040fe40003f66270 */
[----:B------:R-:W-:-:S05]  /*1db0*/  IADD3 R0, R157, 0x9f, RZ ;  /* 0x0000009f9d007810 */ /* 0x000fca0007ffe0ff */
[----:B------:R-:W-:-:S05]  /*1dc0*/  IMAD.HI R0, R0, 0x66666667, RZ ;  /* 0x6666666700007827 */ /* 0x000fca00078e02ff */
[----:B------:R-:W-:Y:S02]  /*1dd0*/  SHF.R.U32.HI R3, RZ, 0x1f, R0 ;  /* 0x0000001fff037819 */ /* 0x000fe40000011600 */
[----:B------:R-:W-:Y:S02]  /*1de0*/  @P3 LOP3.LUT R27, R27, 0x8, RZ, 0xfc, !PT ;  /* 0x000000081b1b3812 */ /* 0x000fe400078efcff */
[----:B------:R-:W-:Y:S01]  /*1df0*/  LEA.HI.SX32 R148, R0, R3, 0x1a ;  /* 0x0000000300947211 */ /* 0x000fe200078fd2ff */
[----:B------:R-:W-:Y:S02]  /*1e00*/  IMAD.MOV.U32 R3, RZ, RZ, RZ ;  /* 0x000000ffff037224 */ /* 0x000fe400078e00ff */
[----:B------:R0:W-:Y:S04]  /*1e10*/  STL [R1+0x10], R27 ;  /* 0x0000101b01007387 */ /* 0x0001e80000100800 */
[----:B------:R0:W-:Y:S01]  /*1e20*/  STL [R1+0x4], R8 ;  /* 0x0000040801007387 */ /* 0x0001e20000100800 */
[----:B------:R-:W-:Y:S05]  /*1e30*/  @!P3 BRA `(.L_x_333) ;  /* 0x000000000074b947 */ /* 0x000fea0003800000 */
[----:B------:R-:W-:Y:S01]  /*1e40*/  ISETP.NE.AND P0, PT, R8, RZ, PT ;  /* 0x000000ff0800720c */ /* 0x000fe20003f05270 */
[----:B------:R-:W-:-:S03]  /*1e50*/  ULDC UR4, c[0x0][0x9f0] ;  /* 0x00027c0000047ab9 */ /* 0x000fc60000000800 */
[----:B------:R-:W-:-:S04]  /*1e60*/  SEL R11, R8, UR4, P0 ;  /* 0x00000004080b7c07 */ /* 0x000fc80008000000 */
[-C--:B0-----:R-:W-:Y:S02]  /*1e70*/  IABS R6, R11.reuse ;  /* 0x0000000b00067213 */ /* 0x081fe40000000000 */
[----:B------:R-:W-:Y:S02]  /*1e80*/  IADD3 R0, R148, -0x1, R11 ;  /* 0xffffffff94007810 */ /* 0x000fe40007ffe00b */
[----:B------:R-:W0:Y:S01]  /*1e90*/  I2F.RP R3, R6 ;  /* 0x0000000600037306 */ /* 0x000e220000209400 */
[-C--:B------:R-:W-:Y:S02]  /*1ea0*/  IABS R10, R11.reuse ;  /* 0x0000000b000a7213 */ /* 0x080fe40000000000 */
[----:B------:R-:W-:Y:S02]  /*1eb0*/  IABS R8, R0 ;  /* 0x0000000000087213 */ /* 0x000fe40000000000 */
[----:B------:R-:W-:-:S04]  /*1ec0*/  LOP3.LUT R0, R0, R11, RZ, 0x3c, !PT ;  /* 0x0000000b00007212 */ /* 0x000fc800078e3cff */
[----:B------:R-:W-:Y:S01]  /*1ed0*/  ISETP.GE.AND P2, PT, R0, RZ, PT ;  /* 0x000000ff0000720c */ /* 0x000fe20003f46270 */
[----:B0-----:R-:W0:Y:S02]  /*1ee0*/  MUFU.RCP R3, R3 ;  /* 0x0000000300037308 */ /* 0x001e240000001000 */
[----:B0-----:R-:W-:Y:S02]  /*1ef0*/  VIADD R4, R3, 0xffffffe ;  /* 0x0ffffffe03047836 */ /* 0x001fe40000000000 */
[----:B------:R-:W-:-:S04]  /*1f00*/  IMAD.MOV R3, RZ, RZ, -R10 ;  /* 0x000000ffff037224 */ /* 0x000fc800078e0a0a */
[----:B------:R0:W1:Y:S02]  /*1f10*/  F2I.FTZ.U32.TRUNC.NTZ R5, R4 ;  /* 0x0000000400057305 */ /* 0x000064000021f000 */
[----:B0-----:R-:W-:Y:S02]  /*1f20*/  IMAD.MOV.U32 R4, RZ, RZ, RZ ;  /* 0x000000ffff047224 */ /* 0x001fe400078e00ff */
[----:B-1----:R-:W-:-:S04]  /*1f30*/  IMAD.MOV R7, RZ, RZ, -R5 ;  /* 0x000000ffff077224 */ /* 0x002fc800078e0a05 */
[----:B------:R-:W-:-:S04]  /*1f40*/  IMAD R7, R7, R6, RZ ;  /* 0x0000000607077224 */ /* 0x000fc800078e02ff */
[----:B------:R-:W-:-:S06]  /*1f50*/  IMAD.HI.U32 R5, R5, R7, R4 ;  /* 0x0000000705057227 */ /* 0x000fcc00078e0004 */
[----:B------:R-:W-:-:S04]  /*1f60*/  IMAD.HI.U32 R5, R5, R8, RZ ;  /* 0x0000000805057227 */ /* 0x000fc800078e00ff */
[----:B------:R-:W-:-:S05]  /*1f70*/  IMAD R3, R5, R3, R8 ;  /* 0x0000000305037224 */ /* 0x000fca00078e0208 */
[----:B------:R-:W-:-:S13]  /*1f80*/  ISETP.GT.U32.AND P1, PT, R6, R3, PT ;  /* 0x000000030600720c */ /* 0x000fda0003f24070 */
[----:B------:R-:W-:Y:S02]  /*1f90*/  @!P1 IMAD.IADD R3, R3, 0x1, -R6 ;  /* 0x0000000103039824 */ /* 0x000fe400078e0a06 */
[----:B------:R-:W-:Y:S01]  /*1fa0*/  @!P1 VIADD R5, R5, 0x1 ;  /* 0x0000000105059836 */ /* 0x000fe20000000000 */
[----:B------:R-:W-:Y:S02]  /*1fb0*/  ISETP.NE.AND P1, PT, R11, RZ, PT ;  /* 0x000000ff0b00720c */ /* 0x000fe40003f25270 */
[----:B------:R-:W-:-:S13]  /*1fc0*/  ISETP.GE.U32.AND P0, PT, R3, R6, PT ;  /* 0x000000060300720c */ /* 0x000fda0003f06070 */
[----:B------:R-:W-:-:S05]  /*1fd0*/  @P0 IADD3 R5, R5, 0x1, RZ ;  /* 0x0000000105050810 */ /* 0x000fca0007ffe0ff */
[----:B------:R-:W-:-:S04]  /*1fe0*/  IMAD.MOV.U32 R3, RZ, RZ, R5 ;  /* 0x000000ffff037224 */ /* 0x000fc800078e0005 */
[----:B------:R-:W-:Y:S01]  /*1ff0*/  @!P2 IMAD.MOV R3, RZ, RZ, -R3 ;  /* 0x000000ffff03a224 */ /* 0x000fe200078e0a03 */
[----:B------:R-:W-:-:S07]  /*2000*/  @!P1 LOP3.LUT R3, RZ, R11, RZ, 0x33, !PT ;  /* 0x0000000bff039212 */ /* 0x000fce00078e33ff */
.L_x_333:
[----:B------:R-:W-:Y:S05]  /*2010*/  BSYNC B0 ;  /* 0x0000000000007941 */ /* 0x000fea0003800000 */
.L_x_332:
[----:B------:R-:W-:-:S05]  /*2020*/  IMAD R0, R12, R3, RZ ;  /* 0x000000030c007224 */ /* 0x000fca00078e02ff */
[C---:B------:R-:W-:Y:S01]  /*2030*/  VIADDMNMX R3, R0.reuse, R3, R148, PT ;  /* 0x0000000300037246 */ /* 0x040fe20003800194 */
[----:B------:R-:W-:-:S04]  /*2040*/  IMAD R0, R0, 0xa0, -R9 ;  /* 0x000000a000007824 */ /* 0x000fc800078e0a09 */
[----:B------:R-:W-:Y:S01]  /*2050*/  IMAD R3, R3, 0xa0, -R9 ;  /* 0x000000a003037824 */ /* 0x000fe200078e0a09 */
[----:B------:R-:W-:-:S04]  /*2060*/  VIMNMX R0, RZ, R0, !PT ;  /* 0x00000000ff007248 */ /* 0x000fc80007fe0100 */
[----:B------:R-:W-:Y:S01]  /*2070*/  VIMNMX R3, R3, R2, PT ;  /* 0x0000000203037248 */ /* 0x000fe20003fe0100 */
[----:B------:R-:W-:-:S03]  /*2080*/  IMAD.WIDE.U32 R126, R0, -0x33333333, RZ ;  /* 0xcccccccd007e7825 */ /* 0x000fc600078e00ff */
[----:B------:R-:W-:Y:S02]  /*2090*/  ISETP.GT.AND P0, PT, R3, R0, PT ;  /* 0x000000000300720c */ /* 0x000fe40003f04270 */
[----:B------:R-:W-:-:S05]  /*20a0*/  SHF.R.U32.HI R126, RZ, 0x7, R127 ;  /* 0x00000007ff7e7819 */ /* 0x000fca000001167f */
[----:B------:R-:W-:-:S06]  /*20b0*/  IMAD.MOV.U32 R24, RZ, RZ, R126 ;  /* 0x000000ffff187224 */ /* 0x000fcc00078e007e */
[----:B------:R-:W-:-:S04]  /*20c0*/  @P0 VIADD R0, R3, 0x9f ;  /* 0x0000009f03000836 */ /* 0x000fc80000000000 */
[----:B------:R-:W-:-:S05]  /*20d0*/  @P0 IMAD.HI R0, R0, 0x66666667, RZ ;  /* 0x6666666700000827 */ /* 0x000fca00078e02ff */
[----:B------:R-:W-:-:S04]  /*20e0*/  @P0 SHF.R.U32.HI R3, RZ, 0x1f, R0 ;  /* 0x0000001fff030819 */ /* 0x000fc80000011600 */
[----:B------:R-:W-:Y:S02]  /*20f0*/  @P0 LEA.HI.SX32 R24, R0, R3, 0x1a ;  /* 0x0000000300180211 */ /* 0x000fe400078fd2ff */
[----:B------:R-:W-:Y:S02]  /*2100*/  PLOP3.LUT P0, PT, PT, PT, PT, 0x80, 0x0 ;  /* 0x000000000000781c */ /* 0x000fe40003f0f070 */
[----:B------:R-:W-:-:S13]  /*2110*/  ISETP.GT.AND P1, PT, R24, R126, PT ;  /* 0x0000007e1800720c */ /* 0x000fda0003f24270 */
[----:B------:R-:W-:Y:S05]  /*2120*/  @!P1 BRA `(.L_x_334) ;  /* 0x000000e0004c9947 */ /* 0x000fea0003800000 */
[----:B------:R-:W-:Y:S01]  /*2130*/  VIADD R0, R16, 0x24200 ;  /* 0x0002420010007836 */ /* 0x000fe20000000000 */
[----:B------:R-:W-:Y:S04]  /*2140*/  BSSY B6, `(.L_x_335) ;  /* 0x0000013000067945 */ /* 0x000fe80003800000 */
[----:B------:R-:W-:-:S13]  /*2150*/  LOP3.LUT P0, RZ, R0, 0x1bf, RZ, 0xc0, !PT ;  /* 0x000001bf00ff7812 */ /* 0x000fda000780c0ff */
[----:B------:R-:W-:Y:S05]  /*2160*/  @!P0 BRA `(.L_x_336) ;  /* 0x0000000000408947 */ /* 0x000fea0003800000 */
[----:B------:R-:W-:Y:S01]  /*2170*/  MOV R0, 0x0 ;  /* 0x0000000000007802 */ /* 0x000fe20000000f00 */
[----:B------:R-:W-:Y:S01]  /*2180*/  ULDC.64 UR4, c[0x4][0x98] ;  /* 0x0100260000047ab9 */ /* 0x000fe20000000a00 */
[----:B------:R-:W-:Y:S01]  /*2190*/  ULDC.64 UR6, c[0x4][0x20] ;  /* 0x0100080000067ab9 */ /* 0x000fe20000000a00 */
[----:B------:R-:W-:Y:S01]  /*21a0*/  IMAD.U32 R4, RZ, RZ, UR4 ;  /* 0x00000004ff047e24 */ /* 0x000fe2000f8e00ff */
[----:B------:R1:W2:Y:S01]  /*21b0*/  LDC.64 R14, c[0x4][R0] ;  /* 0x01000000000e7b82 */ /* 0x0002a20000000a00 */
[----:B------:R-:W-:Y:S01]  /*21c0*/  IMAD.U32 R5, RZ, RZ, UR5 ;  /* 0x00000005ff057e24 */ /* 0x000fe2000f8e00ff */
[----:B------:R-:W-:Y:S01]  /*21d0*/  ULDC.64 UR4, c[0x4][0xa0] ;  /* 0x0100280000047ab9 */ /* 0x000fe20000000a00 */
[----:B------:R-:W-:Y:S01]  /*21e0*/  IMAD.U32 R10, RZ, RZ, UR6 ;  /* 0x00000006ff0a7e24 */ /* 0x000fe2000f8e00ff */
[----:B0-----:R-:W-:Y:S01]  /*21f0*/  MOV R6, UR4 ;  /* 0x0000000400067c02 */ /* 0x001fe20008000f00 */
[----:B------:R-:W-:Y:S02]  /*2200*/  IMAD.U32 R7, RZ, RZ, UR5 ;  /* 0x00000005ff077e24 */ /* 0x000fe4000f8e00ff */
[----:B------:R-:W-:-:S02]  /*2210*/  IMAD.U32 R11, RZ, RZ, UR7 ;  /* 0x00000007ff0b7e24 */ /* 0x000fc4000f8e00ff */
[----:B------:R-:W-:Y:S02]  /*2220*/  IMAD.MOV.U32 R8, RZ, RZ, 0x70 ;  /* 0x00000070ff087424 */ /* 0x000fe400078e00ff */
[----:B------:R-:W-:Y:S02]  /*2230*/  IMAD.MOV.U32 R12, RZ, RZ, 0x1 ;  /* 0x00000001ff0c7424 */ /* 0x000fe400078e00ff */
[----:B-1----:R-:W-:-:S07]  /*2240*/  IMAD.MOV.U32 R13, RZ, RZ, RZ ;  /* 0x000000ffff0d7224 */ /* 0x002fce00078e00ff */
[----:B------:R-:W-:-:S07]  /*2250*/  LEPC R20, `(.L_x_336) ;  /* 0x000000001014794e */ /* 0x000fce0000000000 */
[----:B--2--5:R-:W-:Y:S05]  /*2260*/  CALL.ABS.NOINC R14 ;  /* 0x000000000e007343 */ /* 0x024fea0003c00000 */
.L_x_336:
[----:B------:R-:W-:Y:S05]  /*2270*/  BSYNC B6 ;  /* 0x0000000000067941 */ /* 0x000fea0003800000 */
.L_x_335:
[----:B------:R-:W-:Y:S01]  /*2280*/  VIADD R0, R16, 0xf200 ;  /* 0x0000f20010007836 */ /* 0x000fe20000000000 */
[----:B------:R-:W-:Y:S04]  /*2290*/  BSSY B6, `(.L_x_337) ;  /* 0x0000013000067945 */ /* 0x000fe80003800000 */
[----:B------:R-:W-:-:S13]  /*22a0*/  LOP3.LUT P0, RZ, R0, 0x1bf, RZ, 0xc0, !PT ;  /* 0x000001bf00ff7812 */ /* 0x000fda000780c0ff */
[----:B------:R-:W-:Y:S05]  /*22b0*/  @!P0 BRA `(.L_x_338) ;  /* 0x0000000000408947 */ /* 0x000fea0003800000 */
[----:B------:R-:W-:Y:S01]  /*22c0*/  MOV R0, 0x0 ;  /* 0x0000000000007802 */ /* 0x000fe20000000f00 */
[----:B------:R-:W-:Y:S01]  /*22d0*/  ULDC.64 UR4, c[0x4][0x98] ;  /* 0x0100260000047ab9 */ /* 0x000fe20000000a00 */
[----:B------:R-:W-:Y:S01]  /*22e0*/  ULDC.64 UR6, c[0x4][0x20] ;  /* 0x0100080000067ab9 */ /* 0x000fe20000000a00 */
[----:B------:R-:W-:Y:S01]  /*22f0*/  MOV R4, UR4 ;  /* 0x0000000400047c02 */ /* 0x000fe20008000f00 */
[----:B------:R1:W2:Y:S01]  /*2300*/  LDC.64 R14, c[0x4][R0] ;  /* 0x01000000000e7b82 */ /* 0x0002a20000000a00 */
[----:B------:R-:W-:Y:S01]  /*2310*/  IMAD.U32 R5, RZ, RZ, UR5 ;  /* 0x00000005ff057e24 */ /* 0x000fe2000f8e00ff */
[----:B------:R-:W-:Y:S01]  /*2320*/  ULDC.64 UR4, c[0x4][0xa0] ;  /* 0x0100280000047ab9 */ /* 0x000fe20000000a00 */
[----:B------:R-:W-:Y:S01]  /*2330*/  IMAD.U32 R10, RZ, RZ, UR6 ;  /* 0x00000006ff0a7e24 */ /* 0x000fe2000f8e00ff */
[----:B------:R-:W-:Y:S01]  /*2340*/  MOV R13, RZ ;  /* 0x000000ff000d7202 */ /* 0x000fe20000000f00 */
[----:B0-----:R-:W-:Y:S02]  /*2350*/  IMAD.U32 R6, RZ, RZ, UR4 ;  /* 0x00000004ff067e24 */ /* 0x001fe4000f8e00ff */
[----:B------:R-:W-:-:S02]  /*2360*/  IMAD.U32 R7, RZ, RZ, UR5 ;  /* 0x00000005ff077e24 */ /* 0x000fc4000f8e00ff */
[----:B------:R-:W-:Y:S02]  /*2370*/  IMAD.U32 R11, RZ, RZ, UR7 ;  /* 0x00000007ff0b7e24 */ /* 0x000fe4000f8e00ff */
[----:B------:R-:W-:Y:S02]  /*2380*/  IMAD.MOV.U32 R8, RZ, RZ, 0x70 ;  /* 0x00000070ff087424 */ /* 0x000fe400078e00ff */
[----:B-1----:R-:W-:-:S07]  /*2390*/  IMAD.MOV.U32 R12, RZ, RZ, 0x1 ;  /* 0x00000001ff0c7424 */ /* 0x002fce00078e00ff */
[----:B------:R-:W-:-:S07]  /*23a0*/  LEPC R20, `(.L_x_338) ;  /* 0x000000001014794e */ /* 0x000fce0000000000 */
[----:B--2--5:R-:W-:Y:S05]  /*23b0*/  CALL.ABS.NOINC R14 ;  /* 0x000000000e007343 */ /* 0x024fea0003c00000 */
.L_x_338:
[----:B------:R-:W-:Y:S05]  /*23c0*/  BSYNC B6 ;  /* 0x0000000000067941 */ /* 0x000fea0003800000 */
.L_x_337:
[----:B------:R-:W-:Y:S01]  /*23d0*/  ULDC.64 UR4, c[0x0][0x9f8] ;  /* 0x00027e0000047ab9 */ /* 0x000fe20000000a00 */
[----:B------:R-:W-:Y:S01]  /*23e0*/  IMAD.MOV.U32 R0, RZ, RZ, R237 ;  /* 0x000000ffff007224 */ /* 0x000fe200078e00ed */
[----:B------:R-:W-:Y:S01]  /*23f0*/  ISETP.NE.U32.AND P0, PT, RZ, UR4, PT ;  /* 0x00000004ff007c0c */ /* 0x000fe2000bf05070 */
[----:B------:R-:W-:Y:S01]  /*2400*/  IMAD.MOV.U32 R20, RZ, RZ, R27 ;  /* 0x000000ffff147224 */ /* 0x000fe200078e001b */
[----:B------:R-:W1:Y:S02]  /*2410*/  LDC.64 R114, c[0x0][0x300] ;  /* 0x0000c000ff727b82 */ /* 0x000e640000000a00 */
[----:B------:R-:W-:Y:S01]  /*2420*/  ISETP.NE.AND.EX P0, PT, RZ, UR5, PT, P0 ;  /* 0x00000005ff007c0c */ /* 0x000fe2000bf05300 */
[----:B------:R-:W-:Y:S01]  /*2430*/  IMAD.IADD R123, R26, 0x1, R25 ;  /* 0x000000011a7b7824 */ /* 0x000fe200078e0219 */
[----:B------:R-:W-:-:S04]  /*2440*/  SHF.R.S32.HI R19, RZ, 0x1f, R18 ;  /* 0x0000001fff137819 */ /* 0x000fc80000011412 */
[----:B------:R-:W2:Y:S07]  /*2450*/  LDC.64 R108, c[0x0][0x3f8] ;  /* 0x0000fe00ff6c7b82 */ /* 0x000eae0000000a00 */
[----:B------:R-:W-:Y:S01]  /*2460*/  @P0 IADD3 R4, P1, R29, UR4, RZ ;  /* 0x000000041d040c10 */ /* 0x000fe2000ff3e0ff */
[----:B------:R-:W3:Y:S03]  /*2470*/  LDC.64 R102, c[0x0][0x408] ;  /* 0x00010200ff667b82 */ /* 0x000ee60000000a00 */
[----:B------:R-:W-:Y:S01]  /*2480*/  @P0 IADD3.X R5, R28, UR5, RZ, P1, !PT ;  /* 0x000000051c050c10 */ /* 0x000fe20008ffe4ff */
[----:B0-----:R-:W0:Y:S01]  /*2490*/  S2R R27, SR_TID.X ;  /* 0x00000000001b7919 */ /* 0x001e220000002100 */
[----:B------:R-:W-:Y:S01]  /*24a0*/  SHF.R.S32.HI R15, RZ, 0x1f, R123 ;  /* 0x0000001fff0f7819 */ /* 0x000fe2000001147b */
[----:B------:R-:W-:-:S02]  /*24b0*/  ULDC.64 UR4, c[0x0][0xa08] ;  /* 0x0002820000047ab9 */ /* 0x000fc40000000a00 */
[----:B------:R4:W3:Y:S01]  /*24c0*/  @P0 LDG.E R0, desc[UR54][R4.64] ;  /* 0x0000003604000981 */ /* 0x0008e2000c1e1900 */
[-C--:B-1----:R-:W-:Y:S01]  /*24d0*/  IMAD.WIDE.U32 R6, R123, R114.reuse, RZ ;  /* 0x000000727b067225 */ /* 0x082fe200078e00ff */
[----:B------:R-:W-:Y:S01]  /*24e0*/  ISETP.NE.U32.AND P0, PT, RZ, UR4, PT ;  /* 0x00000004ff007c0c */ /* 0x000fe2000bf05070 */
[----:B------:R-:W1:Y:S01]  /*24f0*/  LDC R121, c[0x0][0x3f4] ;  /* 0x0000fd00ff797b82 */ /* 0x000e620000000800 */
[----:B------:R-:W-:Y:S01]  /*2500*/  SHF.R.S32.HI R31, RZ, 0x1f, R220 ;  /* 0x0000001fff1f7819 */ /* 0x000fe200000114dc */
[----:B------:R-:W-:Y:S01]  /*2510*/  IMAD R8, R15, R114, RZ ;  /* 0x000000720f087224 */ /* 0x000fe200078e02ff */
[----:B------:R-:W-:Y:S01]  /*2520*/  ISETP.NE.AND.EX P0, PT, RZ, UR5, PT, P0 ;  /* 0x00000005ff007c0c */ /* 0x000fe2000bf05300 */
[----:B------:R-:W-:Y:S01]  /*2530*/  ULDC.64 UR4, c[0x0][0x308] ;  /* 0x0000c20000047ab9 */ /* 0x000fe20000000a00 */
[----:B------:R-:W-:Y:S01]  /*2540*/  LOP3.LUT R20, R20, 0xfffffffb, RZ, 0xc0, !PT ;  /* 0xfffffffb14147812 */ /* 0x000fe200078ec0ff */
[----:B------:R-:W-:Y:S01]  /*2550*/  IMAD R3, R123, R115, R8 ;  /* 0x000000737b037224 */ /* 0x000fe200078e0208 */
[----:B------:R-:W-:Y:S01]  /*2560*/  SHF.R.S32.HI R23, RZ, 0x1f, R22 ;  /* 0x0000001fff177819 */ /* 0x000fe20000011416 */
[----:B--2---:R-:W-:Y:S01]  /*2570*/  IMAD R10, R31, R108, RZ ;  /* 0x0000006c1f0a7224 */ /* 0x004fe200078e02ff */
[----:B------:R-:W-:Y:S01]  /*2580*/  SHF.L.U64.HI R131, R114, 0x7, R115 ;  /* 0x0000000772837819 */ /* 0x000fe20000010273 */
[----:B------:R-:W-:-:S02]  /*2590*/  IMAD.IADD R7, R7, 0x1, R3 ;  /* 0x0000000107077824 */ /* 0x000fc400078e0203 */
[----:B------:R-:W-:Y:S02]  /*25a0*/  IMAD R13, R220, R109, R10 ;  /* 0x0000006ddc0d7224 */ /* 0x000fe400078e020a */
[----:B----4-:R-:W-:-:S04]  /*25b0*/  IMAD.WIDE.U32 R4, R235, UR4, R6 ;  /* 0x00000004eb047c25 */ /* 0x010fc8000f8e0006 */
[----:B------:R-:W-:Y:S01]  /*25c0*/  IMAD R5, R235, UR5, R5 ;  /* 0x00000005eb057c24 */ /* 0x000fe2000f8e0205 */
[----:B------:R-:W-:Y:S01]  /*25d0*/  ULDC.64 UR4, c[0x0][0x310] ;  /* 0x0000c40000047ab9 */ /* 0x000fe20000000a00 */
[----:B------:R-:W-:-:S04]  /*25e0*/  IMAD.WIDE.U32 R112, R220, R108, R22 ;  /* 0x0000006cdc707225 */ /* 0x000fc800078e0016 */
[----:B------:R-:W-:Y:S01]  /*25f0*/  IMAD.WIDE.U32 R110, R220, R108, R18 ;  /* 0x0000006cdc6e7225 */ /* 0x000fe200078e0012 */
[----:B0-----:R-:W-:-:S03]  /*2600*/  SHF.R.U32.HI R34, RZ, 0x7, R27 ;  /* 0x00000007ff227819 */ /* 0x001fc6000001161b */
[----:B------:R-:W-:Y:S01]  /*2610*/  VIADD R9, R27, 0xffffff80 ;  /* 0xffffff801b097836 */ /* 0x000fe20000000000 */
[----:B------:R-:W-:Y:S01]  /*2620*/  ISETP.NE.AND P6, PT, R34, 0x1, PT ;  /* 0x000000012200780c */ /* 0x000fe20003fc5270 */
[----:B------:R-:W-:Y:S02]  /*2630*/  IMAD.IADD R113, R113, 0x1, R13 ;  /* 0x0000000171717824 */ /* 0x000fe400078e020d */
[----:B------:R-:W-:Y:S01]  /*2640*/  IMAD.IADD R111, R13, 0x1, R111 ;  /* 0x000000010d6f7824 */ /* 0x000fe200078e026f */
[----:B------:R-:W-:Y:S01]  /*2650*/  SHF.R.S32.HI R8, RZ, 0x1f, R9 ;  /* 0x0000001fff087819 */ /* 0x000fe20000011409 */
[----:B---3--:R-:W-:-:S03]  /*2660*/  IMAD.WIDE.U32 R104, R220, R102, R18 ;  /* 0x00000066dc687225 */ /* 0x008fc600078e0012 */
[----:B------:R-:W-:Y:S01]  /*2670*/  LEA.HI R8, R8, R9, RZ, 0x2 ;  /* 0x0000000908087211 */ /* 0x000fe200078f10ff */
[----:B------:R-:W-:-:S03]  /*2680*/  IMAD.WIDE.U32 R106, R220, R102, R22 ;  /* 0x00000066dc6a7225 */ /* 0x000fc600078e0016 */
[--C-:B------:R-:W-:Y:S01]  /*2690*/  SHF.R.S32.HI R127, RZ, 0x2, R8.reuse ;  /* 0x00000002ff7f7819 */ /* 0x100fe20000011408 */
[----:B------:R-:W-:Y:S01]  /*26a0*/  IMAD R25, R115, 0xa0, RZ ;  /* 0x000000a073197824 */ /* 0x000fe200078e02ff */
[----:B------:R-:W-:Y:S01]  /*26b0*/  SHF.R.S32.HI R8, RZ, 0x1f, R8 ;  /* 0x0000001fff087819 */ /* 0x000fe20000011408 */
[----:B------:R-:W-:Y:S02]  /*26c0*/  IMAD.SHL.U32 R132, R114, 0x80, RZ ;  /* 0x0000008072847824 */ /* 0x000fe400078e00ff */
[----:B-----5:R-:W-:Y:S01]  /*26d0*/  IMAD.WIDE.U32 R112, R146, R108, R112 ;  /* 0x0000006c92707225 */ /* 0x020fe200078e0070 */
[----:B------:R-:W-:-:S03]  /*26e0*/  LEA.HI R8, R8, R127, RZ, 0x2 ;  /* 0x0000007f08087211 */ /* 0x000fc600078f10ff */
[----:B------:R-:W-:Y:S01]  /*26f0*/  IMAD.WIDE.U32 R110, R146, R108, R110 ;  /* 0x0000006c926e7225 */ /* 0x000fe200078e006e */
[----:B------:R-:W-:-:S03]  /*2700*/  LOP3.LUT R8, R8, 0xfffffffc, RZ, 0xc0, !PT ;  /* 0xfffffffc08087812 */ /* 0x000fc600078ec0ff */
[----:B------:R-:W-:Y:S02]  /*2710*/  VIADD R36, R220, 0x80 ;  /* 0x00000080dc247836 */ /* 0x000fe40000000000 */
[----:B------:R-:W-:Y:S02]  /*2720*/  IMAD.IADD R127, R127, 0x1, -R8 ;  /* 0x000000017f7f7824 */ /* 0x000fe400078e0a08 */
[----:B------:R-:W-:Y:S01]  /*2730*/  VIADD R8, R18, 0x80 ;  /* 0x0000008012087836 */ /* 0x000fe20000000000 */
[----:B------:R-:W-:Y:S01]  /*2740*/  SHF.R.S32.HI R147, RZ, 0x1f, R36 ;  /* 0x0000001fff937819 */ /* 0x000fe20000011424 */
[----:B------:R-:W-:Y:S02]  /*2750*/  IMAD R129, R109, 0xa0, RZ ;  /* 0x000000a06d817824 */ /* 0x000fe400078e02ff */
[----:B------:R-:W-:Y:S01]  /*2760*/  VIADD R163, R34, 0x8 ;  /* 0x0000000822a37836 */ /* 0x000fe20000000000 */
[----:B------:R-:W-:Y:S02]  /*2770*/  SHF.R.S32.HI R3, RZ, 0x1f, R0 ;  /* 0x0000001fff037819 */ /* 0x000fe40000011400 */
[----:B------:R-:W-:-:S02]  /*2780*/  SEL R21, R0, RZ, !P0 ;  /* 0x000000ff00157207 */ /* 0x000fc40004000000 */
[----:B------:R-:W-:Y:S01]  /*2790*/  SEL R12, R3, RZ, !P0 ;  /* 0x000000ff030c7207 */ /* 0x000fe20004000000 */
[----:B------:R-:W-:Y:S02]  /*27a0*/  IMAD R3, R31, R114, RZ ;  /* 0x000000721f037224 */ /* 0x000fe400078e02ff */
[----:B------:R-:W-:-:S04]  /*27b0*/  IMAD.WIDE.U32 R118, R21, UR4, R4 ;  /* 0x0000000415767c25 */ /* 0x000fc8000f8e0004 */
[----:B------:R-:W-:Y:S02]  /*27c0*/  IMAD R0, R12, UR4, RZ ;  /* 0x000000040c007c24 */ /* 0x000fe4000f8e02ff */
[----:B------:R-:W-:-:S04]  /*27d0*/  IMAD.WIDE.U32 R4, R220, R114, R18 ;  /* 0x00000072dc047225 */ /* 0x000fc800078e0012 */
[----:B------:R-:W-:Y:S01]  /*27e0*/  IMAD R9, R21, UR5, R0 ;  /* 0x0000000515097c24 */ /* 0x000fe2000f8e0200 */
[----:B------:R-:W-:Y:S05]  /*27f0*/  @!P6 WARPSYNC.ALL ;  /* 0x000000000000e948 */ /* 0x000fea0003800000 */
[----:B------:R-:W-:Y:S01]  /*2800*/  VIADD R0, R18, 0x20 ;  /* 0x0000002012007836 */ /* 0x000fe20000000000 */
[----:B------:R-:W-:Y:S01]  /*2810*/  ULDC.64 UR4, c[0x0][0x330] ;  /* 0x0000cc0000047ab9 */ /* 0x000fe20000000a00 */
[----:B------:R-:W-:Y:S01]  /*2820*/  IMAD R11, R220, R115, R3 ;  /* 0x00000073dc0b7224 */ /* 0x000fe200078e0203 */
[----:B------:R-:W-:Y:S01]  /*2830*/  ULDC.64 UR6, c[0x0][0x338] ;  /* 0x0000ce0000067ab9 */ /* 0x000fe20000000a00 */
[C---:B------:R-:W-:Y:S01]  /*2840*/  IMAD.WIDE.U32 R116, R235.reuse, UR4, R18 ;  /* 0x00000004eb747c25 */ /* 0x040fe2000f8e0012 */
[----:B------:R-:W-:Y:S01]  /*2850*/  ULDC UR4, c[0x0][0x2f4] ;  /* 0x0000bd0000047ab9 */ /* 0x000fe20000000800 */
[----:B------:R-:W-:Y:S01]  /*2860*/  @!P6 BAR.SYNC.DEFER_BLOCKING 0x9, 0x100 ;  /* 0x024400000000eb1d */ /* 0x000fe20000010000 */
[----:B------:R-:W-:Y:S01]  /*2870*/  ISETP.GE.AND P1, PT, R0, UR4, PT ;  /* 0x0000000400007c0c */ /* 0x000fe2000bf26270 */
[----:B------:R-:W-:Y:S01]  /*2880*/  IMAD R117, R235, UR5, R117 ;  /* 0x00000005eb757c24 */ /* 0x000fe2000f8e0275 */
[----:B------:R-:W-:Y:S01]  /*2890*/  ISETP.GE.AND P0, PT, R18, UR4, PT ;  /* 0x0000000412007c0c */ /* 0x000fe2000bf06270 */
[----:B------:R-:W-:Y:S01]  /*28a0*/  IMAD.WIDE.U32 R114, R114, 0xa0, RZ ;  /* 0x000000a072727825 */ /* 0x000fe200078e00ff */
[----:B------:R-:W-:-:S02]  /*28b0*/  SEL R7, RZ, 0xffffffff, P1 ;  /* 0xffffffffff077807 */ /* 0x000fc40000800000 */
[----:B------:R-:W-:Y:S01]  /*28c0*/  SEL R6, RZ, 0x1, P0 ;  /* 0x00000001ff067807 */ /* 0x000fe20000000000 */
[----:B------:R-:W-:Y:S01]  /*28d0*/  IMAD.WIDE.U32 R116, R21, UR6, R116 ;  /* 0x0000000615747c25 */ /* 0x000fe2000f8e0074 */
[----:B------:R-:W-:Y:S02]  /*28e0*/  LOP3.LUT P0, RZ, R127, 0x2, RZ, 0xc0, !PT ;  /* 0x000000027fff7812 */ /* 0x000fe4000780c0ff */
[----:B------:R-:W-:Y:S01]  /*28f0*/  IADD3 R3, P1, R118, R4, RZ ;  /* 0x0000000476037210 */ /* 0x000fe20007f3e0ff */
[----:B------:R-:W-:Y:S01]  /*2900*/  IMAD.SHL.U32 R7, R7, 0x2, RZ ;  /* 0x0000000207077824 */ /* 0x000fe200078e00ff */
[----:B------:R-:W-:Y:S01]  /*2910*/  IADD3 R4, R119, R9, RZ ;  /* 0x0000000977047210 */ /* 0x000fe20007ffe0ff */
[----:B------:R-:W-:-:S03]  /*2920*/  IMAD.IADD R128, R115, 0x1, R25 ;  /* 0x0000000173807824 */ /* 0x000fc600078e0219 */
[----:B------:R-:W-:Y:S01]  /*2930*/  LOP3.LUT R9, R7, 0x2, R6, 0xe2, !PT ;  /* 0x0000000207097812 */ /* 0x000fe200078ee206 */
[----:B------:R-:W-:Y:S01]  /*2940*/  VIADD R6, R18, 0x40 ;  /* 0x0000004012067836 */ /* 0x000fe20000000000 */
[----:B------:R-:W-:Y:S01]  /*2950*/  IADD3.X R5, R4, R5, R11, P1, !PT ;  /* 0x0000000504057210 */ /* 0x000fe20000ffe40b */
[----:B------:R-:W-:Y:S02]  /*2960*/  VIADD R7, R18, 0x60 ;  /* 0x0000006012077836 */ /* 0x000fe40000000000 */
[----:B------:R-:W-:Y:S02]  /*2970*/  @P0 LOP3.LUT R20, R20, 0x4, RZ, 0xfc, !PT ;  /* 0x0000000414140812 */ /* 0x000fe400078efcff */
[----:B------:R-:W-:Y:S02]  /*2980*/  ISETP.GE.AND P0, PT, R6, UR4, PT ;  /* 0x0000000406007c0c */ /* 0x000fe4000bf06270 */
[----:B------:R-:W-:Y:S02]  /*2990*/  ISETP.GE.AND P1, PT, R7, UR4, PT ;  /* 0x0000000407007c0c */ /* 0x000fe4000bf26270 */
[----:B------:R-:W-:-:S02]  /*29a0*/  SEL R10, RZ, 0x4, P0 ;  /* 0x00000004ff0a7807 */ /* 0x000fc40000000000 */
[----:B------:R-:W-:Y:S02]  /*29b0*/  SEL R11, RZ, 0x8, P1 ;  /* 0x00000008ff0b7807 */ /* 0x000fe40000800000 */
[----:B------:R-:W-:Y:S02]  /*29c0*/  ISETP.GE.AND P0, PT, R8, UR4, PT ;  /* 0x0000000408007c0c */ /* 0x000fe4000bf06270 */
[----:B------:R-:W-:Y:S01]  /*29d0*/  LOP3.LUT R9, R11, R9, R10, 0xfe, !PT ;  /* 0x000000090b097212 */ /* 0x000fe200078efe0a */
[----:B------:R-:W-:Y:S01]  /*29e0*/  IMAD R11, R12, UR6, RZ ;  /* 0x000000060c0b7c24 */ /* 0x000fe2000f8e02ff */
[----:B------:R-:W-:Y:S02]  /*29f0*/  SEL R10, RZ, 0x10, P0 ;  /* 0x00000010ff0a7807 */ /* 0x000fe40000000000 */
[-C--:B-1----:R-:W-:Y:S01]  /*2a00*/  ISETP.GE.AND P0, PT, R18, R121.reuse, PT ;  /* 0x000000791200720c */ /* 0x082fe20003f06270 */
[----:B------:R-:W-:Y:S01]  /*2a10*/  IMAD R33, R21, UR7, R11 ;  /* 0x0000000715217c24 */ /* 0x000fe2000f8e020b */
[----:B------:R-:W-:Y:S01]  /*2a20*/  LOP3.LUT R35, R9, R10, RZ, 0xfc, !PT ;  /* 0x0000000a09237212 */ /* 0x000fe200078efcff */
[----:B------:R-:W-:Y:S01]  /*2a30*/  IMAD R9, R31, R102, RZ ;  /* 0x000000661f097224 */ /* 0x000fe200078e02ff */
[-C--:B------:R-:W-:Y:S01]  /*2a40*/  ISETP.GE.AND P2, PT, R6, R121.reuse, PT ;  /* 0x000000790600720c */ /* 0x080fe20003f46270 */
[----:B------:R-:W-:Y:S01]  /*2a50*/  IMAD.IADD R33, R117, 0x1, R33 ;  /* 0x0000000175217824 */ /* 0x000fe200078e0221 */
[----:B------:R-:W-:Y:S01]  /*2a60*/  ISETP.GE.AND P1, PT, R0, R121, PT ;  /* 0x000000790000720c */ /* 0x000fe20003f26270 */
[----:B------:R-:W-:Y:S01]  /*2a70*/  IMAD R13, R220, R103, R9 ;  /* 0x00000067dc0d7224 */ /* 0x000fe200078e0209 */
[----:B------:R-:W-:-:S02]  /*2a80*/  SEL R9, R121, RZ, P0 ;  /* 0x000000ff79097207 */ /* 0x000fc40000000000 */
[----:B------:R-:W-:Y:S01]  /*2a90*/  SEL R11, R121, RZ, P1 ;  /* 0x000000ff790b7207 */ /* 0x000fe20000800000 */
[----:B------:R-:W-:Y:S01]  /*2aa0*/  IMAD.IADD R107, R107, 0x1, R13 ;  /* 0x000000016b6b7824 */ /* 0x000fe200078e020d */
[----:B------:R-:W-:Y:S01]  /*2ab0*/  LOP3.LUT R20, R20, 0xfffffffe, RZ, 0xc0, !PT ;  /* 0xfffffffe14147812 */ /* 0x000fe200078ec0ff */
[----:B------:R-:W-:Y:S01]  /*2ac0*/  IMAD.IADD R9, R18, 0x1, R9 ;  /* 0x0000000112097824 */ /* 0x000fe200078e0209 */
[----:B------:R-:W-:Y:S01]  /*2ad0*/  IADD3 R105, R13, R105, RZ ;  /* 0x000000690d697210 */ /* 0x000fe20007ffe0ff */
[----:B------:R-:W-:Y:S01]  /*2ae0*/  IMAD.IADD R11, R0, 0x1, R11 ;  /* 0x00000001000b7824 */ /* 0x000fe200078e020b */
[----:B------:R-:W-:Y:S01]  /*2af0*/  SEL R13, R121, RZ, P2 ;  /* 0x000000ff790d7207 */ /* 0x000fe20001000000 */
[-C--:B------:R-:W-:Y:S01]  /*2b00*/  IMAD.WIDE.U32 R106, R146, R102.reuse, R106 ;  /* 0x00000066926a7225 */ /* 0x080fe200078e006a */
[----:B------:R-:W-:Y:S02]  /*2b10*/  @P2 LOP3.LUT R20, R20, 0x1, RZ, 0xfc, !PT ;  /* 0x0000000114142812 */ /* 0x000fe400078efcff */
[----:B------:R-:W-:Y:S01]  /*2b20*/  SHF.R.S32.HI R10, RZ, 0x1f, R9 ;  /* 0x0000001fff0a7819 */ /* 0x000fe20000011409 */
[----:B------:R-:W-:Y:S01]  /*2b30*/  IMAD.WIDE.U32 R104, R146, R102, R104 ;  /* 0x0000006692687225 */ /* 0x000fe200078e0068 */
[----:B------:R-:W-:Y:S01]  /*2b40*/  SHF.R.S32.HI R12, RZ, 0x1f, R11 ;  /* 0x0000001fff0c7819 */ /* 0x000fe2000001140b */
[----:B------:R0:W-:Y:S01]  /*2b50*/  STL [R1+0x10], R20 ;  /* 0x0000101401007387 */ /* 0x0001e20000100800 */
[----:B------:R-:W-:-:S02]  /*2b60*/  LEA.HI R26, R10, R9, RZ, 0x4 ;  /* 0x000000090a1a7211 */ /* 0x000fc400078f20ff */
[----:B------:R-:W-:Y:S02]  /*2b70*/  LEA.HI R10, R10, R9, RZ, 0x6 ;  /* 0x000000090a0a7211 */ /* 0x000fe400078f30ff */
[CC--:B------:R-:W-:Y:S02]  /*2b80*/  LEA.HI R28, R12.reuse, R11.reuse, RZ, 0x4 ;  /* 0x0000000b0c1c7211 */ /* 0x0c0fe400078f20ff */
[----:B------:R-:W-:Y:S02]  /*2b90*/  LEA.HI R11, R12, R11, RZ, 0x6 ;  /* 0x0000000b0c0b7211 */ /* 0x000fe400078f30ff */
[----:B------:R-:W-:Y:S01]  /*2ba0*/  SHF.R.U32.HI R9, RZ, 0x3, R231 ;  /* 0x00000003ff097819 */ /* 0x000fe200000116e7 */
[----:B0-----:R-:W-:Y:S01]  /*2bb0*/  IMAD.IADD R20, R6, 0x1, R13 ;  /* 0x0000000106147824 */ /* 0x001fe200078e020d */
[----:B------:R-:W-:Y:S02]  /*2bc0*/  SHF.R.S32.HI R10, RZ, 0x6, R10 ;  /* 0x00000006ff0a7819 */ /* 0x000fe4000001140a */
[----:B------:R-:W-:-:S02]  /*2bd0*/  LOP3.LUT R14, R231, 0x30, R26, 0xf8, !PT ;  /* 0x00000030e70e7812 */ /* 0x000fc400078ef81a */
[----:B------:R-:W-:Y:S01]  /*2be0*/  SHF.R.S32.HI R21, RZ, 0x1f, R20 ;  /* 0x0000001fff157819 */ /* 0x000fe20000011414 */
[C---:B------:R-:W-:Y:S01]  /*2bf0*/  IMAD R143, R10.reuse, 0x2800, R232 ;  /* 0x000028000a8f7824 */ /* 0x040fe200078e02e8 */
[----:B------:R-:W-:Y:S01]  /*2c00*/  SHF.R.S32.HI R12, RZ, 0x6, R11 ;  /* 0x00000006ff0c7819 */ /* 0x000fe2000001140b */
[--C-:B------:R-:W-:Y:S01]  /*2c10*/  IMAD R145, R10, 0x2800, R229.reuse ;  /* 0x000028000a917824 */ /* 0x100fe200078e02e5 */
[C---:B------:R-:W-:Y:S02]  /*2c20*/  LOP3.LUT R11, R227.reuse, 0x30, R26, 0xf8, !PT ;  /* 0x00000030e30b7812 */ /* 0x040fe400078ef81a */
[----:B------:R-:W-:Y:S01]  /*2c30*/  LOP3.LUT R13, R227, 0x30, R28, 0xf8, !PT ;  /* 0x00000030e30d7812 */ /* 0x000fe200078ef81c */
[----:B------:R-:W-:Y:S01]  /*2c40*/  IMAD R144, R12, 0x2800, R229 ;  /* 0x000028000c907824 */ /* 0x000fe200078e02e5 */
[----:B------:R-:W-:Y:S01]  /*2c50*/  LOP3.LUT R14, R14, R9, RZ, 0x3c, !PT ;  /* 0x000000090e0e7212 */ /* 0x000fe200078e3cff */
[----:B------:R-:W-:Y:S01]  /*2c60*/  IMAD R135, R12, 0x2800, R232 ;  /* 0x000028000c877824 */ /* 0x000fe200078e02e8 */
[CC--:B------:R-:W-:Y:S01]  /*2c70*/  LEA.HI R30, R21.reuse, R20.reuse, RZ, 0x4 ;  /* 0x00000014151e7211 */ /* 0x0c0fe200078f20ff */
[----:B------:R-:W-:Y:S01]  /*2c80*/  VIADD R12, R18, 0xa0 ;  /* 0x000000a0120c7836 */ /* 0x000fe20000000000 */
[----:B------:R-:W-:Y:S01]  /*2c90*/  LEA.HI R20, R21, R20, RZ, 0x6 ;  /* 0x0000001415147211 */ /* 0x000fe200078f30ff */
[----:B------:R-:W-:Y:S01]  /*2ca0*/  IMAD.IADD R143, R143, 0x1, R14 ;  /* 0x000000018f8f7824 */ /* 0x000fe200078e020e */
[----:B------:R-:W-:-:S02]  /*2cb0*/  LOP3.LUT R10, R11, R228, RZ, 0x3c, !PT ;  /* 0x000000e40b0a7212 */ /* 0x000fc400078e3cff */
[----:B------:R-:W-:Y:S02]  /*2cc0*/  LOP3.LUT R13, R13, R228, RZ, 0x3c, !PT ;  /* 0x000000e40d0d7212 */ /* 0x000fe400078e3cff */
[----:B------:R-:W-:Y:S01]  /*2cd0*/  SHF.R.S32.HI R20, RZ, 0x6, R20 ;  /* 0x00000006ff147819 */ /* 0x000fe20000011414 */
[----:B------:R-:W-:Y:S01]  /*2ce0*/  IMAD.IADD R145, R145, 0x1, R10 ;  /* 0x0000000191917824 */ /* 0x000fe200078e020a */
[C---:B------:R-:W-:Y:S01]  /*2cf0*/  LOP3.LUT R14, R231.reuse, 0x30, R30, 0xf8, !PT ;  /* 0x00000030e70e7812 */ /* 0x040fe200078ef81e */
[----:B------:R-:W-:Y:S01]  /*2d00*/  IMAD.IADD R144, R144, 0x1, R13 ;  /* 0x0000000190907824 */ /* 0x000fe200078e020d */
[----:B------:R-:W-:Y:S01]  /*2d10*/  LOP3.LUT R10, R231, 0x30, R28, 0xf8, !PT ;  /* 0x00000030e70a7812 */ /* 0x000fe200078ef81c */
[----:B------:R-:W-:Y:S01]  /*2d20*/  IMAD R134, R20, 0x2800, R232 ;  /* 0x0000280014867824 */ /* 0x000fe200078e02e8 */
[-C--:B------:R-:W-:Y:S01]  /*2d30*/  LOP3.LUT R13, R14, R9.reuse, RZ, 0x3c, !PT ;  /* 0x000000090e0d7212 */ /* 0x080fe200078e3cff */
[----:B------:R-:W-:Y:S01]  /*2d40*/  IMAD R142, R20, 0x2800, R229 ;  /* 0x00002800148e7824 */ /* 0x000fe200078e02e5 */
[----:B------:R-:W-:Y:S01]  /*2d50*/  SHF.R.S32.HI R21, RZ, 0x1f, R146 ;  /* 0x0000001fff157819 */ /* 0x000fe20000011492 */
[----:B------:R-:W-:Y:S01]  /*2d60*/  IMAD.SHL.U32 R14, R102, 0x80, RZ ;  /* 0x00000080660e7824 */ /* 0x000fe200078e00ff */
[----:B------:R-:W-:Y:S01]  /*2d70*/  LOP3.LUT R10, R10, R9, RZ, 0x3c, !PT ;  /* 0x000000090a0a7212 */ /* 0x000fe200078e3cff */
[----:B------:R-:W-:Y:S01]  /*2d80*/  IMAD.IADD R134, R134, 0x1, R13 ;  /* 0x0000000186867824 */ /* 0x000fe200078e020d */
[----:B------:R-:W-:Y:S01]  /*2d90*/  ISETP.GE.AND P2, PT, R12, UR4, PT ;  /* 0x000000040c007c0c */ /* 0x000fe2000bf46270 */
[----:B------:R-:W-:Y:S01]  /*2da0*/  IMAD R13, R21, R102, RZ ;  /* 0x00000066150d7224 */ /* 0x000fe200078e02ff */
[----:B------:R-:W-:Y:S01]  /*2db0*/  LOP3.LUT R11, R227, 0x30, R30, 0xf8, !PT ;  /* 0x00000030e30b7812 */ /* 0x000fe200078ef81e */
[----:B------:R-:W-:Y:S01]  /*2dc0*/  IMAD.IADD R135, R135, 0x1, R10 ;  /* 0x0000000187877824 */ /* 0x000fe200078e020a */
[----:B------:R-:W-:Y:S01]  /*2dd0*/  SEL R32, RZ, 0x20, P2 ;  /* 0x00000020ff207807 */ /* 0x000fe20001000000 */
[----:B------:R-:W-:Y:S01]  /*2de0*/  IMAD R10, R21, R108, RZ ;  /* 0x0000006c150a7224 */ /* 0x000fe200078e02ff */
[----:B------:R-:W-:Y:S01]  /*2df0*/  IADD3 R122, P2, R220, R123, RZ ;  /* 0x0000007bdc7a7210 */ /* 0x000fe20007f5e0ff */
[----:B------:R-:W-:Y:S01]  /*2e00*/  IMAD R29, R146, R103, R13 ;  /* 0x00000067921d7224 */ /* 0x000fe200078e020d */
[C---:B------:R-:W-:Y:S01]  /*2e10*/  SHF.L.U64.HI R13, R102.reuse, 0x7, R103 ;  /* 0x00000007660d7819 */ /* 0x040fe20000010267 */
[----:B------:R-:W-:Y:S01]  /*2e20*/  IMAD R21, R103, 0xa0, RZ ;  /* 0x000000a067157824 */ /* 0x000fe200078e02ff */
[----:B------:R-:W-:Y:S01]  /*2e30*/  LOP3.LUT R11, R11, R228, RZ, 0x3c, !PT ;  /* 0x000000e40b0b7212 */ /* 0x000fe200078e3cff */
[----:B------:R-:W-:Y:S01]  /*2e40*/  IMAD.WIDE.U32 R102, R102, 0xa0, RZ ;  /* 0x000000a066667825 */ /* 0x000fe200078e00ff */
[----:B------:R-:W-:-:S02]  /*2e50*/  IADD3 R25, R29, R105, RZ ;  /* 0x000000691d197210 */ /* 0x000fc40007ffe0ff */
[----:B------:R-:W-:Y:S01]  /*2e60*/  IADD3 R142, R142, R11, RZ ;  /* 0x0000000b8e8e7210 */ /* 0x000fe20007ffe0ff */
[----:B------:R-:W-:Y:S01]  /*2e70*/  IMAD R27, R146, R109, R10 ;  /* 0x0000006d921b7224 */ /* 0x000fe200078e020a */
[C---:B------:R-:W-:Y:S01]  /*2e80*/  SHF.L.U64.HI R10, R108.reuse, 0x7, R109 ;  /* 0x000000076c0a7819 */ /* 0x040fe2000001026d */
[----:B------:R-:W-:Y:S01]  /*2e90*/  IMAD.X R123, R31, 0x1, R15, P2 ;  /* 0x000000011f7b7824 */ /* 0x000fe200010e060f */
[----:B------:R-:W-:Y:S01]  /*2ea0*/  SHF.R.S32.HI R120, RZ, 0x4, R26 ;  /* 0x00000004ff787819 */ /* 0x000fe2000001141a */
[----:B------:R-:W-:Y:S01]  /*2eb0*/  IMAD.IADD R130, R103, 0x1, R21 ;  /* 0x0000000167827824 */ /* 0x000fe200078e0215 */
[----:B------:R-:W-:Y:S01]  /*2ec0*/  LOP3.LUT R39, R35, R32, RZ, 0xfc, !PT ;  /* 0x0000002023277212 */ /* 0x000fe200078efcff */
[----:B------:R-:W-:Y:S01]  /*2ed0*/  IMAD.SHL.U32 R11, R108, 0x80, RZ ;  /* 0x000000806c0b7824 */ /* 0x000fe200078e00ff */
[----:B------:R-:W-:Y:S01]  /*2ee0*/  LOP3.LUT R26, R26, 0xfffffff0, RZ, 0xc0, !PT ;  /* 0xfffffff01a1a7812 */ /* 0x000fe200078ec0ff */
[----:B------:R-:W-:Y:S01]  /*2ef0*/  IMAD.IADD R15, R113, 0x1, R27 ;  /* 0x00000001710f7824 */ /* 0x000fe200078e021b */
[----:B------:R-:W-:Y:S01]  /*2f00*/  SHF.R.S32.HI R101, RZ, 0x4, R28 ;  /* 0x00000004ff657819 */ /* 0x000fe2000001141c */
[----:B------:R-:W-:Y:S01]  /*2f10*/  IMAD.IADD R20, R27, 0x1, R111 ;  /* 0x000000011b147824 */ /* 0x000fe200078e026f */
[----:B------:R-:W-:Y:S01]  /*2f20*/  LOP3.LUT R27, R28, 0xfffffff0, RZ, 0xc0, !PT ;  /* 0xfffffff01c1b7812 */ /* 0x000fe200078ec0ff */
[----:B------:R-:W-:Y:S01]  /*2f30*/  IMAD.IADD R21, R107, 0x1, R29 ;  /* 0x000000016b157824 */ /* 0x000fe200078e021d */
[----:B------:R-:W-:Y:S01]  /*2f40*/  LOP3.LUT R29, R30, 0xfffffff0, RZ, 0xc0, !PT ;  /* 0xfffffff01e1d7812 */ /* 0x000fe200078ec0ff */
[----:B------:R-:W-:Y:S01]  /*2f50*/  IMAD.WIDE.U32 R108, R108, 0xa0, RZ ;  /* 0x000000a06c6c7825 */ /* 0x000fe200078e00ff */
[----:B------:R-:W-:-:S02]  /*2f60*/  LOP3.LUT R34, R35, 0x1, RZ, 0xc0, !PT ;  /* 0x0000000123227812 */ /* 0x000fc400078ec0ff */
[----:B------:R-:W-:Y:S01]  /*2f70*/  SHF.R.S32.HI R28, RZ, 0x4, R30 ;  /* 0x00000004ff1c7819 */ /* 0x000fe2000001141e */
[----:B------:R-:W-:Y:S01]  /*2f80*/  IMAD.IADD R129, R109, 0x1, R129 ;  /* 0x000000016d817824 */ /* 0x000fe200078e0281 */
[C---:B------:R-:W-:Y:S02]  /*2f90*/  LOP3.LUT R35, R39.reuse, 0x2, RZ, 0xc0, !PT ;  /* 0x0000000227237812 */ /* 0x040fe400078ec0ff */
[C---:B------:R-:W-:Y:S02]  /*2fa0*/  LOP3.LUT R36, R39.reuse, 0x4, RZ, 0xc0, !PT ;  /* 0x0000000427247812 */ /* 0x040fe400078ec0ff */
[C---:B------:R-:W-:Y:S02]  /*2fb0*/  LOP3.LUT R37, R39.reuse, 0x8, RZ, 0xc0, !PT ;  /* 0x0000000827257812 */ /* 0x040fe400078ec0ff */
[----:B------:R-:W-:Y:S02]  /*2fc0*/  LOP3.LUT R38, R39, 0x10, RZ, 0xc0, !PT ;  /* 0x0000001027267812 */ /* 0x000fe400078ec0ff */
[----:B------:R-:W-:-:S02]  /*2fd0*/  SHF.L.U32 R121, R121, 0x1, RZ ;  /* 0x0000000179797819 */ /* 0x000fc400000006ff */
[----:B------:R-:W-:Y:S02]  /*2fe0*/  SHF.R.S32.HI R30, RZ, 0x1f, R26 ;  /* 0x0000001fff1e7819 */ /* 0x000fe4000001141a */
[----:B------:R-:W-:Y:S02]  /*2ff0*/  SHF.R.S32.HI R31, RZ, 0x1f, R27 ;  /* 0x0000001fff1f7819 */ /* 0x000fe4000001141b */
[----:B------:R-:W-:Y:S02]  /*3000*/  SHF.R.S32.HI R32, RZ, 0x1f, R29 ;  /* 0x0000001fff207819 */ /* 0x000fe4000001141d */
[----:B------:R-:W-:-:S07]  /*3010*/  LOP3.LUT R39, R39, 0x20, RZ, 0xc0, !PT ;  /* 0x0000002027277812 */ /* 0x000fce00078ec0ff */
.L_x_438:
[----:B------:R-:W2:Y:S01]  /*3020*/  LDL.LU R42, [R1+0x10] ;  /* 0x00001000012a7983 */ /* 0x000ea20000300800 */
[----:B0-----:R-:W0:Y:S01]  /*3030*/  LDC.64 R124, c[0x0][0x2e8] ;  /* 0x0000ba00ff7c7b82 */ /* 0x001e220000000a00 */
[----:B------:R-:W-:Y:S01]  /*3040*/  VIADD R47, R24, 0xffffffff ;  /* 0xffffffff182f7836 */ /* 0x000fe20000000000 */
[----:B------:R-:W-:Y:S01]  /*3050*/  LOP3.LUT P4, RZ, R127, 0x2, RZ, 0xc0, !PT ;  /* 0x000000027fff7812 */ /* 0x000fe2000788c0ff */
[----:B------:R-:W-:Y:S05]  /*3060*/  YIELD ;  /* 0x0000000000007946 */ /* 0x000fea0003800000 */
[----:B------:R-:W-:Y:S01]  /*3070*/  SHF.R.S32.HI R44, RZ, 0x1f, R47 ;  /* 0x0000001fff2c7819 */ /* 0x000fe2000001142f */
[-C--:B------:R-:W-:Y:S01]  /*3080*/  IMAD R41, R128, R47.reuse, RZ ;  /* 0x0000002f80297224 */ /* 0x080fe200078e02ff */
[----:B------:R-:W1:Y:S01]  /*3090*/  LDC R133, c[0x0][0x3f4] ;  /* 0x0000fd00ff857b82 */ /* 0x000e620000000800 */
[----:B------:R-:W-:Y:S01]  /*30a0*/  IMAD.WIDE.U32 R136, R114, R47, RZ ;  /* 0x0000002f72887225 */ /* 0x000fe200078e00ff */
[----:B------:R-:W-:Y:S03]  /*30b0*/  BSSY B0, `(.L_x_339) ;  /* 0x0000cac000007945 */ /* 0x000fe60003800000 */
[----:B------:R-:W-:Y:S01]  /*30c0*/  IMAD R41, R44, R114, R41 ;  /* 0x000000722c297224 */ /* 0x000fe200078e0229 */
[----:B------:R-:W-:-:S03]  /*30d0*/  IADD3 R49, P2, P3, R3, R136, R132 ;  /* 0x0000008803317210 */ /* 0x000fc60007b5e084 */
[----:B------:R-:W-:Y:S02]  /*30e0*/  IMAD.IADD R96, R137, 0x1, R41 ;  /* 0x0000000189607824 */ /* 0x000fe400078e0229 */
[----:B------:R-:W-:-:S03]  /*30f0*/  IMAD R41, R17, 0x7800, R236 ;  /* 0x0000780011297824 */ /* 0x000fc600078e02ec */
[----:B------:R-:W-:Y:S01]  /*3100*/  IADD3.X R24, R5, R96, R131, P2, P3 ;  /* 0x0000006005187210 */ /* 0x000fe200017e6483 */
[C---:B------:R-:W-:Y:S01]  /*3110*/  VIADD R43, R41.reuse, 0x20 ;  /* 0x00000020292b7836 */ /* 0x040fe20000000000 */
[-C--:B0-----:R-:W-:Y:S01]  /*3120*/  IADD3 R50, P2, P3, R136, R124.reuse, R3 ;  /* 0x0000007c88327210 */ /* 0x081fe20007b5e003 */
[----:B------:R-:W-:Y:S02]  /*3130*/  @P4 VIADD R43, R41, 0xffffffe0 ;  /* 0xffffffe0292b4836 */ /* 0x000fe40000000000 */
[----:B------:R-:W-:Y:S01]  /*3140*/  IMAD.IADD R40, R16, 0x1, R41 ;  /* 0x0000000110287824 */ /* 0x000fe200078e0229 */
[----:B------:R-:W-:Y:S01]  /*3150*/  IADD3.X R51, R96, R125, R5, P2, P3 ;  /* 0x0000007d60337210 */ /* 0x000fe200017e6405 */
[----:B------:R-:W-:Y:S01]  /*3160*/  IMAD.IADD R41, R16, 0x1, R43 ;  /* 0x0000000110297824 */ /* 0x000fe200078e022b */
[----:B------:R-:W-:-:S05]  /*3170*/  IADD3 R48, P2, R49, R124, RZ ;  /* 0x0000007c31307210 */ /* 0x000fca0007f5e0ff */
[----:B------:R-:W-:Y:S01]  /*3180*/  IMAD.X R49, R24, 0x1, R125, P2 ;  /* 0x0000000118317824 */ /* 0x000fe200010e067d */
[----:B------:R-:W-:Y:S02]  /*3190*/  ISETP.GT.AND P2, PT, R47, R126, PT ;  /* 0x0000007e2f00720c */ /* 0x000fe40003f44270 */
[----:B------:R-:W-:Y:S02]  /*31a0*/  MOV R24, R47 ;  /* 0x0000002f00187202 */ /* 0x000fe40000000f00 */
[----:B--2---:R-:W-:-:S09]  /*31b0*/  LOP3.LUT R42, R42, 0xfffffffd, RZ, 0xc0, !PT ;  /* 0xfffffffd2a2a7812 */ /* 0x004fd200078ec0ff */
[----:B------:R-:W-:Y:S02]  /*31c0*/  @P2 LOP3.LUT R42, R42, 0x2, RZ, 0xfc, !PT ;  /* 0x000000022a2a2812 */ /* 0x000fe400078efcff */
[----:B-1----:R-:W-:-:S03]  /*31d0*/  ISETP.GE.AND P2, PT, R133, 0x1, PT ;  /* 0x000000018500780c */ /* 0x002fc60003f46270 */
[----:B------:R0:W-:Y:S10]  /*31e0*/  STL [R1+0x10], R42 ;  /* 0x0000102a01007387 */ /* 0x0001f40000100800 */
[----:B0-----:R-:W-:Y:S05]  /*31f0*/  @!P2 BRA `(.L_x_340) ;  /* 0x000000c40080a947 */ /* 0x001fea0003800000 */
[----:B------:R-:W-:Y:S01]  /*3200*/  ULDC.U8 UR4, c[0x0][0x410] ;  /* 0x0001040000047ab9 */ /* 0x000fe20000000000 */
[-C--:B------:R-:W-:Y:S01]  /*3210*/  IMAD R43, R129, R47.reuse, RZ ;  /* 0x0000002f812b7224 */ /* 0x080fe200078e02ff */
[----:B------:R-:W-:Y:S01]  /*3220*/  ISETP.NE.AND P2, PT, RZ, UR4, PT ;  /* 0x00000004ff007c0c */ /* 0x000fe2000bf45270 */
[-C--:B------:R-:W-:Y:S02]  /*3230*/  IMAD R45, R130, R47.reuse, RZ ;  /* 0x0000002f822d7224 */ /* 0x080fe400078e02ff */
[----:B------:R-:W-:Y:S02]  /*3240*/  IMAD R42, R24, -0xa0, R2 ;  /* 0xffffff60182a7824 */ /* 0x000fe400078e0202 */
[C---:B------:R-:W-:Y:S02]  /*3250*/  IMAD R43, R44.reuse, R108, R43 ;  /* 0x0000006c2c2b7224 */ /* 0x040fe400078e022b */
[----:B------:R-:W-:Y:S01]  /*3260*/  IMAD R45, R44, R102, R45 ;  /* 0x000000662c2d7224 */ /* 0x000fe200078e022d */
[----:B------:R-:W-:Y:S01]  /*3270*/  VIMNMX R42, R42, 0xa0, PT ;  /* 0x000000a02a2a7848 */ /* 0x000fe20003fe0100 */
[----:B------:R-:W-:-:S04]  /*3280*/  IMAD.WIDE.U32 R94, R108, R47, RZ ;  /* 0x0000002f6c5e7225 */ /* 0x000fc800078e00ff */
[----:B------:R-:W-:-:S04]  /*3290*/  IMAD.WIDE.U32 R92, R102, R47, RZ ;  /* 0x0000002f665c7225 */ /* 0x000fc800078e00ff */
[----:B------:R-:W-:Y:S02]  /*32a0*/  IMAD.IADD R43, R95, 0x1, R43 ;  /* 0x000000015f2b7824 */ /* 0x000fe400078e022b */
[----:B------:R-:W-:Y:S01]  /*32b0*/  IMAD.IADD R100, R93, 0x1, R45 ;  /* 0x000000015d647824 */ /* 0x000fe200078e022d */
[----:B------:R-:W-:Y:S06]  /*32c0*/  @!P2 BRA `(.L_x_341) ;  /* 0x0000005c00a8a947 */ /* 0x000fec0003800000 */
[----:B------:R-:W-:Y:S01]  /*32d0*/  ISETP.GE.AND P3, PT, R220, R42, PT ;  /* 0x0000002adc00720c */ /* 0x000fe20003f66270 */
[----:B------:R-:W-:Y:S01]  /*32e0*/  BSSY B1, `(.L_x_342) ;  /* 0x000003e000017945 */ /* 0x000fe20003800000 */
        /* <DEDUP_REMOVED lines=24> */
[----:B------:R-:W-:Y:S06]  /*3470*/  @P3 BRA `(.L_x_343) ;  /* 0x0000000000903947 */ /* 0x000fec0003800000 */
[----:B------:R-:W-:Y:S01]  /*3480*/  ULDC.64 UR4, c[0x0][0x3e8] ;  /* 0x0000fa0000047ab9 */ /* 0x000fe20000000a00 */
[----:B------:R-:W-:Y:S02]  /*3490*/  CS2R R124, SRZ ;  /* 0x00000000007c7805 */ /* 0x000fe4000001ff00 */
[----:B------:R-:W-:Y:S02]  /*34a0*/  IADD3 R44, P2, P4, R112, UR4, R94 ;  /* 0x00000004702c7c10 */ /* 0x000fe4000fc5e05e */
[----:B------:R-:W-:Y:S02]  /*34b0*/  CS2R R136, SRZ ;  /* 0x0000000000887805 */ /* 0x000fe4000001ff00 */
[----:B------:R-:W-:Y:S01]  /*34c0*/  IADD3.X R45, R15, UR5, R43, P2, P4 ;  /* 0x000000050f2d7c10 */ /* 0x000fe200097e842b */
[----:B------:R-:W-:Y:S02]  /*34d0*/  ULDC.64 UR4, c[0x0][0x400] ;  /* 0x0001000000047ab9 */ /* 0x000fe40000000a00 */
[----:B------:R-:W-:-:S04]  /*34e0*/  IADD3 R46, P2, P4, R106, UR4, R92 ;  /* 0x000000046a2e7c10 */ /* 0x000fc8000fc5e05c */
[----:B------:R-:W-:Y:S02]  /*34f0*/  IADD3.X R47, R21, UR5, R100, P2, P4 ;  /* 0x00000005152f7c10 */ /* 0x000fe400097e8464 */
[----:B------:R-:W-:Y:S02]  /*3500*/  ISETP.GE.AND P2, PT, R22, R133, PT ;  /* 0x000000851600720c */ /* 0x000fe40003f46270 */
[----:B------:R-:W-:Y:S02]  /*3510*/  CS2R R96, SRZ ;  /* 0x0000000000607805 */ /* 0x000fe4000001ff00 */
[----:B------:R-:W-:-:S09]  /*3520*/  CS2R R98, SRZ ;  /* 0x0000000000627805 */ /* 0x000fd2000001ff00 */
[----:B------:R0:W5:Y:S04]  /*3530*/  @!P2 LDG.E.64 R124, desc[UR54][R44.64] ;  /* 0x000000362c7ca981 */ /* 0x000168000c1e1b00 */
[----:B------:R0:W5:Y:S01]  /*3540*/  @!P2 LDG.E.64 R136, desc[UR54][R46.64] ;  /* 0x000000362e88a981 */ /* 0x000162000c1e1b00 */
        /* <DEDUP_REMOVED lines=20> */
[----:B------:R-:W-:-:S13]  /*3690*/  ISETP.GE.AND P2, PT, R226, R133, PT ;  /* 0x00000085e200720c */ /* 0x000fda0003f46270 */
[----:B------:R0:W5:Y:S04]  /*36a0*/  @!P2 LDG.E.64 R76, desc[UR54][R44.64+0x50] ;  /* 0x000050362c4ca981 */ /* 0x000168000c1e1b00 */
[----:B------:R0:W5:Y:S02]  /*36b0*/  @!P2 LDG.E.64 R78, desc[UR54][R46.64+0x50] ;  /* 0x000050362e4ea981 */ /* 0x000164000c1e1b00 */
.L_x_343:
[----:B------:R-:W-:Y:S05]  /*36c0*/  BSYNC B1 ;  /* 0x0000000000017941 */ /* 0x000fea0003800000 */
.L_x_342:
[----:B0-----:R-:W-:Y:S01]  /*36d0*/  VIADD R44, R220, 0x80 ;  /* 0x00000080dc2c7836 */ /* 0x001fe20000000000 */
[----:B------:R-:W-:Y:S01]  /*36e0*/  BSSY B1, `(.L_x_344) ;  /* 0x000002d000017945 */ /* 0x000fe20003800000 */
[----:B-----5:R-:W-:Y:S02]  /*36f0*/  IMAD.MOV.U32 R150, RZ, RZ, R76 ;  /* 0x000000ffff967224 */ /* 0x020fe400078e004c */
[----:B------:R-:W-:Y:S01]  /*3700*/  IMAD.MOV.U32 R155, RZ, RZ, R80 ;  /* 0x000000ffff9b7224 */ /* 0x000fe200078e0050 */
[----:B------:R-:W-:-:S13]  /*3710*/  ISETP.GE.AND P4, PT, R44, R42, PT ;  /* 0x0000002a2c00720c */ /* 0x000fda0003f86270 */
[----:B------:R-:W-:Y:S05]  /*3720*/  @P4 BRA `(.L_x_345) ;  /* 0x0000000000a04947 */ /* 0x000fea0003800000 */
[----:B------:R-:W-:Y:S01]  /*3730*/  IADD3 R44, P2, P5, R112, R94, R11 ;  /* 0x0000005e702c7210 */ /* 0x000fe20007d5e00b */
[----:B------:R-:W-:Y:S01]  /*3740*/  ULDC.64 UR4, c[0x0][0x3e8] ;  /* 0x0000fa0000047ab9 */ /* 0x000fe20000000a00 */
[----:B------:R-:W-:Y:S02]  /*3750*/  CS2R R72, SRZ ;  /* 0x0000000000487805 */ /* 0x000fe4000001ff00 */
[----:B------:R-:W-:Y:S02]  /*3760*/  CS2R R74, SRZ ;  /* 0x00000000004a7805 */ /* 0x000fe4000001ff00 */
[----:B------:R-:W-:Y:S02]  /*3770*/  IADD3.X R43, R15, R43, R10, P2, P5 ;  /* 0x0000002b0f2b7210 */ /* 0x000fe400017ea40a */
[----:B------:R-:W-:-:S04]  /*3780*/  IADD3 R46, P2, P5, R106, R92, R14 ;  /* 0x0000005c6a2e7210 */ /* 0x000fc80007d5e00e */
[----:B------:R-:W-:Y:S02]  /*3790*/  IADD3.X R100, R21, R100, R13, P2, P5 ;  /* 0x0000006415647210 */ /* 0x000fe400017ea40d */
[----:B------:R-:W-:-:S04]  /*37a0*/  IADD3 R44, P2, R44, UR4, RZ ;  /* 0x000000042c2c7c10 */ /* 0x000fc8000ff5e0ff */
[----:B------:R-:W-:Y:S01]  /*37b0*/  IADD3.X R45, R43, UR5, RZ, P2, !PT ;  /* 0x000000052b2d7c10 */ /* 0x000fe200097fe4ff */
[----:B------:R-:W-:Y:S02]  /*37c0*/  ULDC.64 UR4, c[0x0][0x400] ;  /* 0x0001000000047ab9 */ /* 0x000fe40000000a00 */
[----:B------:R-:W-:-:S04]  /*37d0*/  IADD3 R46, P2, R46, UR4, RZ ;  /* 0x000000042e2e7c10 */ /* 0x000fc8000ff5e0ff */
[----:B------:R-:W-:Y:S02]  /*37e0*/  IADD3.X R47, R100, UR5, RZ, P2, !PT ;  /* 0x00000005642f7c10 */ /* 0x000fe400097fe4ff */
        /* <DEDUP_REMOVED lines=28> */
.L_x_345:
[----:B------:R-:W-:Y:S05]  /*39b0*/  BSYNC B1 ;  /* 0x0000000000017941 */ /* 0x000fea0003800000 */
.L_x_344:
[----:B------:R-:W-:Y:S01]  /*39c0*/  UISETP.NE.AND UP0, UPT, UR53, 0x3, UPT ;  /* 0x000000033500788c */ /* 0x000fe2000bf05270 */
[----:B------:R-:W-:Y:S01]  /*39d0*/  IMAD.MOV.U32 R161, RZ, RZ, R84 ;  /* 0x000000ffffa17224 */ /* 0x000fe200078e0054 */
[----:B------:R-:W-:Y:S01]  /*39e0*/  MOV R164, R88 ;  /* 0x0000005800a47202 */ /* 0x000fe20000000f00 */
[----:B------:R-:W-:Y:S01]  /*39f0*/  IMAD.MOV.U32 R166, RZ, RZ, R96 ;  /* 0x000000ffffa67224 */ /* 0x000fe200078e0060 */
[----:B------:R-:W-:Y:S01]  /*3a00*/  MOV R169, R136 ;  /* 0x0000008800a97202 */ /* 0x000fe20000000f00 */
[----:B------:R-:W-:Y:S01]  /*3a10*/  IMAD.MOV.U32 R168, RZ, RZ, R124 ;  /* 0x000000ffffa87224 */ /* 0x000fe200078e007c */
[----:B------:R-:W-:Y:S01]  /*3a20*/  PLOP3.LUT P2, PT, PT, PT, UP0, 0x80, 0x0 ;  /* 0x000000000000781c */ /* 0x000fe20003f4f008 */
[----:B------:R-:W-:Y:S01]  /*3a30*/  IMAD.MOV.U32 R159, RZ, RZ, R78 ;  /* 0x000000ffff9f7224 */ /* 0x000fe200078e004e */
[----:B-----5:R-:W-:Y:S01]  /*3a40*/  MOV R95, R58 ;  /* 0x0000003a005f7202 */ /* 0x020fe20000000f00 */
[----:B------:R-:W-:Y:S02]  /*3a50*/  IMAD.MOV.U32 R160, RZ, RZ, R82 ;  /* 0x000000ffffa07224 */ /* 0x000fe400078e0052 */
[----:B------:R-:W-:-:S02]  /*3a60*/  IMAD.MOV.U32 R162, RZ, RZ, R86 ;  /* 0x000000ffffa27224 */ /* 0x000fc400078e0056 */
[----:B------:R-:W-:Y:S02]  /*3a70*/  IMAD.MOV.U32 R165, RZ, RZ, R90 ;  /* 0x000000ffffa57224 */ /* 0x000fe400078e005a */
[----:B------:R-:W-:Y:S02]  /*3a80*/  IMAD.MOV.U32 R167, RZ, RZ, R98 ;  /* 0x000000ffffa77224 */ /* 0x000fe400078e0062 */
[----:B------:R-:W-:Y:S02]  /*3a90*/  IMAD.MOV.U32 R92, RZ, RZ, R52 ;  /* 0x000000ffff5c7224 */ /* 0x000fe400078e0034 */
[----:B------:R-:W-:Y:S02]  /*3aa0*/  IMAD.MOV.U32 R94, RZ, RZ, R56 ;  /* 0x000000ffff5e7224 */ /* 0x000fe400078e0038 */
        /* <DEDUP_REMOVED lines=8> */
[----:B------:R-:W-:Y:S01]  /*3b30*/  IMAD.MOV.U32 R158, RZ, RZ, R74 ;  /* 0x000000ffff9e7224 */ /* 0x000fe200078e004a */
[----:B------:R-:W-:Y:S06]  /*3b40*/  @!P2 BRA `(.L_x_346) ;  /* 0x000000000004a947 */ /* 0x000fec0003800000 */
[----:B------:R-:W-:Y:S01]  /*3b50*/  BPT.TRAP 0x1 ;  /* 0x000000040000795c */ /* 0x000fe20000300000 */
.L_x_346:
[----:B------:R-:W-:Y:S01]  /*3b60*/  IMAD R43, R17, 0x8, R16 ;  /* 0x00000008112b7824 */ /* 0x000fe200078e0210 */
[----:B------:R-:W-:Y:S01]  /*3b70*/  SHF.L.U32 R100, R221, 0x1f, RZ ;  /* 0x0000001fdd647819 */ /* 0x000fe200000006ff */
[----:B------:R-:W-:Y:S03]  /*3b80*/  BSSY B1, `(.L_x_347) ;  /* 0x0000003000017945 */ /* 0x000fe60003800000 */
[----:B------:R-:W1:Y:S02]  /*3b90*/  SYNCS.PHASECHK.TRANS64.TRYWAIT P5, [R43+URZ+0x33490], R100 ;  /* 0x033490642b0075a7 */ /* 0x000e6400080a017f */
[----:B-1----:R-:W-:Y:S05]  /*3ba0*/  @!P5 BRA `(.L_x_348) ;  /* 0x000002900004d947 */ /* 0x002fea0003800000 */
.L_x_673:
[----:B------:R-:W-:Y:S05]  /*3bb0*/  BSYNC B1 ;  /* 0x0000000000017941 */ /* 0x000fea0003800000 */
.L_x_347:
[----:B------:R-:W-:Y:S04]  /*3bc0*/  BSSY B1, `(.L_x_349) ;  /* 0x00002b3000017945 */ /* 0x000fe80003800000 */
[----:B------:R-:W-:Y:S05]  /*3bd0*/  @P3 BRA `(.L_x_350) ;  /* 0x0000002800c43947 */ /* 0x000fea0003800000 */
[----:B------:R-:W-:Y:S01]  /*3be0*/  ISETP.NE.AND P3, PT, R34, RZ, PT ;  /* 0x000000ff2200720c */ /* 0x000fe20003f65270 */
[----:B------:R-:W-:-:S12]  /*3bf0*/  BSSY B2, `(.L_x_351) ;  /* 0x0000073000027945 */ /* 0x000fd80003800000 */
[----:B------:R-:W-:Y:S05]  /*3c00*/  @!P3 BRA `(.L_x_352) ;  /* 0x0000000400c4b947 */ /* 0x000fea0003800000 */
[----:B0-----:R0:W2:Y:S01]  /*3c10*/  LDS.128 R44, [R40+0x24200] ;  /* 0x02420000282c7984 */ /* 0x0010a20000000c00 */
[----:B------:R-:W-:Y:S01]  /*3c20*/  ISETP.GE.AND P3, PT, R22, R133, PT ;  /* 0x000000851600720c */ /* 0x000fe20003f66270 */
[----:B------:R-:W-:-:S12]  /*3c30*/  BSSY B3, `(.L_x_353) ;  /* 0x000006d000037945 */ /* 0x000fd80003800000 */
[----:B0-----:R-:W-:Y:S05]  /*3c40*/  @P3 BRA `(.L_x_354) ;  /* 0x0000000400ac3947 */ /* 0x001fea0003800000 */
[--C-:B------:R-:W-:Y:S02]  /*3c50*/  SHF.R.U32.HI R124, RZ, 0x8, R125.reuse ;  /* 0x00000008ff7c7819 */ /* 0x100fe4000001167d */
[----:B------:R-:W-:Y:S02]  /*3c60*/  SHF.R.U32.HI R136, RZ, 0x10, R125 ;  /* 0x00000010ff887819 */ /* 0x000fe4000001167d */
[----:B------:R-:W-:Y:S01]  /*3c70*/  LOP3.LUT R125, R125, 0xff0000ff, RZ, 0xc0, !PT ;  /* 0xff0000ff7d7d7812 */ /* 0x000fe200078ec0ff */
[----:B------:R-:W-:Y:S01]  /*3c80*/  IMAD.SHL.U32 R170, R124, 0x100, RZ ;  /* 0x000001007caa7824 */ /* 0x000fe200078e00ff */
[----:B------:R-:W-:Y:S02]  /*3c90*/  SHF.R.U32.HI R171, RZ, 0x8, R137 ;  /* 0x00000008ffab7819 */ /* 0x000fe40000011689 */
[----:B------:R-:W-:Y:S02]  /*3ca0*/  SHF.L.U32 R136, R136, 0x10, RZ ;  /* 0x0000001088887819 */ /* 0x000fe400000006ff */
[----:B------:R-:W-:Y:S01]  /*3cb0*/  LOP3.LUT R125, R125, 0xff00, R170, 0xf8, !PT ;  /* 0x0000ff007d7d7812 */ /* 0x000fe200078ef8aa */
[----:B------:R-:W-:Y:S01]  /*3cc0*/  IMAD.SHL.U32 R171, R171, 0x100, RZ ;  /* 0x00000100abab7824 */ /* 0x000fe200078e00ff */
[----:B------:R-:W-:-:S02]  /*3cd0*/  LOP3.LUT R172, R137, 0xff0000ff, RZ, 0xc0, !PT ;  /* 0xff0000ff89ac7812 */ /* 0x000fc400078ec0ff */
[----:B------:R-:W-:Y:S02]  /*3ce0*/  LOP3.LUT R125, R125, 0xff0000, R136, 0xf8, !PT ;  /* 0x00ff00007d7d7812 */ /* 0x000fe400078ef888 */
[----:B------:R-:W-:Y:S02]  /*3cf0*/  F2FP.F16.E4M3.UNPACK_B R136, R169.H1 ;  /* 0x000000a9ff88723e */ /* 0x000fe400030006ff */
[----:B--2---:R-:W-:Y:S02]  /*3d00*/  F2FP.F16.E4M3.UNPACK_B R170, R45 ;  /* 0x0000002dffaa723e */ /* 0x004fe400020006ff */
[----:B------:R-:W-:Y:S01]  /*3d10*/  SHF.R.U32.HI R124, RZ, 0x10, R137 ;  /* 0x00000010ff7c7819 */ /* 0x000fe20000011689 */
[----:B------:R-:W-:Y:S01]  /*3d20*/  HADD2.F32 R174, -RZ, R136.H0_H0 ;  /* 0x20000088ffae7230 */ /* 0x000fe20000004100 */
[----:B------:R-:W-:Y:S01]  /*3d30*/  LOP3.LUT R172, R172, 0xff00, R171, 0xf8, !PT ;  /* 0x0000ff00acac7812 */ /* 0x000fe200078ef8ab */
[--C-:B------:R-:W-:Y:S01]  /*3d40*/  HADD2.F32 R137, -RZ, R170.reuse.H1_H1 ;  /* 0x300000aaff897230 */ /* 0x100fe20000004100 */
[----:B------:R-:W-:Y:S01]  /*3d50*/  F2FP.F16.E4M3.UNPACK_B R171, R168.H1 ;  /* 0x000000a8ffab723e */ /* 0x000fe200030006ff */
[----:B------:R-:W-:Y:S01]  /*3d60*/  HADD2.F32 R170, -RZ, R170.H0_H0 ;  /* 0x200000aaffaa7230 */ /* 0x000fe20000004100 */
[----:B------:R-:W-:-:S02]  /*3d70*/  F2FP.F16.E4M3.UNPACK_B R169, R169 ;  /* 0x000000a9ffa9723e */ /* 0x000fc400020006ff */
[CC--:B------:R-:W-:Y:S01]  /*3d80*/  FMUL.FTZ R175, R137.reuse, R174.reuse ;  /* 0x000000ae89af7220 */ /* 0x0c0fe20000410000 */
[--C-:B------:R-:W-:Y:S02]  /*3d90*/  HADD2.F32 R173, -RZ, R171.reuse.H0_H0 ;  /* 0x200000abffad7230 */ /* 0x100fe40000004100 */
[C---:B------:R-:W-:Y:S01]  /*3da0*/  FMUL.FTZ R174, R170.reuse, R174 ;  /* 0x000000aeaaae7220 */ /* 0x040fe20000410000 */
[----:B------:R-:W-:Y:S01]  /*3db0*/  HADD2.F32 R171, -RZ, R171.H1_H1 ;  /* 0x300000abffab7230 */ /* 0x000fe20000004100 */
[----:B------:R-:W-:Y:S02]  /*3dc0*/  F2FP.F16.E4M3.UNPACK_B R168, R168 ;  /* 0x000000a8ffa8723e */ /* 0x000fe400020006ff */
[----:B------:R-:W-:Y:S01]  /*3dd0*/  FFMA.FTZ R137, R137, R173, R174 ;  /* 0x000000ad89897223 */ /* 0x000fe200000100ae */
[----:B------:R-:W-:Y:S01]  /*3de0*/  F2FP.F16.E4M3.UNPACK_B R174, R45.H1 ;  /* 0x0000002dffae723e */ /* 0x000fe200030006ff */
[----:B------:R-:W-:Y:S01]  /*3df0*/  FFMA.FTZ R170, R170, R173, -R175 ;  /* 0x000000adaaaa7223 */ /* 0x000fe200000108af */
[----:B------:R-:W-:-:S03]  /*3e00*/  HADD2.F32 R173, -RZ, R136.H1_H1 ;  /* 0x30000088ffad7230 */ /* 0x000fc60000004100 */
[--C-:B------:R-:W-:Y:S02]  /*3e10*/  HADD2.F32 R45, -RZ, R174.reuse.H1_H1 ;  /* 0x300000aeff2d7230 */ /* 0x100fe40000004100 */
[----:B------:R-:W-:-:S03]  /*3e20*/  HADD2.F32 R136, -RZ, R174.H0_H0 ;  /* 0x200000aeff887230 */ /* 0x000fc60000004100 */
[CC--:B------:R-:W-:Y:S02]  /*3e30*/  FMUL.FTZ R174, R45.reuse, R173.reuse ;  /* 0x000000ad2dae7220 */ /* 0x0c0fe40000410000 */
[C---:B------:R-:W-:Y:S02]  /*3e40*/  FMUL.FTZ R173, R136.reuse, R173 ;  /* 0x000000ad88ad7220 */ /* 0x040fe40000410000 */
[-C--:B------:R-:W-:Y:S02]  /*3e50*/  FFMA.FTZ R136, R136, R171.reuse, -R174 ;  /* 0x000000ab88887223 */ /* 0x080fe400000108ae */
[----:B------:R-:W-:Y:S01]  /*3e60*/  FFMA.FTZ R171, R45, R171, R173 ;  /* 0x000000ab2dab7223 */ /* 0x000fe200000100ad */
[----:B------:R-:W-:Y:S02]  /*3e70*/  IMAD.U32 R45, R124, 0x10000, RZ ;  /* 0x000100007c2d7824 */ /* 0x000fe400078e00ff */
[----:B------:R-:W-:Y:S01]  /*3e80*/  IMAD.MOV.U32 R124, RZ, RZ, R47 ;  /* 0x000000ffff7c7224 */ /* 0x000fe200078e002f */
[----:B------:R-:W-:-:S02]  /*3e90*/  F2FP.F16.E4M3.UNPACK_B R47, R125.H1 ;  /* 0x0000007dff2f723e */ /* 0x000fc400030006ff */
[----:B------:R-:W-:Y:S02]  /*3ea0*/  LOP3.LUT R45, R172, 0xff0000, R45, 0xf8, !PT ;  /* 0x00ff0000ac2d7812 */ /* 0x000fe400078ef82d */
[-C--:B------:R-:W-:Y:S01]  /*3eb0*/  F2FP.F16.E4M3.UNPACK_B R175, R124.reuse ;  /* 0x0000007cffaf723e */ /* 0x080fe200020006ff */
[--C-:B------:R-:W-:Y:S01]  /*3ec0*/  HADD2.F32 R174, -RZ, R47.reuse.H0_H0 ;  /* 0x2000002fffae7230 */ /* 0x100fe20000004100 */
[-C--:B------:R-:W-:Y:S01]  /*3ed0*/  F2FP.F16.E4M3.UNPACK_B R172, R45.reuse.H1 ;  /* 0x0000002dffac723e */ /* 0x080fe200030006ff */
[----:B------:R-:W-:Y:S01]  /*3ee0*/  HADD2.F32 R47, -RZ, R47.H1_H1 ;  /* 0x3000002fff2f7230 */ /* 0x000fe20000004100 */
[----:B------:R-:W-:Y:S01]  /*3ef0*/  F2FP.F16.E4M3.UNPACK_B R124, R124.H1 ;  /* 0x0000007cff7c723e */ /* 0x000fe200030006ff */
[--C-:B------:R-:W-:Y:S01]  /*3f00*/  HADD2.F32 R173, -RZ, R175.reuse.H1_H1 ;  /* 0x300000afffad7230 */ /* 0x100fe20000004100 */
[----:B------:R-:W-:Y:S01]  /*3f10*/  F2FP.SATFINITE.E4M3.F32.PACK_AB_MERGE_C R136, R171, R136, RZ ;  /* 0x00000088ab88723e */ /* 0x000fe200048070ff */
[--C-:B------:R-:W-:Y:S01]  /*3f20*/  HADD2.F32 R176, -RZ, R172.reuse.H0_H0 ;  /* 0x200000acffb07230 */ /* 0x100fe20000004100 */
[----:B------:R-:W-:Y:S01]  /*3f30*/  F2FP.F16.E4M3.UNPACK_B R45, R45 ;  /* 0x0000002dff2d723e */ /* 0x000fe200020006ff */
[----:B------:R-:W-:Y:S01]  /*3f40*/  HADD2.F32 R175, -RZ, R175.H0_H0 ;  /* 0x200000afffaf7230 */ /* 0x000fe20000004100 */
[----:B------:R-:W-:Y:S01]  /*3f50*/  F2FP.SATFINITE.E4M3.F32.PACK_AB_MERGE_C R137, R137, R170, R136 ;  /* 0x000000aa8989723e */ /* 0x000fe20004807088 */
[----:B------:R-:W-:-:S02]  /*3f60*/  HADD2.F32 R172, -RZ, R172.H1_H1 ;  /* 0x300000acffac7230 */ /* 0x000fc40000004100 */
[----:B------:R-:W-:Y:S01]  /*3f70*/  FMUL.FTZ R177, R173, R176 ;  /* 0x000000b0adb17220 */ /* 0x000fe20000410000 */
[----:B------:R-:W-:Y:S02]  /*3f80*/  F2FP.F16.E4M3.UNPACK_B R136, R46 ;  /* 0x0000002eff88723e */ /* 0x000fe400020006ff */
[----:B------:R-:W-:Y:S01]  /*3f90*/  F2FP.F16.E4M3.UNPACK_B R125, R125 ;  /* 0x0000007dff7d723e */ /* 0x000fe200020006ff */
[C---:B------:R-:W-:Y:S01]  /*3fa0*/  FFMA.FTZ R177, R175.reuse, R174, -R177 ;  /* 0x000000aeafb17223 */ /* 0x040fe200000108b1 */
[----:B------:R-:W-:Y:S01]  /*3fb0*/  FMUL.FTZ R175, R175, R176 ;  /* 0x000000b0afaf7220 */ /* 0x000fe20000410000 */
[----:B------:R-:W-:Y:S02]  /*3fc0*/  F2FP.F16.E4M3.UNPACK_B R46, R46.H1 ;  /* 0x0000002eff2e723e */ /* 0x000fe400030006ff */
[----:B------:R-:W-:Y:S02]  /*3fd0*/  HADD2.F32 R170, -RZ, R125.H0_H0 ;  /* 0x2000007dffaa7230 */ /* 0x000fe40000004100 */
[----:B------:R-:W-:Y:S01]  /*3fe0*/  FFMA.FTZ R175, R173, R174, R175 ;  /* 0x000000aeadaf7223 */ /* 0x000fe200000100af */
[----:B------:R-:W-:-:S02]  /*3ff0*/  HADD2.F32 R173, -RZ, R124.H1_H1 ;  /* 0x3000007cffad7230 */ /* 0x000fc40000004100 */
[----:B------:R-:W-:Y:S02]  /*4000*/  HADD2.F32 R124, -RZ, R124.H0_H0 ;  /* 0x2000007cff7c7230 */ /* 0x000fe40000004100 */
[----:B------:R-:W-:Y:S02]  /*4010*/  HADD2.F32 R125, -RZ, R125.H1_H1 ;  /* 0x3000007dff7d7230 */ /* 0x000fe40000004100 */
[----:B------:R-:W-:-:S04]  /*4020*/  FMUL.FTZ R174, R173, R172 ;  /* 0x000000acadae7220 */ /* 0x000fc80000410000 */
[CC--:B------:R-:W-:Y:S01]  /*4030*/  FFMA.FTZ R174, R124.reuse, R47.reuse, -R174 ;  /* 0x0000002f7cae7223 */ /* 0x0c0fe200000108ae */
[----:B------:R-:W-:Y:S01]  /*4040*/  FMUL.FTZ R124, R124, R172 ;  /* 0x000000ac7c7c7220 */ /* 0x000fe20000410000 */
[--C-:B------:R-:W-:Y:S02]  /*4050*/  HADD2.F32 R172, -RZ, R45.reuse.H0_H0 ;  /* 0x2000002dffac7230 */ /* 0x100fe40000004100 */
[----:B------:R-:W-:Y:S02]  /*4060*/  HADD2.F32 R45, -RZ, R45.H1_H1 ;  /* 0x3000002dff2d7230 */ /* 0x000fe40000004100 */
[----:B------:R-:W-:Y:S01]  /*4070*/  FFMA.FTZ R124, R173, R47, R124 ;  /* 0x0000002fad7c7223 */ /* 0x000fe2000001007c */
[--C-:B------:R-:W-:Y:S02]  /*4080*/  HADD2.F32 R47, -RZ, R136.reuse.H1_H1 ;  /* 0x30000088ff2f7230 */ /* 0x100fe40000004100 */
[----:B------:R-:W-:Y:S02]  /*4090*/  HADD2.F32 R136, -RZ, R136.H0_H0 ;  /* 0x20000088ff887230 */ /* 0x000fe40000004100 */
[----:B------:R-:W-:-:S02]  /*40a0*/  HADD2.F32 R173, -RZ, R169.H1_H1 ;  /* 0x300000a9ffad7230 */ /* 0x000fc40000004100 */
[CC--:B------:R-:W-:Y:S01]  /*40b0*/  FMUL.FTZ R171, R47.reuse, R172.reuse ;  /* 0x000000ac2fab7220 */ /* 0x0c0fe20000410000 */
[----:B------:R-:W-:Y:S02]  /*40c0*/  HADD2.F32 R169, -RZ, R169.H0_H0 ;  /* 0x200000a9ffa97230 */ /* 0x000fe40000004100 */
[----:B------:R-:W-:Y:S01]  /*40d0*/  FMUL.FTZ R172, R136, R172 ;  /* 0x000000ac88ac7220 */ /* 0x000fe20000410000 */
[----:B------:R-:W-:Y:S01]  /*40e0*/  F2FP.SATFINITE.E4M3.F32.PACK_AB_MERGE_C R124, R124, R174, RZ ;  /* 0x000000ae7c7c723e */ /* 0x000fe200048070ff */
[-C--:B------:R-:W-:Y:S02]  /*40f0*/  FFMA.FTZ R171, R136, R170.reuse, -R171 ;  /* 0x000000aa88ab7223 */ /* 0x080fe400000108ab */
[----:B------:R-:W-:Y:S01]  /*4100*/  FFMA.FTZ R172, R47, R170, R172 ;  /* 0x000000aa2fac7223 */ /* 0x000fe200000100ac */
[--C-:B------:R-:W-:Y:S01]  /*4110*/  HADD2.F32 R47, -RZ, R46.reuse.H1_H1 ;  /* 0x3000002eff2f7230 */ /* 0x100fe20000004100 */
[----:B------:R-:W-:Y:S01]  /*4120*/  F2FP.SATFINITE.E4M3.F32.PACK_AB_MERGE_C R124, R175, R177, R124 ;  /* 0x000000b1af7c723e */ /* 0x000fe2000480707c */
[----:B------:R-:W-:-:S03]  /*4130*/  HADD2.F32 R46, -RZ, R46.H0_H0 ;  /* 0x2000002eff2e7230 */ /* 0x000fc60000004100 */
[CC--:B------:R-:W-:Y:S02]  /*4140*/  FMUL.FTZ R136, R47.reuse, R45.reuse ;  /* 0x0000002d2f887220 */ /* 0x0c0fe40000410000 */
[C---:B------:R-:W-:Y:S02]  /*4150*/  FMUL.FTZ R170, R46.reuse, R45 ;  /* 0x0000002d2eaa7220 */ /* 0x040fe40000410000 */
[-C--:B------:R-:W-:Y:S01]  /*4160*/  FFMA.FTZ R45, R46, R125.reuse, -R136 ;  /* 0x0000007d2e2d7223 */ /* 0x080fe20000010888 */
[----:B------:R-:W-:Y:S01]  /*4170*/  F2FP.F16.E4M3.UNPACK_B R136, R44.H1 ;  /* 0x0000002cff88723e */ /* 0x000fe200030006ff */
[----:B------:R-:W-:Y:S01]  /*4180*/  FFMA.FTZ R46, R47, R125, R170 ;  /* 0x0000007d2f2e7223 */ /* 0x000fe200000100aa */
[--C-:B------:R-:W-:Y:S02]  /*4190*/  HADD2.F32 R125, -RZ, R168.reuse.H1_H1 ;  /* 0x300000a8ff7d7230 */ /* 0x100fe40000004100 */
[----:B------:R-:W-:Y:S02]  /*41a0*/  HADD2.F32 R168, -RZ, R168.H0_H0 ;  /* 0x200000a8ffa87230 */ /* 0x000fe40000004100 */
[--C-:B------:R-:W-:Y:S01]  /*41b0*/  HADD2.F32 R47, -RZ, R136.reuse.H1_H1 ;  /* 0x30000088ff2f7230 */ /* 0x100fe20000004100 */
[----:B------:R-:W-:Y:S01]  /*41c0*/  F2FP.SATFINITE.E4M3.F32.PACK_AB_MERGE_C R45, R46, R45, RZ ;  /* 0x0000002d2e2d723e */ /* 0x000fe200048070ff */
[----:B------:R-:W-:-:S03]  /*41d0*/  HADD2.F32 R136, -RZ, R136.H0_H0 ;  /* 0x20000088ff887230 */ /* 0x000fc60000004100 */
[C---:B------:R-:W-:Y:S01]  /*41e0*/  FMUL.FTZ R170, R47.reuse, R173 ;  /* 0x000000ad2faa7220 */ /* 0x040fe20000410000 */
[----:B------:R-:W-:Y:S01]  /*41f0*/  F2FP.SATFINITE.E4M3.F32.PACK_AB_MERGE_C R171, R172, R171, R45 ;  /* 0x000000abacab723e */ /* 0x000fe2000480702d */
[C---:B------:R-:W-:Y:S01]  /*4200*/  FMUL.FTZ R173, R136.reuse, R173 ;  /* 0x000000ad88ad7220 */ /* 0x040fe20000410000 */
[----:B------:R-:W-:Y:S02]  /*4210*/  IMAD.MOV.U32 R45, RZ, RZ, R137 ;  /* 0x000000ffff2d7224 */ /* 0x000fe400078e0089 */
[-C--:B------:R-:W-:Y:S01]  /*4220*/  FFMA.FTZ R170, R136, R125.reuse, -R170 ;  /* 0x0000007d88aa7223 */ /* 0x080fe200000108aa */
[----:B------:R-:W-:Y:S01]  /*4230*/  FFMA.FTZ R173, R47, R125, R173 ;  /* 0x0000007d2fad7223 */ /* 0x000fe200000100ad */
[----:B------:R-:W-:Y:S01]  /*4240*/  F2FP.F16.E4M3.UNPACK_B R47, R44 ;  /* 0x0000002cff2f723e */ /* 0x000fe200020006ff */
[----:B------:R-:W-:-:S03]  /*4250*/  IMAD.MOV.U32 R46, RZ, RZ, R171 ;  /* 0x000000ffff2e7224 */ /* 0x000fc600078e00ab */
[----:B------:R-:W-:Y:S01]  /*4260*/  F2FP.SATFINITE.E4M3.F32.PACK_AB_MERGE_C R170, R173, R170, RZ ;  /* 0x000000aaadaa723e */ /* 0x000fe200048070ff */
[--C-:B------:R-:W-:Y:S02]  /*4270*/  HADD2.F32 R44, -RZ, R47.reuse.H1_H1 ;  /* 0x3000002fff2c7230 */ /* 0x100fe40000004100 */
[----:B------:R-:W-:-:S03]  /*4280*/  HADD2.F32 R47, -RZ, R47.H0_H0 ;  /* 0x2000002fff2f7230 */ /* 0x000fc60000004100 */
[CC--:B------:R-:W-:Y:S02]  /*4290*/  FMUL.FTZ R125, R44.reuse, R169.reuse ;  /* 0x000000a92c7d7220 */ /* 0x0c0fe40000410000 */
[C---:B------:R-:W-:Y:S02]  /*42a0*/  FMUL.FTZ R169, R47.reuse, R169 ;  /* 0x000000a92fa97220 */ /* 0x040fe40000410000 */
[-C--:B------:R-:W-:Y:S01]  /*42b0*/  FFMA.FTZ R125, R47, R168.reuse, -R125 ;  /* 0x000000a82f7d7223 */ /* 0x080fe2000001087d */
[----:B------:R-:W-:Y:S02]  /*42c0*/  IMAD.MOV.U32 R47, RZ, RZ, R124 ;  /* 0x000000ffff2f7224 */ /* 0x000fe400078e007c */
[----:B------:R-:W-:-:S05]  /*42d0*/  FFMA.FTZ R169, R44, R168, R169 ;  /* 0x000000a82ca97223 */ /* 0x000fca00000100a9 */
[----:B------:R-:W-:-:S05]  /*42e0*/  F2FP.SATFINITE.E4M3.F32.PACK_AB_MERGE_C R125, R169, R125, R170 ;  /* 0x0000007da97d723e */ /* 0x000fca00048070aa */
[----:B------:R-:W-:-:S07]  /*42f0*/  IMAD.MOV.U32 R44, RZ, RZ, R125 ;  /* 0x000000ffff2c7224 */ /* 0x000fce00078e007d */
.L_x_354:
[----:B------:R-:W-:Y:S05]  /*4300*/  BSYNC B3 ;  /* 0x0000000000037941 */ /* 0x000fea0003800000 */
.L_x_353:
[----:B--2---:R2:W-:Y:S02]  /*4310*/  STG.E.128 desc[UR54][R50.64], R44 ;  /* 0x0000002c32007986 */ /* 0x0045e4000c101d36 */
.L_x_352:
[----:B------:R-:W-:Y:S05]  /*4320*/  BSYNC B2 ;  /* 0x0000000000027941 */ /* 0x000fea0003800000 */
.L_x_351:
[----:B------:R-:W-:Y:S01]  /*4330*/  ISETP.NE.AND P3, PT, R35, RZ, PT ;  /* 0x000000ff2300720c */ /* 0x000fe20003f65270 */
[----:B------:R-:W-:-:S12]  /*4340*/  BSSY B2, `(.L_x_355) ;  /* 0x0000070000027945 */ /* 0x000fd80003800000 */
[----:B------:R-:W-:Y:S05]  /*4350*/  @!P3 BRA `(.L_x_356) ;  /* 0x0000000400b8b947 */ /* 0x000fea0003800000 */
[----:B0-2---:R0:W2:Y:S01]  /*4360*/  LDS.128 R44, [R41+0x24200] ;  /* 0x02420000292c7984 */ /* 0x0050a20000000c00 */
[----:B------:R-:W-:Y:S01]  /*4370*/  ISETP.GE.AND P3, PT, R224, R133, PT ;  /* 0x00000085e000720c */ /* 0x000fe20003f66270 */
[----:B------:R-:W-:-:S12]  /*4380*/  BSSY B3, `(.L_x_357) ;  /* 0x000006a000037945 */ /* 0x000fd80003800000 */
[----:B0-----:R-:W-:Y:S05]  /*4390*/  @P3 BRA `(.L_x_358) ;  /* 0x0000000400a03947 */ /* 0x001fea0003800000 */
[--C-:B------:R-:W-:Y:S02]  /*43a0*/  SHF.R.U32.HI R124, RZ, 0x8, R97.reuse ;  /* 0x00000008ff7c7819 */ /* 0x100fe40000011661 */
[----:B------:R-:W-:Y:S02]  /*43b0*/  LOP3.LUT R98, R97, 0xff0000ff, RZ, 0xc0, !PT ;  /* 0xff0000ff61627812 */ /* 0x000fe400078ec0ff */
[----:B------:R-:W-:Y:S01]  /*43c0*/  SHF.R.U32.HI R97, RZ, 0x10, R97 ;  /* 0x00000010ff617819 */ /* 0x000fe20000011661 */
[----:B------:R-:W-:Y:S01]  /*43d0*/  IMAD.SHL.U32 R124, R124, 0x100, RZ ;  /* 0x000001007c7c7824 */ /* 0x000fe200078e00ff */
[----:B------:R-:W-:Y:S02]  /*43e0*/  SHF.R.U32.HI R125, RZ, 0x8, R99 ;  /* 0x00000008ff7d7819 */ /* 0x000fe40000011663 */
[----:B------:R-:W-:Y:S01]  /*43f0*/  LOP3.LUT R136, R99, 0xff0000ff, RZ, 0xc0, !PT ;  /* 0xff0000ff63887812 */ /* 0x000fe200078ec0ff */
[----:B------:R-:W-:Y:S01]  /*4400*/  IMAD.U32 R97, R97, 0x10000, RZ ;  /* 0x0001000061617824 */ /* 0x000fe200078e00ff */
[----:B------:R-:W-:-:S02]  /*4410*/  LOP3.LUT R98, R98, 0xff00, R124, 0xf8, !PT ;  /* 0x0000ff0062627812 */ /* 0x000fc400078ef87c */
[----:B------:R-:W-:Y:S02]  /*4420*/  SHF.L.U32 R125, R125, 0x8, RZ ;  /* 0x000000087d7d7819 */ /* 0x000fe400000006ff */
        /* <DEDUP_REMOVED lines=67> */
[--C-:B------:R-:W-:Y:S02]  /*4860*/  HADD2.F32 R47, -RZ, R46.reuse.H1_H1 ;  /* 0x3000002eff2f7230 */ /* 0x100fe40000004100 */
        /* <DEDUP_REMOVED lines=17> */
[----:B------:R-:W-:-:S04]  /*4980*/  F2FP.F16.E4M3.UNPACK_B R47, R44 ;  /* 0x0000002cff2f723e */ /* 0x000fc800020006ff */
[----:B------:R-:W-:Y:S01]  /*4990*/  F2FP.SATFINITE.E4M3.F32.PACK_AB_MERGE_C R124, R137, R124, RZ ;  /* 0x0000007c897c723e */ /* 0x000fe200048070ff */
[--C-:B------:R-:W-:Y:S02]  /*49a0*/  HADD2.F32 R44, -RZ, R47.reuse.H1_H1 ;  /* 0x3000002fff2c7230 */ /* 0x100fe40000004100 */
[----:B------:R-:W-:-:S03]  /*49b0*/  HADD2.F32 R47, -RZ, R47.H0_H0 ;  /* 0x2000002fff2f7230 */ /* 0x000fc60000004100 */
[CC--:B------:R-:W-:Y:S02]  /*49c0*/  FMUL.FTZ R97, R44.reuse, R167.reuse ;  /* 0x000000a72c617220 */ /* 0x0c0fe40000410000 */
[C---:B------:R-:W-:Y:S02]  /*49d0*/  FMUL.FTZ R167, R47.reuse, R167 ;  /* 0x000000a72fa77220 */ /* 0x040fe40000410000 */
[-C--:B------:R-:W-:Y:S01]  /*49e0*/  FFMA.FTZ R97, R47, R166.reuse, -R97 ;  /* 0x000000a62f617223 */ /* 0x080fe20000010861 */
[----:B------:R-:W-:Y:S01]  /*49f0*/  F2FP.SATFINITE.E4M3.F32.PACK_AB_MERGE_C R47, R169, R171, R96 ;  /* 0x000000aba92f723e */ /* 0x000fe20004807060 */
[----:B------:R-:W-:-:S05]  /*4a00*/  FFMA.FTZ R167, R44, R166, R167 ;  /* 0x000000a62ca77223 */ /* 0x000fca00000100a7 */
[----:B------:R-:W-:-:S07]  /*4a10*/  F2FP.SATFINITE.E4M3.F32.PACK_AB_MERGE_C R44, R167, R97, R124 ;  /* 0x00000061a72c723e */ /* 0x000fce000480707c */
.L_x_358:
[----:B------:R-:W-:Y:S05]  /*4a20*/  BSYNC B3 ;  /* 0x0000000000037941 */ /* 0x000fea0003800000 */
.L_x_357:
[----:B--2---:R3:W-:Y:S02]  /*4a30*/  STG.E.128 desc[UR54][R50.64+0x20], R44 ;  /* 0x0000202c32007986 */ /* 0x0047e4000c101d36 */
.L_x_356:
[----:B------:R-:W-:Y:S05]  /*4a40*/  BSYNC B2 ;  /* 0x0000000000027941 */ /* 0x000fea0003800000 */
.L_x_355:
[----:B------:R-:W-:Y:S01]  /*4a50*/  ISETP.NE.AND P3, PT, R36, RZ, PT ;  /* 0x000000ff2400720c */ /* 0x000fe20003f65270 */
[----:B------:R-:W-:-:S12]  /*4a60*/  BSSY B2, `(.L_x_359) ;  /* 0x0000070000027945 */ /* 0x000fd80003800000 */
[----:B------:R-:W-:Y:S05]  /*4a70*/  @!P3 BRA `(.L_x_360) ;  /* 0x0000000400b8b947 */ /* 0x000fea0003800000 */
[----:B0-23--:R0:W2:Y:S01]  /*4a80*/  LDS.128 R44, [R40+0x26a00] ;  /* 0x026a0000282c7984 */ /* 0x00d0a20000000c00 */
[----:B------:R-:W-:Y:S01]  /*4a90*/  ISETP.GE.AND P3, PT, R223, R133, PT ;  /* 0x00000085df00720c */ /* 0x000fe20003f66270 */
[----:B------:R-:W-:-:S12]  /*4aa0*/  BSSY B3, `(.L_x_361) ;  /* 0x000006a000037945 */ /* 0x000fd80003800000 */
[----:B0-----:R-:W-:Y:S05]  /*4ab0*/  @P3 BRA `(.L_x_362) ;  /* 0x0000000400a03947 */ /* 0x001fea0003800000 */
[--C-:B------:R-:W-:Y:S02]  /*4ac0*/  SHF.R.U32.HI R88, RZ, 0x8, R89.reuse ;  /* 0x00000008ff587819 */ /* 0x100fe40000011659 */
[----:B------:R-:W-:Y:S02]  /*4ad0*/  SHF.R.U32.HI R90, RZ, 0x10, R89 ;  /* 0x00000010ff5a7819 */ /* 0x000fe40000011659 */
[----:B------:R-:W-:Y:S01]  /*4ae0*/  LOP3.LUT R96, R89, 0xff0000ff, RZ, 0xc0, !PT ;  /* 0xff0000ff59607812 */ /* 0x000fe200078ec0ff */
[----:B------:R-:W-:Y:S01]  /*4af0*/  IMAD.SHL.U32 R89, R88, 0x100, RZ ;  /* 0x0000010058597824 */ /* 0x000fe200078e00ff */
[--C-:B------:R-:W-:Y:S02]  /*4b00*/  SHF.R.U32.HI R98, RZ, 0x8, R91.reuse ;  /* 0x00000008ff627819 */ /* 0x100fe4000001165b */
[----:B------:R-:W-:Y:S02]  /*4b10*/  SHF.R.U32.HI R88, RZ, 0x10, R91 ;  /* 0x00000010ff587819 */ /* 0x000fe4000001165b */
[----:B------:R-:W-:Y:S01]  /*4b20*/  LOP3.LUT R96, R96, 0xff00, R89, 0xf8, !PT ;  /* 0x0000ff0060607812 */ /* 0x000fe200078ef859 */
[----:B------:R-:W-:Y:S01]  /*4b30*/  IMAD.U32 R89, R90, 0x10000, RZ ;  /* 0x000100005a597824 */ /* 0x000fe200078e00ff */
[----:B------:R-:W-:Y:S01]  /*4b40*/  LOP3.LUT R91, R91, 0xff0000ff, RZ, 0xc0, !PT ;  /* 0xff0000ff5b5b7812 */ /* 0x000fe200078ec0ff */
[----:B------:R-:W-:Y:S01]  /*4b50*/  IMAD.SHL.U32 R98, R98, 0x100, RZ ;  /* 0x0000010062627824 */ /* 0x000fe200078e00ff */
[----:B------:R-:W-:-:S02]  /*4b60*/  F2FP.F16.E4M3.UNPACK_B R90, R165.H1 ;  /* 0x000000a5ff5a723e */ /* 0x000fc400030006ff */
[----:B------:R-:W-:Y:S02]  /*4b70*/  LOP3.LUT R89, R96, 0xff0000, R89, 0xf8, !PT ;  /* 0x00ff000060597812 */ /* 0x000fe400078ef859 */
[----:B--2---:R-:W-:Y:S01]  /*4b80*/  F2FP.F16.E4M3.UNPACK_B R96, R45 ;  /* 0x0000002dff60723e */ /* 0x004fe200020006ff */
[----:B------:R-:W-:Y:S01]  /*4b90*/  HADD2.F32 R124, -RZ, R90.H0_H0 ;  /* 0x2000005aff7c7230 */ /* 0x000fe20000004100 */
[----:B------:R-:W-:Y:S02]  /*4ba0*/  LOP3.LUT R98, R91, 0xff00, R98, 0xf8, !PT ;  /* 0x0000ff005b627812 */ /* 0x000fe400078ef862 */
[-C--:B------:R-:W-:Y:S01]  /*4bb0*/  F2FP.F16.E4M3.UNPACK_B R97, R164.reuse.H1 ;  /* 0x000000a4ff61723e */ /* 0x080fe200030006ff */
[--C-:B------:R-:W-:Y:S01]  /*4bc0*/  HADD2.F32 R91, -RZ, R96.reuse.H1_H1 ;  /* 0x30000060ff5b7230 */ /* 0x100fe20000004100 */
[----:B------:R-:W-:Y:S01]  /*4bd0*/  F2FP.F16.E4M3.UNPACK_B R165, R165 ;  /* 0x000000a5ffa5723e */ /* 0x000fe200020006ff */
[----:B------:R-:W-:Y:S01]  /*4be0*/  HADD2.F32 R96, -RZ, R96.H0_H0 ;  /* 0x20000060ff607230 */ /* 0x000fe20000004100 */
[----:B------:R-:W-:Y:S01]  /*4bf0*/  F2FP.F16.E4M3.UNPACK_B R164, R164 ;  /* 0x000000a4ffa4723e */ /* 0x000fe200020006ff */
[----:B------:R-:W-:-:S02]  /*4c00*/  HADD2.F32 R99, -RZ, R97.H0_H0 ;  /* 0x20000061ff637230 */ /* 0x000fc40000004100 */
[-C--:B------:R-:W-:Y:S01]  /*4c10*/  FMUL.FTZ R125, R91, R124.reuse ;  /* 0x0000007c5b7d7220 */ /* 0x080fe20000410000 */
[----:B------:R-:W-:Y:S02]  /*4c20*/  HADD2.F32 R97, -RZ, R97.H1_H1 ;  /* 0x30000061ff617230 */ /* 0x000fe40000004100 */
[C---:B------:R-:W-:Y:S01]  /*4c30*/  FMUL.FTZ R124, R96.reuse, R124 ;  /* 0x0000007c607c7220 */ /* 0x040fe20000410000 */
[----:B------:R-:W-:-:S03]  /*4c40*/  FFMA.FTZ R96, R96, R99, -R125 ;  /* 0x0000006360607223 */ /* 0x000fc6000001087d */
[----:B------:R-:W-:Y:S01]  /*4c50*/  FFMA.FTZ R91, R91, R99, R124 ;  /* 0x000000635b5b7223 */ /* 0x000fe2000001007c */
[----:B------:R-:W-:Y:S01]  /*4c60*/  F2FP.F16.E4M3.UNPACK_B R124, R45.H1 ;  /* 0x0000002dff7c723e */ /* 0x000fe200030006ff */
[----:B------:R-:W-:-:S04]  /*4c70*/  HADD2.F32 R99, -RZ, R90.H1_H1 ;  /* 0x3000005aff637230 */ /* 0x000fc80000004100 */
[--C-:B------:R-:W-:Y:S02]  /*4c80*/  HADD2.F32 R45, -RZ, R124.reuse.H1_H1 ;  /* 0x3000007cff2d7230 */ /* 0x100fe40000004100 */
[----:B------:R-:W-:-:S03]  /*4c90*/  HADD2.F32 R90, -RZ, R124.H0_H0 ;  /* 0x2000007cff5a7230 */ /* 0x000fc60000004100 */
[CC--:B------:R-:W-:Y:S02]  /*4ca0*/  FMUL.FTZ R124, R45.reuse, R99.reuse ;  /* 0x000000632d7c7220 */ /* 0x0c0fe40000410000 */
[C---:B------:R-:W-:Y:S02]  /*4cb0*/  FMUL.FTZ R99, R90.reuse, R99 ;  /* 0x000000635a637220 */ /* 0x040fe40000410000 */
[-C--:B------:R-:W-:Y:S02]  /*4cc0*/  FFMA.FTZ R90, R90, R97.reuse, -R124 ;  /* 0x000000615a5a7223 */ /* 0x080fe4000001087c */
[----:B------:R-:W-:Y:S01]  /*4cd0*/  FFMA.FTZ R97, R45, R97, R99 ;  /* 0x000000612d617223 */ /* 0x000fe20000010063 */
[----:B------:R-:W-:Y:S01]  /*4ce0*/  SHF.L.U32 R45, R88, 0x10, RZ ;  /* 0x00000010582d7819 */ /* 0x000fe200000006ff */
[----:B------:R-:W-:Y:S01]  /*4cf0*/  IMAD.MOV.U32 R88, RZ, RZ, R47 ;  /* 0x000000ffff587224 */ /* 0x000fe200078e002f */
[----:B------:R-:W-:Y:S02]  /*4d00*/  F2FP.F16.E4M3.UNPACK_B R47, R89.H1 ;  /* 0x00000059ff2f723e */ /* 0x000fe400030006ff */
[----:B------:R-:W-:-:S02]  /*4d10*/  LOP3.LUT R45, R98, 0xff0000, R45, 0xf8, !PT ;  /* 0x00ff0000622d7812 */ /* 0x000fc400078ef82d */
        /* <DEDUP_REMOVED lines=66> */
.L_x_362:
[----:B------:R-:W-:Y:S05]  /*5140*/  BSYNC B3 ;  /* 0x0000000000037941 */ /* 0x000fea0003800000 */
.L_x_361:
[----:B--2---:R4:W-:Y:S02]  /*5150*/  STG.E.128 desc[UR54][R50.64+0x40], R44 ;  /* 0x0000402c32007986 */ /* 0x0049e4000c101d36 */
.L_x_360:
[----:B------:R-:W-:Y:S05]  /*5160*/  BSYNC B2 ;  /* 0x0000000000027941 */ /* 0x000fea0003800000 */
.L_x_359:
[----:B------:R-:W-:Y:S01]  /*5170*/  ISETP.NE.AND P3, PT, R37, RZ, PT ;  /* 0x000000ff2500720c */ /* 0x000fe20003f65270 */
[----:B------:R-:W-:-:S12]  /*5180*/  BSSY B2, `(.L_x_363) ;  /* 0x0000073000027945 */ /* 0x000fd80003800000 */
[----:B------:R-:W-:Y:S05]  /*5190*/  @!P3 BRA `(.L_x_364) ;  /* 0x0000000400c4b947 */ /* 0x000fea0003800000 */
[----:B0-234-:R0:W2:Y:S01]  /*51a0*/  LDS.128 R44, [R41+0x26a00] ;  /* 0x026a0000292c7984 */ /* 0x01d0a20000000c00 */
[----:B------:R-:W-:Y:S01]  /*51b0*/  ISETP.GE.AND P3, PT, R225, R133, PT ;  /* 0x00000085e100720c */ /* 0x000fe20003f66270 */
[----:B------:R-:W-:-:S12]  /*51c0*/  BSSY B3, `(.L_x_365) ;  /* 0x000006d000037945 */ /* 0x000fd80003800000 */
[----:B0-----:R-:W-:Y:S05]  /*51d0*/  @P3 BRA `(.L_x_366) ;  /* 0x0000000400ac3947 */ /* 0x001fea0003800000 */
[----:B--2---:R-:W-:Y:S01]  /*51e0*/  IMAD.MOV.U32 R86, RZ, RZ, R45 ;  /* 0x000000ffff567224 */ /* 0x004fe200078e002d */
[----:B------:R-:W-:Y:S02]  /*51f0*/  F2FP.F16.E4M3.UNPACK_B R88, R162.H1 ;  /* 0x000000a2ff58723e */ /* 0x000fe400030006ff */
[----:B------:R-:W-:Y:S02]  /*5200*/  F2FP.F16.E4M3.UNPACK_B R45, R161.H1 ;  /* 0x000000a1ff2d723e */ /* 0x000fe400030006ff */
[----:B------:R-:W-:Y:S01]  /*5210*/  F2FP.F16.E4M3.UNPACK_B R84, R86 ;  /* 0x00000056ff54723e */ /* 0x000fe200020006ff */
[----:B------:R-:W-:Y:S01]  /*5220*/  HADD2.F32 R89, -RZ, R88.H0_H0 ;  /* 0x20000058ff597230 */ /* 0x000fe20000004100 */
[----:B------:R-:W-:Y:S01]  /*5230*/  F2FP.F16.E4M3.UNPACK_B R96, R162 ;  /* 0x000000a2ff60723e */ /* 0x000fe200020006ff */
[----:B------:R-:W-:Y:S02]  /*5240*/  HADD2.F32 R91, -RZ, R45.H0_H0 ;  /* 0x2000002dff5b7230 */ /* 0x000fe40000004100 */
[----:B------:R-:W-:-:S02]  /*5250*/  HADD2.F32 R90, -RZ, R84.H1_H1 ;  /* 0x30000054ff5a7230 */ /* 0x000fc40000004100 */
[----:B------:R-:W-:Y:S02]  /*5260*/  HADD2.F32 R84, -RZ, R84.H0_H0 ;  /* 0x20000054ff547230 */ /* 0x000fe40000004100 */
[----:B------:R-:W-:Y:S02]  /*5270*/  HADD2.F32 R88, -RZ, R88.H1_H1 ;  /* 0x30000058ff587230 */ /* 0x000fe40000004100 */
[-C--:B------:R-:W-:Y:S01]  /*5280*/  FMUL.FTZ R97, R90, R89.reuse ;  /* 0x000000595a617220 */ /* 0x080fe20000410000 */
[----:B------:R-:W-:Y:S02]  /*5290*/  HADD2.F32 R45, -RZ, R45.H1_H1 ;  /* 0x3000002dff2d7230 */ /* 0x000fe40000004100 */
[C---:B------:R-:W-:Y:S01]  /*52a0*/  FMUL.FTZ R99, R84.reuse, R89 ;  /* 0x0000005954637220 */ /* 0x040fe20000410000 */
[----:B------:R-:W-:Y:S02]  /*52b0*/  HADD2.F32 R98, -RZ, R96.H1_H1 ;  /* 0x30000060ff627230 */ /* 0x000fe40000004100 */
[-C--:B------:R-:W-:Y:S01]  /*52c0*/  FFMA.FTZ R89, R84, R91.reuse, -R97 ;  /* 0x0000005b54597223 */ /* 0x080fe20000010861 */
[----:B------:R-:W-:Y:S01]  /*52d0*/  FFMA.FTZ R84, R90, R91, R99 ;  /* 0x0000005b5a547223 */ /* 0x000fe20000010063 */
[----:B------:R-:W-:Y:S01]  /*52e0*/  F2FP.F16.E4M3.UNPACK_B R90, R86.H1 ;  /* 0x00000056ff5a723e */ /* 0x000fe200030006ff */
[----:B------:R-:W-:-:S04]  /*52f0*/  IMAD.MOV.U32 R86, RZ, RZ, R44 ;  /* 0x000000ffff567224 */ /* 0x000fc800078e002c */
[--C-:B------:R-:W-:Y:S01]  /*5300*/  HADD2.F32 R91, -RZ, R90.reuse.H1_H1 ;  /* 0x3000005aff5b7230 */ /* 0x100fe20000004100 */
[-C--:B------:R-:W-:Y:S01]  /*5310*/  F2FP.F16.E4M3.UNPACK_B R44, R86.reuse.H1 ;  /* 0x00000056ff2c723e */ /* 0x080fe200030006ff */
[----:B------:R-:W-:Y:S01]  /*5320*/  HADD2.F32 R90, -RZ, R90.H0_H0 ;  /* 0x2000005aff5a7230 */ /* 0x000fe20000004100 */
[----:B------:R-:W-:Y:S02]  /*5330*/  F2FP.F16.E4M3.UNPACK_B R86, R86 ;  /* 0x00000056ff56723e */ /* 0x000fe400020006ff */
[CC--:B------:R-:W-:Y:S02]  /*5340*/  FMUL.FTZ R97, R91.reuse, R88.reuse ;  /* 0x000000585b617220 */ /* 0x0c0fe40000410000 */
[C---:B------:R-:W-:Y:S02]  /*5350*/  FMUL.FTZ R88, R90.reuse, R88 ;  /* 0x000000585a587220 */ /* 0x040fe40000410000 */
[-C--:B------:R-:W-:Y:S02]  /*5360*/  FFMA.FTZ R90, R90, R45.reuse, -R97 ;  /* 0x0000002d5a5a7223 */ /* 0x080fe40000010861 */
[----:B------:R-:W-:Y:S01]  /*5370*/  FFMA.FTZ R91, R91, R45, R88 ;  /* 0x0000002d5b5b7223 */ /* 0x000fe20000010058 */
[----:B------:R-:W-:Y:S01]  /*5380*/  F2FP.F16.E4M3.UNPACK_B R88, R161 ;  /* 0x000000a1ff58723e */ /* 0x000fe200020006ff */
[----:B------:R-:W-:-:S02]  /*5390*/  HADD2.F32 R45, -RZ, R44.H1_H1 ;  /* 0x3000002cff2d7230 */ /* 0x000fc40000004100 */
[----:B------:R-:W-:Y:S01]  /*53a0*/  HADD2.F32 R44, -RZ, R44.H0_H0 ;  /* 0x2000002cff2c7230 */ /* 0x000fe20000004100 */
[----:B------:R-:W-:Y:S01]  /*53b0*/  F2FP.SATFINITE.E4M3.F32.PACK_AB_MERGE_C R90, R91, R90, RZ ;  /* 0x0000005a5b5a723e */ /* 0x000fe200048070ff */
[----:B------:R-:W-:Y:S02]  /*53c0*/  HADD2.F32 R97, -RZ, R88.H1_H1 ;  /* 0x30000058ff617230 */ /* 0x000fe40000004100 */
[-C--:B------:R-:W-:Y:S01]  /*53d0*/  FMUL.FTZ R99, R45, R98.reuse ;  /* 0x000000622d637220 */ /* 0x080fe20000410000 */
[----:B------:R-:W-:Y:S02]  /*53e0*/  HADD2.F32 R91, -RZ, R96.H0_H0 ;  /* 0x20000060ff5b7230 */ /* 0x000fe40000004100 */
[C---:B------:R-:W-:Y:S01]  /*53f0*/  FMUL.FTZ R98, R44.reuse, R98 ;  /* 0x000000622c627220 */ /* 0x040fe20000410000 */
[--C-:B------:R-:W-:Y:S02]  /*5400*/  HADD2.F32 R96, -RZ, R86.reuse.H1_H1 ;  /* 0x30000056ff607230 */ /* 0x100fe40000004100 */
[----:B------:R-:W-:Y:S01]  /*5410*/  FFMA.FTZ R44, R44, R97, -R99 ;  /* 0x000000612c2c7223 */ /* 0x000fe20000010863 */
[----:B------:R-:W-:-:S02]  /*5420*/  HADD2.F32 R86, -RZ, R86.H0_H0 ;  /* 0x20000056ff567230 */ /* 0x000fc40000004100 */
[----:B------:R-:W-:Y:S01]  /*5430*/  FFMA.FTZ R45, R45, R97, R98 ;  /* 0x000000612d2d7223 */ /* 0x000fe20000010062 */
[----:B------:R-:W-:Y:S02]  /*5440*/  HADD2.F32 R97, -RZ, R88.H0_H0 ;  /* 0x20000058ff617230 */ /* 0x000fe40000004100 */
[----:B------:R-:W-:Y:S01]  /*5450*/  FMUL.FTZ R99, R96, R91 ;  /* 0x0000005b60637220 */ /* 0x000fe20000410000 */
[----:B------:R-:W-:Y:S01]  /*5460*/  F2FP.SATFINITE.E4M3.F32.PACK_AB_MERGE_C R84, R84, R89, R90 ;  /* 0x000000595454723e */ /* 0x000fe2000480705a */
[C---:B------:R-:W-:Y:S01]  /*5470*/  FMUL.FTZ R125, R86.reuse, R91 ;  /* 0x0000005b567d7220 */ /* 0x040fe20000410000 */
[----:B------:R-:W-:Y:S01]  /*5480*/  SHF.R.U32.HI R90, RZ, 0x8, R87 ;  /* 0x00000008ff5a7819 */ /* 0x000fe20000011657 */
[-C--:B------:R-:W-:Y:S01]  /*5490*/  FFMA.FTZ R91, R86, R97.reuse, -R99 ;  /* 0x00000061565b7223 */ /* 0x080fe20000010863 */
[----:B------:R-:W-:Y:S01]  /*54a0*/  LOP3.LUT R89, R87, 0xff0000ff, RZ, 0xc0, !PT ;  /* 0xff0000ff57597812 */ /* 0x000fe200078ec0ff */
[----:B------:R-:W-:Y:S01]  /*54b0*/  FFMA.FTZ R86, R96, R97, R125 ;  /* 0x0000006160567223 */ /* 0x000fe2000001007d */
[----:B------:R-:W-:Y:S01]  /*54c0*/  SHF.R.U32.HI R97, RZ, 0x8, R85 ;  /* 0x00000008ff617819 */ /* 0x000fe20000011655 */
[----:B------:R-:W-:Y:S01]  /*54d0*/  IMAD.SHL.U32 R90, R90, 0x100, RZ ;  /* 0x000001005a5a7824 */ /* 0x000fe200078e00ff */
[----:B------:R-:W-:-:S02]  /*54e0*/  SHF.R.U32.HI R87, RZ, 0x10, R87 ;  /* 0x00000010ff577819 */ /* 0x000fc40000011657 */
[----:B------:R-:W-:Y:S02]  /*54f0*/  LOP3.LUT R88, R85, 0xff0000ff, RZ, 0xc0, !PT ;  /* 0xff0000ff55587812 */ /* 0x000fe400078ec0ff */
[----:B------:R-:W-:Y:S01]  /*5500*/  SHF.R.U32.HI R96, RZ, 0x10, R85 ;  /* 0x00000010ff607819 */ /* 0x000fe20000011655 */
[----:B------:R-:W-:Y:S01]  /*5510*/  IMAD.SHL.U32 R85, R97, 0x100, RZ ;  /* 0x0000010061557824 */ /* 0x000fe200078e00ff */
[----:B------:R-:W-:Y:S02]  /*5520*/  LOP3.LUT R90, R89, 0xff00, R90, 0xf8, !PT ;  /* 0x0000ff00595a7812 */ /* 0x000fe400078ef85a */
[----:B------:R-:W-:Y:S02]  /*5530*/  SHF.L.U32 R87, R87, 0x10, RZ ;  /* 0x0000001057577819 */ /* 0x000fe400000006ff */
[----:B------:R-:W-:Y:S01]  /*5540*/  LOP3.LUT R85, R88, 0xff00, R85, 0xf8, !PT ;  /* 0x0000ff0058557812 */ /* 0x000fe200078ef855 */
[----:B------:R-:W-:Y:S01]  /*5550*/  IMAD.U32 R88, R96, 0x10000, RZ ;  /* 0x0001000060587824 */ /* 0x000fe200078e00ff */
[----:B------:R-:W-:Y:S01]  /*5560*/  LOP3.LUT R90, R90, 0xff0000, R87, 0xf8, !PT ;  /* 0x00ff00005a5a7812 */ /* 0x000fe200078ef857 */
[----:B------:R-:W-:Y:S01]  /*5570*/  IMAD.MOV.U32 R87, RZ, RZ, R47 ;  /* 0x000000ffff577224 */ /* 0x000fe200078e002f */
[----:B------:R-:W-:Y:S01]  /*5580*/  F2FP.SATFINITE.E4M3.F32.PACK_AB_MERGE_C R44, R45, R44, RZ ;  /* 0x0000002c2d2c723e */ /* 0x000fe200048070ff */
[----:B------:R-:W-:Y:S01]  /*5590*/  IMAD.MOV.U32 R45, RZ, RZ, R84 ;  /* 0x000000ffff2d7224 */ /* 0x000fe200078e0054 */
[----:B------:R-:W-:-:S02]  /*55a0*/  LOP3.LUT R89, R85, 0xff0000, R88, 0xf8, !PT ;  /* 0x00ff000055597812 */ /* 0x000fc400078ef858 */
[----:B------:R-:W-:Y:S02]  /*55b0*/  F2FP.F16.E4M3.UNPACK_B R47, R87 ;  /* 0x00000057ff2f723e */ /* 0x000fe400020006ff */
[----:B------:R-:W-:Y:S02]  /*55c0*/  F2FP.F16.E4M3.UNPACK_B R96, R90.H1 ;  /* 0x0000005aff60723e */ /* 0x000fe400030006ff */
[-C--:B------:R-:W-:Y:S01]  /*55d0*/  F2FP.F16.E4M3.UNPACK_B R85, R89.reuse.H1 ;  /* 0x00000059ff55723e */ /* 0x080fe200030006ff */
[--C-:B------:R-:W-:Y:S01]  /*55e0*/  HADD2.F32 R97, -RZ, R47.reuse.H1_H1 ;  /* 0x3000002fff617230 */ /* 0x100fe20000004100 */
[----:B------:R-:W-:Y:S01]  /*55f0*/  F2FP.F16.E4M3.UNPACK_B R89, R89 ;  /* 0x00000059ff59723e */ /* 0x000fe200020006ff */
[----:B------:R-:W-:Y:S01]  /*5600*/  HADD2.F32 R88, -RZ, R96.H0_H0 ;  /* 0x20000060ff587230 */ /* 0x000fe20000004100 */
[----:B------:R-:W-:Y:S01]  /*5610*/  F2FP.SATFINITE.E4M3.F32.PACK_AB_MERGE_C R44, R86, R91, R44 ;  /* 0x0000005b562c723e */ /* 0x000fe2000480702c */
[----:B------:R-:W-:Y:S02]  /*5620*/  HADD2.F32 R47, -RZ, R47.H0_H0 ;  /* 0x2000002fff2f7230 */ /* 0x000fe40000004100 */
[----:B------:R-:W-:-:S02]  /*5630*/  HADD2.F32 R98, -RZ, R85.H0_H0 ;  /* 0x20000055ff627230 */ /* 0x000fc40000004100 */
[-C--:B------:R-:W-:Y:S01]  /*5640*/  FMUL.FTZ R124, R97, R88.reuse ;  /* 0x00000058617c7220 */ /* 0x080fe20000410000 */
[----:B------:R-:W-:Y:S02]  /*5650*/  HADD2.F32 R85, -RZ, R85.H1_H1 ;  /* 0x30000055ff557230 */ /* 0x000fe40000004100 */
[C---:B------:R-:W-:Y:S01]  /*5660*/  FMUL.FTZ R136, R47.reuse, R88 ;  /* 0x000000582f887220 */ /* 0x040fe20000410000 */
[----:B------:R-:W-:-:S03]  /*5670*/  FFMA.FTZ R88, R47, R98, -R124 ;  /* 0x000000622f587223 */ /* 0x000fc6000001087c */
[----:B------:R-:W-:Y:S01]  /*5680*/  FFMA.FTZ R47, R97, R98, R136 ;  /* 0x00000062612f7223 */ /* 0x000fe20000010088 */
[----:B------:R-:W-:Y:S01]  /*5690*/  F2FP.F16.E4M3.UNPACK_B R97, R87.H1 ;  /* 0x00000057ff61723e */ /* 0x000fe200030006ff */
[----:B------:R-:W-:Y:S02]  /*56a0*/  IMAD.MOV.U32 R87, RZ, RZ, R46 ;  /* 0x000000ffff577224 */ /* 0x000fe400078e002e */
[----:B------:R-:W-:Y:S02]  /*56b0*/  HADD2.F32 R46, -RZ, R96.H1_H1 ;  /* 0x30000060ff2e7230 */ /* 0x000fe40000004100 */
[--C-:B------:R-:W-:Y:S02]  /*56c0*/  HADD2.F32 R96, -RZ, R97.reuse.H1_H1 ;  /* 0x30000061ff607230 */ /* 0x100fe40000004100 */
[----:B------:R-:W-:-:S03]  /*56d0*/  HADD2.F32 R97, -RZ, R97.H0_H0 ;  /* 0x20000061ff617230 */ /* 0x000fc60000004100 */
[CC--:B------:R-:W-:Y:S02]  /*56e0*/  FMUL.FTZ R98, R96.reuse, R46.reuse ;  /* 0x0000002e60627220 */ /* 0x0c0fe40000410000 */
[C---:B------:R-:W-:Y:S02]  /*56f0*/  FMUL.FTZ R99, R97.reuse, R46 ;  /* 0x0000002e61637220 */ /* 0x040fe40000410000 */
[-C--:B------:R-:W-:Y:S01]  /*5700*/  FFMA.FTZ R46, R97, R85.reuse, -R98 ;  /* 0x00000055612e7223 */ /* 0x080fe20000010862 */
[--C-:B------:R-:W-:Y:S02]  /*5710*/  HADD2.F32 R98, -RZ, R89.reuse.H1_H1 ;  /* 0x30000059ff627230 */ /* 0x100fe40000004100 */
[----:B------:R-:W-:Y:S01]  /*5720*/  FFMA.FTZ R85, R96, R85, R99 ;  /* 0x0000005560557223 */ /* 0x000fe20000010063 */
[----:B------:R-:W-:Y:S01]  /*5730*/  F2FP.F16.E4M3.UNPACK_B R96, R90 ;  /* 0x0000005aff60723e */ /* 0x000fe200020006ff */
[----:B------:R-:W-:Y:S01]  /*5740*/  HADD2.F32 R89, -RZ, R89.H0_H0 ;  /* 0x20000059ff597230 */ /* 0x000fe20000004100 */
[----:B------:R-:W-:-:S02]  /*5750*/  F2FP.F16.E4M3.UNPACK_B R90, R87.H1 ;  /* 0x00000057ff5a723e */ /* 0x000fc400030006ff */
[----:B------:R-:W-:Y:S01]  /*5760*/  F2FP.F16.E4M3.UNPACK_B R87, R87 ;  /* 0x00000057ff57723e */ /* 0x000fe200020006ff */
[----:B------:R-:W-:Y:S01]  /*5770*/  HADD2.F32 R99, -RZ, R96.H1_H1 ;  /* 0x30000060ff637230 */ /* 0x000fe20000004100 */
[----:B------:R-:W-:Y:S01]  /*5780*/  F2FP.SATFINITE.E4M3.F32.PACK_AB_MERGE_C R85, R85, R46, RZ ;  /* 0x0000002e5555723e */ /* 0x000fe200048070ff */
[--C-:B------:R-:W-:Y:S02]  /*5790*/  HADD2.F32 R97, -RZ, R90.reuse.H1_H1 ;  /* 0x3000005aff617230 */ /* 0x100fe40000004100 */
[----:B------:R-:W-:Y:S01]  /*57a0*/  HADD2.F32 R90, -RZ, R90.H0_H0 ;  /* 0x2000005aff5a7230 */ /* 0x000fe20000004100 */
[----:B------:R-:W-:Y:S02]  /*57b0*/  F2FP.SATFINITE.E4M3.F32.PACK_AB_MERGE_C R47, R47, R88, R85 ;  /* 0x000000582f2f723e */ /* 0x000fe40004807055 */
[-C--:B------:R-:W-:Y:S02]  /*57c0*/  FMUL.FTZ R125, R97, R99.reuse ;  /* 0x00000063617d7220 */ /* 0x080fe40000410000 */
[----:B------:R-:W-:-:S02]  /*57d0*/  FMUL.FTZ R124, R90, R99 ;  /* 0x000000635a7c7220 */ /* 0x000fc40000410000 */
[-C--:B------:R-:W-:Y:S02]  /*57e0*/  FFMA.FTZ R90, R90, R98.reuse, -R125 ;  /* 0x000000625a5a7223 */ /* 0x080fe4000001087d */
[----:B------:R-:W-:Y:S01]  /*57f0*/  FFMA.FTZ R97, R97, R98, R124 ;  /* 0x0000006261617223 */ /* 0x000fe2000001007c */
[----:B------:R-:W-:Y:S02]  /*5800*/  HADD2.F32 R98, -RZ, R96.H0_H0 ;  /* 0x20000060ff627230 */ /* 0x000fe40000004100 */
[--C-:B------:R-:W-:Y:S02]  /*5810*/  HADD2.F32 R96, -RZ, R87.reuse.H1_H1 ;  /* 0x30000057ff607230 */ /* 0x100fe40000004100 */
[----:B------:R-:W-:Y:S01]  /*5820*/  HADD2.F32 R87, -RZ, R87.H0_H0 ;  /* 0x20000057ff577230 */ /* 0x000fe20000004100 */
[----:B------:R-:W-:Y:S02]  /*5830*/  F2FP.SATFINITE.E4M3.F32.PACK_AB_MERGE_C R90, R97, R90, RZ ;  /* 0x0000005a615a723e */ /* 0x000fe400048070ff */
[----:B------:R-:W-:-:S02]  /*5840*/  FMUL.FTZ R124, R96, R98 ;  /* 0x00000062607c7220 */ /* 0x000fc40000410000 */
[C---:B------:R-:W-:Y:S02]  /*5850*/  FMUL.FTZ R99, R87.reuse, R98 ;  /* 0x0000006257637220 */ /* 0x040fe40000410000 */
[-C--:B------:R-:W-:Y:S02]  /*5860*/  FFMA.FTZ R124, R87, R89.reuse, -R124 ;  /* 0x00000059577c7223 */ /* 0x080fe4000001087c */
[----:B------:R-:W-:-:S05]  /*5870*/  FFMA.FTZ R99, R96, R89, R99 ;  /* 0x0000005960637223 */ /* 0x000fca0000010063 */
[----:B------:R-:W-:-:S07]  /*5880*/  F2FP.SATFINITE.E4M3.F32.PACK_AB_MERGE_C R46, R99, R124, R90 ;  /* 0x0000007c632e723e */ /* 0x000fce000480705a */
.L_x_366:
[----:B------:R-:W-:Y:S05]  /*5890*/  BSYNC B3 ;  /* 0x0000000000037941 */ /* 0x000fea0003800000 */
.L_x_365:
[----:B--2---:R0:W-:Y:S02]  /*58a0*/  STG.E.128 desc[UR54][R50.64+0x60], R44 ;  /* 0x0000602c32007986 */ /* 0x0041e4000c101d36 */
.L_x_364:
[----:B------:R-:W-:Y:S05]  /*58b0*/  BSYNC B2 ;  /* 0x0000000000027941 */ /* 0x000fea0003800000 */
.L_x_363:
        /* <DEDUP_REMOVED lines=10> */
[-C--:B------:R-:W-:Y:S01]  /*5960*/  F2FP.F16.E4M3.UNPACK_B R45, R82.reuse ;  /* 0x00000052ff2d723e */ /* 0x080fe200020006ff */
[----:B------:R-:W-:Y:S01]  /*5970*/  HADD2.F32 R80, -RZ, R87.H0_H0 ;  /* 0x20000057ff507230 */ /* 0x000fe20000004100 */
[----:B------:R-:W-:Y:S01]  /*5980*/  F2FP.F16.E4M3.UNPACK_B R82, R82.H1 ;  /* 0x00000052ff52723e */ /* 0x000fe200030006ff */
[----:B------:R-:W-:Y:S01]  /*5990*/  HADD2.F32 R85, -RZ, R86.H0_H0 ;  /* 0x20000056ff557230 */ /* 0x000fe20000004100 */
[----:B------:R-:W-:Y:S01]  /*59a0*/  SHF.R.U32.HI R96, RZ, 0x10, R81 ;  /* 0x00000010ff607819 */ /* 0x000fe20000011651 */
[----:B------:R-:W-:-:S02]  /*59b0*/  HADD2.F32 R84, -RZ, R45.H1_H1 ;  /* 0x3000002dff547230 */ /* 0x000fc40000004100 */
[----:B------:R-:W-:Y:S02]  /*59c0*/  HADD2.F32 R45, -RZ, R45.H0_H0 ;  /* 0x2000002dff2d7230 */ /* 0x000fe40000004100 */
[----:B------:R-:W-:Y:S02]  /*59d0*/  HADD2.F32 R87, -RZ, R87.H1_H1 ;  /* 0x30000057ff577230 */ /* 0x000fe40000004100 */
[-C--:B------:R-:W-:Y:S01]  /*59e0*/  FMUL.FTZ R88, R84, R80.reuse ;  /* 0x0000005054587220 */ /* 0x080fe20000410000 */
[----:B------:R-:W-:Y:S02]  /*59f0*/  HADD2.F32 R86, -RZ, R86.H1_H1 ;  /* 0x30000056ff567230 */ /* 0x000fe40000004100 */
[C---:B------:R-:W-:Y:S01]  /*5a00*/  FMUL.FTZ R89, R45.reuse, R80 ;  /* 0x000000502d597220 */ /* 0x040fe20000410000 */
[----:B------:R-:W-:-:S03]  /*5a10*/  FFMA.FTZ R80, R45, R85, -R88 ;  /* 0x000000552d507223 */ /* 0x000fc60000010858 */
[----:B------:R-:W-:Y:S01]  /*5a20*/  FFMA.FTZ R45, R84, R85, R89 ;  /* 0x00000055542d7223 */ /* 0x000fe20000010059 */
[--C-:B------:R-:W-:Y:S02]  /*5a30*/  HADD2.F32 R85, -RZ, R82.reuse.H1_H1 ;  /* 0x30000052ff557230 */ /* 0x100fe40000004100 */
[----:B------:R-:W-:Y:S02]  /*5a40*/  HADD2.F32 R82, -RZ, R82.H0_H0 ;  /* 0x20000052ff527230 */ /* 0x000fe40000004100 */
[----:B------:R-:W-:Y:S02]  /*5a50*/  IMAD.MOV.U32 R84, RZ, RZ, R44 ;  /* 0x000000ffff547224 */ /* 0x000fe400078e002c */
[-C--:B------:R-:W-:Y:S01]  /*5a60*/  FMUL.FTZ R89, R85, R87.reuse ;  /* 0x0000005755597220 */ /* 0x080fe20000410000 */
[----:B------:R-:W-:-:S03]  /*5a70*/  FMUL.FTZ R88, R82, R87 ;  /* 0x0000005752587220 */ /* 0x000fc60000410000 */
[----:B------:R-:W-:Y:S01]  /*5a80*/  FFMA.FTZ R44, R82, R86, -R89 ;  /* 0x00000056522c7223 */ /* 0x000fe20000010859 */
[----:B------:R-:W-:Y:S01]  /*5a90*/  F2FP.F16.E4M3.UNPACK_B R89, R160 ;  /* 0x000000a0ff59723e */ /* 0x000fe200020006ff */
[----:B------:R-:W-:Y:S01]  /*5aa0*/  FFMA.FTZ R85, R85, R86, R88 ;  /* 0x0000005655557223 */ /* 0x000fe20000010058 */
[-C--:B------:R-:W-:Y:S02]  /*5ab0*/  F2FP.F16.E4M3.UNPACK_B R82, R84.reuse.H1 ;  /* 0x00000054ff52723e */ /* 0x080fe400030006ff */
[----:B------:R-:W-:Y:S01]  /*5ac0*/  F2FP.F16.E4M3.UNPACK_B R86, R155 ;  /* 0x0000009bff56723e */ /* 0x000fe200020006ff */
[----:B------:R-:W-:Y:S01]  /*5ad0*/  HADD2.F32 R90, -RZ, R89.H1_H1 ;  /* 0x30000059ff5a7230 */ /* 0x000fe20000004100 */
[----:B------:R-:W-:Y:S01]  /*5ae0*/  F2FP.F16.E4M3.UNPACK_B R84, R84 ;  /* 0x00000054ff54723e */ /* 0x000fe200020006ff */
[--C-:B------:R-:W-:Y:S01]  /*5af0*/  HADD2.F32 R87, -RZ, R82.reuse.H1_H1 ;  /* 0x30000052ff577230 */ /* 0x100fe20000004100 */
[----:B------:R-:W-:Y:S01]  /*5b00*/  F2FP.SATFINITE.E4M3.F32.PACK_AB_MERGE_C R44, R85, R44, RZ ;  /* 0x0000002c552c723e */ /* 0x000fe200048070ff */
[----:B------:R-:W-:-:S02]  /*5b10*/  HADD2.F32 R82, -RZ, R82.H0_H0 ;  /* 0x20000052ff527230 */ /* 0x000fc40000004100 */
[--C-:B------:R-:W-:Y:S02]  /*5b20*/  HADD2.F32 R88, -RZ, R86.reuse.H1_H1 ;  /* 0x30000056ff587230 */ /* 0x100fe40000004100 */
[-C--:B------:R-:W-:Y:S01]  /*5b30*/  FMUL.FTZ R91, R87, R90.reuse ;  /* 0x0000005a575b7220 */ /* 0x080fe20000410000 */
[----:B------:R-:W-:Y:S02]  /*5b40*/  HADD2.F32 R86, -RZ, R86.H0_H0 ;  /* 0x20000056ff567230 */ /* 0x000fe40000004100 */
[C---:B------:R-:W-:Y:S01]  /*5b50*/  FMUL.FTZ R90, R82.reuse, R90 ;  /* 0x0000005a525a7220 */ /* 0x040fe20000410000 */
[----:B------:R-:W-:Y:S01]  /*5b60*/  F2FP.SATFINITE.E4M3.F32.PACK_AB_MERGE_C R45, R45, R80, R44 ;  /* 0x000000502d2d723e */ /* 0x000fe2000480702c */
[-C--:B------:R-:W-:Y:S02]  /*5b70*/  FFMA.FTZ R82, R82, R88.reuse, -R91 ;  /* 0x0000005852527223 */ /* 0x080fe4000001085b */
[----:B------:R-:W-:Y:S01]  /*5b80*/  FFMA.FTZ R87, R87, R88, R90 ;  /* 0x0000005857577223 */ /* 0x000fe2000001005a */
[----:B------:R-:W-:Y:S01]  /*5b90*/  HADD2.F32 R88, -RZ, R89.H0_H0 ;  /* 0x20000059ff587230 */ /* 0x000fe20000004100 */
[----:B------:R-:W-:Y:S01]  /*5ba0*/  SHF.R.U32.HI R90, RZ, 0x10, R83 ;  /* 0x00000010ff5a7819 */ /* 0x000fe20000011653 */
[----:B------:R-:W-:-:S02]  /*5bb0*/  HADD2.F32 R89, -RZ, R84.H1_H1 ;  /* 0x30000054ff597230 */ /* 0x000fc40000004100 */
[----:B------:R-:W-:Y:S01]  /*5bc0*/  HADD2.F32 R84, -RZ, R84.H0_H0 ;  /* 0x20000054ff547230 */ /* 0x000fe20000004100 */
[----:B------:R-:W-:Y:S02]  /*5bd0*/  F2FP.SATFINITE.E4M3.F32.PACK_AB_MERGE_C R82, R87, R82, RZ ;  /* 0x000000525752723e */ /* 0x000fe400048070ff */
[CC--:B------:R-:W-:Y:S02]  /*5be0*/  FMUL.FTZ R91, R89.reuse, R88.reuse ;  /* 0x00000058595b7220 */ /* 0x0c0fe40000410000 */
[C---:B------:R-:W-:Y:S02]  /*5bf0*/  FMUL.FTZ R88, R84.reuse, R88 ;  /* 0x0000005854587220 */ /* 0x040fe40000410000 */
[-C--:B------:R-:W-:Y:S01]  /*5c00*/  FFMA.FTZ R84, R84, R86.reuse, -R91 ;  /* 0x0000005654547223 */ /* 0x080fe2000001085b */
[----:B------:R-:W-:Y:S01]  /*5c10*/  SHF.R.U32.HI R91, RZ, 0x8, R81 ;  /* 0x00000008ff5b7819 */ /* 0x000fe20000011651 */
[----:B------:R-:W-:Y:S01]  /*5c20*/  FFMA.FTZ R89, R89, R86, R88 ;  /* 0x0000005659597223 */ /* 0x000fe20000010058 */
[----:B------:R-:W-:-:S02]  /*5c30*/  SHF.R.U32.HI R86, RZ, 0x8, R83 ;  /* 0x00000008ff567819 */ /* 0x000fc40000011653 */
[----:B------:R-:W-:Y:S02]  /*5c40*/  LOP3.LUT R88, R83, 0xff0000ff, RZ, 0xc0, !PT ;  /* 0xff0000ff53587812 */ /* 0x000fe400078ec0ff */
[----:B------:R-:W-:Y:S01]  /*5c50*/  F2FP.SATFINITE.E4M3.F32.PACK_AB_MERGE_C R44, R89, R84, R82 ;  /* 0x00000054592c723e */ /* 0x000fe20004807052 */
[----:B------:R-:W-:Y:S01]  /*5c60*/  IMAD.SHL.U32 R83, R86, 0x100, RZ ;  /* 0x0000010056537824 */ /* 0x000fe200078e00ff */
[----:B------:R-:W-:Y:S01]  /*5c70*/  LOP3.LUT R86, R81, 0xff0000ff, RZ, 0xc0, !PT ;  /* 0xff0000ff51567812 */ /* 0x000fe200078ec0ff */
[----:B------:R-:W-:-:S03]  /*5c80*/  IMAD.SHL.U32 R81, R91, 0x100, RZ ;  /* 0x000001005b517824 */ /* 0x000fc600078e00ff */
[----:B------:R-:W-:Y:S02]  /*5c90*/  LOP3.LUT R88, R88, 0xff00, R83, 0xf8, !PT ;  /* 0x0000ff0058587812 */ /* 0x000fe400078ef853 */
[----:B------:R-:W-:Y:S02]  /*5ca0*/  SHF.L.U32 R83, R90, 0x10, RZ ;  /* 0x000000105a537819 */ /* 0x000fe400000006ff */
[----:B------:R-:W-:Y:S02]  /*5cb0*/  LOP3.LUT R86, R86, 0xff00, R81, 0xf8, !PT ;  /* 0x0000ff0056567812 */ /* 0x000fe400078ef851 */
[----:B------:R-:W-:Y:S01]  /*5cc0*/  LOP3.LUT R81, R88, 0xff0000, R83, 0xf8, !PT ;  /* 0x00ff000058517812 */ /* 0x000fe200078ef853 */
[----:B------:R-:W-:Y:S02]  /*5cd0*/  IMAD.U32 R83, R96, 0x10000, RZ ;  /* 0x0001000060537824 */ /* 0x000fe400078e00ff */
[----:B------:R-:W-:Y:S01]  /*5ce0*/  IMAD.MOV.U32 R88, RZ, RZ, R47 ;  /* 0x000000ffff587224 */ /* 0x000fe200078e002f */
[----:B------:R-:W-:-:S02]  /*5cf0*/  F2FP.F16.E4M3.UNPACK_B R97, R81.H1 ;  /* 0x00000051ff61723e */ /* 0x000fc400030006ff */
[----:B------:R-:W-:Y:S02]  /*5d00*/  LOP3.LUT R83, R86, 0xff0000, R83, 0xf8, !PT ;  /* 0x00ff000056537812 */ /* 0x000fe400078ef853 */
[----:B------:R-:W-:Y:S01]  /*5d10*/  F2FP.F16.E4M3.UNPACK_B R47, R88 ;  /* 0x00000058ff2f723e */ /* 0x000fe200020006ff */
[--C-:B------:R-:W-:Y:S01]  /*5d20*/  HADD2.F32 R86, -RZ, R97.reuse.H0_H0 ;  /* 0x20000061ff567230 */ /* 0x100fe20000004100 */
[-C--:B------:R-:W-:Y:S01]  /*5d30*/  F2FP.F16.E4M3.UNPACK_B R90, R83.reuse.H1 ;  /* 0x00000053ff5a723e */ /* 0x080fe200030006ff */
[----:B------:R-:W-:Y:S01]  /*5d40*/  HADD2.F32 R97, -RZ, R97.H1_H1 ;  /* 0x30000061ff617230 */ /* 0x000fe20000004100 */
[----:B------:R-:W-:Y:S01]  /*5d50*/  F2FP.F16.E4M3.UNPACK_B R83, R83 ;  /* 0x00000053ff53723e */ /* 0x000fe200020006ff */
[--C-:B------:R-:W-:Y:S02]  /*5d60*/  HADD2.F32 R91, -RZ, R47.reuse.H1_H1 ;  /* 0x3000002fff5b7230 */ /* 0x100fe40000004100 */
        /* <DEDUP_REMOVED lines=8> */
[----:B------:R-:W-:-:S04]  /*5df0*/  IMAD.MOV.U32 R88, RZ, RZ, R46 ;  /* 0x000000ffff587224 */ /* 0x000fc800078e002e */
[--C-:B------:R-:W-:Y:S02]  /*5e00*/  HADD2.F32 R96, -RZ, R91.reuse.H1_H1 ;  /* 0x3000005bff607230 */ /* 0x100fe40000004100 */
[----:B------:R-:W-:-:S03]  /*5e10*/  HADD2.F32 R91, -RZ, R91.H0_H0 ;  /* 0x2000005bff5b7230 */ /* 0x000fc60000004100 */
[CC--:B------:R-:W-:Y:S02]  /*5e20*/  FMUL.FTZ R46, R96.reuse, R97.reuse ;  /* 0x00000061602e7220 */ /* 0x0c0fe40000410000 */
[C---:B------:R-:W-:Y:S02]  /*5e30*/  FMUL.FTZ R97, R91.reuse, R97 ;  /* 0x000000615b617220 */ /* 0x040fe40000410000 */
[-C--:B------:R-:W-:Y:S02]  /*5e40*/  FFMA.FTZ R46, R91, R90.reuse, -R46 ;  /* 0x0000005a5b2e7223 */ /* 0x080fe4000001082e */
[----:B------:R-:W-:Y:S01]  /*5e50*/  FFMA.FTZ R91, R96, R90, R97 ;  /* 0x0000005a605b7223 */ /* 0x000fe20000010061 */
[----:B------:R-:W-:Y:S01]  /*5e60*/  F2FP.F16.E4M3.UNPACK_B R97, R81 ;  /* 0x00000051ff61723e */ /* 0x000fe200020006ff */
[--C-:B------:R-:W-:Y:S01]  /*5e70*/  HADD2.F32 R96, -RZ, R83.reuse.H1_H1 ;  /* 0x30000053ff607230 */ /* 0x100fe20000004100 */
[-C--:B------:R-:W-:Y:S01]  /*5e80*/  F2FP.F16.E4M3.UNPACK_B R81, R88.reuse.H1 ;  /* 0x00000058ff51723e */ /* 0x080fe200030006ff */
[----:B------:R-:W-:Y:S01]  /*5e90*/  HADD2.F32 R83, -RZ, R83.H0_H0 ;  /* 0x20000053ff537230 */ /* 0x000fe20000004100 */
[----:B------:R-:W-:Y:S01]  /*5ea0*/  F2FP.F16.E4M3.UNPACK_B R88, R88 ;  /* 0x00000058ff58723e */ /* 0x000fe200020006ff */
[----:B------:R-:W-:Y:S01]  /*5eb0*/  HADD2.F32 R98, -RZ, R97.H1_H1 ;  /* 0x30000061ff627230 */ /* 0x000fe20000004100 */
[----:B------:R-:W-:Y:S01]  /*5ec0*/  F2FP.SATFINITE.E4M3.F32.PACK_AB_MERGE_C R91, R91, R46, RZ ;  /* 0x0000002e5b5b723e */ /* 0x000fe200048070ff */
[----:B------:R-:W-:-:S02]  /*5ed0*/  HADD2.F32 R90, -RZ, R81.H1_H1 ;  /* 0x30000051ff5a7230 */ /* 0x000fc40000004100 */
[----:B------:R-:W-:Y:S01]  /*5ee0*/  HADD2.F32 R81, -RZ, R81.H0_H0 ;  /* 0x20000051ff517230 */ /* 0x000fe20000004100 */
[----:B------:R-:W-:Y:S01]  /*5ef0*/  F2FP.SATFINITE.E4M3.F32.PACK_AB_MERGE_C R47, R47, R86, R91 ;  /* 0x000000562f2f723e */ /* 0x000fe2000480705b */
[----:B------:R-:W-:Y:S02]  /*5f00*/  HADD2.F32 R97, -RZ, R97.H0_H0 ;  /* 0x20000061ff617230 */ /* 0x000fe40000004100 */
[-C--:B------:R-:W-:Y:S01]  /*5f10*/  FMUL.FTZ R124, R90, R98.reuse ;  /* 0x000000625a7c7220 */ /* 0x080fe20000410000 */
[----:B------:R-:W-:-:S03]  /*5f20*/  FMUL.FTZ R99, R81, R98 ;  /* 0x0000006251637220 */ /* 0x000fc60000410000 */
[-C--:B------:R-:W-:Y:S01]  /*5f30*/  FFMA.FTZ R81, R81, R96.reuse, -R124 ;  /* 0x0000006051517223 */ /* 0x080fe2000001087c */
[----:B------:R-:W-:Y:S01]  /*5f40*/  FFMA.FTZ R90, R90, R96, R99 ;  /* 0x000000605a5a7223 */ /* 0x000fe20000010063 */
[--C-:B------:R-:W-:Y:S02]  /*5f50*/  HADD2.F32 R96, -RZ, R88.reuse.H1_H1 ;  /* 0x30000058ff607230 */ /* 0x100fe40000004100 */
[----:B------:R-:W-:Y:S02]  /*5f60*/  HADD2.F32 R88, -RZ, R88.H0_H0 ;  /* 0x20000058ff587230 */ /* 0x000fe40000004100 */
[----:B------:R-:W-:Y:S01]  /*5f70*/  F2FP.SATFINITE.E4M3.F32.PACK_AB_MERGE_C R81, R90, R81, RZ ;  /* 0x000000515a51723e */ /* 0x000fe200048070ff */
[-C--:B------:R-:W-:Y:S02]  /*5f80*/  FMUL.FTZ R99, R96, R97.reuse ;  /* 0x0000006160637220 */ /* 0x080fe40000410000 */
[C---:B------:R-:W-:Y:S02]  /*5f90*/  FMUL.FTZ R97, R88.reuse, R97 ;  /* 0x0000006158617220 */ /* 0x040fe40000410000 */
[----:B------:R-:W-:-:S02]  /*5fa0*/  FFMA.FTZ R99, R88, R83, -R99 ;  /* 0x0000005358637223 */ /* 0x000fc40000010863 */
[----:B------:R-:W-:-:S05]  /*5fb0*/  FFMA.FTZ R96, R96, R83, R97 ;  /* 0x0000005360607223 */ /* 0x000fca0000010061 */
[----:B------:R-:W-:-:S07]  /*5fc0*/  F2FP.SATFINITE.E4M3.F32.PACK_AB_MERGE_C R46, R96, R99, R81 ;  /* 0x00000063602e723e */ /* 0x000fce0004807051 */
.L_x_370:
[----:B------:R-:W-:Y:S05]  /*5fd0*/  BSYNC B3 ;  /* 0x0000000000037941 */ /* 0x000fea0003800000 */
.L_x_369:
[----:B--2---:R0:W-:Y:S02]  /*5fe0*/  STG.E.128 desc[UR54][R50.64+0x80], R44 ;  /* 0x0000802c32007986 */ /* 0x0041e4000c101d36 */
.L_x_368:
[----:B------:R-:W-:Y:S05]  /*5ff0*/  BSYNC B2 ;  /* 0x0000000000027941 */ /* 0x000fea0003800000 */
.L_x_367:
[----:B------:R-:W-:-:S13]  /*6000*/  ISETP.NE.AND P3, PT, R39, RZ, PT ;  /* 0x000000ff2700720c */ /* 0x000fda0003f65270 */
[----:B------:R-:W-:Y:S05]  /*6010*/  @!P3 BRA `(.L_x_350) ;  /* 0x0000000400b4b947 */ /* 0x000fea0003800000 */
[----:B0-234-:R0:W2:Y:S01]  /*6020*/  LDS.128 R44, [R41+0x29200] ;  /* 0x02920000292c7984 */ /* 0x01d0a20000000c00 */
[----:B------:R-:W-:Y:S01]  /*6030*/  ISETP.GE.AND P3, PT, R226, R133, PT ;  /* 0x00000085e200720c */ /* 0x000fe20003f66270 */
[----:B------:R-:W-:-:S12]  /*6040*/  BSSY B2, `(.L_x_371) ;  /* 0x0000069000027945 */ /* 0x000fd80003800000 */
[----:B0-----:R-:W-:Y:S05]  /*6050*/  @P3 BRA `(.L_x_372) ;  /* 0x00000004009c3947 */ /* 0x001fea0003800000 */
[----:B------:R-:W-:Y:S02]  /*6060*/  SHF.R.U32.HI R83, RZ, 0x8, R77 ;  /* 0x00000008ff537819 */ /* 0x000fe4000001164d */
[----:B------:R-:W-:Y:S02]  /*6070*/  SHF.R.U32.HI R78, RZ, 0x8, R79 ;  /* 0x00000008ff4e7819 */ /* 0x000fe4000001164f */
[----:B------:R-:W-:Y:S02]  /*6080*/  LOP3.LUT R76, R77, 0xff0000ff, RZ, 0xc0, !PT ;  /* 0xff0000ff4d4c7812 */ /* 0x000fe400078ec0ff */
[----:B------:R-:W-:Y:S01]  /*6090*/  SHF.R.U32.HI R81, RZ, 0x10, R77 ;  /* 0x00000010ff517819 */ /* 0x000fe2000001164d */
[----:B------:R-:W-:Y:S01]  /*60a0*/  IMAD.SHL.U32 R77, R83, 0x100, RZ ;  /* 0x00000100534d7824 */ /* 0x000fe200078e00ff */
[----:B------:R-:W-:Y:S02]  /*60b0*/  LOP3.LUT R80, R79, 0xff0000ff, RZ, 0xc0, !PT ;  /* 0xff0000ff4f507812 */ /* 0x000fe400078ec0ff */
[----:B------:R-:W-:Y:S01]  /*60c0*/  SHF.R.U32.HI R82, RZ, 0x10, R79 ;  /* 0x00000010ff527819 */ /* 0x000fe2000001164f */
[----:B------:R-:W-:Y:S01]  /*60d0*/  IMAD.SHL.U32 R79, R78, 0x100, RZ ;  /* 0x000001004e4f7824 */ /* 0x000fe200078e00ff */
[----:B------:R-:W-:Y:S01]  /*60e0*/  LOP3.LUT R76, R76, 0xff00, R77, 0xf8, !PT ;  /* 0x0000ff004c4c7812 */ /* 0x000fe200078ef84d */
[----:B------:R-:W-:Y:S01]  /*60f0*/  IMAD.U32 R77, R81, 0x10000, RZ ;  /* 0x00010000514d7824 */ /* 0x000fe200078e00ff */
[----:B------:R-:W-:Y:S01]  /*6100*/  SHF.L.U32 R82, R82, 0x10, RZ ;  /* 0x0000001052527819 */ /* 0x000fe200000006ff */
[----:B--2---:R-:W-:Y:S01]  /*6110*/  IMAD.MOV.U32 R78, RZ, RZ, R44 ;  /* 0x000000ffff4e7224 */ /* 0x004fe200078e002c */
[----:B------:R-:W-:-:S02]  /*6120*/  LOP3.LUT R79, R80, 0xff00, R79, 0xf8, !PT ;  /* 0x0000ff00504f7812 */ /* 0x000fc400078ef84f */
[----:B------:R-:W-:Y:S02]  /*6130*/  F2FP.F16.E4M3.UNPACK_B R80, R159.H1 ;  /* 0x0000009fff50723e */ /* 0x000fe400030006ff */
[-C--:B------:R-:W-:Y:S02]  /*6140*/  F2FP.F16.E4M3.UNPACK_B R44, R45.reuse ;  /* 0x0000002dff2c723e */ /* 0x080fe400020006ff */
[----:B------:R-:W-:Y:S01]  /*6150*/  LOP3.LUT R76, R76, 0xff0000, R77, 0xf8, !PT ;  /* 0x00ff00004c4c7812 */ /* 0x000fe200078ef84d */
[----:B------:R-:W-:Y:S01]  /*6160*/  HADD2.F32 R84, -RZ, R80.H0_H0 ;  /* 0x20000050ff547230 */ /* 0x000fe20000004100 */
[----:B------:R-:W-:Y:S01]  /*6170*/  LOP3.LUT R77, R79, 0xff0000, R82, 0xf8, !PT ;  /* 0x00ff00004f4d7812 */ /* 0x000fe200078ef852 */
[--C-:B------:R-:W-:Y:S01]  /*6180*/  HADD2.F32 R79, -RZ, R44.reuse.H1_H1 ;  /* 0x3000002cff4f7230 */ /* 0x100fe20000004100 */
[----:B------:R-:W-:Y:S01]  /*6190*/  F2FP.F16.E4M3.UNPACK_B R82, R150.H1 ;  /* 0x00000096ff52723e */ /* 0x000fe200030006ff */
[----:B------:R-:W-:Y:S01]  /*61a0*/  HADD2.F32 R44, -RZ, R44.H0_H0 ;  /* 0x2000002cff2c7230 */ /* 0x000fe20000004100 */
[----:B------:R-:W-:Y:S01]  /*61b0*/  F2FP.F16.E4M3.UNPACK_B R45, R45.H1 ;  /* 0x0000002dff2d723e */ /* 0x000fe200030006ff */
[----:B------:R-:W-:-:S02]  /*61c0*/  HADD2.F32 R85, -RZ, R80.H1_H1 ;  /* 0x30000050ff557230 */ /* 0x000fc40000004100 */
[CC--:B------:R-:W-:Y:S01]  /*61d0*/  FMUL.FTZ R87, R79.reuse, R84.reuse ;  /* 0x000000544f577220 */ /* 0x0c0fe20000410000 */
[--C-:B------:R-:W-:Y:S02]  /*61e0*/  HADD2.F32 R83, -RZ, R82.reuse.H0_H0 ;  /* 0x20000052ff537230 */ /* 0x100fe40000004100 */
[----:B------:R-:W-:Y:S01]  /*61f0*/  FMUL.FTZ R84, R44, R84 ;  /* 0x000000542c547220 */ /* 0x000fe20000410000 */
[--C-:B------:R-:W-:Y:S01]  /*6200*/  HADD2.F32 R80, -RZ, R45.reuse.H1_H1 ;  /* 0x3000002dff507230 */ /* 0x100fe20000004100 */
[----:B------:R-:W-:Y:S01]  /*6210*/  F2FP.F16.E4M3.UNPACK_B R159, R159 ;  /* 0x0000009fff9f723e */ /* 0x000fe200020006ff */
[----:B------:R-:W-:Y:S02]  /*6220*/  HADD2.F32 R81, -RZ, R45.H0_H0 ;  /* 0x2000002dff517230 */ /* 0x000fe40000004100 */
[----:B------:R-:W-:Y:S01]  /*6230*/  FFMA.FTZ R45, R79, R83, R84 ;  /* 0x000000534f2d7223 */ /* 0x000fe20000010054 */
[----:B------:R-:W-:Y:S02]  /*6240*/  HADD2.F32 R82, -RZ, R82.H1_H1 ;  /* 0x30000052ff527230 */ /* 0x000fe40000004100 */
[-C--:B------:R-:W-:Y:S01]  /*6250*/  FMUL.FTZ R86, R80, R85.reuse ;  /* 0x0000005550567220 */ /* 0x080fe20000410000 */
[-C--:B------:R-:W-:Y:S01]  /*6260*/  F2FP.F16.E4M3.UNPACK_B R79, R78.reuse.H1 ;  /* 0x0000004eff4f723e */ /* 0x080fe200030006ff */
[C---:B------:R-:W-:Y:S01]  /*6270*/  FMUL.FTZ R85, R81.reuse, R85 ;  /* 0x0000005551557220 */ /* 0x040fe20000410000 */
[----:B------:R-:W-:Y:S01]  /*6280*/  F2FP.F16.E4M3.UNPACK_B R78, R78 ;  /* 0x0000004eff4e723e */ /* 0x000fe200020006ff */
[----:B------:R-:W-:Y:S01]  /*6290*/  FFMA.FTZ R44, R44, R83, -R87 ;  /* 0x000000532c2c7223 */ /* 0x000fe20000010857 */
[-C--:B------:R-:W-:Y:S01]  /*62a0*/  FFMA.FTZ R81, R81, R82.reuse, -R86 ;  /* 0x0000005251517223 */ /* 0x080fe20000010856 */
[----:B------:R-:W-:Y:S01]  /*62b0*/  FFMA.FTZ R88, R80, R82, R85 ;  /* 0x0000005250587223 */ /* 0x000fe20000010055 */
[----:B------:R-:W-:Y:S01]  /*62c0*/  F2FP.F16.E4M3.UNPACK_B R150, R150 ;  /* 0x00000096ff96723e */ /* 0x000fe200020006ff */
[----:B------:R-:W-:Y:S01]  /*62d0*/  HADD2.F32 R84, -RZ, R159.H1_H1 ;  /* 0x3000009fff547230 */ /* 0x000fe20000004100 */
[----:B------:R-:W-:Y:S01]  /*62e0*/  F2FP.F16.E4M3.UNPACK_B R90, R77.H1 ;  /* 0x0000004dff5a723e */ /* 0x000fe200030006ff */
[--C-:B------:R-:W-:Y:S01]  /*62f0*/  HADD2.F32 R82, -RZ, R79.reuse.H0_H0 ;  /* 0x2000004fff527230 */ /* 0x100fe20000004100 */
[----:B------:R-:W-:Y:S01]  /*6300*/  F2FP.SATFINITE.E4M3.F32.PACK_AB_MERGE_C R81, R88, R81, RZ ;  /* 0x000000515851723e */ /* 0x000fe200048070ff */
[----:B------:R-:W-:-:S02]  /*6310*/  HADD2.F32 R83, -RZ, R79.H1_H1 ;  /* 0x3000004fff537230 */ /* 0x000fc40000004100 */
[----:B------:R-:W-:Y:S02]  /*6320*/  HADD2.F32 R159, -RZ, R159.H0_H0 ;  /* 0x2000009fff9f7230 */ /* 0x000fe40000004100 */
[-C--:B------:R-:W-:Y:S01]  /*6330*/  FMUL.FTZ R86, R82, R84.reuse ;  /* 0x0000005452567220 */ /* 0x080fe20000410000 */
[--C-:B------:R-:W-:Y:S02]  /*6340*/  HADD2.F32 R79, -RZ, R78.reuse.H0_H0 ;  /* 0x2000004eff4f7230 */ /* 0x100fe40000004100 */
[----:B------:R-:W-:Y:S01]  /*6350*/  FMUL.FTZ R85, R83, R84 ;  /* 0x0000005453557220 */ /* 0x000fe20000410000 */
[----:B------:R-:W-:Y:S01]  /*6360*/  HADD2.F32 R80, -RZ, R78.H1_H1 ;  /* 0x3000004eff507230 */ /* 0x000fe20000004100 */
[----:B------:R-:W-:Y:S01]  /*6370*/  F2FP.SATFINITE.E4M3.F32.PACK_AB_MERGE_C R45, R45, R44, R81 ;  /* 0x0000002c2d2d723e */ /* 0x000fe20004807051 */
[--C-:B------:R-:W-:Y:S02]  /*6380*/  HADD2.F32 R78, -RZ, R150.reuse.H1_H1 ;  /* 0x30000096ff4e7230 */ /* 0x100fe40000004100 */
[----:B------:R-:W-:-:S02]  /*6390*/  HADD2.F32 R150, -RZ, R150.H0_H0 ;  /* 0x20000096ff967230 */ /* 0x000fc40000004100 */
[-C--:B------:R-:W-:Y:S01]  /*63a0*/  FMUL.FTZ R84, R80, R159.reuse ;  /* 0x0000009f50547220 */ /* 0x080fe20000410000 */
[----:B------:R-:W-:Y:S01]  /*63b0*/  FMUL.FTZ R159, R79, R159 ;  /* 0x0000009f4f9f7220 */ /* 0x000fe20000410000 */
[-C--:B------:R-:W-:Y:S01]  /*63c0*/  FFMA.FTZ R85, R82, R78.reuse, -R85 ;  /* 0x0000004e52557223 */ /* 0x080fe20000010855 */
[----:B------:R-:W-:Y:S01]  /*63d0*/  FFMA.FTZ R86, R83, R78, R86 ;  /* 0x0000004e53567223 */ /* 0x000fe20000010056 */
[----:B------:R-:W-:Y:S01]  /*63e0*/  F2FP.F16.E4M3.UNPACK_B R82, R47.H1 ;  /* 0x0000002fff52723e */ /* 0x000fe200030006ff */
[-C--:B------:R-:W-:Y:S01]  /*63f0*/  FFMA.FTZ R78, R79, R150.reuse, -R84 ;  /* 0x000000964f4e7223 */ /* 0x080fe20000010854 */
[----:B------:R-:W-:Y:S01]  /*6400*/  FFMA.FTZ R79, R80, R150, R159 ;  /* 0x00000096504f7223 */ /* 0x000fe2000001009f */
[----:B------:R-:W-:Y:S01]  /*6410*/  F2FP.F16.E4M3.UNPACK_B R84, R46.H1 ;  /* 0x0000002eff54723e */ /* 0x000fe200030006ff */
[----:B------:R-:W-:Y:S01]  /*6420*/  HADD2.F32 R88, -RZ, R90.H1_H1 ;  /* 0x3000005aff587230 */ /* 0x000fe20000004100 */
[----:B------:R-:W-:Y:S01]  /*6430*/  F2FP.SATFINITE.E4M3.F32.PACK_AB_MERGE_C R80, R86, R85, RZ ;  /* 0x000000555650723e */ /* 0x000fe200048070ff */
[--C-:B------:R-:W-:Y:S01]  /*6440*/  HADD2.F32 R86, -RZ, R82.reuse.H0_H0 ;  /* 0x20000052ff567230 */ /* 0x100fe20000004100 */
[----:B------:R-:W-:Y:S01]  /*6450*/  F2FP.F16.E4M3.UNPACK_B R83, R77 ;  /* 0x0000004dff53723e */ /* 0x000fe200020006ff */
[----:B------:R-:W-:Y:S01]  /*6460*/  HADD2.F32 R87, -RZ, R82.H1_H1 ;  /* 0x30000052ff577230 */ /* 0x000fe20000004100 */
[-C--:B------:R-:W-:Y:S01]  /*6470*/  F2FP.F16.E4M3.UNPACK_B R82, R76.reuse.H1 ;  /* 0x0000004cff52723e */ /* 0x080fe200030006ff */
[----:B------:R-:W-:Y:S01]  /*6480*/  HADD2.F32 R85, -RZ, R84.H1_H1 ;  /* 0x30000054ff557230 */ /* 0x000fe20000004100 */
[----:B------:R-:W-:Y:S01]  /*6490*/  F2FP.F16.E4M3.UNPACK_B R77, R76 ;  /* 0x0000004cff4d723e */ /* 0x000fe200020006ff */
[----:B------:R-:W-:-:S02]  /*64a0*/  HADD2.F32 R91, -RZ, R83.H1_H1 ;  /* 0x30000053ff5b7230 */ /* 0x000fc40000004100 */
[-C--:B------:R-:W-:Y:S01]  /*64b0*/  FMUL.FTZ R97, R87, R88.reuse ;  /* 0x0000005857617220 */ /* 0x080fe20000410000 */
[----:B------:R-:W-:Y:S02]  /*64c0*/  HADD2.F32 R89, -RZ, R82.H1_H1 ;  /* 0x30000052ff597230 */ /* 0x000fe40000004100 */
[C---:B------:R-:W-:Y:S01]  /*64d0*/  FMUL.FTZ R98, R86.reuse, R88 ;  /* 0x0000005856627220 */ /* 0x040fe20000410000 */
[----:B------:R-:W-:Y:S01]  /*64e0*/  HADD2.F32 R84, -RZ, R84.H0_H0 ;  /* 0x20000054ff547230 */ /* 0x000fe20000004100 */
[----:B------:R-:W-:Y:S01]  /*64f0*/  F2FP.F16.E4M3.UNPACK_B R46, R46 ;  /* 0x0000002eff2e723e */ /* 0x000fe200020006ff */
[----:B------:R-:W-:Y:S02]  /*6500*/  HADD2.F32 R88, -RZ, R77.H1_H1 ;  /* 0x3000004dff587230 */ /* 0x000fe40000004100 */
[----:B------:R-:W-:Y:S01]  /*6510*/  FFMA.FTZ R76, R86, R89, -R97 ;  /* 0x00000059564c7223 */ /* 0x000fe20000010861 */
[----:B------:R-:W-:Y:S01]  /*6520*/  F2FP.F16.E4M3.UNPACK_B R86, R47 ;  /* 0x0000002fff56723e */ /* 0x000fe200020006ff */
[-C--:B------:R-:W-:Y:S01]  /*6530*/  FMUL.FTZ R96, R84, R91.reuse ;  /* 0x0000005b54607220 */ /* 0x080fe20000410000 */
[----:B------:R-:W-:Y:S01]  /*6540*/  FMUL.FTZ R97, R85, R91 ;  /* 0x0000005b55617220 */ /* 0x000fe20000410000 */
[----:B------:R-:W-:-:S02]  /*6550*/  HADD2.F32 R90, -RZ, R90.H0_H0 ;  /* 0x2000005aff5a7230 */ /* 0x000fc40000004100 */
[----:B------:R-:W-:Y:S01]  /*6560*/  FFMA.FTZ R47, R87, R89, R98 ;  /* 0x00000059572f7223 */ /* 0x000fe20000010062 */
[-C--:B------:R-:W-:Y:S01]  /*6570*/  FFMA.FTZ R91, R85, R88.reuse, R96 ;  /* 0x00000058555b7223 */ /* 0x080fe20000010060 */
[--C-:B------:R-:W-:Y:S02]  /*6580*/  HADD2.F32 R85, -RZ, R86.reuse.H1_H1 ;  /* 0x30000056ff557230 */ /* 0x100fe40000004100 */
[----:B------:R-:W-:Y:S01]  /*6590*/  FFMA.FTZ R84, R84, R88, -R97 ;  /* 0x0000005854547223 */ /* 0x000fe20000010861 */
[----:B------:R-:W-:Y:S01]  /*65a0*/  HADD2.F32 R86, -RZ, R86.H0_H0 ;  /* 0x20000056ff567230 */ /* 0x000fe20000004100 */
[----:B------:R-:W-:Y:S01]  /*65b0*/  F2FP.SATFINITE.E4M3.F32.PACK_AB_MERGE_C R47, R47, R76, RZ ;  /* 0x0000004c2f2f723e */ /* 0x000fe200048070ff */
[----:B------:R-:W-:Y:S02]  /*65c0*/  HADD2.F32 R87, -RZ, R82.H0_H0 ;  /* 0x20000052ff577230 */ /* 0x000fe40000004100 */
[----:B------:R-:W-:Y:S01]  /*65d0*/  FMUL.FTZ R89, R85, R90 ;  /* 0x0000005a55597220 */ /* 0x000fe20000410000 */
[----:B------:R-:W-:-:S02]  /*65e0*/  HADD2.F32 R83, -RZ, R83.H0_H0 ;  /* 0x20000053ff537230 */ /* 0x000fc40000004100 */
[C---:B------:R-:W-:Y:S01]  /*65f0*/  FMUL.FTZ R90, R86.reuse, R90 ;  /* 0x0000005a565a7220 */ /* 0x040fe20000410000 */
[--C-:B------:R-:W-:Y:S02]  /*6600*/  HADD2.F32 R82, -RZ, R46.reuse.H1_H1 ;  /* 0x3000002eff527230 */ /* 0x100fe40000004100 */
[-C--:B------:R-:W-:Y:S01]  /*6610*/  FFMA.FTZ R86, R86, R87.reuse, -R89 ;  /* 0x0000005756567223 */ /* 0x080fe20000010859 */
[----:B------:R-:W-:Y:S02]  /*6620*/  HADD2.F32 R46, -RZ, R46.H0_H0 ;  /* 0x2000002eff2e7230 */ /* 0x000fe40000004100 */
[----:B------:R-:W-:Y:S01]  /*6630*/  FFMA.FTZ R85, R85, R87, R90 ;  /* 0x0000005755557223 */ /* 0x000fe2000001005a */
[----:B------:R-:W-:Y:S02]  /*6640*/  HADD2.F32 R77, -RZ, R77.H0_H0 ;  /* 0x2000004dff4d7230 */ /* 0x000fe40000004100 */
[-C--:B------:R-:W-:Y:S01]  /*6650*/  FMUL.FTZ R89, R82, R83.reuse ;  /* 0x0000005352597220 */ /* 0x080fe20000410000 */
[----:B------:R-:W-:Y:S01]  /*6660*/  F2FP.SATFINITE.E4M3.F32.PACK_AB_MERGE_C R84, R91, R84, RZ ;  /* 0x000000545b54723e */ /* 0x000fe200048070ff */
[C---:B------:R-:W-:Y:S01]  /*6670*/  FMUL.FTZ R83, R46.reuse, R83 ;  /* 0x000000532e537220 */ /* 0x040fe20000410000 */
[----:B------:R-:W-:Y:S01]  /*6680*/  F2FP.SATFINITE.E4M3.F32.PACK_AB_MERGE_C R44, R79, R78, R80 ;  /* 0x0000004e4f2c723e */ /* 0x000fe20004807050 */
[-C--:B------:R-:W-:Y:S01]  /*6690*/  FFMA.FTZ R89, R46, R77.reuse, -R89 ;  /* 0x0000004d2e597223 */ /* 0x080fe20000010859 */
[----:B------:R-:W-:Y:S01]  /*66a0*/  F2FP.SATFINITE.E4M3.F32.PACK_AB_MERGE_C R47, R85, R86, R47 ;  /* 0x00000056552f723e */ /* 0x000fe2000480702f */
[----:B------:R-:W-:-:S05]  /*66b0*/  FFMA.FTZ R82, R82, R77, R83 ;  /* 0x0000004d52527223 */ /* 0x000fca0000010053 */
[----:B------:R-:W-:-:S07]  /*66c0*/  F2FP.SATFINITE.E4M3.F32.PACK_AB_MERGE_C R46, R82, R89, R84 ;  /* 0x00000059522e723e */ /* 0x000fce0004807054 */
.L_x_372:
[----:B------:R-:W-:Y:S05]  /*66d0*/  BSYNC B2 ;  /* 0x0000000000027941 */ /* 0x000fea0003800000 */
.L_x_371:
[----:B--2---:R0:W-:Y:S02]  /*66e0*/  STG.E.128 desc[UR54][R50.64+0xa0], R44 ;  /* 0x0000a02c32007986 */ /* 0x0041e4000c101d36 */
.L_x_350:
[----:B------:R-:W-:Y:S05]  /*66f0*/  BSYNC B1 ;  /* 0x0000000000017941 */ /* 0x000fea0003800000 */
.L_x_349:
[----:B------:R-:W-:Y:S05]  /*6700*/  @P4 BRA `(.L_x_373) ;  /* 0x0000009400184947 */ /* 0x000fea0003800000 */
[----:B------:R-:W-:Y:S01]  /*6710*/  ISETP.NE.AND P3, PT, R34, RZ, PT ;  /* 0x000000ff2200720c */ /* 0x000fe20003f65270 */
[----:B------:R-:W-:-:S12]  /*6720*/  BSSY B1, `(.L_x_374) ;  /* 0x000006f000017945 */ /* 0x000fd80003800000 */
[----:B------:R-:W-:Y:S05]  /*6730*/  @!P3 BRA `(.L_x_375) ;  /* 0x0000000400b4b947 */ /* 0x000fea0003800000 */
[----:B0-234-:R0:W2:Y:S01]  /*6740*/  LDS.128 R44, [R40+0x26200] ;  /* 0x02620000282c7984 */ /* 0x01d0a20000000c00 */
[----:B------:R-:W-:Y:S01]  /*6750*/  ISETP.GE.AND P3, PT, R22, R133, PT ;  /* 0x000000851600720c */ /* 0x000fe20003f66270 */
[----:B------:R-:W-:-:S12]  /*6760*/  BSSY B2, `(.L_x_376) ;  /* 0x0000069000027945 */ /* 0x000fd80003800000 */
[----:B0-----:R-:W-:Y:S05]  /*6770*/  @P3 BRA `(.L_x_377) ;  /* 0x00000004009c3947 */ /* 0x001fea0003800000 */
[----:B------:R-:W-:Y:S01]  /*6780*/  SHF.R.U32.HI R51, RZ, 0x8, R73 ;  /* 0x00000008ff337819 */ /* 0x000fe20000011649 */
[----:B--2---:R-:W-:Y:S01]  /*6790*/  IMAD.MOV.U32 R72, RZ, RZ, R44 ;  /* 0x000000ffff487224 */ /* 0x004fe200078e002c */
[----:B------:R-:W-:Y:S02]  /*67a0*/  SHF.R.U32.HI R74, RZ, 0x8, R75 ;  /* 0x00000008ff4a7819 */ /* 0x000fe4000001164b */
[----:B------:R-:W-:Y:S01]  /*67b0*/  LOP3.LUT R50, R73, 0xff0000ff, RZ, 0xc0, !PT ;  /* 0xff0000ff49327812 */ /* 0x000fe200078ec0ff */
[----:B------:R-:W-:Y:S01]  /*67c0*/  IMAD.SHL.U32 R51, R51, 0x100, RZ ;  /* 0x0000010033337824 */ /* 0x000fe200078e00ff */
[----:B------:R-:W-:Y:S01]  /*67d0*/  SHF.R.U32.HI R77, RZ, 0x10, R73 ;  /* 0x00000010ff4d7819 */ /* 0x000fe20000011649 */
[----:B------:R-:W-:Y:S01]  /*67e0*/  IMAD.SHL.U32 R74, R74, 0x100, RZ ;  /* 0x000001004a4a7824 */ /* 0x000fe200078e00ff */
[----:B------:R-:W-:Y:S02]  /*67f0*/  SHF.R.U32.HI R76, RZ, 0x10, R75 ;  /* 0x00000010ff4c7819 */ /* 0x000fe4000001164b */
[----:B------:R-:W-:-:S02]  /*6800*/  LOP3.LUT R73, R75, 0xff0000ff, RZ, 0xc0, !PT ;  /* 0xff0000ff4b497812 */ /* 0x000fc400078ec0ff */
[----:B------:R-:W-:Y:S01]  /*6810*/  LOP3.LUT R50, R50, 0xff00, R51, 0xf8, !PT ;  /* 0x0000ff0032327812 */ /* 0x000fe200078ef833 */
[----:B------:R-:W-:Y:S01]  /*6820*/  IMAD.U32 R51, R77, 0x10000, RZ ;  /* 0x000100004d337824 */ /* 0x000fe200078e00ff */
[----:B------:R-:W-:Y:S01]  /*6830*/  LOP3.LUT R73, R73, 0xff00, R74, 0xf8, !PT ;  /* 0x0000ff0049497812 */ /* 0x000fe200078ef84a */
[----:B------:R-:W-:Y:S01]  /*6840*/  IMAD.U32 R76, R76, 0x10000, RZ ;  /* 0x000100004c4c7824 */ /* 0x000fe200078e00ff */
        /* <DEDUP_REMOVED lines=12> */
[C---:B------:R-:W-:Y:S01]  /*6910*/  FMUL.FTZ R78, R44.reuse, R78 ;  /* 0x0000004e2c4e7220 */ /* 0x040fe20000410000 */
[--C-:B------:R-:W-:Y:S01]  /*6920*/  HADD2.F32 R75, -RZ, R45.reuse.H1_H1 ;  /* 0x3000002dff4b7230 */ /* 0x100fe20000004100 */
[----:B------:R-:W-:Y:S01]  /*6930*/  F2FP.F16.E4M3.UNPACK_B R158, R158 ;  /* 0x0000009eff9e723e */ /* 0x000fe200020006ff */
[----:B------:R-:W-:Y:S02]  /*6940*/  HADD2.F32 R74, -RZ, R45.H0_H0 ;  /* 0x2000002dff4a7230 */ /* 0x000fe40000004100 */
[-C--:B------:R-:W-:Y:S01]  /*6950*/  FFMA.FTZ R44, R44, R77.reuse, -R81 ;  /* 0x0000004d2c2c7223 */ /* 0x080fe20000010851 */
[----:B------:R-:W-:Y:S02]  /*6960*/  HADD2.F32 R76, -RZ, R76.H1_H1 ;  /* 0x3000004cff4c7230 */ /* 0x000fe40000004100 */
[----:B------:R-:W-:Y:S01]  /*6970*/  FFMA.FTZ R45, R73, R77, R78 ;  /* 0x0000004d492d7223 */ /* 0x000fe2000001004e */
[CC--:B------:R-:W-:Y:S01]  /*6980*/  FMUL.FTZ R81, R75.reuse, R79.reuse ;  /* 0x0000004f4b517220 */ /* 0x0c0fe20000410000 */
[C---:B------:R-:W-:Y:S01]  /*6990*/  FMUL.FTZ R80, R74.reuse, R79 ;  /* 0x0000004f4a507220 */ /* 0x040fe20000410000 */
[-C--:B------:R-:W-:Y:S01]  /*69a0*/  F2FP.F16.E4M3.UNPACK_B R73, R72.reuse.H1 ;  /* 0x00000048ff49723e */ /* 0x080fe200030006ff */
[----:B------:R-:W-:Y:S01]  /*69b0*/  HADD2.F32 R77, -RZ, R158.H1_H1 ;  /* 0x3000009eff4d7230 */ /* 0x000fe20000004100 */
[----:B------:R-:W-:Y:S01]  /*69c0*/  F2FP.F16.E4M3.UNPACK_B R72, R72 ;  /* 0x00000048ff48723e */ /* 0x000fe200020006ff */
[-C--:B------:R-:W-:Y:S01]  /*69d0*/  FFMA.FTZ R81, R74, R76.reuse, -R81 ;  /* 0x0000004c4a517223 */ /* 0x080fe20000010851 */
[----:B------:R-:W-:Y:S01]  /*69e0*/  FFMA.FTZ R82, R75, R76, R80 ;  /* 0x0000004c4b527223 */ /* 0x000fe20000010050 */
[----:B------:R-:W-:Y:S01]  /*69f0*/  F2FP.F16.E4M3.UNPACK_B R156, R156 ;  /* 0x0000009cff9c723e */ /* 0x000fe200020006ff */
[--C-:B------:R-:W-:Y:S01]  /*6a00*/  HADD2.F32 R75, -RZ, R73.reuse.H0_H0 ;  /* 0x20000049ff4b7230 */ /* 0x100fe20000004100 */
[----:B------:R-:W-:Y:S01]  /*6a10*/  F2FP.F16.E4M3.UNPACK_B R83, R51.H1 ;  /* 0x00000033ff53723e */ /* 0x000fe200030006ff */
[----:B------:R-:W-:-:S02]  /*6a20*/  HADD2.F32 R76, -RZ, R73.H1_H1 ;  /* 0x30000049ff4c7230 */ /* 0x000fc40000004100 */
[----:B------:R-:W-:Y:S02]  /*6a30*/  HADD2.F32 R158, -RZ, R158.H0_H0 ;  /* 0x2000009eff9e7230 */ /* 0x000fe40000004100 */
[-C--:B------:R-:W-:Y:S01]  /*6a40*/  FMUL.FTZ R79, R75, R77.reuse ;  /* 0x0000004d4b4f7220 */ /* 0x080fe20000410000 */
[--C-:B------:R-:W-:Y:S02]  /*6a50*/  HADD2.F32 R74, -RZ, R72.reuse.H1_H1 ;  /* 0x30000048ff4a7230 */ /* 0x100fe40000004100 */
[----:B------:R-:W-:Y:S01]  /*6a60*/  FMUL.FTZ R80, R76, R77 ;  /* 0x0000004d4c507220 */ /* 0x000fe20000410000 */
[----:B------:R-:W-:Y:S02]  /*6a70*/  HADD2.F32 R73, -RZ, R72.H0_H0 ;  /* 0x20000048ff497230 */ /* 0x000fe40000004100 */
[--C-:B------:R-:W-:Y:S02]  /*6a80*/  HADD2.F32 R72, -RZ, R156.reuse.H1_H1 ;  /* 0x3000009cff487230 */ /* 0x100fe40000004100 */
[----:B------:R-:W-:Y:S01]  /*6a90*/  FMUL.FTZ R78, R74, R158 ;  /* 0x0000009e4a4e7220 */ /* 0x000fe20000410000 */
[----:B------:R-:W-:-:S02]  /*6aa0*/  HADD2.F32 R156, -RZ, R156.H0_H0 ;  /* 0x2000009cff9c7230 */ /* 0x000fc40000004100 */
[----:B------:R-:W-:Y:S01]  /*6ab0*/  FMUL.FTZ R77, R73, R158 ;  /* 0x0000009e494d7220 */ /* 0x000fe20000410000 */
[--C-:B------:R-:W-:Y:S02]  /*6ac0*/  HADD2.F32 R85, -RZ, R83.reuse.H1_H1 ;  /* 0x30000053ff557230 */ /* 0x100fe40000004100 */
[-C--:B------:R-:W-:Y:S01]  /*6ad0*/  FFMA.FTZ R75, R75, R72.reuse, -R80 ;  /* 0x000000484b4b7223 */ /* 0x080fe20000010850 */
[----:B------:R-:W-:Y:S01]  /*6ae0*/  FFMA.FTZ R76, R76, R72, R79 ;  /* 0x000000484c4c7223 */ /* 0x000fe2000001004f */
[-C--:B------:R-:W-:Y:S01]  /*6af0*/  FFMA.FTZ R72, R73, R156.reuse, -R78 ;  /* 0x0000009c49487223 */ /* 0x080fe2000001084e */
[----:B------:R-:W-:Y:S01]  /*6b00*/  FFMA.FTZ R73, R74, R156, R77 ;  /* 0x0000009c4a497223 */ /* 0x000fe2000001004d */
[----:B------:R-:W-:Y:S01]  /*6b10*/  F2FP.F16.E4M3.UNPACK_B R77, R47.H1 ;  /* 0x0000002fff4d723e */ /* 0x000fe200030006ff */
[----:B------:R-:W-:Y:S01]  /*6b20*/  HADD2.F32 R83, -RZ, R83.H0_H0 ;  /* 0x20000053ff537230 */ /* 0x000fe20000004100 */
[----:B------:R-:W-:Y:S02]  /*6b30*/  F2FP.SATFINITE.E4M3.F32.PACK_AB_MERGE_C R74, R82, R81, RZ ;  /* 0x00000051524a723e */ /* 0x000fe400048070ff */
[----:B------:R-:W-:Y:S01]  /*6b40*/  F2FP.SATFINITE.E4M3.F32.PACK_AB_MERGE_C R75, R76, R75, RZ ;  /* 0x0000004b4c4b723e */ /* 0x000fe200048070ff */
[--C-:B------:R-:W-:Y:S01]  /*6b50*/  HADD2.F32 R78, -RZ, R77.reuse.H0_H0 ;  /* 0x2000004dff4e7230 */ /* 0x100fe20000004100 */
[----:B------:R-:W-:Y:S01]  /*6b60*/  F2FP.F16.E4M3.UNPACK_B R80, R50.H1 ;  /* 0x00000032ff50723e */ /* 0x000fe200030006ff */
[----:B------:R-:W-:Y:S01]  /*6b70*/  HADD2.F32 R77, -RZ, R77.H1_H1 ;  /* 0x3000004dff4d7230 */ /* 0x000fe20000004100 */
[----:B------:R-:W-:-:S02]  /*6b80*/  F2FP.F16.E4M3.UNPACK_B R76, R46.H1 ;  /* 0x0000002eff4c723e */ /* 0x000fc400030006ff */
[----:B------:R-:W-:Y:S01]  /*6b90*/  F2FP.F16.E4M3.UNPACK_B R82, R51 ;  /* 0x00000033ff52723e */ /* 0x000fe200020006ff */
[----:B------:R-:W-:Y:S01]  /*6ba0*/  HADD2.F32 R81, -RZ, R80.H1_H1 ;  /* 0x30000050ff517230 */ /* 0x000fe20000004100 */
[----:B------:R-:W-:Y:S01]  /*6bb0*/  F2FP.F16.E4M3.UNPACK_B R79, R50 ;  /* 0x00000032ff4f723e */ /* 0x000fe200020006ff */
[----:B------:R-:W-:Y:S02]  /*6bc0*/  HADD2.F32 R51, -RZ, R76.H1_H1 ;  /* 0x3000004cff337230 */ /* 0x000fe40000004100 */
[-C--:B------:R-:W-:Y:S01]  /*6bd0*/  FMUL.FTZ R87, R77, R85.reuse ;  /* 0x000000554d577220 */ /* 0x080fe20000410000 */
[----:B------:R-:W-:Y:S02]  /*6be0*/  HADD2.F32 R84, -RZ, R82.H1_H1 ;  /* 0x30000052ff547230 */ /* 0x000fe40000004100 */
[C---:B------:R-:W-:Y:S01]  /*6bf0*/  FMUL.FTZ R86, R78.reuse, R85 ;  /* 0x000000554e567220 */ /* 0x040fe20000410000 */
[----:B------:R-:W-:Y:S02]  /*6c00*/  HADD2.F32 R76, -RZ, R76.H0_H0 ;  /* 0x2000004cff4c7230 */ /* 0x000fe40000004100 */
[----:B------:R-:W-:Y:S01]  /*6c10*/  FFMA.FTZ R50, R78, R81, -R87 ;  /* 0x000000514e327223 */ /* 0x000fe20000010857 */
[----:B------:R-:W-:-:S02]  /*6c20*/  HADD2.F32 R78, -RZ, R79.H1_H1 ;  /* 0x3000004fff4e7230 */ /* 0x000fc40000004100 */
[CC--:B------:R-:W-:Y:S01]  /*6c30*/  FMUL.FTZ R85, R51.reuse, R84.reuse ;  /* 0x0000005433557220 */ /* 0x0c0fe20000410000 */
[----:B------:R-:W-:Y:S01]  /*6c40*/  F2FP.F16.E4M3.UNPACK_B R47, R47 ;  /* 0x0000002fff2f723e */ /* 0x000fe200020006ff */
[C---:B------:R-:W-:Y:S01]  /*6c50*/  FMUL.FTZ R84, R76.reuse, R84 ;  /* 0x000000544c547220 */ /* 0x040fe20000410000 */
[----:B------:R-:W-:Y:S01]  /*6c60*/  F2FP.F16.E4M3.UNPACK_B R46, R46 ;  /* 0x0000002eff2e723e */ /* 0x000fe200020006ff */
[-C--:B------:R-:W-:Y:S01]  /*6c70*/  FFMA.FTZ R85, R76, R78.reuse, -R85 ;  /* 0x0000004e4c557223 */ /* 0x080fe20000010855 */
[----:B------:R-:W-:Y:S02]  /*6c80*/  HADD2.F32 R82, -RZ, R82.H0_H0 ;  /* 0x20000052ff527230 */ /* 0x000fe40000004100 */
[----:B------:R-:W-:Y:S01]  /*6c90*/  FFMA.FTZ R84, R51, R78, R84 ;  /* 0x0000004e33547223 */ /* 0x000fe20000010054 */
[--C-:B------:R-:W-:Y:S02]  /*6ca0*/  HADD2.F32 R51, -RZ, R47.reuse.H0_H0 ;  /* 0x2000002fff337230 */ /* 0x100fe40000004100 */
[----:B------:R-:W-:Y:S01]  /*6cb0*/  FFMA.FTZ R81, R77, R81, R86 ;  /* 0x000000514d517223 */ /* 0x000fe20000010056 */
[----:B------:R-:W-:Y:S01]  /*6cc0*/  HADD2.F32 R76, -RZ, R47.H1_H1 ;  /* 0x3000002fff4c7230 */ /* 0x000fe20000004100 */
[----:B------:R-:W-:Y:S01]  /*6cd0*/  F2FP.SATFINITE.E4M3.F32.PACK_AB_MERGE_C R45, R45, R44, R74 ;  /* 0x0000002c2d2d723e */ /* 0x000fe2000480704a */
[--C-:B------:R-:W-:Y:S01]  /*6ce0*/  HADD2.F32 R47, -RZ, R46.reuse.H0_H0 ;  /* 0x2000002eff2f7230 */ /* 0x100fe20000004100 */
[----:B------:R-:W-:Y:S01]  /*6cf0*/  F2FP.SATFINITE.E4M3.F32.PACK_AB_MERGE_C R84, R84, R85, RZ ;  /* 0x000000555454723e */ /* 0x000fe200048070ff */
[----:B------:R-:W-:-:S02]  /*6d00*/  HADD2.F32 R46, -RZ, R46.H1_H1 ;  /* 0x3000002eff2e7230 */ /* 0x000fc40000004100 */
[-C--:B------:R-:W-:Y:S01]  /*6d10*/  FMUL.FTZ R86, R76, R83.reuse ;  /* 0x000000534c567220 */ /* 0x080fe20000410000 */
[----:B------:R-:W-:Y:S02]  /*6d20*/  HADD2.F32 R80, -RZ, R80.H0_H0 ;  /* 0x20000050ff507230 */ /* 0x000fe40000004100 */
[----:B------:R-:W-:Y:S01]  /*6d30*/  FMUL.FTZ R83, R51, R83 ;  /* 0x0000005333537220 */ /* 0x000fe20000410000 */
[----:B------:R-:W-:Y:S02]  /*6d40*/  HADD2.F32 R79, -RZ, R79.H0_H0 ;  /* 0x2000004fff4f7230 */ /* 0x000fe40000004100 */
[-C--:B------:R-:W-:Y:S01]  /*6d50*/  FMUL.FTZ R78, R46, R82.reuse ;  /* 0x000000522e4e7220 */ /* 0x080fe20000410000 */
[----:B------:R-:W-:Y:S01]  /*6d60*/  FMUL.FTZ R77, R47, R82 ;  /* 0x000000522f4d7220 */ /* 0x000fe20000410000 */
[-C--:B------:R-:W-:Y:S01]  /*6d70*/  FFMA.FTZ R86, R51, R80.reuse, -R86 ;  /* 0x0000005033567223 */ /* 0x080fe20000010856 */
[----:B------:R-:W-:Y:S01]  /*6d80*/  FFMA.FTZ R83, R76, R80, R83 ;  /* 0x000000504c537223 */ /* 0x000fe20000010053 */
[-C--:B------:R-:W-:Y:S01]  /*6d90*/  FFMA.FTZ R78, R47, R79.reuse, -R78 ;  /* 0x0000004f2f4e7223 */ /* 0x080fe2000001084e */
[----:B------:R-:W-:Y:S01]  /*6da0*/  FFMA.FTZ R77, R46, R79, R77 ;  /* 0x0000004f2e4d7223 */ /* 0x000fe2000001004d */
[----:B------:R-:W-:-:S02]  /*6db0*/  F2FP.SATFINITE.E4M3.F32.PACK_AB_MERGE_C R50, R81, R50, RZ ;  /* 0x000000325132723e */ /* 0x000fc400048070ff */
[----:B------:R-:W-:Y:S02]  /*6dc0*/  F2FP.SATFINITE.E4M3.F32.PACK_AB_MERGE_C R44, R73, R72, R75 ;  /* 0x00000048492c723e */ /* 0x000fe4000480704b */
[----:B------:R-:W-:Y:S02]  /*6dd0*/  F2FP.SATFINITE.E4M3.F32.PACK_AB_MERGE_C R46, R77, R78, R84 ;  /* 0x0000004e4d2e723e */ /* 0x000fe40004807054 */
[----:B------:R-:W-:-:S07]  /*6de0*/  F2FP.SATFINITE.E4M3.F32.PACK_AB_MERGE_C R47, R83, R86, R50 ;  /* 0x00000056532f723e */ /* 0x000fce0004807032 */
.L_x_377:
[----:B------:R-:W-:Y:S05]  /*6df0*/  BSYNC B2 ;  /* 0x0000000000027941 */ /* 0x000fea0003800000 */
.L_x_376:
[----:B--2---:R0:W-:Y:S02]  /*6e00*/  STG.E.128 desc[UR54][R48.64], R44 ;  /* 0x0000002c30007986 */ /* 0x0041e4000c101d36 */
.L_x_375:
[----:B------:R-:W-:Y:S05]  /*6e10*/  BSYNC B1 ;  /* 0x0000000000017941 */ /* 0x000fea0003800000 */
.L_x_374:
        /* <DEDUP_REMOVED lines=10> */
[----:B------:R-:W-:Y:S01]  /*6ec0*/  SHF.R.U32.HI R74, RZ, 0x10, R69 ;  /* 0x00000010ff4a7819 */ /* 0x000fe20000011645 */
[----:B------:R-:W-:Y:S01]  /*6ed0*/  IMAD.SHL.U32 R50, R50, 0x100, RZ ;  /* 0x0000010032327824 */ /* 0x000fe200078e00ff */
[----:B------:R-:W-:Y:S01]  /*6ee0*/  LOP3.LUT R69, R69, 0xff0000ff, RZ, 0xc0, !PT ;  /* 0xff0000ff45457812 */ /* 0x000fe200078ec0ff */
[----:B------:R-:W-:Y:S01]  /*6ef0*/  IMAD.SHL.U32 R70, R70, 0x100, RZ ;  /* 0x0000010046467824 */ /* 0x000fe200078e00ff */
[----:B------:R-:W-:Y:S02]  /*6f00*/  SHF.R.U32.HI R73, RZ, 0x10, R71 ;  /* 0x00000010ff497819 */ /* 0x000fe40000011647 */
[----:B------:R-:W-:-:S02]  /*6f10*/  LOP3.LUT R71, R71, 0xff0000ff, RZ, 0xc0, !PT ;  /* 0xff0000ff47477812 */ /* 0x000fc400078ec0ff */
[----:B------:R-:W-:Y:S01]  /*6f20*/  MOV R51, R45 ;  /* 0x0000002d00337202 */ /* 0x000fe20000000f00 */
[----:B------:R-:W-:Y:S01]  /*6f30*/  IMAD.U32 R45, R74, 0x10000, RZ ;  /* 0x000100004a2d7824 */ /* 0x000fe200078e00ff */
[----:B------:R-:W-:Y:S01]  /*6f40*/  LOP3.LUT R50, R69, 0xff00, R50, 0xf8, !PT ;  /* 0x0000ff0045327812 */ /* 0x000fe200078ef832 */
[----:B------:R-:W-:Y:S01]  /*6f50*/  IMAD.U32 R69, R73, 0x10000, RZ ;  /* 0x0001000049457824 */ /* 0x000fe200078e00ff */
[----:B------:R-:W-:Y:S02]  /*6f60*/  LOP3.LUT R72, R71, 0xff00, R70, 0xf8, !PT ;  /* 0x0000ff0047487812 */ /* 0x000fe400078ef846 */
[----:B------:R-:W-:Y:S02]  /*6f70*/  F2FP.F16.E4M3.UNPACK_B R70, R154.H1 ;  /* 0x0000009aff46723e */ /* 0x000fe400030006ff */
[----:B------:R-:W-:Y:S02]  /*6f80*/  F2FP.F16.E4M3.UNPACK_B R44, R51 ;  /* 0x00000033ff2c723e */ /* 0x000fe400020006ff */
        /* <DEDUP_REMOVED lines=54> */
[----:B------:R-:W-:Y:S01]  /*72f0*/  FMUL.FTZ R45, R73, R80 ;  /* 0x00000050492d7220 */ /* 0x000fe20000410000 */
[----:B------:R-:W-:Y:S01]  /*7300*/  HADD2.F32 R81, -RZ, R78.H1_H1 ;  /* 0x3000004eff517230 */ /* 0x000fe20000004100 */
[----:B------:R-:W-:Y:S01]  /*7310*/  F2FP.F16.E4M3.UNPACK_B R47, R47 ;  /* 0x0000002fff2f723e */ /* 0x000fe200020006ff */
[----:B------:R-:W-:Y:S02]  /*7320*/  HADD2.F32 R72, -RZ, R72.H0_H0 ;  /* 0x20000048ff487230 */ /* 0x000fe40000004100 */
[----:B------:R-:W-:Y:S01]  /*7330*/  FFMA.FTZ R82, R74, R77, -R45 ;  /* 0x0000004d4a527223 */ /* 0x000fe2000001082d */
[----:B------:R-:W-:-:S02]  /*7340*/  HADD2.F32 R45, -RZ, R75.H1_H1 ;  /* 0x3000004bff2d7230 */ /* 0x000fc40000004100 */
[-C--:B------:R-:W-:Y:S01]  /*7350*/  FMUL.FTZ R83, R50, R81.reuse ;  /* 0x0000005132537220 */ /* 0x080fe20000410000 */
[----:B------:R-:W-:Y:S01]  /*7360*/  F2FP.F16.E4M3.UNPACK_B R46, R46 ;  /* 0x0000002eff2e723e */ /* 0x000fe200020006ff */
[----:B------:R-:W-:Y:S01]  /*7370*/  FMUL.FTZ R81, R72, R81 ;  /* 0x0000005148517220 */ /* 0x000fe20000410000 */
[----:B------:R-:W-:Y:S01]  /*7380*/  FMUL.FTZ R80, R74, R80 ;  /* 0x000000504a507220 */ /* 0x000fe20000410000 */
[-C--:B------:R-:W-:Y:S01]  /*7390*/  FFMA.FTZ R83, R72, R45.reuse, -R83 ;  /* 0x0000002d48537223 */ /* 0x080fe20000010853 */
[----:B------:R-:W-:Y:S02]  /*73a0*/  HADD2.F32 R78, -RZ, R78.H0_H0 ;  /* 0x2000004eff4e7230 */ /* 0x000fe40000004100 */
[----:B------:R-:W-:Y:S01]  /*73b0*/  FFMA.FTZ R74, R50, R45, R81 ;  /* 0x0000002d324a7223 */ /* 0x000fe20000010051 */
[----:B------:R-:W-:Y:S02]  /*73c0*/  HADD2.F32 R50, -RZ, R47.H0_H0 ;  /* 0x2000002fff327230 */ /* 0x000fe40000004100 */
[----:B------:R-:W-:Y:S01]  /*73d0*/  FFMA.FTZ R85, R73, R77, R80 ;  /* 0x0000004d49557223 */ /* 0x000fe20000010050 */
[----:B------:R-:W-:-:S02]  /*73e0*/  HADD2.F32 R45, -RZ, R46.H0_H0 ;  /* 0x2000002eff2d7230 */ /* 0x000fc40000004100 */
[----:B------:R-:W-:Y:S02]  /*73f0*/  HADD2.F32 R47, -RZ, R47.H1_H1 ;  /* 0x3000002fff2f7230 */ /* 0x000fe40000004100 */
[-C--:B------:R-:W-:Y:S01]  /*7400*/  FMUL.FTZ R80, R50, R79.reuse ;  /* 0x0000004f32507220 */ /* 0x080fe20000410000 */
[----:B------:R-:W-:Y:S02]  /*7410*/  HADD2.F32 R46, -RZ, R46.H1_H1 ;  /* 0x3000002eff2e7230 */ /* 0x000fe40000004100 */
[-C--:B------:R-:W-:Y:S01]  /*7420*/  FMUL.FTZ R73, R45, R78.reuse ;  /* 0x0000004e2d497220 */ /* 0x080fe20000410000 */
[----:B------:R-:W-:Y:S02]  /*7430*/  HADD2.F32 R76, -RZ, R76.H0_H0 ;  /* 0x2000004cff4c7230 */ /* 0x000fe40000004100 */
[C---:B------:R-:W-:Y:S01]  /*7440*/  FMUL.FTZ R77, R47.reuse, R79 ;  /* 0x0000004f2f4d7220 */ /* 0x040fe20000410000 */
[----:B------:R-:W-:Y:S02]  /*7450*/  HADD2.F32 R75, -RZ, R75.H0_H0 ;  /* 0x2000004bff4b7230 */ /* 0x000fe40000004100 */
[----:B------:R-:W-:Y:S01]  /*7460*/  FMUL.FTZ R72, R46, R78 ;  /* 0x0000004e2e487220 */ /* 0x000fe20000410000 */
[----:B------:R-:W-:Y:S01]  /*7470*/  F2FP.SATFINITE.E4M3.F32.PACK_AB_MERGE_C R74, R74, R83, RZ ;  /* 0x000000534a4a723e */ /* 0x000fe200048070ff */
[-C--:B------:R-:W-:Y:S01]  /*7480*/  FFMA.FTZ R77, R50, R76.reuse, -R77 ;  /* 0x0000004c324d7223 */ /* 0x080fe2000001084d */
[----:B------:R-:W-:Y:S01]  /*7490*/  FFMA.FTZ R80, R47, R76, R80 ;  /* 0x0000004c2f507223 */ /* 0x000fe20000010050 */
[-C--:B------:R-:W-:Y:S01]  /*74a0*/  FFMA.FTZ R72, R45, R75.reuse, -R72 ;  /* 0x0000004b2d487223 */ /* 0x080fe20000010848 */
[----:B------:R-:W-:Y:S01]  /*74b0*/  FFMA.FTZ R73, R46, R75, R73 ;  /* 0x0000004b2e497223 */ /* 0x000fe20000010049 */
[----:B------:R-:W-:-:S02]  /*74c0*/  F2FP.SATFINITE.E4M3.F32.PACK_AB_MERGE_C R82, R85, R82, RZ ;  /* 0x000000525552723e */ /* 0x000fc400048070ff */
[----:B------:R-:W-:Y:S02]  /*74d0*/  F2FP.SATFINITE.E4M3.F32.PACK_AB_MERGE_C R45, R51, R44, R70 ;  /* 0x0000002c332d723e */ /* 0x000fe40004807046 */
[----:B------:R-:W-:Y:S02]  /*74e0*/  F2FP.SATFINITE.E4M3.F32.PACK_AB_MERGE_C R44, R69, R68, R71 ;  /* 0x00000044452c723e */ /* 0x000fe40004807047 */
[----:B------:R-:W-:Y:S02]  /*74f0*/  F2FP.SATFINITE.E4M3.F32.PACK_AB_MERGE_C R46, R73, R72, R74 ;  /* 0x00000048492e723e */ /* 0x000fe4000480704a */
[----:B------:R-:W-:-:S07]  /*7500*/  F2FP.SATFINITE.E4M3.F32.PACK_AB_MERGE_C R47, R80, R77, R82 ;  /* 0x0000004d502f723e */ /* 0x000fce0004807052 */
.L_x_381:
[----:B------:R-:W-:Y:S05]  /*7510*/  BSYNC B2 ;  /* 0x0000000000027941 */ /* 0x000fea0003800000 */
.L_x_380:
[----:B--2---:R0:W-:Y:S02]  /*7520*/  STG.E.128 desc[UR54][R48.64+0x20], R44 ;  /* 0x0000202c30007986 */ /* 0x0041e4000c101d36 */
.L_x_379:
[----:B------:R-:W-:Y:S05]  /*7530*/  BSYNC B1 ;  /* 0x0000000000017941 */ /* 0x000fea0003800000 */
.L_x_378:
        /* <DEDUP_REMOVED lines=14> */
[----:B------:R-:W-:Y:S02]  /*7620*/  LOP3.LUT R65, R67, 0xff0000ff, RZ, 0xc0, !PT ;  /* 0xff0000ff43417812 */ /* 0x000fe400078ec0ff */
[----:B------:R-:W-:-:S02]  /*7630*/  SHF.R.U32.HI R68, RZ, 0x10, R67 ;  /* 0x00000010ff447819 */ /* 0x000fc40000011643 */
[----:B------:R-:W-:Y:S01]  /*7640*/  LOP3.LUT R50, R50, 0xff00, R51, 0xf8, !PT ;  /* 0x0000ff0032327812 */ /* 0x000fe200078ef833 */
[----:B------:R-:W-:Y:S01]  /*7650*/  IMAD.U32 R51, R69, 0x10000, RZ ;  /* 0x0001000045337824 */ /* 0x000fe200078e00ff */
[----:B------:R-:W-:Y:S02]  /*7660*/  LOP3.LUT R65, R65, 0xff00, R66, 0xf8, !PT ;  /* 0x0000ff0041417812 */ /* 0x000fe400078ef842 */
[----:B------:R-:W-:Y:S02]  /*7670*/  SHF.L.U32 R68, R68, 0x10, RZ ;  /* 0x0000001044447819 */ /* 0x000fe400000006ff */
        /* <DEDUP_REMOVED lines=27> */
[--C-:B------:R-:W-:Y:S01]  /*7830*/  HADD2.F32 R68, -RZ, R65.reuse.H1_H1 ;  /* 0x30000041ff447230 */ /* 0x100fe20000004100 */
[----:B------:R-:W-:Y:S01]  /*7840*/  F2FP.F16.E4M3.UNPACK_B R71, R50.H1 ;  /* 0x00000032ff47723e */ /* 0x000fe200030006ff */
[----:B------:R-:W-:-:S02]  /*7850*/  HADD2.F32 R67, -RZ, R65.H0_H0 ;  /* 0x20000041ff437230 */ /* 0x000fc40000004100 */
        /* <DEDUP_REMOVED lines=9> */
[-C--:B------:R-:W-:Y:S01]  /*78f0*/  FFMA.FTZ R72, R67, R64.reuse, -R72 ;  /* 0x0000004043487223 */ /* 0x080fe20000010848 */
[----:B------:R-:W-:Y:S01]  /*7900*/  FFMA.FTZ R69, R68, R64, R69 ;  /* 0x0000004044457223 */ /* 0x000fe20000010045 */
[-C--:B------:R-:W-:Y:S01]  /*7910*/  FFMA.FTZ R64, R65, R140.reuse, -R70 ;  /* 0x0000008c41407223 */ /* 0x080fe20000010846 */
[----:B------:R-:W-:Y:S01]  /*7920*/  FFMA.FTZ R65, R66, R140, R141 ;  /* 0x0000008c42417223 */ /* 0x000fe2000001008d */
[----:B------:R-:W-:Y:S02]  /*7930*/  F2FP.F16.E4M3.UNPACK_B R68, R47.H1 ;  /* 0x0000002fff44723e */ /* 0x000fe400030006ff */
[----:B------:R-:W-:Y:S02]  /*7940*/  F2FP.SATFINITE.E4M3.F32.PACK_AB_MERGE_C R66, R74, R73, RZ ;  /* 0x000000494a42723e */ /* 0x000fe400048070ff */
[-C--:B------:R-:W-:Y:S02]  /*7950*/  F2FP.F16.E4M3.UNPACK_B R74, R51.reuse.H1 ;  /* 0x00000033ff4a723e */ /* 0x080fe400030006ff */
[----:B------:R-:W-:Y:S01]  /*7960*/  F2FP.SATFINITE.E4M3.F32.PACK_AB_MERGE_C R79, R69, R72, RZ ;  /* 0x00000048454f723e */ /* 0x000fe200048070ff */
[--C-:B------:R-:W-:Y:S01]  /*7970*/  HADD2.F32 R69, -RZ, R68.reuse.H0_H0 ;  /* 0x20000044ff457230 */ /* 0x100fe20000004100 */
[----:B------:R-:W-:Y:S01]  /*7980*/  F2FP.F16.E4M3.UNPACK_B R67, R46.H1 ;  /* 0x0000002eff43723e */ /* 0x000fe200030006ff */
[----:B------:R-:W-:Y:S01]  /*7990*/  HADD2.F32 R68, -RZ, R68.H1_H1 ;  /* 0x30000044ff447230 */ /* 0x000fe20000004100 */
[----:B------:R-:W-:Y:S01]  /*79a0*/  F2FP.F16.E4M3.UNPACK_B R73, R51 ;  /* 0x00000033ff49723e */ /* 0x000fe200020006ff */
[----:B------:R-:W-:Y:S01]  /*79b0*/  HADD2.F32 R75, -RZ, R74.H1_H1 ;  /* 0x3000004aff4b7230 */ /* 0x000fe20000004100 */
[----:B------:R-:W-:Y:S01]  /*79c0*/  F2FP.F16.E4M3.UNPACK_B R70, R50 ;  /* 0x00000032ff46723e */ /* 0x000fe200020006ff */
[----:B------:R-:W-:Y:S01]  /*79d0*/  HADD2.F32 R72, -RZ, R71.H1_H1 ;  /* 0x30000047ff487230 */ /* 0x000fe20000004100 */
[----:B------:R-:W-:Y:S01]  /*79e0*/  F2FP.F16.E4M3.UNPACK_B R47, R47 ;  /* 0x0000002fff2f723e */ /* 0x000fe200020006ff */
[----:B------:R-:W-:-:S02]  /*79f0*/  HADD2.F32 R51, -RZ, R67.H1_H1 ;  /* 0x30000043ff337230 */ /* 0x000fc40000004100 */
[-C--:B------:R-:W-:Y:S01]  /*7a00*/  FMUL.FTZ R50, R68, R75.reuse ;  /* 0x0000004b44327220 */ /* 0x080fe20000410000 */
[----:B------:R-:W-:Y:S02]  /*7a10*/  HADD2.F32 R76, -RZ, R73.H1_H1 ;  /* 0x30000049ff4c7230 */ /* 0x000fe40000004100 */
[C---:B------:R-:W-:Y:S01]  /*7a20*/  FMUL.FTZ R77, R69.reuse, R75 ;  /* 0x0000004b454d7220 */ /* 0x040fe20000410000 */
[----:B------:R-:W-:Y:S02]  /*7a30*/  HADD2.F32 R67, -RZ, R67.H0_H0 ;  /* 0x20000043ff437230 */ /* 0x000fe40000004100 */
[----:B------:R-:W-:Y:S01]  /*7a40*/  FFMA.FTZ R75, R69, R72, -R50 ;  /* 0x00000048454b7223 */ /* 0x000fe20000010832 */
[----:B------:R-:W-:Y:S02]  /*7a50*/  HADD2.F32 R50, -RZ, R70.H1_H1 ;  /* 0x30000046ff327230 */ /* 0x000fe40000004100 */
[----:B------:R-:W-:Y:S01]  /*7a60*/  FMUL.FTZ R78, R51, R76 ;  /* 0x0000004c334e7220 */ /* 0x000fe20000410000 */
[----:B------:R-:W-:Y:S01]  /*7a70*/  F2FP.F16.E4M3.UNPACK_B R46, R46 ;  /* 0x0000002eff2e723e */ /* 0x000fe200020006ff */
[----:B------:R-:W-:Y:S01]  /*7a80*/  FMUL.FTZ R76, R67, R76 ;  /* 0x0000004c434c7220 */ /* 0x000fe20000410000 */
[----:B------:R-:W-:-:S02]  /*7a90*/  HADD2.F32 R74, -RZ, R74.H0_H0 ;  /* 0x2000004aff4a7230 */ /* 0x000fc40000004100 */
        /* <DEDUP_REMOVED lines=24> */
.L_x_385:
[----:B------:R-:W-:Y:S05]  /*7c20*/  BSYNC B2 ;  /* 0x0000000000027941 */ /* 0x000fea0003800000 */
.L_x_384:
[----:B--2---:R0:W-:Y:S02]  /*7c30*/  STG.E.128 desc[UR54][R48.64+0x40], R44 ;  /* 0x0000402c30007986 */ /* 0x0041e4000c101d36 */
.L_x_383:
[----:B------:R-:W-:Y:S05]  /*7c40*/  BSYNC B1 ;  /* 0x0000000000017941 */ /* 0x000fea0003800000 */
.L_x_382:
        /* <DEDUP_REMOVED lines=15> */
[----:B------:R-:W-:Y:S01]  /*7d40*/  LOP3.LUT R63, R63, 0xff00, R60, 0xf8, !PT ;  /* 0x0000ff003f3f7812 */ /* 0x000fe200078ef83c */
[----:B------:R-:W-:Y:S01]  /*7d50*/  IMAD.U32 R60, R62, 0x10000, RZ ;  /* 0x000100003e3c7824 */ /* 0x000fe200078e00ff */
[----:B------:R-:W-:-:S02]  /*7d60*/  LOP3.LUT R61, R61, 0xff0000ff, RZ, 0xc0, !PT ;  /* 0xff0000ff3d3d7812 */ /* 0x000fc400078ec0ff */
[----:B------:R-:W-:Y:S02]  /*7d70*/  F2FP.F16.E4M3.UNPACK_B R44, R45 ;  /* 0x0000002dff2c723e */ /* 0x000fe400020006ff */
[----:B------:R-:W-:Y:S02]  /*7d80*/  F2FP.F16.E4M3.UNPACK_B R62, R139.H1 ;  /* 0x0000008bff3e723e */ /* 0x000fe400030006ff */
[----:B------:R-:W-:Y:S01]  /*7d90*/  LOP3.LUT R61, R61, 0xff00, R50, 0xf8, !PT ;  /* 0x0000ff003d3d7812 */ /* 0x000fe200078ef832 */
[----:B------:R-:W-:Y:S01]  /*7da0*/  IMAD.U32 R50, R64, 0x10000, RZ ;  /* 0x0001000040327824 */ /* 0x000fe200078e00ff */
[----:B------:R-:W-:Y:S01]  /*7db0*/  LOP3.LUT R66, R63, 0xff0000, R60, 0xf8, !PT ;  /* 0x00ff00003f427812 */ /* 0x000fe200078ef83c */
[----:B------:R-:W-:Y:S01]  /*7dc0*/  HADD2.F32 R60, -RZ, R44.H1_H1 ;  /* 0x3000002cff3c7230 */ /* 0x000fe20000004100 */
[----:B------:R-:W-:Y:S01]  /*7dd0*/  F2FP.F16.E4M3.UNPACK_B R63, R138.H1 ;  /* 0x0000008aff3f723e */ /* 0x000fe200030006ff */
[----:B------:R-:W-:Y:S01]  /*7de0*/  HADD2.F32 R67, -RZ, R62.H0_H0 ;  /* 0x2000003eff437230 */ /* 0x000fe20000004100 */
[----:B------:R-:W-:Y:S01]  /*7df0*/  F2FP.F16.E4M3.UNPACK_B R45, R45.H1 ;  /* 0x0000002dff2d723e */ /* 0x000fe200030006ff */
[----:B------:R-:W-:Y:S01]  /*7e00*/  HADD2.F32 R44, -RZ, R44.H0_H0 ;  /* 0x2000002cff2c7230 */ /* 0x000fe20000004100 */
[----:B------:R-:W-:Y:S01]  /*7e10*/  LOP3.LUT R50, R61, 0xff0000, R50, 0xf8, !PT ;  /* 0x00ff00003d327812 */ /* 0x000fe200078ef832 */
[----:B------:R-:W-:-:S02]  /*7e20*/  HADD2.F32 R64, -RZ, R62.H1_H1 ;  /* 0x3000003eff407230 */ /* 0x000fc40000004100 */
[----:B------:R-:W-:Y:S01]  /*7e30*/  FMUL.FTZ R69, R60, R67 ;  /* 0x000000433c457220 */ /* 0x000fe20000410000 */
[----:B------:R-:W-:Y:S01]  /*7e40*/  HADD2.F32 R65, -RZ, R63.H0_H0 ;  /* 0x2000003fff417230 */ /* 0x000fe20000004100 */
[----:B------:R-:W-:Y:S01]  /*7e50*/  F2FP.F16.E4M3.UNPACK_B R139, R139 ;  /* 0x0000008bff8b723e */ /* 0x000fe200020006ff */
[--C-:B------:R-:W-:Y:S01]  /*7e60*/  HADD2.F32 R62, -RZ, R45.reuse.H1_H1 ;  /* 0x3000002dff3e7230 */ /* 0x100fe20000004100 */
[----:B------:R-:W-:Y:S01]  /*7e70*/  F2FP.F16.E4M3.UNPACK_B R138, R138 ;  /* 0x0000008aff8a723e */ /* 0x000fe200020006ff */
[----:B------:R-:W-:Y:S02]  /*7e80*/  HADD2.F32 R61, -RZ, R45.H0_H0 ;  /* 0x2000002dff3d7230 */ /* 0x000fe40000004100 */
[----:B------:R-:W-:Y:S01]  /*7e90*/  FMUL.FTZ R45, R44, R67 ;  /* 0x000000432c2d7220 */ /* 0x000fe20000410000 */
[----:B------:R-:W-:Y:S02]  /*7ea0*/  HADD2.F32 R63, -RZ, R63.H1_H1 ;  /* 0x3000003fff3f7230 */ /* 0x000fe40000004100 */
[-C--:B------:R-:W-:Y:S01]  /*7eb0*/  FMUL.FTZ R68, R62, R64.reuse ;  /* 0x000000403e447220 */ /* 0x080fe20000410000 */
[-C--:B------:R-:W-:Y:S01]  /*7ec0*/  FFMA.FTZ R44, R44, R65.reuse, -R69 ;  /* 0x000000412c2c7223 */ /* 0x080fe20000010845 */
[----:B------:R-:W-:Y:S01]  /*7ed0*/  FFMA.FTZ R45, R60, R65, R45 ;  /* 0x000000413c2d7223 */ /* 0x000fe2000001002d */
[C---:B------:R-:W-:Y:S01]  /*7ee0*/  FMUL.FTZ R67, R61.reuse, R64 ;  /* 0x000000403d437220 */ /* 0x040fe20000410000 */
[----:B------:R-:W-:Y:S01]  /*7ef0*/  F2FP.F16.E4M3.UNPACK_B R60, R51.H1 ;  /* 0x00000033ff3c723e */ /* 0x000fe200030006ff */
[----:B------:R-:W-:Y:S01]  /*7f00*/  FFMA.FTZ R69, R61, R63, -R68 ;  /* 0x0000003f3d457223 */ /* 0x000fe20000010844 */
[----:B------:R-:W-:Y:S01]  /*7f10*/  F2FP.F16.E4M3.UNPACK_B R51, R51 ;  /* 0x00000033ff33723e */ /* 0x000fe200020006ff */
[----:B------:R-:W-:Y:S01]  /*7f20*/  FFMA.FTZ R70, R62, R63, R67 ;  /* 0x0000003f3e467223 */ /* 0x000fe20000010043 */
[----:B------:R-:W-:-:S02]  /*7f30*/  HADD2.F32 R64, -RZ, R139.H1_H1 ;  /* 0x3000008bff407230 */ /* 0x000fc40000004100 */
[--C-:B------:R-:W-:Y:S02]  /*7f40*/  HADD2.F32 R62, -RZ, R60.reuse.H0_H0 ;  /* 0x2000003cff3e7230 */ /* 0x100fe40000004100 */
[----:B------:R-:W-:Y:S01]  /*7f50*/  HADD2.F32 R63, -RZ, R60.H1_H1 ;  /* 0x3000003cff3f7230 */ /* 0x000fe20000004100 */
[----:B------:R-:W-:Y:S01]  /*7f60*/  F2FP.SATFINITE.E4M3.F32.PACK_AB_MERGE_C R74, R70, R69, RZ ;  /* 0x00000045464a723e */ /* 0x000fe200048070ff */
[--C-:B------:R-:W-:Y:S02]  /*7f70*/  HADD2.F32 R60, -RZ, R51.reuse.H0_H0 ;  /* 0x20000033ff3c7230 */ /* 0x100fe40000004100 */
[-C--:B------:R-:W-:Y:S01]  /*7f80*/  FMUL.FTZ R68, R62, R64.reuse ;  /* 0x000000403e447220 */ /* 0x080fe20000410000 */
[----:B------:R-:W-:Y:S02]  /*7f90*/  HADD2.F32 R61, -RZ, R51.H1_H1 ;  /* 0x30000033ff3d7230 */ /* 0x000fe40000004100 */
[----:B------:R-:W-:Y:S01]  /*7fa0*/  FMUL.FTZ R67, R63, R64 ;  /* 0x000000403f437220 */ /* 0x000fe20000410000 */
[----:B------:R-:W-:Y:S01]  /*7fb0*/  HADD2.F32 R139, -RZ, R139.H0_H0 ;  /* 0x2000008bff8b7230 */ /* 0x000fe20000004100 */
[----:B------:R-:W-:Y:S01]  /*7fc0*/  F2FP.SATFINITE.E4M3.F32.PACK_AB_MERGE_C R45, R45, R44, R74 ;  /* 0x0000002c2d2d723e */ /* 0x000fe2000480704a */
[----:B------:R-:W-:-:S02]  /*7fd0*/  HADD2.F32 R51, -RZ, R138.H1_H1 ;  /* 0x3000008aff337230 */ /* 0x000fc40000004100 */
[----:B------:R-:W-:Y:S02]  /*7fe0*/  HADD2.F32 R138, -RZ, R138.H0_H0 ;  /* 0x2000008aff8a7230 */ /* 0x000fe40000004100 */
[-C--:B------:R-:W-:Y:S01]  /*7ff0*/  FMUL.FTZ R65, R61, R139.reuse ;  /* 0x0000008b3d417220 */ /* 0x080fe20000410000 */
[----:B------:R-:W-:Y:S01]  /*8000*/  FMUL.FTZ R64, R60, R139 ;  /* 0x0000008b3c407220 */ /* 0x000fe20000410000 */
[-C--:B------:R-:W-:Y:S01]  /*8010*/  FFMA.FTZ R67, R62, R51.reuse, -R67 ;  /* 0x000000333e437223 */ /* 0x080fe20000010843 */
[----:B------:R-:W-:Y:S01]  /*8020*/  FFMA.FTZ R68, R63, R51, R68 ;  /* 0x000000333f447223 */ /* 0x000fe20000010044 */
[-C--:B------:R-:W-:Y:S01]  /*8030*/  FFMA.FTZ R51, R60, R138.reuse, -R65 ;  /* 0x0000008a3c337223 */ /* 0x080fe20000010841 */
[----:B------:R-:W-:Y:S01]  /*8040*/  FFMA.FTZ R138, R61, R138, R64 ;  /* 0x0000008a3d8a7223 */ /* 0x000fe20000010040 */
[----:B------:R-:W-:Y:S02]  /*8050*/  F2FP.F16.E4M3.UNPACK_B R61, R47.H1 ;  /* 0x0000002fff3d723e */ /* 0x000fe400030006ff */
[----:B------:R-:W-:-:S02]  /*8060*/  F2FP.SATFINITE.E4M3.F32.PACK_AB_MERGE_C R73, R68, R67, RZ ;  /* 0x000000434449723e */ /* 0x000fc400048070ff */
[----:B------:R-:W-:Y:S01]  /*8070*/  F2FP.F16.E4M3.UNPACK_B R68, R66.H1 ;  /* 0x00000042ff44723e */ /* 0x000fe200030006ff */
[--C-:B------:R-:W-:Y:S01]  /*8080*/  HADD2.F32 R63, -RZ, R61.reuse.H1_H1 ;  /* 0x3000003dff3f7230 */ /* 0x100fe20000004100 */
[----:B------:R-:W-:Y:S01]  /*8090*/  F2FP.F16.E4M3.UNPACK_B R60, R46.H1 ;  /* 0x0000002eff3c723e */ /* 0x000fe200030006ff */
[----:B------:R-:W-:Y:S01]  /*80a0*/  HADD2.F32 R62, -RZ, R61.H0_H0 ;  /* 0x2000003dff3e7230 */ /* 0x000fe20000004100 */
[----:B------:R-:W-:Y:S01]  /*80b0*/  F2FP.F16.E4M3.UNPACK_B R65, R50.H1 ;  /* 0x00000032ff41723e */ /* 0x000fe200030006ff */
[----:B------:R-:W-:Y:S01]  /*80c0*/  HADD2.F32 R70, -RZ, R68.H1_H1 ;  /* 0x30000044ff467230 */ /* 0x000fe20000004100 */
[----:B------:R-:W-:Y:S01]  /*80d0*/  F2FP.F16.E4M3.UNPACK_B R67, R66 ;  /* 0x00000042ff43723e */ /* 0x000fe200020006ff */
[----:B------:R-:W-:Y:S01]  /*80e0*/  HADD2.F32 R61, -RZ, R60.H1_H1 ;  /* 0x3000003cff3d7230 */ /* 0x000fe20000004100 */
[----:B------:R-:W-:Y:S01]  /*80f0*/  F2FP.F16.E4M3.UNPACK_B R64, R50 ;  /* 0x00000032ff40723e */ /* 0x000fe200020006ff */
[----:B------:R-:W-:Y:S02]  /*8100*/  HADD2.F32 R66, -RZ, R65.H1_H1 ;  /* 0x30000041ff427230 */ /* 0x000fe40000004100 */
[----:B------:R-:W-:Y:S01]  /*8110*/  FMUL.FTZ R71, R63, R70 ;  /* 0x000000463f477220 */ /* 0x000fe20000410000 */
[----:B------:R-:W-:-:S02]  /*8120*/  HADD2.F32 R69, -RZ, R67.H1_H1 ;  /* 0x30000043ff457230 */ /* 0x000fc40000004100 */
[C---:B------:R-:W-:Y:S01]  /*8130*/  FMUL.FTZ R72, R62.reuse, R70 ;  /* 0x000000463e487220 */ /* 0x040fe20000410000 */
[----:B------:R-:W-:Y:S02]  /*8140*/  HADD2.F32 R60, -RZ, R60.H0_H0 ;  /* 0x2000003cff3c7230 */ /* 0x000fe40000004100 */
[----:B------:R-:W-:Y:S01]  /*8150*/  FFMA.FTZ R70, R62, R66, -R71 ;  /* 0x000000423e467223 */ /* 0x000fe20000010847 */
[----:B------:R-:W-:Y:S02]  /*8160*/  HADD2.F32 R50, -RZ, R64.H1_H1 ;  /* 0x30000040ff327230 */ /* 0x000fe40000004100 */
[----:B------:R-:W-:Y:S01]  /*8170*/  FMUL.FTZ R71, R61, R69 ;  /* 0x000000453d477220 */ /* 0x000fe20000410000 */
[----:B------:R-:W-:Y:S01]  /*8180*/  F2FP.F16.E4M3.UNPACK_B R47, R47 ;  /* 0x0000002fff2f723e */ /* 0x000fe200020006ff */
[C---:B------:R-:W-:Y:S01]  /*8190*/  FMUL.FTZ R62, R60.reuse, R69 ;  /* 0x000000453c3e7220 */ /* 0x040fe20000410000 */
[----:B------:R-:W-:Y:S01]  /*81a0*/  F2FP.F16.E4M3.UNPACK_B R46, R46 ;  /* 0x0000002eff2e723e */ /* 0x000fe200020006ff */
[----:B------:R-:W-:Y:S01]  /*81b0*/  FFMA.FTZ R69, R63, R66, R72 ;  /* 0x000000423f457223 */ /* 0x000fe20000010048 */
[-C--:B------:R-:W-:Y:S01]  /*81c0*/  FFMA.FTZ R71, R60, R50.reuse, -R71 ;  /* 0x000000323c477223 */ /* 0x080fe20000010847 */
[----:B------:R-:W-:Y:S01]  /*81d0*/  FFMA.FTZ R66, R61, R50, R62 ;  /* 0x000000323d427223 */ /* 0x000fe2000001003e */
[--C-:B------:R-:W-:Y:S01]  /*81e0*/  HADD2.F32 R50, -RZ, R47.reuse.H0_H0 ;  /* 0x2000002fff327230 */ /* 0x100fe20000004100 */
[----:B------:R-:W-:Y:S01]  /*81f0*/  F2FP.SATFINITE.E4M3.F32.PACK_AB_MERGE_C R44, R138, R51, R73 ;  /* 0x000000338a2c723e */ /* 0x000fe20004807049 */
[----:B------:R-:W-:Y:S01]  /*8200*/  HADD2.F32 R60, -RZ, R47.H1_H1 ;  /* 0x3000002fff3c7230 */ /* 0x000fe20000004100 */
[----:B------:R-:W-:Y:S01]  /*8210*/  F2FP.SATFINITE.E4M3.F32.PACK_AB_MERGE_C R69, R69, R70, RZ ;  /* 0x000000464545723e */ /* 0x000fe200048070ff */
[----:B------:R-:W-:Y:S01]  /*8220*/  HADD2.F32 R47, -RZ, R46.H0_H0 ;  /* 0x2000002eff2f7230 */ /* 0x000fe20000004100 */
[----:B------:R-:W-:Y:S01]  /*8230*/  F2FP.SATFINITE.E4M3.F32.PACK_AB_MERGE_C R66, R66, R71, RZ ;  /* 0x000000474242723e */ /* 0x000fe200048070ff */
[----:B------:R-:W-:-:S02]  /*8240*/  HADD2.F32 R61, -RZ, R68.H0_H0 ;  /* 0x20000044ff3d7230 */ /* 0x000fc40000004100 */
[----:B------:R-:W-:Y:S02]  /*8250*/  HADD2.F32 R46, -RZ, R46.H1_H1 ;  /* 0x3000002eff2e7230 */ /* 0x000fe40000004100 */
[----:B------:R-:W-:Y:S02]  /*8260*/  HADD2.F32 R67, -RZ, R67.H0_H0 ;  /* 0x20000043ff437230 */ /* 0x000fe40000004100 */
[-C--:B------:R-:W-:Y:S01]  /*8270*/  FMUL.FTZ R63, R60, R61.reuse ;  /* 0x0000003d3c3f7220 */ /* 0x080fe20000410000 */
[----:B------:R-:W-:Y:S02]  /*8280*/  HADD2.F32 R65, -RZ, R65.H0_H0 ;  /* 0x20000041ff417230 */ /* 0x000fe40000004100 */
[----:B------:R-:W-:Y:S01]  /*8290*/  FMUL.FTZ R61, R50, R61 ;  /* 0x0000003d323d7220 */ /* 0x000fe20000410000 */
[----:B------:R-:W-:Y:S02]  /*82a0*/  HADD2.F32 R64, -RZ, R64.H0_H0 ;  /* 0x20000040ff407230 */ /* 0x000fe40000004100 */
[-C--:B------:R-:W-:Y:S01]  /*82b0*/  FMUL.FTZ R62, R46, R67.reuse ;  /* 0x000000432e3e7220 */ /* 0x080fe20000410000 */
[C---:B------:R-:W-:Y:S01]  /*82c0*/  FMUL.FTZ R67, R47.reuse, R67 ;  /* 0x000000432f437220 */ /* 0x040fe20000410000 */
[-C--:B------:R-:W-:Y:S01]  /*82d0*/  FFMA.FTZ R63, R50, R65.reuse, -R63 ;  /* 0x00000041323f7223 */ /* 0x080fe2000001083f */
[----:B------:R-:W-:Y:S01]  /*82e0*/  FFMA.FTZ R60, R60, R65, R61 ;  /* 0x000000413c3c7223 */ /* 0x000fe2000001003d */
[-C--:B------:R-:W-:Y:S01]  /*82f0*/  FFMA.FTZ R62, R47, R64.reuse, -R62 ;  /* 0x000000402f3e7223 */ /* 0x080fe2000001083e */
[----:B------:R-:W-:-:S03]  /*8300*/  FFMA.FTZ R67, R46, R64, R67 ;  /* 0x000000402e437223 */ /* 0x000fc60000010043 */
[----:B------:R-:W-:Y:S02]  /*8310*/  F2FP.SATFINITE.E4M3.F32.PACK_AB_MERGE_C R47, R60, R63, R69 ;  /* 0x0000003f3c2f723e */ /* 0x000fe40004807045 */
[----:B------:R-:W-:-:S07]  /*8320*/  F2FP.SATFINITE.E4M3.F32.PACK_AB_MERGE_C R46, R67, R62, R66 ;  /* 0x0000003e432e723e */ /* 0x000fce0004807042 */
.L_x_389:
[----:B------:R-:W-:Y:S05]  /*8330*/  BSYNC B2 ;  /* 0x0000000000027941 */ /* 0x000fea0003800000 */
.L_x_388:
[----:B--2---:R0:W-:Y:S02]  /*8340*/  STG.E.128 desc[UR54][R48.64+0x60], R44 ;  /* 0x0000602c30007986 */ /* 0x0041e4000c101d36 */
.L_x_387:
[----:B------:R-:W-:Y:S05]  /*8350*/  BSYNC B1 ;  /* 0x0000000000017941 */ /* 0x000fea0003800000 */
.L_x_386:
[----:B------:R-:W-:Y:S01]  /*8360*/  ISETP.NE.AND P3, PT, R38, RZ, PT ;  /* 0x000000ff2600720c */ /* 0x000fe20003f65270 */
[----:B------:R-:W-:-:S12]  /*8370*/  BSSY B1, `(.L_x_390) ;  /* 0x000006f000017945 */ /* 0x000fd80003800000 */
[----:B------:R-:W-:Y:S05]  /*8380*/  @!P3 BRA `(.L_x_391) ;  /* 0x0000000400b4b947 */ /* 0x000fea0003800000 */
[----:B0-234-:R0:W2:Y:S01]  /*8390*/  LDS.128 R44, [R40+0x2b200] ;  /* 0x02b20000282c7984 */ /* 0x01d0a20000000c00 */
[----:B------:R-:W-:Y:S01]  /*83a0*/  ISETP.GE.AND P3, PT, R222, R133, PT ;  /* 0x00000085de00720c */ /* 0x000fe20003f66270 */
[----:B------:R-:W-:-:S12]  /*83b0*/  BSSY B2, `(.L_x_392) ;  /* 0x0000069000027945 */ /* 0x000fd80003800000 */
[----:B0-----:R-:W-:Y:S05]  /*83c0*/  @P3 BRA `(.L_x_393) ;  /* 0x00000004009c3947 */ /* 0x001fea0003800000 */
[----:B------:R-:W-:Y:S02]  /*83d0*/  SHF.R.U32.HI R56, RZ, 0x8, R57 ;  /* 0x00000008ff387819 */ /* 0x000fe40000011639 */
        /* <DEDUP_REMOVED lines=9> */
[----:B--2---:R-:W-:Y:S01]  /*8470*/  MOV R50, R44 ;  /* 0x0000002c00327202 */ /* 0x004fe20000000f00 */
[----:B------:R-:W-:Y:S01]  /*8480*/  IMAD.U32 R59, R59, 0x10000, RZ ;  /* 0x000100003b3b7824 */ /* 0x000fe200078e00ff */
[----:B------:R-:W-:Y:S02]  /*8490*/  LOP3.LUT R58, R57, 0xff00, R58, 0xf8, !PT ;  /* 0x0000ff00393a7812 */ /* 0x000fe400078ef83a */
[----:B------:R-:W-:Y:S02]  /*84a0*/  F2FP.F16.E4M3.UNPACK_B R44, R45 ;  /* 0x0000002dff2c723e */ /* 0x000fe400020006ff */
[----:B------:R-:W-:Y:S02]  /*84b0*/  F2FP.F16.E4M3.UNPACK_B R57, R95.H1 ;  /* 0x0000005fff39723e */ /* 0x000fe400030006ff */
[----:B------:R-:W-:Y:S01]  /*84c0*/  LOP3.LUT R60, R51, 0xff0000, R56, 0xf8, !PT ;  /* 0x00ff0000333c7812 */ /* 0x000fe200078ef838 */
[--C-:B------:R-:W-:Y:S01]  /*84d0*/  HADD2.F32 R51, -RZ, R44.reuse.H1_H1 ;  /* 0x3000002cff337230 */ /* 0x100fe20000004100 */
[----:B------:R-:W-:Y:S01]  /*84e0*/  LOP3.LUT R63, R58, 0xff0000, R59, 0xf8, !PT ;  /* 0x00ff00003a3f7812 */ /* 0x000fe200078ef83b */
[--C-:B------:R-:W-:Y:S01]  /*84f0*/  HADD2.F32 R61, -RZ, R57.reuse.H0_H0 ;  /* 0x20000039ff3d7230 */ /* 0x100fe20000004100 */
        /* <DEDUP_REMOVED lines=10> */
[-C--:B------:R-:W-:Y:S01]  /*85a0*/  FFMA.FTZ R45, R51, R59.reuse, R64 ;  /* 0x0000003b332d7223 */ /* 0x080fe20000010040 */
[----:B------:R-:W-:Y:S02]  /*85b0*/  HADD2.F32 R58, -RZ, R58.H1_H1 ;  /* 0x3000003aff3a7230 */ /* 0x000fe40000004100 */
[C---:B------:R-:W-:Y:S01]  /*85c0*/  FMUL.FTZ R61, R57.reuse, R62 ;  /* 0x0000003e393d7220 */ /* 0x040fe20000410000 */
[----:B------:R-:W-:Y:S01]  /*85d0*/  F2FP.F16.E4M3.UNPACK_B R51, R50.H1 ;  /* 0x00000032ff33723e */ /* 0x000fe200030006ff */
[----:B------:R-:W-:Y:S01]  /*85e0*/  FMUL.FTZ R62, R56, R62 ;  /* 0x0000003e383e7220 */ /* 0x000fe20000410000 */
[----:B------:R-:W-:Y:S01]  /*85f0*/  FFMA.FTZ R44, R44, R59, -R65 ;  /* 0x0000003b2c2c7223 */ /* 0x000fe20000010841 */
[----:B------:R-:W-:Y:S01]  /*8600*/  FFMA.FTZ R66, R56, R58, -R61 ;  /* 0x0000003a38427223 */ /* 0x000fe2000001083d */
[----:B------:R-:W-:Y:S01]  /*8610*/  F2FP.F16.E4M3.UNPACK_B R50, R50 ;  /* 0x00000032ff32723e */ /* 0x000fe200020006ff */
[----:B------:R-:W-:Y:S01]  /*8620*/  FFMA.FTZ R67, R57, R58, R62 ;  /* 0x0000003a39437223 */ /* 0x000fe2000001003e */
[----:B------:R-:W-:Y:S01]  /*8630*/  F2FP.F16.E4M3.UNPACK_B R94, R94 ;  /* 0x0000005eff5e723e */ /* 0x000fe200020006ff */
[----:B------:R-:W-:-:S02]  /*8640*/  HADD2.F32 R59, -RZ, R95.H1_H1 ;  /* 0x3000005fff3b7230 */ /* 0x000fc40000004100 */
[--C-:B------:R-:W-:Y:S01]  /*8650*/  HADD2.F32 R56, -RZ, R51.reuse.H0_H0 ;  /* 0x20000033ff387230 */ /* 0x100fe20000004100 */
[----:B------:R-:W-:Y:S01]  /*8660*/  F2FP.SATFINITE.E4M3.F32.PACK_AB_MERGE_C R69, R67, R66, RZ ;  /* 0x000000424345723e */ /* 0x000fe200048070ff */
[----:B------:R-:W-:Y:S02]  /*8670*/  HADD2.F32 R57, -RZ, R51.H1_H1 ;  /* 0x30000033ff397230 */ /* 0x000fe40000004100 */
[----:B------:R-:W-:Y:S02]  /*8680*/  HADD2.F32 R51, -RZ, R50.H0_H0 ;  /* 0x20000032ff337230 */ /* 0x000fe40000004100 */
[-C--:B------:R-:W-:Y:S01]  /*8690*/  FMUL.FTZ R64, R56, R59.reuse ;  /* 0x0000003b38407220 */ /* 0x080fe20000410000 */
[----:B------:R-:W-:Y:S02]  /*86a0*/  HADD2.F32 R58, -RZ, R94.H1_H1 ;  /* 0x3000005eff3a7230 */ /* 0x000fe40000004100 */
[----:B------:R-:W-:Y:S01]  /*86b0*/  FMUL.FTZ R61, R57, R59 ;  /* 0x0000003b393d7220 */ /* 0x000fe20000410000 */
[----:B------:R-:W-:Y:S01]  /*86c0*/  HADD2.F32 R95, -RZ, R95.H0_H0 ;  /* 0x2000005fff5f7230 */ /* 0x000fe20000004100 */
[----:B------:R-:W-:Y:S01]  /*86d0*/  F2FP.SATFINITE.E4M3.F32.PACK_AB_MERGE_C R45, R45, R44, R69 ;  /* 0x0000002c2d2d723e */ /* 0x000fe20004807045 */
[----:B------:R-:W-:-:S02]  /*86e0*/  HADD2.F32 R50, -RZ, R50.H1_H1 ;  /* 0x30000032ff327230 */ /* 0x000fc40000004100 */
[-C--:B------:R-:W-:Y:S01]  /*86f0*/  FFMA.FTZ R61, R56, R58.reuse, -R61 ;  /* 0x0000003a383d7223 */ /* 0x080fe2000001083d */
[----:B------:R-:W-:Y:S02]  /*8700*/  HADD2.F32 R94, -RZ, R94.H0_H0 ;  /* 0x2000005eff5e7230 */ /* 0x000fe40000004100 */
[----:B------:R-:W-:Y:S01]  /*8710*/  FFMA.FTZ R64, R57, R58, R64 ;  /* 0x0000003a39407223 */ /* 0x000fe20000010040 */
[-C--:B------:R-:W-:Y:S01]  /*8720*/  F2FP.F16.E4M3.UNPACK_B R58, R60.reuse.H1 ;  /* 0x0000003cff3a723e */ /* 0x080fe200030006ff */
[-C--:B------:R-:W-:Y:S01]  /*8730*/  FMUL.FTZ R62, R50, R95.reuse ;  /* 0x0000005f323e7220 */ /* 0x080fe20000410000 */
[C---:B------:R-:W-:Y:S01]  /*8740*/  FMUL.FTZ R95, R51.reuse, R95 ;  /* 0x0000005f335f7220 */ /* 0x040fe20000410000 */
[----:B------:R-:W-:Y:S02]  /*8750*/  F2FP.F16.E4M3.UNPACK_B R60, R60 ;  /* 0x0000003cff3c723e */ /* 0x000fe400020006ff */
[-C--:B------:R-:W-:Y:S01]  /*8760*/  FFMA.FTZ R65, R51, R94.reuse, -R62 ;  /* 0x0000005e33417223 */ /* 0x080fe2000001083e */
[----:B------:R-:W-:Y:S01]  /*8770*/  F2FP.SATFINITE.E4M3.F32.PACK_AB_MERGE_C R68, R64, R61, RZ ;  /* 0x0000003d4044723e */ /* 0x000fe200048070ff */
[----:B------:R-:W-:Y:S01]  /*8780*/  FFMA.FTZ R94, R50, R94, R95 ;  /* 0x0000005e325e7223 */ /* 0x000fe2000001005f */
[----:B------:R-:W-:Y:S01]  /*8790*/  F2FP.F16.E4M3.UNPACK_B R51, R47.H1 ;  /* 0x0000002fff33723e */ /* 0x000fe200030006ff */
[--C-:B------:R-:W-:Y:S01]  /*87a0*/  HADD2.F32 R59, -RZ, R58.reuse.H1_H1 ;  /* 0x3000003aff3b7230 */ /* 0x100fe20000004100 */
[-C--:B------:R-:W-:Y:S01]  /*87b0*/  F2FP.F16.E4M3.UNPACK_B R61, R63.reuse.H1 ;  /* 0x0000003fff3d723e */ /* 0x080fe200030006ff */
[----:B------:R-:W-:Y:S01]  /*87c0*/  HADD2.F32 R58, -RZ, R58.H0_H0 ;  /* 0x2000003aff3a7230 */ /* 0x000fe20000004100 */
[-C--:B------:R-:W-:Y:S01]  /*87d0*/  F2FP.F16.E4M3.UNPACK_B R50, R46.reuse.H1 ;  /* 0x0000002eff32723e */ /* 0x080fe200030006ff */
[----:B------:R-:W-:Y:S01]  /*87e0*/  HADD2.F32 R57, -RZ, R51.H1_H1 ;  /* 0x30000033ff397230 */ /* 0x000fe20000004100 */
[----:B------:R-:W-:Y:S01]  /*87f0*/  F2FP.F16.E4M3.UNPACK_B R63, R63 ;  /* 0x0000003fff3f723e */ /* 0x000fe200020006ff */
[----:B------:R-:W-:Y:S01]  /*8800*/  HADD2.F32 R64, -RZ, R61.H1_H1 ;  /* 0x3000003dff407230 */ /* 0x000fe20000004100 */
[----:B------:R-:W-:Y:S01]  /*8810*/  F2FP.F16.E4M3.UNPACK_B R47, R47 ;  /* 0x0000002fff2f723e */ /* 0x000fe200020006ff */
[----:B------:R-:W-:Y:S01]  /*8820*/  HADD2.F32 R56, -RZ, R51.H0_H0 ;  /* 0x20000033ff387230 */ /* 0x000fe20000004100 */
[----:B------:R-:W-:Y:S01]  /*8830*/  F2FP.F16.E4M3.UNPACK_B R46, R46 ;  /* 0x0000002eff2e723e */ /* 0x000fe200020006ff */
[----:B------:R-:W-:-:S02]  /*8840*/  HADD2.F32 R51, -RZ, R50.H1_H1 ;  /* 0x30000032ff337230 */ /* 0x000fc40000004100 */
[-C--:B------:R-:W-:Y:S01]  /*8850*/  FMUL.FTZ R67, R57, R64.reuse ;  /* 0x0000004039437220 */ /* 0x080fe20000410000 */
[--C-:B------:R-:W-:Y:S02]  /*8860*/  HADD2.F32 R62, -RZ, R63.reuse.H1_H1 ;  /* 0x3000003fff3e7230 */ /* 0x100fe40000004100 */
[C---:B------:R-:W-:Y:S01]  /*8870*/  FMUL.FTZ R64, R56.reuse, R64 ;  /* 0x0000004038407220 */ /* 0x040fe20000410000 */
[----:B------:R-:W-:Y:S02]  /*8880*/  HADD2.F32 R50, -RZ, R50.H0_H0 ;  /* 0x20000032ff327230 */ /* 0x000fe40000004100 */
[----:B------:R-:W-:Y:S01]  /*8890*/  FFMA.FTZ R66, R56, R59, -R67 ;  /* 0x0000003b38427223 */ /* 0x000fe20000010843 */
[----:B------:R-:W-:Y:S02]  /*88a0*/  HADD2.F32 R56, -RZ, R60.H1_H1 ;  /* 0x3000003cff387230 */ /* 0x000fe40000004100 */
[----:B------:R-:W-:Y:S01]  /*88b0*/  FMUL.FTZ R67, R51, R62 ;  /* 0x0000003e33437220 */ /* 0x000fe20000410000 */
[----:B------:R-:W-:-:S02]  /*88c0*/  HADD2.F32 R63, -RZ, R63.H0_H0 ;  /* 0x2000003fff3f7230 */ /* 0x000fc40000004100 */
[C---:B------:R-:W-:Y:S01]  /*88d0*/  FMUL.FTZ R62, R50.reuse, R62 ;  /* 0x0000003e323e7220 */ /* 0x040fe20000410000 */
[----:B------:R-:W-:Y:S02]  /*88e0*/  HADD2.F32 R61, -RZ, R61.H0_H0 ;  /* 0x2000003dff3d7230 */ /* 0x000fe40000004100 */
[-C--:B------:R-:W-:Y:S01]  /*88f0*/  FFMA.FTZ R67, R50, R56.reuse, -R67 ;  /* 0x0000003832437223 */ /* 0x080fe20000010843 */
[--C-:B------:R-:W-:Y:S02]  /*8900*/  HADD2.F32 R50, -RZ, R47.reuse.H0_H0 ;  /* 0x2000002fff327230 */ /* 0x100fe40000004100 */
[----:B------:R-:W-:Y:S01]  /*8910*/  FFMA.FTZ R62, R51, R56, R62 ;  /* 0x00000038333e7223 */ /* 0x000fe2000001003e */
[----:B------:R-:W-:Y:S02]  /*8920*/  HADD2.F32 R51, -RZ, R47.H1_H1 ;  /* 0x3000002fff337230 */ /* 0x000fe40000004100 */
[----:B------:R-:W-:Y:S01]  /*8930*/  FFMA.FTZ R59, R57, R59, R64 ;  /* 0x0000003b393b7223 */ /* 0x000fe20000010040 */
[----:B------:R-:W-:-:S02]  /*8940*/  HADD2.F32 R47, -RZ, R46.H0_H0 ;  /* 0x2000002eff2f7230 */ /* 0x000fc40000004100 */
[-C--:B------:R-:W-:Y:S01]  /*8950*/  FMUL.FTZ R64, R50, R61.reuse ;  /* 0x0000003d32407220 */ /* 0x080fe20000410000 */
[----:B------:R-:W-:Y:S02]  /*8960*/  HADD2.F32 R46, -RZ, R46.H1_H1 ;  /* 0x3000002eff2e7230 */ /* 0x000fe40000004100 */
[C---:B------:R-:W-:Y:S01]  /*8970*/  FMUL.FTZ R57, R51.reuse, R61 ;  /* 0x0000003d33397220 */ /* 0x040fe20000410000 */
[----:B------:R-:W-:Y:S02]  /*8980*/  HADD2.F32 R60, -RZ, R60.H0_H0 ;  /* 0x2000003cff3c7230 */ /* 0x000fe40000004100 */
[-C--:B------:R-:W-:Y:S01]  /*8990*/  FFMA.FTZ R64, R51, R58.reuse, R64 ;  /* 0x0000003a33407223 */ /* 0x080fe20000010040 */
[----:B------:R-:W-:Y:S01]  /*89a0*/  F2FP.SATFINITE.E4M3.F32.PACK_AB_MERGE_C R62, R62, R67, RZ ;  /* 0x000000433e3e723e */ /* 0x000fe200048070ff */
[-C--:B------:R-:W-:Y:S01]  /*89b0*/  FMUL.FTZ R56, R46, R63.reuse ;  /* 0x0000003f2e387220 */ /* 0x080fe20000410000 */
[----:B------:R-:W-:Y:S01]  /*89c0*/  FMUL.FTZ R63, R47, R63 ;  /* 0x0000003f2f3f7220 */ /* 0x000fe20000410000 */
[----:B------:R-:W-:Y:S01]  /*89d0*/  FFMA.FTZ R57, R50, R58, -R57 ;  /* 0x0000003a32397223 */ /* 0x000fe20000010839 */
[----:B------:R-:W-:Y:S01]  /*89e0*/  F2FP.SATFINITE.E4M3.F32.PACK_AB_MERGE_C R59, R59, R66, RZ ;  /* 0x000000423b3b723e */ /* 0x000fe200048070ff */
[-C--:B------:R-:W-:Y:S01]  /*89f0*/  FFMA.FTZ R56, R47, R60.reuse, -R56 ;  /* 0x0000003c2f387223 */ /* 0x080fe20000010838 */
[----:B------:R-:W-:Y:S01]  /*8a00*/  FFMA.FTZ R63, R46, R60, R63 ;  /* 0x0000003c2e3f7223 */ /* 0x000fe2000001003f */
[----:B------:R-:W-:-:S02]  /*8a10*/  F2FP.SATFINITE.E4M3.F32.PACK_AB_MERGE_C R44, R94, R65, R68 ;  /* 0x000000415e2c723e */ /* 0x000fc40004807044 */
[----:B------:R-:W-:Y:S02]  /*8a20*/  F2FP.SATFINITE.E4M3.F32.PACK_AB_MERGE_C R47, R64, R57, R59 ;  /* 0x00000039402f723e */ /* 0x000fe4000480703b */
[----:B------:R-:W-:-:S07]  /*8a30*/  F2FP.SATFINITE.E4M3.F32.PACK_AB_MERGE_C R46, R63, R56, R62 ;  /* 0x000000383f2e723e */ /* 0x000fce000480703e */
.L_x_393:
[----:B------:R-:W-:Y:S05]  /*8a40*/  BSYNC B2 ;  /* 0x0000000000027941 */ /* 0x000fea0003800000 */
.L_x_392:
[----:B--2---:R0:W-:Y:S02]  /*8a50*/  STG.E.128 desc[UR54][R48.64+0x80], R44 ;  /* 0x0000802c30007986 */ /* 0x0041e4000c101d36 */
.L_x_391:
[----:B------:R-:W-:Y:S05]  /*8a60*/  BSYNC B1 ;  /* 0x0000000000017941 */ /* 0x000fea0003800000 */
.L_x_390:
[----:B------:R-:W-:-:S13]  /*8a70*/  ISETP.NE.AND P3, PT, R39, RZ, PT ;  /* 0x000000ff2700720c */ /* 0x000fda0003f65270 */
[----:B------:R-:W-:Y:S05]  /*8a80*/  @!P3 BRA `(.L_x_373) ;  /* 0x000000700038b947 */ /* 0x000fea0003800000 */
[----:B0-234-:R0:W2:Y:S01]  /*8a90*/  LDS.128 R44, [R41+0x2b200] ;  /* 0x02b20000292c7984 */ /* 0x01d0a20000000c00 */
[----:B------:R-:W-:Y:S01]  /*8aa0*/  ISETP.GE.AND P3, PT, R226, R133, PT ;  /* 0x00000085e200720c */ /* 0x000fe20003f66270 */
[----:B------:R-:W-:-:S12]  /*8ab0*/  BSSY B1, `(.L_x_394) ;  /* 0x0000069000017945 */ /* 0x000fd80003800000 */
[----:B0-----:R-:W-:Y:S05]  /*8ac0*/  @P3 BRA `(.L_x_395) ;  /* 0x00000004009c3947 */ /* 0x001fea0003800000 */
[--C-:B------:R-:W-:Y:S01]  /*8ad0*/  SHF.R.U32.HI R57, RZ, 0x10, R53.reuse ;  /* 0x00000010ff397819 */ /* 0x100fe20000011635 */
[----:B--2---:R-:W-:Y:S01]  /*8ae0*/  IMAD.MOV.U32 R50, RZ, RZ, R44 ;  /* 0x000000ffff327224 */ /* 0x004fe200078e002c */
[----:B------:R-:W-:Y:S02]  /*8af0*/  SHF.R.U32.HI R51, RZ, 0x8, R53 ;  /* 0x00000008ff337819 */ /* 0x000fe40000011635 */
[----:B------:R-:W-:Y:S02]  /*8b00*/  LOP3.LUT R52, R53, 0xff0000ff, RZ, 0xc0, !PT ;  /* 0xff0000ff35347812 */ /* 0x000fe400078ec0ff */
[--C-:B------:R-:W-:Y:S01]  /*8b10*/  SHF.R.U32.HI R53, RZ, 0x8, R55.reuse ;  /* 0x00000008ff357819 */ /* 0x100fe20000011637 */
[----:B------:R-:W-:Y:S01]  /*8b20*/  IMAD.SHL.U32 R51, R51, 0x100, RZ ;  /* 0x0000010033337824 */ /* 0x000fe200078e00ff */
[----:B------:R-:W-:Y:S02]  /*8b30*/  SHF.R.U32.HI R56, RZ, 0x10, R55 ;  /* 0x00000010ff387819 */ /* 0x000fe40000011637 */
[----:B------:R-:W-:Y:S01]  /*8b40*/  LOP3.LUT R54, R55, 0xff0000ff, RZ, 0xc0, !PT ;  /* 0xff0000ff37367812 */ /* 0x000fe200078ec0ff */
[----:B------:R-:W-:Y:S01]  /*8b50*/  IMAD.SHL.U32 R53, R53, 0x100, RZ ;  /* 0x0000010035357824 */ /* 0x000fe200078e00ff */
[----:B------:R-:W-:Y:S01]  /*8b60*/  LOP3.LUT R52, R52, 0xff00, R51, 0xf8, !PT ;  /* 0x0000ff0034347812 */ /* 0x000fe200078ef833 */
[----:B------:R-:W-:Y:S01]  /*8b70*/  IMAD.U32 R51, R57, 0x10000, RZ ;  /* 0x0001000039337824 */ /* 0x000fe200078e00ff */
[----:B------:R-:W-:-:S02]  /*8b80*/  F2FP.F16.E4M3.UNPACK_B R44, R45 ;  /* 0x0000002dff2c723e */ /* 0x000fc400020006ff */
[----:B------:R-:W-:Y:S01]  /*8b90*/  LOP3.LUT R55, R54, 0xff00, R53, 0xf8, !PT ;  /* 0x0000ff0036377812 */ /* 0x000fe200078ef835 */
[----:B------:R-:W-:Y:S01]  /*8ba0*/  IMAD.U32 R54, R56, 0x10000, RZ ;  /* 0x0001000038367824 */ /* 0x000fe200078e00ff */
        /* <DEDUP_REMOVED lines=89> */
.L_x_395:
[----:B------:R-:W-:Y:S05]  /*9140*/  BSYNC B1 ;  /* 0x0000000000017941 */ /* 0x000fea0003800000 */
.L_x_394:
[----:B--2---:R0:W-:Y:S01]  /*9150*/  STG.E.128 desc[UR54][R48.64+0xa0], R44 ;  /* 0x0000a02c30007986 */ /* 0x0041e2000c101d36 */
[----:B------:R-:W-:Y:S05]  /*9160*/  BRA `(.L_x_373) ;  /* 0x0000006800807947 */ /* 0x000fea0003800000 */
.L_x_341:
        /* <DEDUP_REMOVED lines=20> */
[----:B------:R-:W-:Y:S01]  /*92b0*/  CS2R R80, SRZ ;  /* 0x0000000000507805 */ /* 0x000fe2000001ff00 */
[----:B------:R-:W-:Y:S06]  /*92c0*/  @P4 BRA `(.L_x_397) ;  /* 0x00000000006c4947 */ /* 0x000fec0003800000 */
[----:B------:R-:W-:Y:S01]  /*92d0*/  ULDC.64 UR4, c[0x0][0x3e8] ;  /* 0x0000fa0000047ab9 */ /* 0x000fe20000000a00 */
[----:B------:R-:W-:Y:S02]  /*92e0*/  CS2R R56, SRZ ;  /* 0x0000000000387805 */ /* 0x000fe4000001ff00 */
[----:B------:R-:W-:Y:S02]  /*92f0*/  IADD3 R82, P2, P3, R110, UR4, R94 ;  /* 0x000000046e527c10 */ /* 0x000fe4000fb5e05e */
[----:B------:R-:W-:Y:S02]  /*9300*/  CS2R R58, SRZ ;  /* 0x00000000003a7805 */ /* 0x000fe4000001ff00 */
[----:B------:R-:W-:Y:S02]  /*9310*/  CS2R R44, SRZ ;  /* 0x00000000002c7805 */ /* 0x000fe4000001ff00 */
[----:B------:R-:W-:Y:S02]  /*9320*/  CS2R R46, SRZ ;  /* 0x00000000002e7805 */ /* 0x000fe4000001ff00 */
[----:B------:R-:W-:Y:S01]  /*9330*/  IADD3.X R83, R20, UR5, R43, P2, P3 ;  /* 0x0000000514537c10 */ /* 0x000fe200097e642b */
[----:B------:R-:W-:-:S02]  /*9340*/  ULDC.64 UR4, c[0x0][0x400] ;  /* 0x0001000000047ab9 */ /* 0x000fc40000000a00 */
[----:B------:R-:W-:-:S04]  /*9350*/  IADD3 R84, P2, P3, R104, UR4, R92 ;  /* 0x0000000468547c10 */ /* 0x000fc8000fb5e05c */
[----:B------:R-:W-:Y:S02]  /*9360*/  IADD3.X R85, R25, UR5, R100, P2, P3 ;  /* 0x0000000519557c10 */ /* 0x000fe400097e6464 */
[----:B------:R-:W-:Y:S02]  /*9370*/  ISETP.GE.AND P2, PT, R18, R133, PT ;  /* 0x000000851200720c */ /* 0x000fe40003f46270 */
[----:B------:R-:W-:Y:S02]  /*9380*/  CS2R R60, SRZ ;  /* 0x00000000003c7805 */ /* 0x000fe4000001ff00 */
[----:B------:R-:W-:Y:S02]  /*9390*/  CS2R R62, SRZ ;  /* 0x00000000003e7805 */ /* 0x000fe4000001ff00 */
[----:B------:R-:W-:Y:S02]  /*93a0*/  CS2R R48, SRZ ;  /* 0x0000000000307805 */ /* 0x000fe4000001ff00 */
[----:B------:R-:W-:-:S05]  /*93b0*/  CS2R R50, SRZ ;  /* 0x0000000000327805 */ /* 0x000fca000001ff00 */
[----:B------:R0:W5:Y:S04]  /*93c0*/  @!P2 LDG.E.128 R56, desc[UR54][R82.64] ;  /* 0x000000365238a981 */ /* 0x000168000c1e1d00 */
[----:B------:R0:W5:Y:S01]  /*93d0*/  @!P2 LDG.E.128 R44, desc[UR54][R84.64] ;  /* 0x00000036542ca981 */ /* 0x000162000c1e1d00 */
[----:B------:R-:W-:Y:S02]  /*93e0*/  ISETP.GE.AND P2, PT, R0, R133, PT ;  /* 0x000000850000720c */ /* 0x000fe40003f46270 */
[----:B------:R-:W-:Y:S02]  /*93f0*/  CS2R R64, SRZ ;  /* 0x0000000000407805 */ /* 0x000fe4000001ff00 */
[----:B------:R-:W-:Y:S02]  /*9400*/  CS2R R66, SRZ ;  /* 0x0000000000427805 */ /* 0x000fe4000001ff00 */
[----:B------:R-:W-:-:S02]  /*9410*/  CS2R R52, SRZ ;  /* 0x0000000000347805 */ /* 0x000fc4000001ff00 */
[----:B------:R-:W-:-:S05]  /*9420*/  CS2R R54, SRZ ;  /* 0x0000000000367805 */ /* 0x000fca000001ff00 */
[----:B------:R0:W5:Y:S04]  /*9430*/  @!P2 LDG.E.128 R60, desc[UR54][R82.64+0x20] ;  /* 0x00002036523ca981 */ /* 0x000168000c1e1d00 */
[----:B------:R0:W5:Y:S01]  /*9440*/  @!P2 LDG.E.128 R48, desc[UR54][R84.64+0x20] ;  /* 0x000020365430a981 */ /* 0x000162000c1e1d00 */
[----:B------:R-:W-:-:S13]  /*9450*/  ISETP.GE.AND P2, PT, R6, R133, PT ;  /* 0x000000850600720c */ /* 0x000fda0003f46270 */
[----:B------:R0:W5:Y:S04]  /*9460*/  @!P2 LDG.E.128 R64, desc[UR54][R82.64+0x40] ;  /* 0x000040365240a981 */ /* 0x000168000c1e1d00 */
[----:B------:R0:W5:Y:S02]  /*9470*/  @!P2 LDG.E.128 R52, desc[UR54][R84.64+0x40] ;  /* 0x000040365434a981 */ /* 0x000164000c1e1d00 */
.L_x_397:
[----:B------:R-:W-:Y:S05]  /*9480*/  BSYNC B1 ;  /* 0x0000000000017941 */ /* 0x000fea0003800000 */
.L_x_396:
[----:B------:R-:W-:Y:S01]  /*9490*/  IADD3 R97, R220, 0x80, RZ ;  /* 0x00000080dc617810 */ /* 0x000fe20007ffe0ff */
[----:B------:R-:W-:Y:S01]  /*94a0*/  BSSY B1, `(.L_x_398) ;  /* 0x0000029000017945 */ /* 0x000fe20003800000 */
[----:B0-----:R-:W-:Y:S02]  /*94b0*/  CS2R R82, SRZ ;  /* 0x0000000000527805 */ /* 0x001fe4000001ff00 */
[----:B------:R-:W-:Y:S02]  /*94c0*/  CS2R R84, SRZ ;  /* 0x0000000000547805 */ /* 0x000fe4000001ff00 */
[----:B------:R-:W-:Y:S02]  /*94d0*/  ISETP.GE.AND P3, PT, R97, R42, PT ;  /* 0x0000002a6100720c */ /* 0x000fe40003f66270 */
[----:B------:R-:W-:Y:S02]  /*94e0*/  CS2R R86, SRZ ;  /* 0x0000000000567805 */ /* 0x000fe4000001ff00 */
[----:B------:R-:W-:-:S02]  /*94f0*/  CS2R R88, SRZ ;  /* 0x0000000000587805 */ /* 0x000fc4000001ff00 */
[----:B------:R-:W-:Y:S01]  /*9500*/  CS2R R90, SRZ ;  /* 0x00000000005a7805 */ /* 0x000fe2000001ff00 */
[----:B-----5:R-:W-:Y:S02]  /*9510*/  IMAD.MOV.U32 R177, RZ, RZ, R44 ;  /* 0x000000ffffb17224 */ /* 0x020fe400078e002c */
[----:B------:R-:W-:-:S04]  /*9520*/  IMAD.MOV.U32 R178, RZ, RZ, R46 ;  /* 0x000000ffffb27224 */ /* 0x000fc800078e002e */
[----:B------:R-:W-:Y:S05]  /*9530*/  @P3 BRA `(.L_x_399) ;  /* 0x00000000007c3947 */ /* 0x000fea0003800000 */
[----:B------:R-:W-:Y:S01]  /*9540*/  IADD3 R93, P2, P5, R110, R94, R11 ;  /* 0x0000005e6e5d7210 */ /* 0x000fe20007d5e00b */
[----:B------:R-:W-:Y:S01]  /*9550*/  ULDC.64 UR4, c[0x0][0x3e8] ;  /* 0x0000fa0000047ab9 */ /* 0x000fe20000000a00 */
[----:B------:R-:W-:Y:S02]  /*9560*/  CS2R R80, SRZ ;  /* 0x0000000000507805 */ /* 0x000fe4000001ff00 */
[----:B------:R-:W-:Y:S02]  /*9570*/  CS2R R82, SRZ ;  /* 0x0000000000527805 */ /* 0x000fe4000001ff00 */
[----:B------:R-:W-:Y:S02]  /*9580*/  IADD3.X R43, R20, R43, R10, P2, P5 ;  /* 0x0000002b142b7210 */ /* 0x000fe400017ea40a */
[----:B------:R-:W-:Y:S02]  /*9590*/  CS2R R68, SRZ ;  /* 0x0000000000447805 */ /* 0x000fe4000001ff00 */
[----:B------:R-:W-:-:S02]  /*95a0*/  IADD3 R94, P2, P5, R104, R92, R14 ;  /* 0x0000005c685e7210 */ /* 0x000fc40007d5e00e */
[----:B------:R-:W-:Y:S02]  /*95b0*/  CS2R R70, SRZ ;  /* 0x0000000000467805 */ /* 0x000fe4000001ff00 */
        /* <DEDUP_REMOVED lines=23> */
.L_x_399:
[----:B------:R-:W-:Y:S05]  /*9730*/  BSYNC B1 ;  /* 0x0000000000017941 */ /* 0x000fea0003800000 */
.L_x_398:
[----:B------:R-:W-:Y:S01]  /*9740*/  UISETP.NE.AND UP0, UPT, UR53, 0x3, UPT ;  /* 0x000000033500788c */ /* 0x000fe2000bf05270 */
[----:B------:R-:W-:Y:S01]  /*9750*/  IMAD.MOV.U32 R176, RZ, RZ, R48 ;  /* 0x000000ffffb07224 */ /* 0x000fe200078e0030 */
[----:B------:R-:W-:Y:S01]  /*9760*/  MOV R180, R58 ;  /* 0x0000003a00b47202 */ /* 0x000fe20000000f00 */
[----:B------:R-:W-:Y:S01]  /*9770*/  IMAD.MOV.U32 R175, RZ, RZ, R50 ;  /* 0x000000ffffaf7224 */ /* 0x000fe200078e0032 */
[----:B-----5:R-:W-:Y:S01]  /*9780*/  MOV R160, R74 ;  /* 0x0000004a00a07202 */ /* 0x020fe20000000f00 */
[----:B------:R-:W-:Y:S01]  /*9790*/  IMAD.MOV.U32 R168, RZ, RZ, R52 ;  /* 0x000000ffffa87224 */ /* 0x000fe200078e0034 */
[----:B------:R-:W-:Y:S01]  /*97a0*/  PLOP3.LUT P2, PT, PT, PT, UP0, 0x80, 0x0 ;  /* 0x000000000000781c */ /* 0x000fe20003f4f008 */
[----:B------:R-:W-:Y:S01]  /*97b0*/  IMAD.MOV.U32 R169, RZ, RZ, R54 ;  /* 0x000000ffffa97224 */ /* 0x000fe200078e0036 */
[----:B------:R-:W-:Y:S01]  /*97c0*/  MOV R155, R90 ;  /* 0x0000005a009b7202 */ /* 0x000fe20000000f00 */
        /* <DEDUP_REMOVED lines=17> */
.L_x_400:
[----:B------:R-:W-:Y:S01]  /*98e0*/  IMAD R43, R17, 0x8, R16 ;  /* 0x00000008112b7824 */ /* 0x000fe200078e0210 */
[----:B------:R-:W-:Y:S01]  /*98f0*/  SHF.L.U32 R100, R221, 0x1f, RZ ;  /* 0x0000001fdd647819 */ /* 0x000fe200000006ff */
[----:B------:R-:W1:Y:S01]  /*9900*/  LDC R156, c[0x0][0x2f4] ;  /* 0x0000bd00ff9c7b82 */ /* 0x000e620000000800 */
[----:B------:R-:W-:Y:S01]  /*9910*/  BSSY B1, `(.L_x_401) ;  /* 0x0000004000017945 */ /* 0x000fe20003800000 */
[----:B------:R-:W-:Y:S01]  /*9920*/  IMAD.MOV.U32 R137, RZ, RZ, R96 ;  /* 0x000000ffff897224 */ /* 0x000fe200078e0060 */
[----:B------:R-:W2:Y:S02]  /*9930*/  SYNCS.PHASECHK.TRANS64.TRYWAIT P5, [R43+URZ+0x33490], R100 ;  /* 0x033490642b0075a7 */ /* 0x000ea400080a017f */
[----:B--2---:R-:W-:Y:S05]  /*9940*/  @!P5 BRA `(.L_x_402) ;  /* 0x0000023000b0d947 */ /* 0x004fea0003800000 */
.L_x_674:
[----:B------:R-:W-:Y:S05]  /*9950*/  BSYNC B1 ;  /* 0x0000000000017941 */ /* 0x000fea0003800000 */
.L_x_401:
[----:B------:R-:W3:Y:S01]  /*9960*/  LDC.64 R138, c[0x0][0x300] ;  /* 0x0000c000ff8a7b82 */ /* 0x000ee20000000a00 */
[----:B------:R-:W-:Y:S01]  /*9970*/  BSSY B1, `(.L_x_403) ;  /* 0x00002f7000017945 */ /* 0x000fe20003800000 */
[----:B-1----:R-:W-:-:S03]  /*9980*/  IMAD.IADD R162, R156, 0x1, -R121 ;  /* 0x000000019ca27824 */ /* 0x002fc600078e0a79 */
[----:B------:R-:W-:Y:S05]  /*9990*/  @P4 BRA `(.L_x_404) ;  /* 0x0000002c00d04947 */ /* 0x000fea0003800000 */
[----:B------:R-:W-:Y:S01]  /*99a0*/  ISETP.NE.AND P4, PT, R34, RZ, PT ;  /* 0x000000ff2200720c */ /* 0x000fe20003f85270 */
[-C--:B---3--:R-:W-:Y:S01]  /*99b0*/  IMAD.WIDE.U32 R140, R220, R138.reuse, R136 ;  /* 0x0000008adc8c7225 */ /* 0x088fe200078e0088 */
[----:B0-----:R-:W-:Y:S01]  /*99c0*/  SHF.R.S32.HI R92, RZ, 0x1f, R220 ;  /* 0x0000001fff5c7819 */ /* 0x001fe200000114dc */
[----:B------:R-:W-:Y:S04]  /*99d0*/  BSSY B2, `(.L_x_405) ;  /* 0x00000fc000027945 */ /* 0x000fe80003800000 */
[----:B------:R-:W-:-:S04]  /*99e0*/  IMAD R172, R92, R138, RZ ;  /* 0x0000008a5cac7224 */ /* 0x000fc800078e02ff */
[----:B------:R-:W-:-:S04]  /*99f0*/  IMAD R172, R220, R139, R172 ;  /* 0x0000008bdcac7224 */ /* 0x000fc800078e02ac */
[----:B------:R-:W-:Y:S01]  /*9a00*/  IMAD.IADD R172, R172, 0x1, R141 ;  /* 0x00000001acac7824 */ /* 0x000fe200078e028d */
[----:B------:R-:W-:Y:S06]  /*9a10*/  @!P4 BRA `(.L_x_406) ;  /* 0x0000000c00dcc947 */ /* 0x000fec0003800000 */
[----:B------:R-:W-:Y:S01]  /*9a20*/  SEL R92, R121, R162, !P0 ;  /* 0x000000a2795c7207 */ /* 0x000fe20004000000 */
[----:B------:R-:W-:Y:S01]  /*9a30*/  BSSY B3, `(.L_x_407) ;  /* 0x00000e9000037945 */ /* 0x000fe20003800000 */
[----:B------:R-:W-:Y:S02]  /*9a40*/  ISETP.GE.AND P4, PT, R18, R133, PT ;  /* 0x000000851200720c */ /* 0x000fe40003f86270 */
[----:B------:R-:W-:-:S04]  /*9a50*/  SHF.R.S32.HI R93, RZ, 0x1f, R92 ;  /* 0x0000001fff5d7819 */ /* 0x000fc8000001145c */
[----:B------:R-:W-:-:S04]  /*9a60*/  LEA.HI R93, R93, R92, RZ, 0x5 ;  /* 0x0000005c5d5d7211 */ /* 0x000fc800078f28ff */
[----:B------:R-:W-:-:S04]  /*9a70*/  LEA.HI.SX32 R181, R93, R120, 0x1b ;  /* 0x000000785db57211 */ /* 0x000fc800078fdaff */
[----:B------:R-:W-:-:S04]  /*9a80*/  SHF.R.S32.HI R93, RZ, 0x1f, R181 ;  /* 0x0000001fff5d7819 */ /* 0x000fc800000114b5 */
[----:B------:R-:W-:Y:S01]  /*9a90*/  LEA.HI R93, R93, R181, RZ, 0x2 ;  /* 0x000000b55d5d7211 */ /* 0x000fe200078f10ff */
[----:B------:R-:W-:-:S03]  /*9aa0*/  IMAD.SHL.U32 R181, R181, 0x10, RZ ;  /* 0x00000010b5b57824 */ /* 0x000fc600078e00ff */
[----:B------:R-:W-:Y:S02]  /*9ab0*/  SHF.R.S32.HI R93, RZ, 0x2, R93 ;  /* 0x00000002ff5d7819 */ /* 0x000fe4000001145d */
[----:B------:R-:W-:-:S03]  /*9ac0*/  LOP3.LUT R92, R227, 0x30, R181, 0xf8, !PT ;  /* 0x00000030e35c7812 */ /* 0x000fc600078ef8b5 */
[----:B------:R-:W-:Y:S01]  /*9ad0*/  IMAD R93, R93, 0x2800, R229 ;  /* 0x000028005d5d7824 */ /* 0x000fe200078e02e5 */
[----:B------:R-:W-:-:S05]  /*9ae0*/  LOP3.LUT R92, R92, R228, RZ, 0x3c, !PT ;  /* 0x000000e45c5c7212 */ /* 0x000fca00078e3cff */
[----:B------:R-:W-:-:S04]  /*9af0*/  IMAD.IADD R92, R93, 0x1, R92 ;  /* 0x000000015d5c7824 */ /* 0x000fc800078e025c */
[C---:B------:R-:W-:Y:S02]  /*9b00*/  IMAD R96, R17.reuse, 0x7800, R92 ;  /* 0x0000780011607824 */ /* 0x040fe400078e025c */
[----:B------:R-:W-:-:S03]  /*9b10*/  IMAD R92, R17, 0x7800, R145 ;  /* 0x00007800115c7824 */ /* 0x000fc600078e0291 */
[C---:B------:R-:W-:Y:S01]  /*9b20*/  IADD3 R96, R16.reuse, R96, RZ ;  /* 0x0000006010607210 */ /* 0x040fe20007ffe0ff */
[----:B------:R-:W-:-:S05]  /*9b30*/  IMAD.IADD R92, R16, 0x1, R92 ;  /* 0x00000001105c7824 */ /* 0x000fca00078e025c */
[----:B------:R-:W0:Y:S04]  /*9b40*/  LDS.128 R96, [R96+0x24200] ;  /* 0x0242000060607984 */ /* 0x000e280000000c00 */
[----:B------:R-:W1:Y:S01]  /*9b50*/  LDS.128 R92, [R92+0x24200] ;  /* 0x024200005c5c7984 */ /* 0x000e620000000c00 */
[----:B------:R-:W-:Y:S05]  /*9b60*/  @P4 BRA `(.L_x_408) ;  /* 0x0000000c00544947 */ /* 0x000fea0003800000 */
[--C-:B------:R-:W-:Y:S02]  /*9b70*/  SHF.R.U32.HI R58, RZ, 0x8, R57.reuse ;  /* 0x00000008ff3a7819 */ /* 0x100fe40000011639 */
[----:B------:R-:W-:Y:S02]  /*9b80*/  SHF.R.U32.HI R44, RZ, 0x10, R57 ;  /* 0x00000010ff2c7819 */ /* 0x000fe40000011639 */
[----:B------:R-:W-:Y:S01]  /*9b90*/  LOP3.LUT R56, R57, 0xff0000ff, RZ, 0xc0, !PT ;  /* 0xff0000ff39387812 */ /* 0x000fe200078ec0ff */
[----:B------:R-:W-:Y:S01]  /*9ba0*/  IMAD.SHL.U32 R185, R58, 0x100, RZ ;  /* 0x000001003ab97824 */ /* 0x000fe200078e00ff */
[--C-:B------:R-:W-:Y:S01]  /*9bb0*/  SHF.R.U32.HI R57, RZ, 0x8, R59.reuse ;  /* 0x00000008ff397819 */ /* 0x100fe2000001163b */
[----:B------:R-:W-:Y:S01]  /*9bc0*/  IMAD.U32 R44, R44, 0x10000, RZ ;  /* 0x000100002c2c7824 */ /* 0x000fe200078e00ff */
[----:B------:R-:W-:Y:S02]  /*9bd0*/  SHF.R.U32.HI R46, RZ, 0x10, R59 ;  /* 0x00000010ff2e7819 */ /* 0x000fe4000001163b */
[----:B------:R-:W-:Y:S01]  /*9be0*/  LOP3.LUT R183, R59, 0xff0000ff, RZ, 0xc0, !PT ;  /* 0xff0000ff3bb77812 */ /* 0x000fe200078ec0ff */
[----:B------:R-:W-:Y:S01]  /*9bf0*/  IMAD.SHL.U32 R57, R57, 0x100, RZ ;  /* 0x0000010039397824 */ /* 0x000fe200078e00ff */
[--C-:B------:R-:W-:Y:S01]  /*9c00*/  SHF.R.U32.HI R59, RZ, 0x8, R45.reuse ;  /* 0x00000008ff3b7819 */ /* 0x100fe2000001162d */
[----:B------:R-:W-:Y:S01]  /*9c10*/  IMAD.U32 R46, R46, 0x10000, RZ ;  /* 0x000100002e2e7824 */ /* 0x000fe200078e00ff */
[----:B------:R-:W-:-:S02]  /*9c20*/  SHF.R.U32.HI R182, RZ, 0x10, R45 ;  /* 0x00000010ffb67819 */ /* 0x000fc4000001162d */
[----:B------:R-:W-:Y:S01]  /*9c30*/  LOP3.LUT R56, R56, 0xff00, R185, 0xf8, !PT ;  /* 0x0000ff0038387812 */ /* 0x000fe200078ef8b9 */
[----:B------:R-:W-:Y:S01]  /*9c40*/  IMAD.SHL.U32 R185, R59, 0x100, RZ ;  /* 0x000001003bb97824 */ /* 0x000fe200078e00ff */
[----:B------:R-:W-:Y:S02]  /*9c50*/  LOP3.LUT R184, R45, 0xff0000ff, RZ, 0xc0, !PT ;  /* 0xff0000ff2db87812 */ /* 0x000fe400078ec0ff */
[----:B------:R-:W-:Y:S01]  /*9c60*/  LOP3.LUT R59, R183, 0xff00, R57, 0xf8, !PT ;  /* 0x0000ff00b73b7812 */ /* 0x000fe200078ef839 */
[----:B------:R-:W-:Y:S01]  /*9c70*/  IMAD.U32 R57, R182, 0x10000, RZ ;  /* 0x00010000b6397824 */ /* 0x000fe200078e00ff */
[----:B------:R-:W-:Y:S02]  /*9c80*/  LOP3.LUT R184, R184, 0xff00, R185, 0xf8, !PT ;  /* 0x0000ff00b8b87812 */ /* 0x000fe400078ef8b9 */
[----:B------:R-:W-:Y:S02]  /*9c90*/  LOP3.LUT R182, R56, 0xff0000, R44, 0xf8, !PT ;  /* 0x00ff000038b67812 */ /* 0x000fe400078ef82c */
[----:B------:R-:W-:-:S02]  /*9ca0*/  LOP3.LUT R44, R184, 0xff0000, R57, 0xf8, !PT ;  /* 0x00ff0000b82c7812 */ /* 0x000fc400078ef839 */
[----:B0-----:R-:W-:Y:S02]  /*9cb0*/  F2FP.F16.E4M3.UNPACK_B R183, R97 ;  /* 0x00000061ffb7723e */ /* 0x001fe400020006ff */
[----:B------:R-:W-:Y:S02]  /*9cc0*/  F2FP.F16.E4M3.UNPACK_B R185, R44 ;  /* 0x0000002cffb9723e */ /* 0x000fe400020006ff */
[----:B-1----:R-:W-:Y:S01]  /*9cd0*/  F2FP.F16.E4M3.UNPACK_B R56, R93 ;  /* 0x0000005dff38723e */ /* 0x002fe200020006ff */
[----:B------:R-:W-:Y:S01]  /*9ce0*/  HADD2.F32 R57, -RZ, R183.H0_H0 ;  /* 0x200000b7ff397230 */ /* 0x000fe20000004100 */
[-C--:B------:R-:W-:Y:S01]  /*9cf0*/  F2FP.F16.E4M3.UNPACK_B R186, R182.reuse ;  /* 0x000000b6ffba723e */ /* 0x080fe200020006ff */
[----:B------:R-:W-:Y:S01]  /*9d00*/  HADD2.F32 R188, -RZ, R185.H0_H0 ;  /* 0x200000b9ffbc7230 */ /* 0x000fe20000004100 */
[----:B------:R-:W-:Y:S01]  /*9d10*/  F2FP.F16.E4M3.UNPACK_B R97, R97.H1 ;  /* 0x00000061ff61723e */ /* 0x000fe200030006ff */
[----:B------:R-:W-:Y:S01]  /*9d20*/  HADD2.F32 R184, -RZ, R56.H0_H0 ;  /* 0x20000038ffb87230 */ /* 0x000fe20000004100 */
[----:B------:R-:W-:Y:S01]  /*9d30*/  F2FP.F16.E4M3.UNPACK_B R182, R182.H1 ;  /* 0x000000b6ffb6723e */ /* 0x000fe200030006ff */
[----:B------:R-:W-:-:S02]  /*9d40*/  HADD2.F32 R187, -RZ, R186.H0_H0 ;  /* 0x200000baffbb7230 */ /* 0x000fc40000004100 */
[CC--:B------:R-:W-:Y:S01]  /*9d50*/  FMUL.FTZ R189, R57.reuse, R188.reuse ;  /* 0x000000bc39bd7220 */ /* 0x0c0fe20000410000 */
[----:B------:R-:W-:Y:S02]  /*9d60*/  HADD2.F32 R185, -RZ, R185.H1_H1 ;  /* 0x300000b9ffb97230 */ /* 0x000fe40000004100 */
[C---:B------:R-:W-:Y:S01]  /*9d70*/  FMUL.FTZ R188, R184.reuse, R188 ;  /* 0x000000bcb8bc7220 */ /* 0x040fe20000410000 */
[----:B------:R-:W-:Y:S02]  /*9d80*/  HADD2.F32 R56, -RZ, R56.H1_H1 ;  /* 0x30000038ff387230 */ /* 0x000fe40000004100 */
[-C--:B------:R-:W-:Y:S01]  /*9d90*/  FFMA.FTZ R184, R184, R187.reuse, -R189 ;  /* 0x000000bbb8b87223 */ /* 0x080fe200000108bd */
[----:B------:R-:W-:Y:S02]  /*9da0*/  HADD2.F32 R186, -RZ, R186.H1_H1 ;  /* 0x300000baffba7230 */ /* 0x000fe40000004100 */
[----:B------:R-:W-:Y:S01]  /*9db0*/  FFMA.FTZ R57, R57, R187, R188 ;  /* 0x000000bb39397223 */ /* 0x000fe200000100bc */
[----:B------:R-:W-:Y:S01]  /*9dc0*/  HADD2.F32 R187, -RZ, R183.H1_H1 ;  /* 0x300000b7ffbb7230 */ /* 0x000fe20000004100 */
[----:B------:R-:W-:-:S02]  /*9dd0*/  SHF.R.U32.HI R58, RZ, 0x8, R47 ;  /* 0x00000008ff3a7819 */ /* 0x000fc4000001162f */
[----:B------:R-:W-:Y:S02]  /*9de0*/  SHF.R.U32.HI R45, RZ, 0x10, R47 ;  /* 0x00000010ff2d7819 */ /* 0x000fe4000001162f */
[-C--:B------:R-:W-:Y:S01]  /*9df0*/  FMUL.FTZ R183, R187, R185.reuse ;  /* 0x000000b9bbb77220 */ /* 0x080fe20000410000 */
[----:B------:R-:W-:Y:S01]  /*9e00*/  FMUL.FTZ R185, R56, R185 ;  /* 0x000000b938b97220 */ /* 0x000fe20000410000 */
[----:B------:R-:W-:Y:S01]  /*9e10*/  IMAD.SHL.U32 R58, R58, 0x100, RZ ;  /* 0x000001003a3a7824 */ /* 0x000fe200078e00ff */
[----:B------:R-:W-:Y:S01]  /*9e20*/  LOP3.LUT R47, R47, 0xff0000ff, RZ, 0xc0, !PT ;  /* 0xff0000ff2f2f7812 */ /* 0x000fe200078ec0ff */
[-C--:B------:R-:W-:Y:S01]  /*9e30*/  FFMA.FTZ R183, R56, R186.reuse, -R183 ;  /* 0x000000ba38b77223 */ /* 0x080fe200000108b7 */
[----:B------:R-:W-:Y:S01]  /*9e40*/  FFMA.FTZ R56, R187, R186, R185 ;  /* 0x000000babb387223 */ /* 0x000fe200000100b9 */
[----:B------:R-:W-:Y:S01]  /*9e50*/  F2FP.F16.E4M3.UNPACK_B R185, R44.H1 ;  /* 0x0000002cffb9723e */ /* 0x000fe200030006ff */
[----:B------:R-:W-:Y:S01]  /*9e60*/  HADD2.F32 R44, -RZ, R97.H0_H0 ;  /* 0x20000061ff2c7230 */ /* 0x000fe20000004100 */
[----:B------:R-:W-:Y:S01]  /*9e70*/  F2FP.F16.E4M3.UNPACK_B R186, R93.H1 ;  /* 0x0000005dffba723e */ /* 0x000fe200030006ff */
[----:B------:R-:W-:Y:S01]  /*9e80*/  HADD2.F32 R187, -RZ, R182.H0_H0 ;  /* 0x200000b6ffbb7230 */ /* 0x000fe20000004100 */
[----:B------:R-:W-:Y:S01]  /*9e90*/  LOP3.LUT R47, R47, 0xff00, R58, 0xf8, !PT ;  /* 0x0000ff002f2f7812 */ /* 0x000fe200078ef83a */
[----:B------:R-:W-:Y:S01]  /*9ea0*/  HADD2.F32 R188, -RZ, R185.H0_H0 ;  /* 0x200000b9ffbc7230 */ /* 0x000fe20000004100 */
[----:B------:R-:W-:Y:S01]  /*9eb0*/  SHF.L.U32 R45, R45, 0x10, RZ ;  /* 0x000000102d2d7819 */ /* 0x000fe200000006ff */
[----:B------:R-:W-:Y:S01]  /*9ec0*/  HADD2.F32 R93, -RZ, R186.H0_H0 ;  /* 0x200000baff5d7230 */ /* 0x000fe20000004100 */
[----:B------:R-:W-:Y:S01]  /*9ed0*/  F2FP.F16.E4M3.UNPACK_B R58, R95 ;  /* 0x0000005fff3a723e */ /* 0x000fe200020006ff */
[----:B------:R-:W-:-:S02]  /*9ee0*/  HADD2.F32 R97, -RZ, R97.H1_H1 ;  /* 0x30000061ff617230 */ /* 0x000fc40000004100 */
[CC--:B------:R-:W-:Y:S01]  /*9ef0*/  FMUL.FTZ R189, R44.reuse, R188.reuse ;  /* 0x000000bc2cbd7220 */ /* 0x0c0fe20000410000 */
[----:B------:R-:W-:Y:S02]  /*9f00*/  HADD2.F32 R185, -RZ, R185.H1_H1 ;  /* 0x300000b9ffb97230 */ /* 0x000fe40000004100 */
[C---:B------:R-:W-:Y:S01]  /*9f10*/  FMUL.FTZ R188, R93.reuse, R188 ;  /* 0x000000bc5dbc7220 */ /* 0x040fe20000410000 */
[----:B------:R-:W-:Y:S02]  /*9f20*/  HADD2.F32 R186, -RZ, R186.H1_H1 ;  /* 0x300000baffba7230 */ /* 0x000fe40000004100 */
[-C--:B------:R-:W-:Y:S01]  /*9f30*/  FFMA.FTZ R93, R93, R187.reuse, -R189 ;  /* 0x000000bb5d5d7223 */ /* 0x080fe200000108bd */
[----:B------:R-:W-:Y:S02]  /*9f40*/  HADD2.F32 R182, -RZ, R182.H1_H1 ;  /* 0x300000b6ffb67230 */ /* 0x000fe40000004100 */
[----:B------:R-:W-:Y:S01]  /*9f50*/  FFMA.FTZ R44, R44, R187, R188 ;  /* 0x000000bb2c2c7223 */ /* 0x000fe200000100bc */
[-C--:B------:R-:W-:Y:S01]  /*9f60*/  FMUL.FTZ R187, R97, R185.reuse ;  /* 0x000000b961bb7220 */ /* 0x080fe20000410000 */
[----:B------:R-:W-:Y:S01]  /*9f70*/  FMUL.FTZ R188, R186, R185 ;  /* 0x000000b9babc7220 */ /* 0x000fe20000410000 */
[----:B------:R-:W-:Y:S01]  /*9f80*/  LOP3.LUT R45, R47, 0xff0000, R45, 0xf8, !PT ;  /* 0x00ff00002f2d7812 */ /* 0x000fe200078ef82d */
[----:B------:R-:W-:-:S02]  /*9f90*/  HADD2.F32 R189, -RZ, R58.H0_H0 ;  /* 0x2000003affbd7230 */ /* 0x000fc40000004100 */
[-C--:B------:R-:W-:Y:S01]  /*9fa0*/  FFMA.FTZ R185, R186, R182.reuse, -R187 ;  /* 0x000000b6bab97223 */ /* 0x080fe200000108bb */
[----:B------:R-:W-:Y:S01]  /*9fb0*/  FFMA.FTZ R182, R97, R182, R188 ;  /* 0x000000b661b67223 */ /* 0x000fe200000100bc */
[----:B------:R-:W-:Y:S01]  /*9fc0*/  LOP3.LUT R97, R59, 0xff0000, R46, 0xf8, !PT ;  /* 0x00ff00003b617812 */ /* 0x000fe200078ef82e */
[----:B------:R-:W-:Y:S01]  /*9fd0*/  IMAD.MOV.U32 R46, RZ, RZ, R99 ;  /* 0x000000ffff2e7224 */ /* 0x000fe200078e0063 */
[----:B------:R-:W-:Y:S02]  /*9fe0*/  F2FP.F16.E4M3.UNPACK_B R99, R45 ;  /* 0x0000002dff63723e */ /* 0x000fe400020006ff */
[----:B------:R-:W-:Y:S02]  /*9ff0*/  F2FP.F16.E4M3.UNPACK_B R186, R97 ;  /* 0x00000061ffba723e */ /* 0x000fe400020006ff */
[-C--:B------:R-:W-:Y:S01]  /*a000*/  F2FP.F16.E4M3.UNPACK_B R47, R46.reuse ;  /* 0x0000002eff2f723e */ /* 0x080fe200020006ff */
[----:B------:R-:W-:Y:S01]  /*a010*/  HADD2.F32 R59, -RZ, R99.H0_H0 ;  /* 0x20000063ff3b7230 */ /* 0x000fe20000004100 */
[----:B------:R-:W-:Y:S01]  /*a020*/  F2FP.F16.E4M3.UNPACK_B R46, R46.H1 ;  /* 0x0000002eff2e723e */ /* 0x000fe200030006ff */
[----:B------:R-:W-:Y:S01]  /*a030*/  HADD2.F32 R188, -RZ, R186.H0_H0 ;  /* 0x200000baffbc7230 */ /* 0x000fe20000004100 */
[----:B------:R-:W-:Y:S01]  /*a040*/  F2FP.F16.E4M3.UNPACK_B R45, R45.H1 ;  /* 0x0000002dff2d723e */ /* 0x000fe200030006ff */
[--C-:B------:R-:W-:Y:S01]  /*a050*/  HADD2.F32 R187, -RZ, R47.reuse.H0_H0 ;  /* 0x2000002fffbb7230 */ /* 0x100fe20000004100 */
[----:B------:R-:W-:Y:S01]  /*a060*/  F2FP.F16.E4M3.UNPACK_B R97, R97.H1 ;  /* 0x00000061ff61723e */ /* 0x000fe200030006ff */
[----:B------:R-:W-:Y:S01]  /*a070*/  HADD2.F32 R47, -RZ, R47.H1_H1 ;  /* 0x3000002fff2f7230 */ /* 0x000fe20000004100 */
[----:B------:R-:W-:Y:S01]  /*a080*/  F2FP.SATFINITE.E4M3.F32.PACK_AB_MERGE_C R93, R185, R93, RZ ;  /* 0x0000005db95d723e */ /* 0x000fe200048070ff */
[----:B------:R-:W-:-:S02]  /*a090*/  HADD2.F32 R99, -RZ, R99.H1_H1 ;  /* 0x30000063ff637230 */ /* 0x000fc40000004100 */
[-C--:B------:R-:W-:Y:S01]  /*a0a0*/  FMUL.FTZ R190, R187, R59.reuse ;  /* 0x0000003bbbbe7220 */ /* 0x080fe20000410000 */
[----:B------:R-:W-:Y:S01]  /*a0b0*/  FMUL.FTZ R59, R189, R59 ;  /* 0x0000003bbd3b7220 */ /* 0x000fe20000410000 */
[----:B------:R-:W-:Y:S01]  /*a0c0*/  HADD2.F32 R186, -RZ, R186.H1_H1 ;  /* 0x300000baffba7230 */ /* 0x000fe20000004100 */
[----:B------:R-:W-:Y:S01]  /*a0d0*/  F2FP.SATFINITE.E4M3.F32.PACK_AB_MERGE_C R183, R183, R184, R93 ;  /* 0x000000b8b7b7723e */ /* 0x000fe2000480705d */
[-C--:B------:R-:W-:Y:S01]  /*a0e0*/  FFMA.FTZ R190, R189, R188.reuse, -R190 ;  /* 0x000000bcbdbe7223 */ /* 0x080fe200000108be */
[----:B------:R-:W-:Y:S01]  /*a0f0*/  FFMA.FTZ R187, R187, R188, R59 ;  /* 0x000000bcbbbb7223 */ /* 0x000fe2000001003b */
[----:B------:R-:W-:Y:S02]  /*a100*/  HADD2.F32 R59, -RZ, R58.H1_H1 ;  /* 0x3000003aff3b7230 */ /* 0x000fe40000004100 */
[----:B------:R-:W-:Y:S01]  /*a110*/  FMUL.FTZ R58, R47, R99 ;  /* 0x000000632f3a7220 */ /* 0x000fe20000410000 */
[--C-:B------:R-:W-:Y:S01]  /*a120*/  HADD2.F32 R188, -RZ, R45.reuse.H0_H0 ;  /* 0x2000002dffbc7230 */ /* 0x100fe20000004100 */
[----:B------:R-:W-:Y:S01]  /*a130*/  F2FP.F16.E4M3.UNPACK_B R93, R96.H1 ;  /* 0x00000060ff5d723e */ /* 0x000fe200030006ff */
[----:B------:R-:W-:-:S02]  /*a140*/  HADD2.F32 R45, -RZ, R45.H1_H1 ;  /* 0x3000002dff2d7230 */ /* 0x000fc40000004100 */
[C---:B------:R-:W-:Y:S01]  /*a150*/  FFMA.FTZ R58, R59.reuse, R186, -R58 ;  /* 0x000000ba3b3a7223 */ /* 0x040fe2000001083a */
[----:B------:R-:W-:Y:S01]  /*a160*/  FMUL.FTZ R59, R59, R99 ;  /* 0x000000633b3b7220 */ /* 0x000fe20000410000 */
[--C-:B------:R-:W-:Y:S01]  /*a170*/  HADD2.F32 R99, -RZ, R97.reuse.H0_H0 ;  /* 0x20000061ff637230 */ /* 0x100fe20000004100 */
[----:B------:R-:W-:Y:S01]  /*a180*/  F2FP.SATFINITE.E4M3.F32.PACK_AB_MERGE_C R44, R182, R44, RZ ;  /* 0x0000002cb62c723e */ /* 0x000fe200048070ff */
[----:B------:R-:W-:Y:S02]  /*a190*/  HADD2.F32 R97, -RZ, R97.H1_H1 ;  /* 0x30000061ff617230 */ /* 0x000fe40000004100 */
[----:B------:R-:W-:Y:S01]  /*a1a0*/  FFMA.FTZ R47, R47, R186, R59 ;  /* 0x000000ba2f2f7223 */ /* 0x000fe2000001003b */
[----:B------:R-:W-:Y:S01]  /*a1b0*/  F2FP.F16.E4M3.UNPACK_B R59, R95.H1 ;  /* 0x0000005fff3b723e */ /* 0x000fe200030006ff */
[--C-:B------:R-:W-:Y:S01]  /*a1c0*/  HADD2.F32 R95, -RZ, R46.reuse.H0_H0 ;  /* 0x2000002eff5f7230 */ /* 0x100fe20000004100 */
[----:B------:R-:W-:Y:S01]  /*a1d0*/  F2FP.F16.E4M3.UNPACK_B R96, R96 ;  /* 0x00000060ff60723e */ /* 0x000fe200020006ff */
[----:B------:R-:W-:Y:S01]  /*a1e0*/  HADD2.F32 R46, -RZ, R46.H1_H1 ;  /* 0x3000002eff2e7230 */ /* 0x000fe20000004100 */
[----:B------:R-:W-:Y:S01]  /*a1f0*/  F2FP.SATFINITE.E4M3.F32.PACK_AB_MERGE_C R44, R56, R57, R44 ;  /* 0x00000039382c723e */ /* 0x000fe2000480702c */
[----:B------:R-:W-:-:S02]  /*a200*/  HADD2.F32 R186, -RZ, R59.H0_H0 ;  /* 0x2000003bffba7230 */ /* 0x000fc40000004100 */
[----:B------:R-:W-:Y:S01]  /*a210*/  FMUL.FTZ R189, R95, R188 ;  /* 0x000000bc5fbd7220 */ /* 0x000fe20000410000 */
[----:B------:R-:W-:-:S03]  /*a220*/  HADD2.F32 R59, -RZ, R59.H1_H1 ;  /* 0x3000003bff3b7230 */ /* 0x000fc60000004100 */
[C---:B------:R-:W-:Y:S01]  /*a230*/  FFMA.FTZ R189, R186.reuse, R99, -R189 ;  /* 0x00000063babd7223 */ /* 0x040fe200000108bd */
[----:B------:R-:W-:-:S04]  /*a240*/  FMUL.FTZ R186, R186, R188 ;  /* 0x000000bcbaba7220 */ /* 0x000fc80000410000 */
[----:B------:R-:W-:Y:S01]  /*a250*/  FFMA.FTZ R186, R95, R99, R186 ;  /* 0x000000635fba7223 */ /* 0x000fe200000100ba */
[CC--:B------:R-:W-:Y:S01]  /*a260*/  FMUL.FTZ R95, R46.reuse, R45.reuse ;  /* 0x0000002d2e5f7220 */ /* 0x0c0fe20000410000 */
[C---:B------:R-:W-:Y:S01]  /*a270*/  FMUL.FTZ R45, R59.reuse, R45 ;  /* 0x0000002d3b2d7220 */ /* 0x040fe20000410000 */
[----:B------:R-:W-:Y:S02]  /*a280*/  F2FP.F16.E4M3.UNPACK_B R99, R179.H1 ;  /* 0x000000b3ff63723e */ /* 0x000fe400030006ff */
[-C--:B------:R-:W-:Y:S01]  /*a290*/  FFMA.FTZ R95, R59, R97.reuse, -R95 ;  /* 0x000000613b5f7223 */ /* 0x080fe2000001085f */
[----:B------:R-:W-:Y:S01]  /*a2a0*/  FFMA.FTZ R46, R46, R97, R45 ;  /* 0x000000612e2e7223 */ /* 0x000fe2000001002d */
[----:B------:R-:W-:Y:S01]  /*a2b0*/  IMAD.MOV.U32 R45, RZ, RZ, R92 ;  /* 0x000000ffff2d7224 */ /* 0x000fe200078e005c */
[-C--:B------:R-:W-:Y:S01]  /*a2c0*/  F2FP.F16.E4M3.UNPACK_B R59, R177.reuse.H1 ;  /* 0x000000b1ff3b723e */ /* 0x080fe200030006ff */
[----:B------:R-:W-:Y:S01]  /*a2d0*/  HADD2.F32 R97, -RZ, R93.H0_H0 ;  /* 0x2000005dff617230 */ /* 0x000fe20000004100 */
[----:B------:R-:W-:Y:S01]  /*a2e0*/  F2FP.F16.E4M3.UNPACK_B R177, R177 ;  /* 0x000000b1ffb1723e */ /* 0x000fe200020006ff */
[----:B------:R-:W-:Y:S01]  /*a2f0*/  HADD2.F32 R184, -RZ, R99.H0_H0 ;  /* 0x20000063ffb87230 */ /* 0x000fe20000004100 */
[-C--:B------:R-:W-:Y:S01]  /*a300*/  F2FP.F16.E4M3.UNPACK_B R92, R45.reuse.H1 ;  /* 0x0000002dff5c723e */ /* 0x080fe200030006ff */
[--C-:B------:R-:W-:Y:S01]  /*a310*/  HADD2.F32 R188, -RZ, R59.reuse.H0_H0 ;  /* 0x2000003bffbc7230 */ /* 0x100fe20000004100 */
[----:B------:R-:W-:Y:S01]  /*a320*/  F2FP.F16.E4M3.UNPACK_B R45, R45 ;  /* 0x0000002dff2d723e */ /* 0x000fe200020006ff */
[----:B------:R-:W-:Y:S01]  /*a330*/  HADD2.F32 R59, -RZ, R59.H1_H1 ;  /* 0x3000003bff3b7230 */ /* 0x000fe20000004100 */
[----:B------:R-:W-:Y:S01]  /*a340*/  F2FP.F16.E4M3.UNPACK_B R179, R179 ;  /* 0x000000b3ffb3723e */ /* 0x000fe200020006ff */
[----:B------:R-:W-:-:S02]  /*a350*/  HADD2.F32 R182, -RZ, R92.H0_H0 ;  /* 0x2000005cffb67230 */ /* 0x000fc40000004100 */
[-C--:B------:R-:W-:Y:S01]  /*a360*/  FMUL.FTZ R185, R97, R188.reuse ;  /* 0x000000bc61b97220 */ /* 0x080fe20000410000 */
[----:B------:R-:W-:Y:S01]  /*a370*/  HADD2.F32 R93, -RZ, R93.H1_H1 ;  /* 0x3000005dff5d7230 */ /* 0x000fe20000004100 */
[----:B------:R-:W-:Y:S01]  /*a380*/  F2FP.SATFINITE.E4M3.F32.PACK_AB_MERGE_C R95, R95, R189, RZ ;  /* 0x000000bd5f5f723e */ /* 0x000fe200048070ff */
[----:B------:R-:W-:Y:S02]  /*a390*/  HADD2.F32 R92, -RZ, R92.H1_H1 ;  /* 0x3000005cff5c7230 */ /* 0x000fe40000004100 */
[C---:B------:R-:W-:Y:S01]  /*a3a0*/  FMUL.FTZ R188, R182.reuse, R188 ;  /* 0x000000bcb6bc7220 */ /* 0x040fe20000410000 */
[----:B------:R-:W-:Y:S02]  /*a3b0*/  HADD2.F32 R99, -RZ, R99.H1_H1 ;  /* 0x30000063ff637230 */ /* 0x000fe40000004100 */
[----:B------:R-:W-:Y:S01]  /*a3c0*/  FFMA.FTZ R185, R182, R184, -R185 ;  /* 0x000000b8b6b97223 */ /* 0x000fe200000108b9 */
[----:B------:R-:W-:Y:S01]  /*a3d0*/  F2FP.SATFINITE.E4M3.F32.PACK_AB_MERGE_C R46, R46, R186, RZ ;  /* 0x000000ba2e2e723e */ /* 0x000fe200048070ff */
[----:B------:R-:W-:Y:S01]  /*a3e0*/  FFMA.FTZ R188, R97, R184, R188 ;  /* 0x000000b861bc7223 */ /* 0x000fe200000100bc */
[-C--:B------:R-:W-:Y:S01]  /*a3f0*/  FMUL.FTZ R97, R93, R59.reuse ;  /* 0x0000003b5d617220 */ /* 0x080fe20000410000 */
[C---:B------:R-:W-:Y:S01]  /*a400*/  FMUL.FTZ R59, R92.reuse, R59 ;  /* 0x0000003b5c3b7220 */ /* 0x040fe20000410000 */
[----:B------:R-:W-:Y:S01]  /*a410*/  HADD2.F32 R184, -RZ, R177.H0_H0 ;  /* 0x200000b1ffb87230 */ /* 0x000fe20000004100 */
[----:B------:R-:W-:Y:S01]  /*a420*/  F2FP.SATFINITE.E4M3.F32.PACK_AB_MERGE_C R46, R47, R187, R46 ;  /* 0x000000bb2f2e723e */ /* 0x000fe2000480702e */
[-C--:B------:R-:W-:Y:S01]  /*a430*/  FFMA.FTZ R92, R92, R99.reuse, -R97 ;  /* 0x000000635c5c7223 */ /* 0x080fe20000010861 */
[----:B------:R-:W-:Y:S01]  /*a440*/  FFMA.FTZ R59, R93, R99, R59 ;  /* 0x000000635d3b7223 */ /* 0x000fe2000001003b */
[----:B------:R-:W-:Y:S01]  /*a450*/  HADD2.F32 R93, -RZ, R96.H0_H0 ;  /* 0x20000060ff5d7230 */ /* 0x000fe20000004100 */
[----:B------:R-:W-:Y:S01]  /*a460*/  F2FP.SATFINITE.E4M3.F32.PACK_AB_MERGE_C R95, R58, R190, R95 ;  /* 0x000000be3a5f723e */ /* 0x000fe2000480705f */
[----:B------:R-:W-:Y:S01]  /*a470*/  HADD2.F32 R99, -RZ, R45.H0_H0 ;  /* 0x2000002dff637230 */ /* 0x000fe20000004100 */
[----:B------:R-:W-:Y:S01]  /*a480*/  F2FP.SATFINITE.E4M3.F32.PACK_AB_MERGE_C R92, R92, R185, RZ ;  /* 0x000000b95c5c723e */ /* 0x000fe200048070ff */
[----:B------:R-:W-:-:S02]  /*a490*/  HADD2.F32 R97, -RZ, R179.H0_H0 ;  /* 0x200000b3ff617230 */ /* 0x000fc40000004100 */
[-C--:B------:R-:W-:Y:S01]  /*a4a0*/  FMUL.FTZ R182, R93, R184.reuse ;  /* 0x000000b85db67220 */ /* 0x080fe20000410000 */
[----:B------:R-:W-:Y:S02]  /*a4b0*/  HADD2.F32 R177, -RZ, R177.H1_H1 ;  /* 0x300000b1ffb17230 */ /* 0x000fe40000004100 */
[C---:B------:R-:W-:Y:S01]  /*a4c0*/  FMUL.FTZ R184, R99.reuse, R184 ;  /* 0x000000b863b87220 */ /* 0x040fe20000410000 */
[----:B------:R-:W-:Y:S02]  /*a4d0*/  HADD2.F32 R96, -RZ, R96.H1_H1 ;  /* 0x30000060ff607230 */ /* 0x000fe40000004100 */
[-C--:B------:R-:W-:Y:S01]  /*a4e0*/  FFMA.FTZ R182, R99, R97.reuse, -R182 ;  /* 0x0000006163b67223 */ /* 0x080fe200000108b6 */
[----:B------:R-:W-:Y:S02]  /*a4f0*/  HADD2.F32 R45, -RZ, R45.H1_H1 ;  /* 0x3000002dff2d7230 */ /* 0x000fe40000004100 */
[----:B------:R-:W-:Y:S01]  /*a500*/  FFMA.FTZ R184, R93, R97, R184 ;  /* 0x000000615db87223 */ /* 0x000fe200000100b8 */
[----:B------:R-:W-:-:S02]  /*a510*/  HADD2.F32 R179, -RZ, R179.H1_H1 ;  /* 0x300000b3ffb37230 */ /* 0x000fc40000004100 */
[CC--:B------:R-:W-:Y:S01]  /*a520*/  FMUL.FTZ R93, R96.reuse, R177.reuse ;  /* 0x000000b1605d7220 */ /* 0x0c0fe20000410000 */
[-C--:B------:R-:W-:Y:S01]  /*a530*/  F2FP.F16.E4M3.UNPACK_B R99, R180.reuse.H1 ;  /* 0x000000b4ff63723e */ /* 0x080fe200030006ff */
[C---:B------:R-:W-:Y:S01]  /*a540*/  FMUL.FTZ R177, R45.reuse, R177 ;  /* 0x000000b12db17220 */ /* 0x040fe20000410000 */
[----:B------:R-:W-:Y:S01]  /*a550*/  F2FP.F16.E4M3.UNPACK_B R180, R180 ;  /* 0x000000b4ffb4723e */ /* 0x000fe200020006ff */
[-C--:B------:R-:W-:Y:S01]  /*a560*/  FFMA.FTZ R93, R45, R179.reuse, -R93 ;  /* 0x000000b32d5d7223 */ /* 0x080fe2000001085d */
[----:B------:R-:W-:Y:S01]  /*a570*/  F2FP.SATFINITE.E4M3.F32.PACK_AB_MERGE_C R59, R59, R188, RZ ;  /* 0x000000bc3b3b723e */ /* 0x000fe200048070ff */
[----:B------:R-:W-:Y:S01]  /*a580*/  FFMA.FTZ R45, R96, R179, R177 ;  /* 0x000000b3602d7223 */ /* 0x000fe200000100b1 */
[----:B------:R-:W-:Y:S01]  /*a590*/  F2FP.F16.E4M3.UNPACK_B R96, R98.H1 ;  /* 0x00000062ff60723e */ /* 0x000fe200030006ff */
[--C-:B------:R-:W-:Y:S01]  /*a5a0*/  HADD2.F32 R179, -RZ, R99.reuse.H0_H0 ;  /* 0x20000063ffb37230 */ /* 0x100fe20000004100 */
[----:B------:R-:W-:Y:S01]  /*a5b0*/  F2FP.SATFINITE.E4M3.F32.PACK_AB_MERGE_C R182, R93, R182, R92 ;  /* 0x000000b65db6723e */ /* 0x000fe2000480705c */
[----:B------:R-:W-:Y:S01]  /*a5c0*/  HADD2.F32 R99, -RZ, R99.H1_H1 ;  /* 0x30000063ff637230 */ /* 0x000fe20000004100 */
[----:B------:R-:W-:Y:S01]  /*a5d0*/  F2FP.F16.E4M3.UNPACK_B R92, R178.H1 ;  /* 0x000000b2ff5c723e */ /* 0x000fe200030006ff */
[--C-:B------:R-:W-:Y:S01]  /*a5e0*/  HADD2.F32 R97, -RZ, R96.reuse.H0_H0 ;  /* 0x20000060ff617230 */ /* 0x100fe20000004100 */
[----:B------:R-:W-:Y:S01]  /*a5f0*/  F2FP.F16.E4M3.UNPACK_B R93, R94.H1 ;  /* 0x0000005eff5d723e */ /* 0x000fe200030006ff */
[----:B------:R-:W-:Y:S01]  /*a600*/  HADD2.F32 R96, -RZ, R96.H1_H1 ;  /* 0x30000060ff607230 */ /* 0x000fe20000004100 */
[----:B------:R-:W-:Y:S01]  /*a610*/  F2FP.F16.E4M3.UNPACK_B R178, R178 ;  /* 0x000000b2ffb2723e */ /* 0x000fe200020006ff */
[--C-:B------:R-:W-:Y:S01]  /*a620*/  HADD2.F32 R189, -RZ, R92.reuse.H0_H0 ;  /* 0x2000005cffbd7230 */ /* 0x100fe20000004100 */
[----:B------:R-:W-:Y:S01]  /*a630*/  F2FP.F16.E4M3.UNPACK_B R98, R98 ;  /* 0x00000062ff62723e */ /* 0x000fe200020006ff */
[----:B------:R-:W-:Y:S01]  /*a640*/  HADD2.F32 R177, -RZ, R93.H0_H0 ;  /* 0x2000005dffb17230 */ /* 0x000fe20000004100 */
[----:B------:R-:W-:Y:S01]  /*a650*/  F2FP.F16.E4M3.UNPACK_B R94, R94 ;  /* 0x0000005eff5e723e */ /* 0x000fe200020006ff */
[----:B------:R-:W-:-:S02]  /*a660*/  HADD2.F32 R92, -RZ, R92.H1_H1 ;  /* 0x3000005cff5c7230 */ /* 0x000fc40000004100 */
[-C--:B------:R-:W-:Y:S01]  /*a670*/  FMUL.FTZ R185, R97, R189.reuse ;  /* 0x000000bd61b97220 */ /* 0x080fe20000410000 */
[----:B------:R-:W-:Y:S02]  /*a680*/  HADD2.F32 R93, -RZ, R93.H1_H1 ;  /* 0x3000005dff5d7230 */ /* 0x000fe40000004100 */
[----:B------:R-:W-:Y:S01]  /*a690*/  FMUL.FTZ R189, R177, R189 ;  /* 0x000000bdb1bd7220 */ /* 0x000fe20000410000 */
[----:B------:R-:W-:Y:S01]  /*a6a0*/  F2FP.SATFINITE.E4M3.F32.PACK_AB_MERGE_C R45, R45, R184, R59 ;  /* 0x000000b82d2d723e */ /* 0x000fe2000480703b */
[-C--:B------:R-:W-:Y:S02]  /*a6b0*/  FFMA.FTZ R185, R177, R179.reuse, -R185 ;  /* 0x000000b3b1b97223 */ /* 0x080fe400000108b9 */
[----:B------:R-:W-:Y:S01]  /*a6c0*/  FFMA.FTZ R189, R97, R179, R189 ;  /* 0x000000b361bd7223 */ /* 0x000fe200000100bd */
[-C--:B------:R-:W-:Y:S01]  /*a6d0*/  FMUL.FTZ R97, R96, R92.reuse ;  /* 0x0000005c60617220 */ /* 0x080fe20000410000 */
[----:B------:R-:W-:Y:S01]  /*a6e0*/  FMUL.FTZ R92, R93, R92 ;  /* 0x0000005c5d5c7220 */ /* 0x000fe20000410000 */
[----:B------:R-:W-:-:S02]  /*a6f0*/  HADD2.F32 R179, -RZ, R178.H0_H0 ;  /* 0x200000b2ffb37230 */ /* 0x000fc40000004100 */
[-C--:B------:R-:W-:Y:S01]  /*a700*/  FFMA.FTZ R93, R93, R99.reuse, -R97 ;  /* 0x000000635d5d7223 */ /* 0x080fe20000010861 */
[----:B------:R-:W-:Y:S01]  /*a710*/  FFMA.FTZ R92, R96, R99, R92 ;  /* 0x00000063605c7223 */ /* 0x000fe2000001005c */
[----:B------:R-:W-:Y:S02]  /*a720*/  HADD2.F32 R96, -RZ, R98.H0_H0 ;  /* 0x20000062ff607230 */ /* 0x000fe40000004100 */
[----:B------:R-:W-:Y:S01]  /*a730*/  HADD2.F32 R99, -RZ, R94.H0_H0 ;  /* 0x2000005eff637230 */ /* 0x000fe20000004100 */
[----:B------:R-:W-:Y:S01]  /*a740*/  F2FP.SATFINITE.E4M3.F32.PACK_AB_MERGE_C R93, R93, R185, RZ ;  /* 0x000000b95d5d723e */ /* 0x000fe200048070ff */
[----:B------:R-:W-:Y:S02]  /*a750*/  HADD2.F32 R97, -RZ, R180.H0_H0 ;  /* 0x200000b4ff617230 */ /* 0x000fe40000004100 */
[-C--:B------:R-:W-:Y:S01]  /*a760*/  FMUL.FTZ R177, R96, R179.reuse ;  /* 0x000000b360b17220 */ /* 0x080fe20000410000 */
[----:B------:R-:W-:Y:S02]  /*a770*/  HADD2.F32 R178, -RZ, R178.H1_H1 ;  /* 0x300000b2ffb27230 */ /* 0x000fe40000004100 */
[----:B------:R-:W-:Y:S01]  /*a780*/  FMUL.FTZ R179, R99, R179 ;  /* 0x000000b363b37220 */ /* 0x000fe20000410000 */
[----:B------:R-:W-:-:S02]  /*a790*/  HADD2.F32 R98, -RZ, R98.H1_H1 ;  /* 0x30000062ff627230 */ /* 0x000fc40000004100 */
[-C--:B------:R-:W-:Y:S01]  /*a7a0*/  FFMA.FTZ R177, R99, R97.reuse, -R177 ;  /* 0x0000006163b17223 */ /* 0x080fe200000108b1 */
[----:B------:R-:W-:Y:S02]  /*a7b0*/  HADD2.F32 R94, -RZ, R94.H1_H1 ;  /* 0x3000005eff5e7230 */ /* 0x000fe40000004100 */
[----:B------:R-:W-:Y:S01]  /*a7c0*/  FFMA.FTZ R179, R96, R97, R179 ;  /* 0x0000006160b37223 */ /* 0x000fe200000100b3 */
[----:B------:R-:W-:Y:S02]  /*a7d0*/  HADD2.F32 R180, -RZ, R180.H1_H1 ;  /* 0x300000b4ffb47230 */ /* 0x000fe40000004100 */
[-C--:B------:R-:W-:Y:S01]  /*a7e0*/  FMUL.FTZ R96, R98, R178.reuse ;  /* 0x000000b262607220 */ /* 0x080fe20000410000 */
[----:B------:R-:W-:Y:S01]  /*a7f0*/  F2FP.SATFINITE.E4M3.F32.PACK_AB_MERGE_C R92, R92, R189, RZ ;  /* 0x000000bd5c5c723e */ /* 0x000fe200048070ff */
[C---:B------:R-:W-:Y:S01]  /*a800*/  FMUL.FTZ R178, R94.reuse, R178 ;  /* 0x000000b25eb27220 */ /* 0x040fe20000410000 */
[----:B------:R-:W-:Y:S02]  /*a810*/  IMAD.MOV.U32 R97, RZ, RZ, R44 ;  /* 0x000000ffff617224 */ /* 0x000fe400078e002c */
[----:B------:R-:W-:Y:S01]  /*a820*/  FFMA.FTZ R96, R94, R180, -R96 ;  /* 0x000000b45e607223 */ /* 0x000fe20000010860 */
[----:B------:R-:W-:-:S02]  /*a830*/  IMAD.MOV.U32 R99, RZ, RZ, R46 ;  /* 0x000000ffff637224 */ /* 0x000fc400078e002e */
[----:B------:R-:W-:Y:S02]  /*a840*/  FFMA.FTZ R178, R98, R180, R178 ;  /* 0x000000b462b27223 */ /* 0x000fe400000100b2 */
[----:B------:R-:W-:Y:S01]  /*a850*/  F2FP.SATFINITE.E4M3.F32.PACK_AB_MERGE_C R177, R96, R177, R93 ;  /* 0x000000b160b1723e */ /* 0x000fe2000480705d */
[----:B------:R-:W-:Y:S02]  /*a860*/  IMAD.MOV.U32 R93, RZ, RZ, R183 ;  /* 0x000000ffff5d7224 */ /* 0x000fe400078e00b7 */
[----:B------:R-:W-:Y:S01]  /*a870*/  F2FP.SATFINITE.E4M3.F32.PACK_AB_MERGE_C R178, R178, R179, R92 ;  /* 0x000000b3b2b2723e */ /* 0x000fe2000480705c */
[----:B------:R-:W-:Y:S02]  /*a880*/  IMAD.MOV.U32 R92, RZ, RZ, R182 ;  /* 0x000000ffff5c7224 */ /* 0x000fe400078e00b6 */
[----:B------:R-:W-:Y:S01]  /*a890*/  IMAD.MOV.U32 R96, RZ, RZ, R45 ;  /* 0x000000ffff607224 */ /* 0x000fe200078e002d */
[----:B------:R-:W-:Y:S01]  /*a8a0*/  MOV R98, R178 ;  /* 0x000000b200627202 */ /* 0x000fe20000000f00 */
[----:B------:R-:W-:-:S07]  /*a8b0*/  IMAD.MOV.U32 R94, RZ, RZ, R177 ;  /* 0x000000ffff5e7224 */ /* 0x000fce00078e00b1 */
.L_x_408:
[----:B------:R-:W-:Y:S05]  /*a8c0*/  BSYNC B3 ;  /* 0x0000000000037941 */ /* 0x000fea0003800000 */
.L_x_407:
[----:B------:R-:W-:-:S13]  /*a8d0*/  ISETP.GE.AND P4, PT, R181, R156, PT ;  /* 0x0000009cb500720c */ /* 0x000fda0003f86270 */
[--C-:B------:R-:W-:Y:S02]  /*a8e0*/  @!P4 SHF.R.S32.HI R47, RZ, 0x1f, R181.reuse ;  /* 0x0000001fff2fc819 */ /* 0x100fe400000114b5 */
[----:B------:R-:W-:-:S04]  /*a8f0*/  @!P4 IADD3 R46, P5, P6, R118, R140, R181 ;  /* 0x0000008c762ec210 */ /* 0x000fc80007ebe0b5 */
[----:B------:R-:W-:Y:S02]  /*a900*/  @!P4 IADD3.X R47, R4, R172, R47, P5, P6 ;  /* 0x000000ac042fc210 */ /* 0x000fe40002fec42f */
[----:B------:R-:W-:-:S04]  /*a910*/  IADD3 R44, P5, P6, R118, R140, R26 ;  /* 0x0000008c762c7210 */ /* 0x000fc80007ebe01a */
[----:B------:R-:W-:Y:S02]  /*a920*/  IADD3.X R45, R4, R172, R30, P5, P6 ;  /* 0x000000ac042d7210 */ /* 0x000fe40002fec41e */
[----:B------:R-:W-:-:S05]  /*a930*/  IADD3 R44, P5, R44, R124, RZ ;  /* 0x0000007c2c2c7210 */ /* 0x000fca0007fbe0ff */
[----:B------:R-:W-:Y:S01]  /*a940*/  IMAD.X R45, R45, 0x1, R125, P5 ;  /* 0x000000012d2d7824 */ /* 0x000fe200028e067d */
[----:B------:R-:W-:-:S04]  /*a950*/  @!P4 IADD3 R46, P5, R46, R124, RZ ;  /* 0x0000007c2e2ec210 */ /* 0x000fc80007fbe0ff */
[----:B-1----:R1:W-:Y:S01]  /*a960*/  STG.E.128 desc[UR54][R44.64], R92 ;  /* 0x0000005c2c007986 */ /* 0x0023e2000c101d36 */
[----:B------:R-:W-:-:S05]  /*a970*/  @!P4 IMAD.X R47, R47, 0x1, R125, P5 ;  /* 0x000000012f2fc824 */ /* 0x000fca00028e067d */
[----:B0-----:R1:W-:Y:S03]  /*a980*/  @!P4 STG.E.128 desc[UR54][R46.64], R96 ;  /* 0x000000602e00c986 */ /* 0x0013e6000c101d36 */
.L_x_406:
[----:B------:R-:W-:Y:S05]  /*a990*/  BSYNC B2 ;  /* 0x0000000000027941 */ /* 0x000fea0003800000 */
.L_x_405:
[----:B------:R-:W-:Y:S01]  /*a9a0*/  ISETP.NE.AND P4, PT, R35, RZ, PT ;  /* 0x000000ff2300720c */ /* 0x000fe20003f85270 */
[----:B------:R-:W-:-:S12]  /*a9b0*/  BSSY B2, `(.L_x_409) ;  /* 0x00000fb000027945 */ /* 0x000fd80003800000 */
[----:B------:R-:W-:Y:S05]  /*a9c0*/  @!P4 BRA `(.L_x_410) ;  /* 0x0000000c00e4c947 */ /* 0x000fea0003800000 */
[----:B-1----:R-:W-:Y:S01]  /*a9d0*/  SEL R44, R121, R162, !P1 ;  /* 0x000000a2792c7207 */ /* 0x002fe20004800000 */
        /* <DEDUP_REMOVED lines=14> */
[----:B------:R-:W-:Y:S02]  /*aac0*/  IMAD R44, R17, 0x7800, R144 ;  /* 0x00007800112c7824 */ /* 0x000fe400078e0290 */
[C---:B------:R-:W-:Y:S02]  /*aad0*/  IMAD.IADD R56, R16.reuse, 0x1, R56 ;  /* 0x0000000110387824 */ /* 0x040fe400078e0238 */
[----:B------:R-:W-:-:S04]  /*aae0*/  IMAD.IADD R44, R16, 0x1, R44 ;  /* 0x00000001102c7824 */ /* 0x000fc800078e022c */
[----:B------:R-:W0:Y:S04]  /*aaf0*/  LDS.128 R56, [R56+0x24200] ;  /* 0x0242000038387984 */ /* 0x000e280000000c00 */
[----:B------:R-:W1:Y:S01]  /*ab00*/  LDS.128 R44, [R44+0x24200] ;  /* 0x024200002c2c7984 */ /* 0x000e620000000c00 */
[----:B------:R-:W-:Y:S05]  /*ab10*/  @P4 BRA `(.L_x_412) ;  /* 0x0000000c005c4947 */ /* 0x000fea0003800000 */
[----:B------:R-:W-:Y:S02]  /*ab20*/  SHF.R.U32.HI R50, RZ, 0x8, R61 ;  /* 0x00000008ff327819 */ /* 0x000fe4000001163d */
[--C-:B------:R-:W-:Y:S02]  /*ab30*/  SHF.R.U32.HI R94, RZ, 0x8, R63.reuse ;  /* 0x00000008ff5e7819 */ /* 0x100fe4000001163f */
[----:B------:R-:W-:Y:S02]  /*ab40*/  LOP3.LUT R93, R63, 0xff0000ff, RZ, 0xc0, !PT ;  /* 0xff0000ff3f5d7812 */ /* 0x000fe400078ec0ff */
[----:B------:R-:W-:Y:S01]  /*ab50*/  SHF.R.U32.HI R48, RZ, 0x10, R63 ;  /* 0x00000010ff307819 */ /* 0x000fe2000001163f */
[----:B------:R-:W-:Y:S01]  /*ab60*/  IMAD.SHL.U32 R94, R94, 0x100, RZ ;  /* 0x000001005e5e7824 */ /* 0x000fe200078e00ff */
[----:B------:R-:W-:Y:S02]  /*ab70*/  SHF.R.U32.HI R63, RZ, 0x8, R49 ;  /* 0x00000008ff3f7819 */ /* 0x000fe40000011631 */
[----:B------:R-:W-:Y:S01]  /*ab80*/  SHF.R.U32.HI R62, RZ, 0x10, R61 ;  /* 0x00000010ff3e7819 */ /* 0x000fe2000001163d */
[----:B------:R-:W-:Y:S01]  /*ab90*/  IMAD.U32 R48, R48, 0x10000, RZ ;  /* 0x0001000030307824 */ /* 0x000fe200078e00ff */
[----:B------:R-:W-:-:S02]  /*aba0*/  LOP3.LUT R60, R61, 0xff0000ff, RZ, 0xc0, !PT ;  /* 0xff0000ff3d3c7812 */ /* 0x000fc400078ec0ff */
[----:B------:R-:W-:Y:S01]  /*abb0*/  LOP3.LUT R95, R49, 0xff0000ff, RZ, 0xc0, !PT ;  /* 0xff0000ff315f7812 */ /* 0x000fe200078ec0ff */
[----:B------:R-:W-:Y:S01]  /*abc0*/  IMAD.U32 R62, R62, 0x10000, RZ ;  /* 0x000100003e3e7824 */ /* 0x000fe200078e00ff */
[----:B------:R-:W-:Y:S02]  /*abd0*/  SHF.R.U32.HI R96, RZ, 0x10, R49 ;  /* 0x00000010ff607819 */ /* 0x000fe40000011631 */
[----:B------:R-:W-:Y:S02]  /*abe0*/  SHF.L.U32 R97, R50, 0x8, RZ ;  /* 0x0000000832617819 */ /* 0x000fe400000006ff */
[--C-:B------:R-:W-:Y:S01]  /*abf0*/  SHF.R.U32.HI R49, RZ, 0x8, R51.reuse ;  /* 0x00000008ff317819 */ /* 0x100fe20000011633 */
[----:B------:R-:W-:Y:S01]  /*ac00*/  IMAD.U32 R96, R96, 0x10000, RZ ;  /* 0x0001000060607824 */ /* 0x000fe200078e00ff */
[----:B------:R-:W-:Y:S02]  /*ac10*/  LOP3.LUT R50, R51, 0xff0000ff, RZ, 0xc0, !PT ;  /* 0xff0000ff33327812 */ /* 0x000fe400078ec0ff */
[----:B------:R-:W-:Y:S01]  /*ac20*/  SHF.R.U32.HI R61, RZ, 0x10, R51 ;  /* 0x00000010ff3d7819 */ /* 0x000fe20000011633 */
[----:B------:R-:W-:Y:S01]  /*ac30*/  IMAD.SHL.U32 R51, R63, 0x100, RZ ;  /* 0x000001003f337824 */ /* 0x000fe200078e00ff */
[----:B------:R-:W-:Y:S01]  /*ac40*/  LOP3.LUT R60, R60, 0xff00, R97, 0xf8, !PT ;  /* 0x0000ff003c3c7812 */ /* 0x000fe200078ef861 */
[----:B------:R-:W-:Y:S01]  /*ac50*/  IMAD.SHL.U32 R49, R49, 0x100, RZ ;  /* 0x0000010031317824 */ /* 0x000fe200078e00ff */
[----:B------:R-:W-:-:S02]  /*ac60*/  LOP3.LUT R63, R93, 0xff00, R94, 0xf8, !PT ;  /* 0x0000ff005d3f7812 */ /* 0x000fc400078ef85e */
[----:B------:R-:W-:Y:S02]  /*ac70*/  LOP3.LUT R51, R95, 0xff00, R51, 0xf8, !PT ;  /* 0x0000ff005f337812 */ /* 0x000fe400078ef833 */
[----:B------:R-:W-:Y:S01]  /*ac80*/  LOP3.LUT R95, R60, 0xff0000, R62, 0xf8, !PT ;  /* 0x00ff00003c5f7812 */ /* 0x000fe200078ef83e */
[----:B0-----:R-:W-:Y:S01]  /*ac90*/  IMAD.MOV.U32 R62, RZ, RZ, R57 ;  /* 0x000000ffff3e7224 */ /* 0x001fe200078e0039 */
[----:B------:R-:W-:Y:S02]  /*aca0*/  LOP3.LUT R60, R51, 0xff0000, R96, 0xf8, !PT ;  /* 0x00ff0000333c7812 */ /* 0x000fe400078ef860 */
[----:B-1----:R-:W-:Y:S02]  /*acb0*/  F2FP.F16.E4M3.UNPACK_B R51, R45 ;  /* 0x0000002dff33723e */ /* 0x002fe400020006ff */
[----:B------:R-:W-:Y:S02]  /*acc0*/  F2FP.F16.E4M3.UNPACK_B R93, R62 ;  /* 0x0000003eff5d723e */ /* 0x000fe400020006ff */
[----:B------:R-:W-:Y:S01]  /*acd0*/  F2FP.F16.E4M3.UNPACK_B R96, R60 ;  /* 0x0000003cff60723e */ /* 0x000fe200020006ff */
[----:B------:R-:W-:Y:S01]  /*ace0*/  HADD2.F32 R94, -RZ, R51.H0_H0 ;  /* 0x20000033ff5e7230 */ /* 0x000fe20000004100 */
[-C--:B------:R-:W-:Y:S01]  /*acf0*/  F2FP.F16.E4M3.UNPACK_B R97, R95.reuse ;  /* 0x0000005fff61723e */ /* 0x080fe200020006ff */
[----:B------:R-:W-:Y:S01]  /*ad00*/  HADD2.F32 R57, -RZ, R93.H0_H0 ;  /* 0x2000005dff397230 */ /* 0x000fe20000004100 */
[----:B------:R-:W-:Y:S01]  /*ad10*/  F2FP.F16.E4M3.UNPACK_B R62, R62.H1 ;  /* 0x0000003eff3e723e */ /* 0x000fe200030006ff */
[--C-:B------:R-:W-:Y:S01]  /*ad20*/  HADD2.F32 R99, -RZ, R96.reuse.H0_H0 ;  /* 0x20000060ff637230 */ /* 0x100fe20000004100 */
[----:B------:R-:W-:Y:S01]  /*ad30*/  F2FP.F16.E4M3.UNPACK_B R95, R95.H1 ;  /* 0x0000005fff5f723e */ /* 0x000fe200030006ff */
[----:B------:R-:W-:Y:S01]  /*ad40*/  HADD2.F32 R98, -RZ, R97.H0_H0 ;  /* 0x20000061ff627230 */ /* 0x000fe20000004100 */
[----:B------:R-:W-:Y:S01]  /*ad50*/  LOP3.LUT R50, R50, 0xff00, R49, 0xf8, !PT ;  /* 0x0000ff0032327812 */ /* 0x000fe200078ef831 */
[----:B------:R-:W-:-:S02]  /*ad60*/  HADD2.F32 R96, -RZ, R96.H1_H1 ;  /* 0x30000060ff607230 */ /* 0x000fc40000004100 */
[-C--:B------:R-:W-:Y:S01]  /*ad70*/  FMUL.FTZ R177, R57, R99.reuse ;  /* 0x0000006339b17220 */ /* 0x080fe20000410000 */
[C---:B------:R-:W-:Y:S01]  /*ad80*/  FMUL.FTZ R99, R94.reuse, R99 ;  /* 0x000000635e637220 */ /* 0x040fe20000410000 */
[----:B------:R-:W-:Y:S01]  /*ad90*/  HADD2.F32 R51, -RZ, R51.H1_H1 ;  /* 0x30000033ff337230 */ /* 0x000fe20000004100 */
[----:B------:R-:W-:Y:S01]  /*ada0*/  SHF.L.U32 R49, R61, 0x10, RZ ;  /* 0x000000103d317819 */ /* 0x000fe200000006ff */
[-C--:B------:R-:W-:Y:S01]  /*adb0*/  FFMA.FTZ R94, R94, R98.reuse, -R177 ;  /* 0x000000625e5e7223 */ /* 0x080fe200000108b1 */
[----:B------:R-:W-:Y:S01]  /*adc0*/  FFMA.FTZ R57, R57, R98, R99 ;  /* 0x0000006239397223 */ /* 0x000fe20000010063 */
[----:B------:R-:W-:Y:S01]  /*add0*/  HADD2.F32 R98, -RZ, R93.H1_H1 ;  /* 0x3000005dff627230 */ /* 0x000fe20000004100 */
[----:B------:R-:W-:Y:S01]  /*ade0*/  LOP3.LUT R61, R63, 0xff0000, R48, 0xf8, !PT ;  /* 0x00ff00003f3d7812 */ /* 0x000fe200078ef830 */
[----:B------:R-:W-:Y:S01]  /*adf0*/  HADD2.F32 R97, -RZ, R97.H1_H1 ;  /* 0x30000061ff617230 */ /* 0x000fe20000004100 */
[----:B------:R-:W-:Y:S01]  /*ae00*/  LOP3.LUT R48, R50, 0xff0000, R49, 0xf8, !PT ;  /* 0x00ff000032307812 */ /* 0x000fe200078ef831 */
[----:B------:R-:W-:-:S02]  /*ae10*/  IMAD.MOV.U32 R49, RZ, RZ, R59 ;  /* 0x000000ffff317224 */ /* 0x000fc400078e003b */
[CC--:B------:R-:W-:Y:S01]  /*ae20*/  FMUL.FTZ R93, R98.reuse, R96.reuse ;  /* 0x00000060625d7220 */ /* 0x0c0fe20000410000 */
[C---:B------:R-:W-:Y:S01]  /*ae30*/  FMUL.FTZ R96, R51.reuse, R96 ;  /* 0x0000006033607220 */ /* 0x040fe20000410000 */
[----:B------:R-:W-:Y:S02]  /*ae40*/  IMAD.MOV.U32 R63, RZ, RZ, R47 ;  /* 0x000000ffff3f7224 */ /* 0x000fe400078e002f */
[-C--:B------:R-:W-:Y:S01]  /*ae50*/  FFMA.FTZ R93, R51, R97.reuse, -R93 ;  /* 0x00000061335d7223 */ /* 0x080fe2000001085d */
[----:B------:R-:W-:Y:S01]  /*ae60*/  FFMA.FTZ R51, R98, R97, R96 ;  /* 0x0000006162337223 */ /* 0x000fe20000010060 */
[----:B------:R-:W-:Y:S01]  /*ae70*/  F2FP.F16.E4M3.UNPACK_B R96, R60.H1 ;  /* 0x0000003cff60723e */ /* 0x000fe200030006ff */
[----:B------:R-:W-:Y:S01]  /*ae80*/  HADD2.F32 R98, -RZ, R95.H0_H0 ;  /* 0x2000005fff627230 */ /* 0x000fe20000004100 */
[----:B------:R-:W-:Y:S01]  /*ae90*/  F2FP.F16.E4M3.UNPACK_B R97, R45.H1 ;  /* 0x0000002dff61723e */ /* 0x000fe200030006ff */
[----:B------:R-:W-:Y:S01]  /*aea0*/  HADD2.F32 R45, -RZ, R62.H0_H0 ;  /* 0x2000003eff2d7230 */ /* 0x000fe20000004100 */
[----:B------:R-:W-:Y:S01]  /*aeb0*/  F2FP.F16.E4M3.UNPACK_B R50, R49 ;  /* 0x00000031ff32723e */ /* 0x000fe200020006ff */
[----:B------:R-:W-:Y:S01]  /*aec0*/  HADD2.F32 R99, -RZ, R96.H0_H0 ;  /* 0x20000060ff637230 */ /* 0x000fe20000004100 */
[----:B------:R-:W-:Y:S01]  /*aed0*/  F2FP.F16.E4M3.UNPACK_B R47, R63 ;  /* 0x0000003fff2f723e */ /* 0x000fe200020006ff */
[----:B------:R-:W-:Y:S01]  /*aee0*/  HADD2.F32 R60, -RZ, R97.H0_H0 ;  /* 0x20000061ff3c7230 */ /* 0x000fe20000004100 */
[----:B------:R-:W-:Y:S01]  /*aef0*/  F2FP.F16.E4M3.UNPACK_B R49, R49.H1 ;  /* 0x00000031ff31723e */ /* 0x000fe200030006ff */
[----:B------:R-:W-:-:S02]  /*af00*/  HADD2.F32 R62, -RZ, R62.H1_H1 ;  /* 0x3000003eff3e7230 */ /* 0x000fc40000004100 */
[CC--:B------:R-:W-:Y:S01]  /*af10*/  FMUL.FTZ R177, R45.reuse, R99.reuse ;  /* 0x000000632db17220 */ /* 0x0c0fe20000410000 */
[----:B------:R-:W-:Y:S02]  /*af20*/  HADD2.F32 R96, -RZ, R96.H1_H1 ;  /* 0x30000060ff607230 */ /* 0x000fe40000004100 */
[C---:B------:R-:W-:Y:S01]  /*af30*/  FMUL.FTZ R99, R60.reuse, R99 ;  /* 0x000000633c637220 */ /* 0x040fe20000410000 */
[-C--:B------:R-:W-:Y:S01]  /*af40*/  FFMA.FTZ R60, R60, R98.reuse, -R177 ;  /* 0x000000623c3c7223 */ /* 0x080fe200000108b1 */
[----:B------:R-:W-:Y:S02]  /*af50*/  HADD2.F32 R177, -RZ, R47.H0_H0 ;  /* 0x2000002fffb17230 */ /* 0x000fe40000004100 */
[----:B------:R-:W-:Y:S01]  /*af60*/  FFMA.FTZ R45, R45, R98, R99 ;  /* 0x000000622d2d7223 */ /* 0x000fe20000010063 */
[----:B------:R-:W-:Y:S02]  /*af70*/  HADD2.F32 R98, -RZ, R97.H1_H1 ;  /* 0x30000061ff627230 */ /* 0x000fe40000004100 */
[----:B------:R-:W-:-:S02]  /*af80*/  HADD2.F32 R97, -RZ, R95.H1_H1 ;  /* 0x3000005fff617230 */ /* 0x000fc40000004100 */
[-C--:B------:R-:W-:Y:S01]  /*af90*/  FMUL.FTZ R95, R62, R96.reuse ;  /* 0x000000603e5f7220 */ /* 0x080fe20000410000 */
[----:B------:R-:W-:Y:S02]  /*afa0*/  HADD2.F32 R47, -RZ, R47.H1_H1 ;  /* 0x3000002fff2f7230 */ /* 0x000fe40000004100 */
[C---:B------:R-:W-:Y:S01]  /*afb0*/  FMUL.FTZ R96, R98.reuse, R96 ;  /* 0x0000006062607220 */ /* 0x040fe20000410000 */
[-C--:B------:R-:W-:Y:S01]  /*afc0*/  FFMA.FTZ R95, R98, R97.reuse, -R95 ;  /* 0x00000061625f7223 */ /* 0x080fe2000001085f */
[----:B------:R-:W-:Y:S02]  /*afd0*/  HADD2.F32 R98, -RZ, R50.H0_H0 ;  /* 0x20000032ff627230 */ /* 0x000fe40000004100 */
[----:B------:R-:W-:Y:S01]  /*afe0*/  FFMA.FTZ R62, R62, R97, R96 ;  /* 0x000000613e3e7223 */ /* 0x000fe20000010060 */
[----:B------:R-:W-:Y:S02]  /*aff0*/  F2FP.F16.E4M3.UNPACK_B R96, R48 ;  /* 0x00000030ff60723e */ /* 0x000fe400020006ff */
[----:B------:R-:W-:-:S02]  /*b000*/  F2FP.F16.E4M3.UNPACK_B R97, R61 ;  /* 0x0000003dff61723e */ /* 0x000fc400020006ff */
[----:B------:R-:W-:Y:S01]  /*b010*/  F2FP.F16.E4M3.UNPACK_B R48, R48.H1 ;  /* 0x00000030ff30723e */ /* 0x000fe200030006ff */
[--C-:B------:R-:W-:Y:S01]  /*b020*/  HADD2.F32 R59, -RZ, R96.reuse.H0_H0 ;  /* 0x20000060ff3b7230 */ /* 0x100fe20000004100 */
[----:B------:R-:W-:Y:S01]  /*b030*/  F2FP.F16.E4M3.UNPACK_B R61, R61.H1 ;  /* 0x0000003dff3d723e */ /* 0x000fe200030006ff */
[--C-:B------:R-:W-:Y:S01]  /*b040*/  HADD2.F32 R99, -RZ, R97.reuse.H0_H0 ;  /* 0x20000061ff637230 */ /* 0x100fe20000004100 */
[----:B------:R-:W-:Y:S01]  /*b050*/  F2FP.SATFINITE.E4M3.F32.PACK_AB_MERGE_C R60, R95, R60, RZ ;  /* 0x0000003c5f3c723e */ /* 0x000fe200048070ff */
[----:B------:R-:W-:Y:S02]  /*b060*/  HADD2.F32 R96, -RZ, R96.H1_H1 ;  /* 0x30000060ff607230 */ /* 0x000fe40000004100 */
[CC--:B------:R-:W-:Y:S01]  /*b070*/  FMUL.FTZ R178, R98.reuse, R59.reuse ;  /* 0x0000003b62b27220 */ /* 0x0c0fe20000410000 */
[----:B------:R-:W-:Y:S01]  /*b080*/  FMUL.FTZ R59, R177, R59 ;  /* 0x0000003bb13b7220 */ /* 0x000fe20000410000 */
[----:B------:R-:W-:Y:S01]  /*b090*/  HADD2.F32 R97, -RZ, R97.H1_H1 ;  /* 0x30000061ff617230 */ /* 0x000fe20000004100 */
[----:B------:R-:W-:Y:S01]  /*b0a0*/  F2FP.SATFINITE.E4M3.F32.PACK_AB_MERGE_C R93, R93, R94, R60 ;  /* 0x0000005e5d5d723e */ /* 0x000fe2000480703c */
[-C--:B------:R-:W-:Y:S01]  /*b0b0*/  FFMA.FTZ R178, R177, R99.reuse, -R178 ;  /* 0x00000063b1b27223 */ /* 0x080fe200000108b2 */
[----:B------:R-:W-:Y:S01]  /*b0c0*/  FFMA.FTZ R98, R98, R99, R59 ;  /* 0x0000006362627223 */ /* 0x000fe2000001003b */
[----:B------:R-:W-:Y:S01]  /*b0d0*/  HADD2.F32 R59, -RZ, R50.H1_H1 ;  /* 0x30000032ff3b7230 */ /* 0x000fe20000004100 */
[----:B------:R-:W-:Y:S01]  /*b0e0*/  F2FP.F16.E4M3.UNPACK_B R60, R56.H1 ;  /* 0x00000038ff3c723e */ /* 0x000fe200030006ff */
[--C-:B------:R-:W-:Y:S01]  /*b0f0*/  HADD2.F32 R99, -RZ, R48.reuse.H0_H0 ;  /* 0x20000030ff637230 */ /* 0x100fe20000004100 */
[----:B------:R-:W-:Y:S01]  /*b100*/  F2FP.SATFINITE.E4M3.F32.PACK_AB_MERGE_C R45, R62, R45, RZ ;  /* 0x0000002d3e2d723e */ /* 0x000fe200048070ff */
[----:B------:R-:W-:-:S02]  /*b110*/  HADD2.F32 R48, -RZ, R48.H1_H1 ;  /* 0x30000030ff307230 */ /* 0x000fc40000004100 */
[----:B------:R-:W-:Y:S01]  /*b120*/  FMUL.FTZ R50, R59, R96 ;  /* 0x000000603b327220 */ /* 0x000fe20000410000 */
[----:B------:R-:W-:Y:S02]  /*b130*/  F2FP.F16.E4M3.UNPACK_B R62, R174.H1 ;  /* 0x000000aeff3e723e */ /* 0x000fe400030006ff */
[----:B------:R-:W-:Y:S01]  /*b140*/  F2FP.F16.E4M3.UNPACK_B R56, R56 ;  /* 0x00000038ff38723e */ /* 0x000fe200020006ff */
[CC--:B------:R-:W-:Y:S01]  /*b150*/  FFMA.FTZ R50, R47.reuse, R97.reuse, -R50 ;  /* 0x000000612f327223 */ /* 0x0c0fe20000010832 */
[----:B------:R-:W-:Y:S01]  /*b160*/  FMUL.FTZ R47, R47, R96 ;  /* 0x000000602f2f7220 */ /* 0x000fe20000410000 */
[--C-:B------:R-:W-:Y:S01]  /*b170*/  HADD2.F32 R96, -RZ, R61.reuse.H0_H0 ;  /* 0x2000003dff607230 */ /* 0x100fe20000004100 */
[----:B------:R-:W-:Y:S01]  /*b180*/  F2FP.F16.E4M3.UNPACK_B R174, R174 ;  /* 0x000000aeffae723e */ /* 0x000fe200020006ff */
[----:B------:R-:W-:Y:S02]  /*b190*/  HADD2.F32 R61, -RZ, R61.H1_H1 ;  /* 0x3000003dff3d7230 */ /* 0x000fe40000004100 */
[----:B------:R-:W-:Y:S01]  /*b1a0*/  FFMA.FTZ R47, R59, R97, R47 ;  /* 0x000000613b2f7223 */ /* 0x000fe2000001002f */
[----:B------:R-:W-:Y:S01]  /*b1b0*/  F2FP.F16.E4M3.UNPACK_B R59, R63.H1 ;  /* 0x0000003fff3b723e */ /* 0x000fe200030006ff */
[--C-:B------:R-:W-:Y:S01]  /*b1c0*/  HADD2.F32 R63, -RZ, R49.reuse.H0_H0 ;  /* 0x20000031ff3f7230 */ /* 0x100fe20000004100 */
[----:B------:R-:W-:Y:S01]  /*b1d0*/  F2FP.SATFINITE.E4M3.F32.PACK_AB_MERGE_C R57, R51, R57, R45 ;  /* 0x000000393339723e */ /* 0x000fe2000480702d */
[----:B------:R-:W-:-:S02]  /*b1e0*/  HADD2.F32 R49, -RZ, R49.H1_H1 ;  /* 0x30000031ff317230 */ /* 0x000fc40000004100 */
[--C-:B------:R-:W-:Y:S02]  /*b1f0*/  HADD2.F32 R97, -RZ, R59.reuse.H0_H0 ;  /* 0x2000003bff617230 */ /* 0x100fe40000004100 */
[-C--:B------:R-:W-:Y:S01]  /*b200*/  FMUL.FTZ R177, R63, R99.reuse ;  /* 0x000000633fb17220 */ /* 0x080fe20000410000 */
[----:B------:R-:W-:Y:S02]  /*b210*/  HADD2.F32 R59, -RZ, R59.H1_H1 ;  /* 0x3000003bff3b7230 */ /* 0x000fe40000004100 */
[--C-:B------:R-:W-:Y:S02]  /*b220*/  HADD2.F32 R95, -RZ, R62.reuse.H0_H0 ;  /* 0x2000003eff5f7230 */ /* 0x100fe40000004100 */
[C---:B------:R-:W-:Y:S01]  /*b230*/  FFMA.FTZ R177, R97.reuse, R96, -R177 ;  /* 0x0000006061b17223 */ /* 0x040fe200000108b1 */
[----:B------:R-:W-:Y:S01]  /*b240*/  FMUL.FTZ R97, R97, R99 ;  /* 0x0000006361617220 */ /* 0x000fe20000410000 */
[----:B------:R-:W-:Y:S02]  /*b250*/  HADD2.F32 R62, -RZ, R62.H1_H1 ;  /* 0x3000003eff3e7230 */ /* 0x000fe40000004100 */
[----:B------:R-:W-:-:S02]  /*b260*/  IMAD.MOV.U32 R45, RZ, RZ, R93 ;  /* 0x000000ffff2d7224 */ /* 0x000fc400078e005d */
[----:B------:R-:W-:Y:S01]  /*b270*/  FFMA.FTZ R97, R63, R96, R97 ;  /* 0x000000603f617223 */ /* 0x000fe20000010061 */
[-C--:B------:R-:W-:Y:S01]  /*b280*/  FMUL.FTZ R63, R49, R48.reuse ;  /* 0x00000030313f7220 */ /* 0x080fe20000410000 */
[----:B------:R-:W-:-:S03]  /*b290*/  FMUL.FTZ R48, R59, R48 ;  /* 0x000000303b307220 */ /* 0x000fc60000410000 */
[-C--:B------:R-:W-:Y:S01]  /*b2a0*/  FFMA.FTZ R63, R59, R61.reuse, -R63 ;  /* 0x0000003d3b3f7223 */ /* 0x080fe2000001083f */
[----:B------:R-:W-:Y:S01]  /*b2b0*/  FFMA.FTZ R49, R49, R61, R48 ;  /* 0x0000003d31317223 */ /* 0x000fe20000010030 */
        /* <DEDUP_REMOVED lines=8> */
[----:B------:R-:W-:Y:S01]  /*b340*/  F2FP.SATFINITE.E4M3.F32.PACK_AB_MERGE_C R63, R63, R177, RZ ;  /* 0x000000b13f3f723e */ /* 0x000fe200048070ff */
[----:B------:R-:W-:-:S02]  /*b350*/  HADD2.F32 R48, -RZ, R48.H1_H1 ;  /* 0x30000030ff307230 */ /* 0x000fc40000004100 */
[-C--:B------:R-:W-:Y:S01]  /*b360*/  FMUL.FTZ R96, R61, R99.reuse ;  /* 0x000000633d607220 */ /* 0x080fe20000410000 */
[----:B------:R-:W-:Y:S02]  /*b370*/  HADD2.F32 R59, -RZ, R59.H1_H1 ;  /* 0x3000003bff3b7230 */ /* 0x000fe40000004100 */
[C---:B------:R-:W-:Y:S01]  /*b380*/  FMUL.FTZ R99, R94.reuse, R99 ;  /* 0x000000635e637220 */ /* 0x040fe20000410000 */
[----:B------:R-:W-:Y:S01]  /*b390*/  F2FP.SATFINITE.E4M3.F32.PACK_AB_MERGE_C R49, R49, R97, RZ ;  /* 0x000000613131723e */ /* 0x000fe200048070ff */
[-C--:B------:R-:W-:Y:S01]  /*b3a0*/  FFMA.FTZ R96, R94, R95.reuse, -R96 ;  /* 0x0000005f5e607223 */ /* 0x080fe20000010860 */
[----:B------:R-:W-:Y:S01]  /*b3b0*/  F2FP.SATFINITE.E4M3.F32.PACK_AB_MERGE_C R50, R50, R178, R63 ;  /* 0x000000b23232723e */ /* 0x000fe2000480703f */
        /* <DEDUP_REMOVED lines=19> */
[-C--:B------:R-:W-:Y:S01]  /*b4f0*/  F2FP.F16.E4M3.UNPACK_B R62, R173.reuse.H1 ;  /* 0x000000adff3e723e */ /* 0x080fe200030006ff */
[C---:B------:R-:W-:Y:S01]  /*b500*/  FMUL.FTZ R176, R44.reuse, R176 ;  /* 0x000000b02cb07220 */ /* 0x040fe20000410000 */
[----:B------:R-:W-:Y:S01]  /*b510*/  F2FP.F16.E4M3.UNPACK_B R173, R173 ;  /* 0x000000adffad723e */ /* 0x000fe200020006ff */
[-C--:B------:R-:W-:Y:S01]  /*b520*/  FFMA.FTZ R60, R44, R174.reuse, -R60 ;  /* 0x000000ae2c3c7223 */ /* 0x080fe2000001083c */
[----:B------:R-:W-:Y:S01]  /*b530*/  F2FP.SATFINITE.E4M3.F32.PACK_AB_MERGE_C R48, R48, R99, RZ ;  /* 0x000000633030723e */ /* 0x000fe200048070ff */
[----:B------:R-:W-:Y:S01]  /*b540*/  FFMA.FTZ R44, R56, R174, R176 ;  /* 0x000000ae382c7223 */ /* 0x000fe200000100b0 */
[----:B------:R-:W-:Y:S01]  /*b550*/  IMAD.MOV.U32 R56, RZ, RZ, R46 ;  /* 0x000000ffff387224 */ /* 0x000fe200078e002e */
[-C--:B------:R-:W-:Y:S01]  /*b560*/  F2FP.F16.E4M3.UNPACK_B R46, R175.reuse.H1 ;  /* 0x000000afff2e723e */ /* 0x080fe200030006ff */
        /* <DEDUP_REMOVED lines=13> */
[CC--:B------:R-:W-:Y:S01]  /*b640*/  FMUL.FTZ R176, R61.reuse, R177.reuse ;  /* 0x000000b13db07220 */ /* 0x0c0fe20000410000 */
[----:B------:R-:W-:Y:S02]  /*b650*/  HADD2.F32 R59, -RZ, R59.H1_H1 ;  /* 0x3000003bff3b7230 */ /* 0x000fe40000004100 */
[----:B------:R-:W-:Y:S01]  /*b660*/  FMUL.FTZ R177, R96, R177 ;  /* 0x000000b160b17220 */ /* 0x000fe20000410000 */
[----:B------:R-:W-:Y:S01]  /*b670*/  F2FP.SATFINITE.E4M3.F32.PACK_AB_MERGE_C R48, R44, R95, R48 ;  /* 0x0000005f2c30723e */ /* 0x000fe20004807030 */
[-C--:B------:R-:W-:Y:S01]  /*b680*/  FFMA.FTZ R176, R96, R174.reuse, -R176 ;  /* 0x000000ae60b07223 */ /* 0x080fe200000108b0 */
[----:B------:R-:W-:Y:S02]  /*b690*/  IMAD.MOV.U32 R44, RZ, RZ, R94 ;  /* 0x000000ffff2c7224 */ /* 0x000fe400078e005e */
        /* <DEDUP_REMOVED lines=18> */
[----:B------:R-:W-:Y:S01]  /*b7c0*/  FMUL.FTZ R60, R58, R175 ;  /* 0x000000af3a3c7220 */ /* 0x000fe20000410000 */
[----:B------:R-:W-:Y:S01]  /*b7d0*/  F2FP.SATFINITE.E4M3.F32.PACK_AB_MERGE_C R46, R46, R177, RZ ;  /* 0x000000b12e2e723e */ /* 0x000fe200048070ff */
[C---:B------:R-:W-:Y:S02]  /*b7e0*/  FMUL.FTZ R175, R56.reuse, R175 ;  /* 0x000000af38af7220 */ /* 0x040fe40000410000 */
[----:B------:R-:W-:Y:S01]  /*b7f0*/  FFMA.FTZ R60, R56, R173, -R60 ;  /* 0x000000ad383c7223 */ /* 0x000fe2000001083c */
[----:B------:R-:W-:-:S02]  /*b800*/  IMAD.MOV.U32 R56, RZ, RZ, R48 ;  /* 0x000000ffff387224 */ /* 0x000fc400078e0030 */
[----:B------:R-:W-:Y:S02]  /*b810*/  FFMA.FTZ R175, R58, R173, R175 ;  /* 0x000000ad3aaf7223 */ /* 0x000fe400000100af */
[----:B------:R-:W-:-:S03]  /*b820*/  F2FP.SATFINITE.E4M3.F32.PACK_AB_MERGE_C R59, R60, R96, R59 ;  /* 0x000000603c3b723e */ /* 0x000fc6000480703b */
[----:B------:R-:W-:Y:S02]  /*b830*/  F2FP.SATFINITE.E4M3.F32.PACK_AB_MERGE_C R174, R175, R174, R46 ;  /* 0x000000aeafae723e */ /* 0x000fe4000480702e */
[----:B------:R-:W-:Y:S01]  /*b840*/  F2FP.SATFINITE.E4M3.F32.PACK_AB_MERGE_C R175, R47, R98, R49 ;  /* 0x000000622faf723e */ /* 0x000fe20004807031 */
[----:B------:R-:W-:Y:S01]  /*b850*/  IMAD.MOV.U32 R46, RZ, RZ, R59 ;  /* 0x000000ffff2e7224 */ /* 0x000fe200078e003b */
[----:B------:R-:W-:Y:S01]  /*b860*/  MOV R47, R50 ;  /* 0x00000032002f7202 */ /* 0x000fe20000000f00 */
[----:B------:R-:W-:Y:S02]  /*b870*/  IMAD.MOV.U32 R58, RZ, RZ, R174 ;  /* 0x000000ffff3a7224 */ /* 0x000fe400078e00ae */
[----:B------:R-:W-:-:S07]  /*b880*/  IMAD.MOV.U32 R59, RZ, RZ, R175 ;  /* 0x000000ffff3b7224 */ /* 0x000fce00078e00af */
.L_x_412:
[----:B------:R-:W-:Y:S05]  /*b890*/  BSYNC B3 ;  /* 0x0000000000037941 */ /* 0x000fea0003800000 */
.L_x_411:
        /* <DEDUP_REMOVED lines=12> */
.L_x_410:
[----:B------:R-:W-:Y:S05]  /*b960*/  BSYNC B2 ;  /* 0x0000000000027941 */ /* 0x000fea0003800000 */
.L_x_409:
[----:B------:R-:W-:-:S13]  /*b970*/  ISETP.NE.AND P4, PT, R36, RZ, PT ;  /* 0x000000ff2400720c */ /* 0x000fda0003f85270 */
[----:B------:R-:W-:Y:S05]  /*b980*/  @!P4 BRA `(.L_x_404) ;  /* 0x0000000c00d4c947 */ /* 0x000fea0003800000 */
[----:B-1-3--:R-:W3:Y:S01]  /*b990*/  LDL R44, [R1+0x10] ;  /* 0x00001000012c7983 */ /* 0x00aee20000100800 */
[----:B------:R-:W-:Y:S01]  /*b9a0*/  ISETP.GE.AND P4, PT, R6, R133, PT ;  /* 0x000000850600720c */ /* 0x000fe20003f86270 */
[----:B------:R-:W-:Y:S01]  /*b9b0*/  BSSY B2, `(.L_x_413) ;  /* 0x00000e6000027945 */ /* 0x000fe20003800000 */
[----:B---3--:R-:W-:-:S04]  /*b9c0*/  LOP3.LUT P5, RZ, R44, 0x1, RZ, 0xc0, !PT ;  /* 0x000000012cff7812 */ /* 0x008fc800078ac0ff */
[----:B------:R-:W-:-:S04]  /*b9d0*/  SEL R44, R121, R162, !P5 ;  /* 0x000000a2792c7207 */ /* 0x000fc80006800000 */
[----:B------:R-:W-:-:S04]  /*b9e0*/  SHF.R.S32.HI R45, RZ, 0x1f, R44 ;  /* 0x0000001fff2d7819 */ /* 0x000fc8000001142c */
[----:B------:R-:W-:-:S04]  /*b9f0*/  LEA.HI R45, R45, R44, RZ, 0x5 ;  /* 0x0000002c2d2d7211 */ /* 0x000fc800078f28ff */
[----:B------:R-:W-:-:S04]  /*ba00*/  LEA.HI.SX32 R45, R45, R28, 0x1b ;  /* 0x0000001c2d2d7211 */ /* 0x000fc800078fdaff */
[----:B------:R-:W-:Y:S01]  /*ba10*/  SHF.R.S32.HI R44, RZ, 0x1f, R45 ;  /* 0x0000001fff2c7819 */ /* 0x000fe2000001142d */
[----:B------:R-:W-:-:S03]  /*ba20*/  IMAD.SHL.U32 R56, R45, 0x10, RZ ;  /* 0x000000102d387824 */ /* 0x000fc600078e00ff */
[----:B------:R-:W-:Y:S02]  /*ba30*/  LEA.HI R44, R44, R45, RZ, 0x2 ;  /* 0x0000002d2c2c7211 */ /* 0x000fe400078f10ff */
[----:B------:R-:W-:Y:S02]  /*ba40*/  LOP3.LUT R45, R227, 0x30, R56, 0xf8, !PT ;  /* 0x00000030e32d7812 */ /* 0x000fe400078ef838 */
[----:B------:R-:W-:Y:S02]  /*ba50*/  SHF.R.S32.HI R44, RZ, 0x2, R44 ;  /* 0x00000002ff2c7819 */ /* 0x000fe4000001142c */
[----:B------:R-:W-:-:S03]  /*ba60*/  LOP3.LUT R45, R45, R228, RZ, 0x3c, !PT ;  /* 0x000000e42d2d7212 */ /* 0x000fc600078e3cff */
[----:B------:R-:W-:-:S04]  /*ba70*/  IMAD R44, R44, 0x2800, R229 ;  /* 0x000028002c2c7824 */ /* 0x000fc800078e02e5 */
[----:B------:R-:W-:Y:S02]  /*ba80*/  IMAD.IADD R44, R44, 0x1, R45 ;  /* 0x000000012c2c7824 */ /* 0x000fe400078e022d */
[C---:B------:R-:W-:Y:S02]  /*ba90*/  IMAD R45, R17.reuse, 0x7800, R142 ;  /* 0x00007800112d7824 */ /* 0x040fe400078e028e */
[----:B------:R-:W-:Y:S02]  /*baa0*/  IMAD R47, R17, 0x7800, R44 ;  /* 0x00007800112f7824 */ /* 0x000fe400078e022c */
[----:B------:R-:W-:-:S03]  /*bab0*/  IMAD.IADD R45, R16, 0x1, R45 ;  /* 0x00000001102d7824 */ /* 0x000fc600078e022d */
[----:B------:R-:W-:-:S03]  /*bac0*/  IADD3 R48, R16, R47, RZ ;  /* 0x0000002f10307210 */ /* 0x000fc60007ffe0ff */
[----:B------:R-:W0:Y:S04]  /*bad0*/  LDS.128 R44, [R45+0x24200] ;  /* 0x024200002d2c7984 */ /* 0x000e280000000c00 */
[----:B------:R-:W1:Y:S01]  /*bae0*/  LDS.128 R48, [R48+0x24200] ;  /* 0x0242000030307984 */ /* 0x000e620000000c00 */
[----:B------:R-:W-:Y:S05]  /*baf0*/  @P4 BRA `(.L_x_414) ;  /* 0x0000000c00444947 */ /* 0x000fea0003800000 */
[----:B------:R-:W-:Y:S02]  /*bb00*/  SHF.R.U32.HI R58, RZ, 0x8, R65 ;  /* 0x00000008ff3a7819 */ /* 0x000fe40000011641 */
[----:B------:R-:W-:Y:S02]  /*bb10*/  SHF.R.U32.HI R62, RZ, 0x8, R53 ;  /* 0x00000008ff3e7819 */ /* 0x000fe40000011635 */
[----:B------:R-:W-:Y:S01]  /*bb20*/  SHF.R.U32.HI R59, RZ, 0x8, R67 ;  /* 0x00000008ff3b7819 */ /* 0x000fe20000011643 */
[----:B------:R-:W-:Y:S01]  /*bb30*/  IMAD.SHL.U32 R63, R58, 0x100, RZ ;  /* 0x000001003a3f7824 */ /* 0x000fe200078e00ff */
[----:B------:R-:W-:Y:S01]  /*bb40*/  SHF.R.U32.HI R54, RZ, 0x10, R65 ;  /* 0x00000010ff367819 */ /* 0x000fe20000011641 */
[----:B------:R-:W-:Y:S01]  /*bb50*/  IMAD.SHL.U32 R62, R62, 0x100, RZ ;  /* 0x000001003e3e7824 */ /* 0x000fe200078e00ff */
[----:B------:R-:W-:Y:S01]  /*bb60*/  SHF.R.U32.HI R61, RZ, 0x10, R53 ;  /* 0x00000010ff3d7819 */ /* 0x000fe20000011635 */
[----:B------:R-:W-:Y:S01]  /*bb70*/  IMAD.SHL.U32 R59, R59, 0x100, RZ ;  /* 0x000001003b3b7824 */ /* 0x000fe200078e00ff */
[----:B------:R-:W-:Y:S01]  /*bb80*/  LOP3.LUT R57, R65, 0xff0000ff, RZ, 0xc0, !PT ;  /* 0xff0000ff41397812 */ /* 0x000fe200078ec0ff */
[----:B------:R-:W-:Y:S01]  /*bb90*/  IMAD.U32 R54, R54, 0x10000, RZ ;  /* 0x0001000036367824 */ /* 0x000fe200078e00ff */
[----:B------:R-:W-:Y:S01]  /*bba0*/  LOP3.LUT R53, R53, 0xff0000ff, RZ, 0xc0, !PT ;  /* 0xff0000ff35357812 */ /* 0x000fe200078ec0ff */
[----:B------:R-:W-:Y:S01]  /*bbb0*/  IMAD.U32 R61, R61, 0x10000, RZ ;  /* 0x000100003d3d7824 */ /* 0x000fe200078e00ff */
[----:B------:R-:W-:-:S02]  /*bbc0*/  LOP3.LUT R64, R67, 0xff0000ff, RZ, 0xc0, !PT ;  /* 0xff0000ff43407812 */ /* 0x000fc400078ec0ff */
[----:B------:R-:W-:Y:S02]  /*bbd0*/  LOP3.LUT R57, R57, 0xff00, R63, 0xf8, !PT ;  /* 0x0000ff0039397812 */ /* 0x000fe400078ef83f */
[----:B------:R-:W-:Y:S02]  /*bbe0*/  LOP3.LUT R62, R53, 0xff00, R62, 0xf8, !PT ;  /* 0x0000ff00353e7812 */ /* 0x000fe400078ef83e */
[----:B------:R-:W-:Y:S02]  /*bbf0*/  LOP3.LUT R64, R64, 0xff00, R59, 0xf8, !PT ;  /* 0x0000ff0040407812 */ /* 0x000fe400078ef83b */
[----:B------:R-:W-:Y:S02]  /*bc00*/  LOP3.LUT R59, R57, 0xff0000, R54, 0xf8, !PT ;  /* 0x00ff0000393b7812 */ /* 0x000fe400078ef836 */
[----:B------:R-:W-:Y:S02]  /*bc10*/  LOP3.LUT R57, R62, 0xff0000, R61, 0xf8, !PT ;  /* 0x00ff00003e397812 */ /* 0x000fe400078ef83d */
[----:B-1----:R-:W-:-:S02]  /*bc20*/  F2FP.F16.E4M3.UNPACK_B R61, R49 ;  /* 0x00000031ff3d723e */ /* 0x002fc400020006ff */
[----:B------:R-:W-:Y:S02]  /*bc30*/  F2FP.F16.E4M3.UNPACK_B R63, R57 ;  /* 0x00000039ff3f723e */ /* 0x000fe400020006ff */
[----:B0-----:R-:W-:Y:S01]  /*bc40*/  F2FP.F16.E4M3.UNPACK_B R53, R45 ;  /* 0x0000002dff35723e */ /* 0x001fe200020006ff */
[----:B------:R-:W-:Y:S01]  /*bc50*/  HADD2.F32 R54, -RZ, R61.H0_H0 ;  /* 0x2000003dff367230 */ /* 0x000fe20000004100 */
[----:B------:R-:W-:Y:S01]  /*bc60*/  SHF.R.U32.HI R52, RZ, 0x10, R67 ;  /* 0x00000010ff347819 */ /* 0x000fe20000011643 */
[----:B------:R-:W-:Y:S01]  /*bc70*/  HADD2.F32 R67, -RZ, R63.H0_H0 ;  /* 0x2000003fff437230 */ /* 0x000fe20000004100 */
[----:B------:R-:W-:Y:S01]  /*bc80*/  F2FP.F16.E4M3.UNPACK_B R65, R59 ;  /* 0x0000003bff41723e */ /* 0x000fe200020006ff */
[----:B------:R-:W-:Y:S01]  /*bc90*/  HADD2.F32 R62, -RZ, R53.H0_H0 ;  /* 0x20000035ff3e7230 */ /* 0x000fe20000004100 */
[----:B------:R-:W-:Y:S01]  /*bca0*/  F2FP.F16.E4M3.UNPACK_B R49, R49.H1 ;  /* 0x00000031ff31723e */ /* 0x000fe200030006ff */
[----:B------:R-:W-:Y:S02]  /*bcb0*/  HADD2.F32 R63, -RZ, R63.H1_H1 ;  /* 0x3000003fff3f7230 */ /* 0x000fe40000004100 */
[----:B------:R-:W-:Y:S01]  /*bcc0*/  FMUL.FTZ R92, R54, R67 ;  /* 0x00000043365c7220 */ /* 0x000fe20000410000 */
[----:B------:R-:W-:-:S02]  /*bcd0*/  HADD2.F32 R66, -RZ, R65.H0_H0 ;  /* 0x20000041ff427230 */ /* 0x000fc40000004100 */
[C---:B------:R-:W-:Y:S01]  /*bce0*/  FMUL.FTZ R67, R62.reuse, R67 ;  /* 0x000000433e437220 */ /* 0x040fe20000410000 */
[----:B------:R-:W-:Y:S01]  /*bcf0*/  HADD2.F32 R53, -RZ, R53.H1_H1 ;  /* 0x30000035ff357230 */ /* 0x000fe20000004100 */
[----:B------:R-:W-:Y:S01]  /*bd00*/  F2FP.F16.E4M3.UNPACK_B R59, R59.H1 ;  /* 0x0000003bff3b723e */ /* 0x000fe200030006ff */
[----:B------:R-:W-:Y:S02]  /*bd10*/  HADD2.F32 R65, -RZ, R65.H1_H1 ;  /* 0x30000041ff417230 */ /* 0x000fe40000004100 */
[-C--:B------:R-:W-:Y:S01]  /*bd20*/  FFMA.FTZ R62, R62, R66.reuse, -R92 ;  /* 0x000000423e3e7223 */ /* 0x080fe2000001085c */
[----:B------:R-:W-:Y:S01]  /*bd30*/  FFMA.FTZ R54, R54, R66, R67 ;  /* 0x0000004236367223 */ /* 0x000fe20000010043 */
[----:B------:R-:W-:Y:S01]  /*bd40*/  HADD2.F32 R66, -RZ, R61.H1_H1 ;  /* 0x3000003dff427230 */ /* 0x000fe20000004100 */
[--C-:B------:R-:W-:Y:S02]  /*bd50*/  SHF.R.U32.HI R60, RZ, 0x8, R55.reuse ;  /* 0x00000008ff3c7819 */ /* 0x100fe40000011637 */
[----:B------:R-:W-:-:S02]  /*bd60*/  SHF.R.U32.HI R58, RZ, 0x10, R55 ;  /* 0x00000010ff3a7819 */ /* 0x000fc40000011637 */
        /* <DEDUP_REMOVED lines=9> */
[----:B------:R-:W-:Y:S02]  /*be00*/  HADD2.F32 R45, -RZ, R49.H0_H0 ;  /* 0x20000031ff2d7230 */ /* 0x000fe40000004100 */
[----:B------:R-:W-:-:S02]  /*be10*/  HADD2.F32 R67, -RZ, R63.H0_H0 ;  /* 0x2000003fff437230 */ /* 0x000fc40000004100 */
[----:B------:R-:W-:Y:S02]  /*be20*/  HADD2.F32 R57, -RZ, R65.H0_H0 ;  /* 0x20000041ff397230 */ /* 0x000fe40000004100 */
[----:B------:R-:W-:Y:S02]  /*be30*/  HADD2.F32 R49, -RZ, R49.H1_H1 ;  /* 0x30000031ff317230 */ /* 0x000fe40000004100 */
[-C--:B------:R-:W-:Y:S01]  /*be40*/  FMUL.FTZ R92, R45, R67.reuse ;  /* 0x000000432d5c7220 */ /* 0x080fe20000410000 */
[----:B------:R-:W-:Y:S02]  /*be50*/  HADD2.F32 R63, -RZ, R63.H1_H1 ;  /* 0x3000003fff3f7230 */ /* 0x000fe40000004100 */
[C---:B------:R-:W-:Y:S01]  /*be60*/  FMUL.FTZ R67, R57.reuse, R67 ;  /* 0x0000004339437220 */ /* 0x040fe20000410000 */
[----:B------:R-:W-:Y:S02]  /*be70*/  HADD2.F32 R65, -RZ, R65.H1_H1 ;  /* 0x30000041ff417230 */ /* 0x000fe40000004100 */
[----:B------:R-:W-:Y:S01]  /*be80*/  FFMA.FTZ R57, R57, R66, -R92 ;  /* 0x0000004239397223 */ /* 0x000fe2000001085c */
[----:B------:R-:W-:-:S02]  /*be90*/  HADD2.F32 R59, -RZ, R59.H1_H1 ;  /* 0x3000003bff3b7230 */ /* 0x000fc40000004100 */
[----:B------:R-:W-:Y:S01]  /*bea0*/  FFMA.FTZ R45, R45, R66, R67 ;  /* 0x000000422d2d7223 */ /* 0x000fe20000010043 */
[-C--:B------:R-:W-:Y:S01]  /*beb0*/  FMUL.FTZ R66, R49, R63.reuse ;  /* 0x0000003f31427220 */ /* 0x080fe20000410000 */
[----:B------:R-:W-:-:S03]  /*bec0*/  FMUL.FTZ R67, R65, R63 ;  /* 0x0000003f41437220 */ /* 0x000fc60000410000 */
[-C--:B------:R-:W-:Y:S01]  /*bed0*/  FFMA.FTZ R63, R65, R59.reuse, -R66 ;  /* 0x0000003b413f7223 */ /* 0x080fe20000010842 */
[----:B------:R-:W-:Y:S01]  /*bee0*/  FFMA.FTZ R59, R49, R59, R67 ;  /* 0x0000003b313b7223 */ /* 0x000fe20000010043 */
[----:B------:R-:W-:Y:S01]  /*bef0*/  LOP3.LUT R49, R55, 0xff00, R60, 0xf8, !PT ;  /* 0x0000ff0037317812 */ /* 0x000fe200078ef83c */
[----:B------:R-:W-:Y:S01]  /*bf00*/  IMAD.U32 R55, R52, 0x10000, RZ ;  /* 0x0001000034377824 */ /* 0x000fe200078e00ff */
[----:B------:R-:W-:Y:S01]  /*bf10*/  SHF.L.U32 R52, R58, 0x10, RZ ;  /* 0x000000103a347819 */ /* 0x000fe200000006ff */
[----:B------:R-:W-:Y:S01]  /*bf20*/  IMAD.MOV.U32 R60, RZ, RZ, R47 ;  /* 0x000000ffff3c7224 */ /* 0x000fe200078e002f */
[----:B------:R-:W-:Y:S02]  /*bf30*/  F2FP.SATFINITE.E4M3.F32.PACK_AB_MERGE_C R57, R63, R57, RZ ;  /* 0x000000393f39723e */ /* 0x000fe400048070ff */
[----:B------:R-:W-:Y:S02]  /*bf40*/  LOP3.LUT R49, R49, 0xff0000, R52, 0xf8, !PT ;  /* 0x00ff000031317812 */ /* 0x000fe400078ef834 */
[----:B------:R-:W-:-:S02]  /*bf50*/  LOP3.LUT R58, R64, 0xff0000, R55, 0xf8, !PT ;  /* 0x00ff0000403a7812 */ /* 0x000fc400078ef837 */
[----:B------:R-:W-:Y:S02]  /*bf60*/  F2FP.F16.E4M3.UNPACK_B R52, R51 ;  /* 0x00000033ff34723e */ /* 0x000fe400020006ff */
[----:B------:R-:W-:Y:S02]  /*bf70*/  F2FP.F16.E4M3.UNPACK_B R64, R49 ;  /* 0x00000031ff40723e */ /* 0x000fe400020006ff */
[----:B------:R-:W-:Y:S01]  /*bf80*/  F2FP.F16.E4M3.UNPACK_B R47, R60 ;  /* 0x0000003cff2f723e */ /* 0x000fe200020006ff */
[----:B------:R-:W-:Y:S01]  /*bf90*/  HADD2.F32 R66, -RZ, R52.H0_H0 ;  /* 0x20000034ff427230 */ /* 0x000fe20000004100 */
[----:B------:R-:W-:Y:S01]  /*bfa0*/  F2FP.F16.E4M3.UNPACK_B R65, R58 ;  /* 0x0000003aff41723e */ /* 0x000fe200020006ff */
[----:B------:R-:W-:Y:S01]  /*bfb0*/  HADD2.F32 R55, -RZ, R64.H0_H0 ;  /* 0x20000040ff377230 */ /* 0x000fe20000004100 */
[----:B------:R-:W-:Y:S01]  /*bfc0*/  F2FP.F16.E4M3.UNPACK_B R51, R51.H1 ;  /* 0x00000033ff33723e */ /* 0x000fe200030006ff */
[----:B------:R-:W-:Y:S01]  /*bfd0*/  HADD2.F32 R92, -RZ, R47.H0_H0 ;  /* 0x2000002fff5c7230 */ /* 0x000fe20000004100 */
[----:B------:R-:W-:Y:S01]  /*bfe0*/  F2FP.F16.E4M3.UNPACK_B R49, R49.H1 ;  /* 0x00000031ff31723e */ /* 0x000fe200030006ff */
        /* <DEDUP_REMOVED lines=8> */
[----:B------:R-:W-:Y:S01]  /*c070*/  HADD2.F32 R55, -RZ, R52.H1_H1 ;  /* 0x30000034ff377230 */ /* 0x000fe20000004100 */
[----:B------:R-:W-:Y:S01]  /*c080*/  F2FP.F16.E4M3.UNPACK_B R58, R58.H1 ;  /* 0x0000003aff3a723e */ /* 0x000fe200030006ff */
[--C-:B------:R-:W-:Y:S01]  /*c090*/  HADD2.F32 R67, -RZ, R49.reuse.H0_H0 ;  /* 0x20000031ff437230 */ /* 0x100fe20000004100 */
[----:B------:R-:W-:Y:S01]  /*c0a0*/  F2FP.SATFINITE.E4M3.F32.PACK_AB_MERGE_C R61, R61, R62, R57 ;  /* 0x0000003e3d3d723e */ /* 0x000fe20004807039 */
[----:B------:R-:W-:-:S02]  /*c0b0*/  HADD2.F32 R49, -RZ, R49.H1_H1 ;  /* 0x30000031ff317230 */ /* 0x000fc40000004100 */
[----:B------:R-:W-:Y:S01]  /*c0c0*/  FMUL.FTZ R52, R55, R64 ;  /* 0x0000004037347220 */ /* 0x000fe20000410000 */
[----:B------:R-:W-:Y:S02]  /*c0d0*/  F2FP.F16.E4M3.UNPACK_B R57, R48.H1 ;  /* 0x00000030ff39723e */ /* 0x000fe400030006ff */
[----:B------:R-:W-:Y:S01]  /*c0e0*/  F2FP.SATFINITE.E4M3.F32.PACK_AB_MERGE_C R45, R59, R45, RZ ;  /* 0x0000002d3b2d723e */ /* 0x000fe200048070ff */
[CC--:B------:R-:W-:Y:S01]  /*c0f0*/  FFMA.FTZ R52, R47.reuse, R65.reuse, -R52 ;  /* 0x000000412f347223 */ /* 0x0c0fe20000010834 */
[----:B------:R-:W-:Y:S01]  /*c100*/  FMUL.FTZ R47, R47, R64 ;  /* 0x000000402f2f7220 */ /* 0x000fe20000410000 */
[--C-:B------:R-:W-:Y:S01]  /*c110*/  HADD2.F32 R64, -RZ, R58.reuse.H0_H0 ;  /* 0x2000003aff407230 */ /* 0x100fe20000004100 */
[----:B------:R-:W-:Y:S01]  /*c120*/  F2FP.F16.E4M3.UNPACK_B R59, R170.H1 ;  /* 0x000000aaff3b723e */ /* 0x000fe200030006ff */
[----:B------:R-:W-:Y:S02]  /*c130*/  HADD2.F32 R58, -RZ, R58.H1_H1 ;  /* 0x3000003aff3a7230 */ /* 0x000fe40000004100 */
[----:B------:R-:W-:Y:S01]  /*c140*/  FFMA.FTZ R47, R55, R65, R47 ;  /* 0x00000041372f7223 */ /* 0x000fe2000001002f */
[----:B------:R-:W-:Y:S01]  /*c150*/  F2FP.F16.E4M3.UNPACK_B R55, R60.H1 ;  /* 0x0000003cff37723e */ /* 0x000fe200030006ff */
[--C-:B------:R-:W-:Y:S01]  /*c160*/  HADD2.F32 R60, -RZ, R51.reuse.H0_H0 ;  /* 0x20000033ff3c7230 */ /* 0x100fe20000004100 */
[----:B------:R-:W-:Y:S01]  /*c170*/  F2FP.F16.E4M3.UNPACK_B R48, R48 ;  /* 0x00000030ff30723e */ /* 0x000fe200020006ff */
[----:B------:R-:W-:Y:S01]  /*c180*/  HADD2.F32 R51, -RZ, R51.H1_H1 ;  /* 0x30000033ff337230 */ /* 0x000fe20000004100 */
[----:B------:R-:W-:Y:S01]  /*c190*/  F2FP.F16.E4M3.UNPACK_B R170, R170 ;  /* 0x000000aaffaa723e */ /* 0x000fe200020006ff */
[----:B------:R-:W-:-:S02]  /*c1a0*/  HADD2.F32 R65, -RZ, R55.H0_H0 ;  /* 0x20000037ff417230 */ /* 0x000fc40000004100 */
[-C--:B------:R-:W-:Y:S01]  /*c1b0*/  FMUL.FTZ R92, R60, R67.reuse ;  /* 0x000000433c5c7220 */ /* 0x080fe20000410000 */
[----:B------:R-:W-:Y:S02]  /*c1c0*/  HADD2.F32 R55, -RZ, R55.H1_H1 ;  /* 0x30000037ff377230 */ /* 0x000fe40000004100 */
[--C-:B------:R-:W-:Y:S02]  /*c1d0*/  HADD2.F32 R63, -RZ, R59.reuse.H0_H0 ;  /* 0x2000003bff3f7230 */ /* 0x100fe40000004100 */
[C---:B------:R-:W-:Y:S01]  /*c1e0*/  FFMA.FTZ R92, R65.reuse, R64, -R92 ;  /* 0x00000040415c7223 */ /* 0x040fe2000001085c */
[----:B------:R-:W-:Y:S01]  /*c1f0*/  FMUL.FTZ R65, R65, R67 ;  /* 0x0000004341417220 */ /* 0x000fe20000410000 */
[----:B------:R-:W-:-:S03]  /*c200*/  HADD2.F32 R59, -RZ, R59.H1_H1 ;  /* 0x3000003bff3b7230 */ /* 0x000fc60000004100 */
        /* <DEDUP_REMOVED lines=10> */
[----:B------:R-:W-:Y:S01]  /*c2b0*/  HADD2.F32 R67, -RZ, R49.H0_H0 ;  /* 0x20000031ff437230 */ /* 0x000fe20000004100 */
        /* <DEDUP_REMOVED lines=8> */
[----:B------:R-:W-:Y:S01]  /*c340*/  FFMA.FTZ R64, R62, R63, -R64 ;  /* 0x0000003f3e407223 */ /* 0x000fe20000010840 */
[----:B------:R-:W-:Y:S01]  /*c350*/  F2FP.SATFINITE.E4M3.F32.PACK_AB_MERGE_C R93, R52, R93, R60 ;  /* 0x0000005d345d723e */ /* 0x000fe2000480703c */
[----:B------:R-:W-:Y:S01]  /*c360*/  FFMA.FTZ R67, R58, R63, R67 ;  /* 0x0000003f3a437223 */ /* 0x000fe20000010043 */
[-C--:B------:R-:W-:Y:S01]  /*c370*/  FMUL.FTZ R58, R57, R49.reuse ;  /* 0x00000031393a7220 */ /* 0x080fe20000410000 */
[----:B------:R-:W-:Y:S01]  /*c380*/  FMUL.FTZ R49, R55, R49 ;  /* 0x0000003137317220 */ /* 0x000fe20000410000 */
[----:B------:R-:W-:Y:S01]  /*c390*/  HADD2.F32 R63, -RZ, R168.H0_H0 ;  /* 0x200000a8ff3f7230 */ /* 0x000fe20000004100 */
[----:B------:R-:W-:Y:S01]  /*c3a0*/  F2FP.SATFINITE.E4M3.F32.PACK_AB_MERGE_C R51, R47, R66, R51 ;  /* 0x000000422f33723e */ /* 0x000fe20004807033 */
[-C--:B------:R-:W-:Y:S01]  /*c3b0*/  FFMA.FTZ R55, R55, R59.reuse, -R58 ;  /* 0x0000003b37377223 */ /* 0x080fe2000001083a */
[----:B------:R-:W-:Y:S01]  /*c3c0*/  FFMA.FTZ R49, R57, R59, R49 ;  /* 0x0000003b39317223 */ /* 0x000fe20000010031 */
[----:B------:R-:W-:-:S02]  /*c3d0*/  HADD2.F32 R57, -RZ, R48.H0_H0 ;  /* 0x20000030ff397230 */ /* 0x000fc40000004100 */
[----:B------:R-:W-:Y:S01]  /*c3e0*/  HADD2.F32 R59, -RZ, R44.H0_H0 ;  /* 0x2000002cff3b7230 */ /* 0x000fe20000004100 */
[----:B------:R-:W-:Y:S01]  /*c3f0*/  F2FP.SATFINITE.E4M3.F32.PACK_AB_MERGE_C R55, R55, R64, RZ ;  /* 0x000000403737723e */ /* 0x000fe200048070ff */
[----:B------:R-:W-:Y:S02]  /*c400*/  HADD2.F32 R58, -RZ, R170.H0_H0 ;  /* 0x200000aaff3a7230 */ /* 0x000fe40000004100 */
[-C--:B------:R-:W-:Y:S01]  /*c410*/  FMUL.FTZ R62, R57, R63.reuse ;  /* 0x0000003f393e7220 */ /* 0x080fe20000410000 */
[----:B------:R-:W-:Y:S02]  /*c420*/  HADD2.F32 R168, -RZ, R168.H1_H1 ;  /* 0x300000a8ffa87230 */ /* 0x000fe40000004100 */
[C---:B------:R-:W-:Y:S01]  /*c430*/  FMUL.FTZ R63, R59.reuse, R63 ;  /* 0x0000003f3b3f7220 */ /* 0x040fe20000410000 */
[----:B------:R-:W-:Y:S02]  /*c440*/  HADD2.F32 R48, -RZ, R48.H1_H1 ;  /* 0x30000030ff307230 */ /* 0x000fe40000004100 */
[----:B------:R-:W-:Y:S01]  /*c450*/  FFMA.FTZ R62, R59, R58, -R62 ;  /* 0x0000003a3b3e7223 */ /* 0x000fe2000001083e */
[----:B------:R-:W-:-:S02]  /*c460*/  HADD2.F32 R44, -RZ, R44.H1_H1 ;  /* 0x3000002cff2c7230 */ /* 0x000fc40000004100 */
[----:B------:R-:W-:Y:S01]  /*c470*/  FFMA.FTZ R63, R57, R58, R63 ;  /* 0x0000003a393f7223 */ /* 0x000fe2000001003f */
[----:B------:R-:W-:Y:S02]  /*c480*/  HADD2.F32 R170, -RZ, R170.H1_H1 ;  /* 0x300000aaffaa7230 */ /* 0x000fe40000004100 */
[-C--:B------:R-:W-:Y:S01]  /*c490*/  FMUL.FTZ R57, R48, R168.reuse ;  /* 0x000000a830397220 */ /* 0x080fe20000410000 */
[-C--:B------:R-:W-:Y:S01]  /*c4a0*/  F2FP.F16.E4M3.UNPACK_B R59, R171.reuse.H1 ;  /* 0x000000abff3b723e */ /* 0x080fe200030006ff */
[C---:B------:R-:W-:Y:S01]  /*c4b0*/  FMUL.FTZ R168, R44.reuse, R168 ;  /* 0x000000a82ca87220 */ /* 0x040fe20000410000 */
[----:B------:R-:W-:Y:S01]  /*c4c0*/  F2FP.F16.E4M3.UNPACK_B R171, R171 ;  /* 0x000000abffab723e */ /* 0x000fe200020006ff */
[-C--:B------:R-:W-:Y:S01]  /*c4d0*/  FFMA.FTZ R57, R44, R170.reuse, -R57 ;  /* 0x000000aa2c397223 */ /* 0x080fe20000010839 */
[----:B------:R-:W-:Y:S02]  /*c4e0*/  IMAD.MOV.U32 R47, RZ, RZ, R93 ;  /* 0x000000ffff2f7224 */ /* 0x000fe400078e005d */
        /* <DEDUP_REMOVED lines=14> */
[----:B------:R-:W-:Y:S01]  /*c5d0*/  F2FP.F16.E4M3.UNPACK_B R48, R48 ;  /* 0x00000030ff30723e */ /* 0x000fe200020006ff */
[----:B------:R-:W-:-:S02]  /*c5e0*/  HADD2.F32 R57, -RZ, R57.H1_H1 ;  /* 0x30000039ff397230 */ /* 0x000fc40000004100 */
[-C--:B------:R-:W-:Y:S01]  /*c5f0*/  FMUL.FTZ R94, R58, R95.reuse ;  /* 0x0000005f3a5e7220 */ /* 0x080fe20000410000 */
[----:B------:R-:W-:Y:S02]  /*c600*/  HADD2.F32 R55, -RZ, R55.H1_H1 ;  /* 0x30000037ff377230 */ /* 0x000fe40000004100 */
[C---:B------:R-:W-:Y:S01]  /*c610*/  FMUL.FTZ R95, R64.reuse, R95 ;  /* 0x0000005f405f7220 */ /* 0x040fe20000410000 */
[----:B------:R-:W-:-:S03]  /*c620*/  FFMA.FTZ R94, R64, R92, -R94 ;  /* 0x0000005c405e7223 */ /* 0x000fc6000001085e */
[----:B------:R-:W-:Y:S01]  /*c630*/  FFMA.FTZ R95, R58, R92, R95 ;  /* 0x0000005c3a5f7223 */ /* 0x000fe2000001005f */
[-C--:B------:R-:W-:Y:S01]  /*c640*/  FMUL.FTZ R58, R57, R46.reuse ;  /* 0x0000002e393a7220 */ /* 0x080fe20000410000 */
[C---:B------:R-:W-:Y:S01]  /*c650*/  FMUL.FTZ R46, R55.reuse, R46 ;  /* 0x0000002e372e7220 */ /* 0x040fe20000410000 */
[----:B------:R-:W-:Y:S02]  /*c660*/  HADD2.F32 R92, -RZ, R169.H0_H0 ;  /* 0x200000a9ff5c7230 */ /* 0x000fe40000004100 */
[-C--:B------:R-:W-:Y:S01]  /*c670*/  FFMA.FTZ R55, R55, R59.reuse, -R58 ;  /* 0x0000003b37377223 */ /* 0x080fe2000001083a */
[----:B------:R-:W-:Y:S01]  /*c680*/  FFMA.FTZ R46, R57, R59, R46 ;  /* 0x0000003b392e7223 */ /* 0x000fe2000001002e */
[----:B------:R-:W-:Y:S02]  /*c690*/  HADD2.F32 R57, -RZ, R50.H0_H0 ;  /* 0x20000032ff397230 */ /* 0x000fe40000004100 */
        /* <DEDUP_REMOVED lines=11> */
[----:B------:R-:W-:Y:S01]  /*c750*/  FMUL.FTZ R57, R50, R169 ;  /* 0x000000a932397220 */ /* 0x000fe20000410000 */
[----:B------:R-:W-:Y:S01]  /*c760*/  F2FP.SATFINITE.E4M3.F32.PACK_AB_MERGE_C R95, R46, R95, RZ ;  /* 0x0000005f2e5f723e */ /* 0x000fe200048070ff */
[C---:B------:R-:W-:Y:S02]  /*c770*/  FMUL.FTZ R169, R48.reuse, R169 ;  /* 0x000000a930a97220 */ /* 0x040fe40000410000 */
[----:B------:R-:W-:Y:S01]  /*c780*/  FFMA.FTZ R57, R48, R171, -R57 ;  /* 0x000000ab30397223 */ /* 0x000fe20000010839 */
[----:B------:R-:W-:Y:S01]  /*c790*/  F2FP.SATFINITE.E4M3.F32.PACK_AB_MERGE_C R48, R49, R67, RZ ;  /* 0x000000433130723e */ /* 0x000fe200048070ff */
[----:B------:R-:W-:Y:S01]  /*c7a0*/  FFMA.FTZ R169, R50, R171, R169 ;  /* 0x000000ab32a97223 */ /* 0x000fe200000100a9 */
[----:B------:R-:W-:Y:S01]  /*c7b0*/  F2FP.SATFINITE.E4M3.F32.PACK_AB_MERGE_C R49, R53, R54, R45 ;  /* 0x000000363531723e */ /* 0x000fe2000480702d */
[----:B------:R-:W-:Y:S01]  /*c7c0*/  IMAD.MOV.U32 R45, RZ, RZ, R61 ;  /* 0x000000ffff2d7224 */ /* 0x000fe200078e003d */
[----:B------:R-:W-:Y:S01]  /*c7d0*/  F2FP.SATFINITE.E4M3.F32.PACK_AB_MERGE_C R48, R44, R63, R48 ;  /* 0x0000003f2c30723e */ /* 0x000fe20004807030 */
[----:B------:R-:W-:Y:S01]  /*c7e0*/  IMAD.MOV.U32 R44, RZ, RZ, R62 ;  /* 0x000000ffff2c7224 */ /* 0x000fe200078e003e */
[----:B------:R-:W-:-:S02]  /*c7f0*/  F2FP.SATFINITE.E4M3.F32.PACK_AB_MERGE_C R46, R57, R64, R55 ;  /* 0x00000040392e723e */ /* 0x000fc40004807037 */
[----:B------:R-:W-:-:S07]  /*c800*/  F2FP.SATFINITE.E4M3.F32.PACK_AB_MERGE_C R50, R169, R92, R95 ;  /* 0x0000005ca932723e */ /* 0x000fce000480705f */
.L_x_414:
[----:B------:R-:W-:Y:S05]  /*c810*/  BSYNC B2 ;  /* 0x0000000000027941 */ /* 0x000fea0003800000 */
.L_x_413:
[----:B------:R-:W-:-:S04]  /*c820*/  IADD3 R57, P4, P5, R118, R140, R29 ;  /* 0x0000008c76397210 */ /* 0x000fc80007d9e01d */
[----:B------:R-:W-:Y:S02]  /*c830*/  IADD3.X R54, R4, R172, R32, P4, P5 ;  /* 0x000000ac04367210 */ /* 0x000fe400027ea420 */
[----:B------:R-:W-:-:S13]  /*c840*/  ISETP.GE.AND P4, PT, R56, R156, PT ;  /* 0x0000009c3800720c */ /* 0x000fda0003f86270 */
[--C-:B------:R-:W-:Y:S02]  /*c850*/  @!P4 SHF.R.S32.HI R53, RZ, 0x1f, R56.reuse ;  /* 0x0000001fff35c819 */ /* 0x100fe40000011438 */
[----:B------:R-:W-:-:S04]  /*c860*/  @!P4 IADD3 R55, P5, P6, R118, R140, R56 ;  /* 0x0000008c7637c210 */ /* 0x000fc80007ebe038 */
[----:B------:R-:W-:Y:S02]  /*c870*/  @!P4 IADD3.X R172, R4, R172, R53, P5, P6 ;  /* 0x000000ac04acc210 */ /* 0x000fe40002fec435 */
[----:B------:R-:W-:-:S05]  /*c880*/  IADD3 R52, P5, R57, R124, RZ ;  /* 0x0000007c39347210 */ /* 0x000fca0007fbe0ff */
[----:B------:R-:W-:Y:S01]  /*c890*/  IMAD.X R53, R54, 0x1, R125, P5 ;  /* 0x0000000136357824 */ /* 0x000fe200028e067d */
[----:B------:R-:W-:-:S04]  /*c8a0*/  @!P4 IADD3 R54, P5, R55, R124, RZ ;  /* 0x0000007c3736c210 */ /* 0x000fc80007fbe0ff */
[----:B0-----:R4:W-:Y:S01]  /*c8b0*/  STG.E.128 desc[UR54][R52.64], R44 ;  /* 0x0000002c34007986 */ /* 0x0019e2000c101d36 */
[----:B------:R-:W-:-:S05]  /*c8c0*/  @!P4 IMAD.X R55, R172, 0x1, R125, P5 ;  /* 0x00000001ac37c824 */ /* 0x000fca00028e067d */
[----:B-1----:R4:W-:Y:S03]  /*c8d0*/  @!P4 STG.E.128 desc[UR54][R54.64], R48 ;  /* 0x000000303600c986 */ /* 0x0029e6000c101d36 */
.L_x_404:
[----:B------:R-:W-:Y:S05]  /*c8e0*/  BSYNC B1 ;  /* 0x0000000000017941 */ /* 0x000fea0003800000 */
.L_x_403:
[----:B-1-34-:R-:W-:Y:S01]  /*c8f0*/  IADD3 R45, R220, 0x80, RZ ;  /* 0x00000080dc2d7810 */ /* 0x01afe20007ffe0ff */
[----:B------:R-:W-:-:S04]  /*c900*/  IMAD R44, R147, R138, RZ ;  /* 0x0000008a932c7224 */ /* 0x000fc800078e02ff */
[----:B------:R-:W-:-:S04]  /*c910*/  IMAD.WIDE.U32 R136, R45, R138, R136 ;  /* 0x0000008a2d887225 */ /* 0x000fc800078e0088 */
[----:B------:R-:W-:Y:S01]  /*c920*/  IMAD R139, R45, R139, R44 ;  /* 0x0000008b2d8b7224 */ /* 0x000fe200078e022c */
[----:B------:R-:W-:Y:S06]  /*c930*/  @P3 BRA `(.L_x_373) ;  /* 0x00000030008c3947 */ /* 0x000fec0003800000 */
[----:B------:R-:W-:Y:S01]  /*c940*/  ISETP.NE.AND P3, PT, R34, RZ, PT ;  /* 0x000000ff2200720c */ /* 0x000fe20003f65270 */
[----:B------:R-:W-:Y:S01]  /*c950*/  BSSY B1, `(.L_x_415) ;  /* 0x00000f5000017945 */ /* 0x000fe20003800000 */
[----:B------:R-:W-:-:S11]  /*c960*/  IMAD.IADD R56, R137, 0x1, R139 ;  /* 0x0000000189387824 */ /* 0x000fd600078e028b */
[----:B------:R-:W-:Y:S05]  /*c970*/  @!P3 BRA `(.L_x_416) ;  /* 0x0000000c00c8b947 */ /* 0x000fea0003800000 */
[----:B------:R-:W-:Y:S01]  /*c980*/  SEL R44, R121, R162, !P0 ;  /* 0x000000a2792c7207 */ /* 0x000fe20004000000 */
[----:B------:R-:W-:Y:S01]  /*c990*/  BSSY B2, `(.L_x_417) ;  /* 0x00000e6000027945 */ /* 0x000fe20003800000 */
[----:B------:R-:W-:Y:S02]  /*c9a0*/  IADD3 R53, P3, P4, R118, R136, R26 ;  /* 0x0000008876357210 */ /* 0x000fe40007c7e01a */
[----:B------:R-:W-:Y:S02]  /*c9b0*/  SHF.R.S32.HI R45, RZ, 0x1f, R44 ;  /* 0x0000001fff2d7819 */ /* 0x000fe4000001142c */
[----:B------:R-:W-:Y:S02]  /*c9c0*/  IADD3.X R54, R4, R56, R30, P3, P4 ;  /* 0x0000003804367210 */ /* 0x000fe40001fe841e */
[----:B------:R-:W-:Y:S02]  /*c9d0*/  LEA.HI R45, R45, R44, RZ, 0x5 ;  /* 0x0000002c2d2d7211 */ /* 0x000fe400078f28ff */
[----:B------:R-:W-:-:S02]  /*c9e0*/  ISETP.GE.AND P3, PT, R18, R133, PT ;  /* 0x000000851200720c */ /* 0x000fc40003f66270 */
[----:B------:R-:W-:-:S04]  /*c9f0*/  LEA.HI.SX32 R45, R45, R120, 0x1b ;  /* 0x000000782d2d7211 */ /* 0x000fc800078fdaff */
[----:B------:R-:W-:Y:S01]  /*ca00*/  SHF.R.S32.HI R44, RZ, 0x1f, R45 ;  /* 0x0000001fff2c7819 */ /* 0x000fe2000001142d */
[----:B------:R-:W-:-:S03]  /*ca10*/  IMAD.SHL.U32 R55, R45, 0x10, RZ ;  /* 0x000000102d377824 */ /* 0x000fc600078e00ff */
[----:B------:R-:W-:-:S04]  /*ca20*/  LEA.HI R44, R44, R45, RZ, 0x2 ;  /* 0x0000002d2c2c7211 */ /* 0x000fc800078f10ff */
[----:B------:R-:W-:Y:S02]  /*ca30*/  SHF.R.S32.HI R45, RZ, 0x2, R44 ;  /* 0x00000002ff2d7819 */ /* 0x000fe4000001142c */
[----:B------:R-:W-:-:S03]  /*ca40*/  LOP3.LUT R44, R231, 0x30, R55, 0xf8, !PT ;  /* 0x00000030e72c7812 */ /* 0x000fc600078ef837 */
[----:B------:R-:W-:Y:S01]  /*ca50*/  IMAD R45, R45, 0x2800, R232 ;  /* 0x000028002d2d7824 */ /* 0x000fe200078e02e8 */
[----:B------:R-:W-:-:S05]  /*ca60*/  LOP3.LUT R44, R44, R9, RZ, 0x3c, !PT ;  /* 0x000000092c2c7212 */ /* 0x000fca00078e3cff */
[----:B------:R-:W-:Y:S02]  /*ca70*/  IMAD.IADD R44, R45, 0x1, R44 ;  /* 0x000000012d2c7824 */ /* 0x000fe400078e022c */
[C---:B------:R-:W-:Y:S02]  /*ca80*/  IMAD R45, R17.reuse, 0x7800, R143 ;  /* 0x00007800112d7824 */ /* 0x040fe400078e028f */
[----:B------:R-:W-:Y:S02]  /*ca90*/  IMAD R47, R17, 0x7800, R44 ;  /* 0x00007800112f7824 */ /* 0x000fe400078e022c */
[C---:B------:R-:W-:Y:S02]  /*caa0*/  IMAD.IADD R45, R16.reuse, 0x1, R45 ;  /* 0x00000001102d7824 */ /* 0x040fe400078e022d */
[----:B------:R-:W-:-:S04]  /*cab0*/  IMAD.IADD R48, R16, 0x1, R47 ;  /* 0x0000000110307824 */ /* 0x000fc800078e022f */
[----:B------:R-:W1:Y:S04]  /*cac0*/  LDS.128 R44, [R45+0x24200] ;  /* 0x024200002d2c7984 */ /* 0x000e680000000c00 */
[----:B------:R-:W3:Y:S01]  /*cad0*/  LDS.128 R48, [R48+0x24200] ;  /* 0x0242000030307984 */ /* 0x000ee20000000c00 */
[----:B------:R-:W-:Y:S05]  /*cae0*/  @P3 BRA `(.L_x_418) ;  /* 0x0000000c00403947 */ /* 0x000fea0003800000 */
[----:B---3--:R-:W-:Y:S01]  /*caf0*/  IMAD.MOV.U32 R58, RZ, RZ, R48 ;  /* 0x000000ffff3a7224 */ /* 0x008fe200078e0030 */
[----:B------:R-:W-:Y:S01]  /*cb00*/  F2FP.F16.E4M3.UNPACK_B R60, R164.H1 ;  /* 0x000000a4ff3c723e */ /* 0x000fe200030006ff */
[----:B-1----:R-:W-:Y:S01]  /*cb10*/  IMAD.MOV.U32 R52, RZ, RZ, R44 ;  /* 0x000000ffff347224 */ /* 0x002fe200078e002c */
[----:B------:R-:W-:Y:S02]  /*cb20*/  F2FP.F16.E4M3.UNPACK_B R61, R166.H1 ;  /* 0x000000a6ff3d723e */ /* 0x000fe400030006ff */
[----:B------:R-:W-:Y:S01]  /*cb30*/  F2FP.F16.E4M3.UNPACK_B R59, R58.H1 ;  /* 0x0000003aff3b723e */ /* 0x000fe200030006ff */
[--C-:B------:R-:W-:Y:S01]  /*cb40*/  HADD2.F32 R65, -RZ, R60.reuse.H0_H0 ;  /* 0x2000003cff417230 */ /* 0x100fe20000004100 */
[----:B------:R-:W-:Y:S01]  /*cb50*/  F2FP.F16.E4M3.UNPACK_B R57, R52.H1 ;  /* 0x00000034ff39723e */ /* 0x000fe200030006ff */
[----:B------:R-:W-:Y:S01]  /*cb60*/  HADD2.F32 R62, -RZ, R60.H1_H1 ;  /* 0x3000003cff3e7230 */ /* 0x000fe20000004100 */
[----:B0-----:R-:W-:Y:S01]  /*cb70*/  SHF.R.U32.HI R92, RZ, 0x8, R71 ;  /* 0x00000008ff5c7819 */ /* 0x001fe20000011647 */
[----:B------:R-:W-:Y:S01]  /*cb80*/  HADD2.F32 R44, -RZ, R59.H0_H0 ;  /* 0x2000003bff2c7230 */ /* 0x000fe20000004100 */
[----:B------:R-:W-:Y:S01]  /*cb90*/  SHF.R.U32.HI R82, RZ, 0x10, R83 ;  /* 0x00000010ff527819 */ /* 0x000fe20000011653 */
[----:B------:R-:W-:Y:S01]  /*cba0*/  HADD2.F32 R48, -RZ, R57.H0_H0 ;  /* 0x20000039ff307230 */ /* 0x000fe20000004100 */
[----:B------:R-:W-:Y:S01]  /*cbb0*/  LOP3.LUT R94, R71, 0xff0000ff, RZ, 0xc0, !PT ;  /* 0xff0000ff475e7812 */ /* 0x000fe200078ec0ff */
        /* <DEDUP_REMOVED lines=10> */
[----:B------:R-:W-:-:S02]  /*cc60*/  SHF.R.U32.HI R71, RZ, 0x10, R71 ;  /* 0x00000010ff477819 */ /* 0x000fc40000011647 */
[-C--:B------:R-:W-:Y:S01]  /*cc70*/  FFMA.FTZ R59, R57, R61.reuse, -R64 ;  /* 0x0000003d393b7223 */ /* 0x080fe20000010840 */
[----:B------:R-:W-:Y:S01]  /*cc80*/  FFMA.FTZ R57, R60, R61, R63 ;  /* 0x0000003d3c397223 */ /* 0x000fe2000001003f */
[----:B------:R-:W-:Y:S01]  /*cc90*/  F2FP.F16.E4M3.UNPACK_B R64, R164 ;  /* 0x000000a4ff40723e */ /* 0x000fe200020006ff */
[----:B------:R-:W-:Y:S01]  /*cca0*/  IMAD.U32 R71, R71, 0x10000, RZ ;  /* 0x0001000047477824 */ /* 0x000fe200078e00ff */
[----:B------:R-:W-:Y:S02]  /*ccb0*/  F2FP.F16.E4M3.UNPACK_B R60, R58 ;  /* 0x0000003aff3c723e */ /* 0x000fe400020006ff */
[----:B------:R-:W-:Y:S01]  /*ccc0*/  F2FP.F16.E4M3.UNPACK_B R58, R52 ;  /* 0x00000034ff3a723e */ /* 0x000fe200020006ff */
[----:B------:R-:W-:Y:S01]  /*ccd0*/  HADD2.F32 R65, -RZ, R64.H0_H0 ;  /* 0x20000040ff417230 */ /* 0x000fe20000004100 */
[----:B------:R-:W-:Y:S01]  /*cce0*/  F2FP.F16.E4M3.UNPACK_B R61, R166 ;  /* 0x000000a6ff3d723e */ /* 0x000fe200020006ff */
[----:B------:R-:W-:Y:S01]  /*ccf0*/  HADD2.F32 R52, -RZ, R60.H0_H0 ;  /* 0x2000003cff347230 */ /* 0x000fe20000004100 */
[----:B------:R-:W-:Y:S01]  /*cd00*/  F2FP.SATFINITE.E4M3.F32.PACK_AB_MERGE_C R48, R59, R48, RZ ;  /* 0x000000303b30723e */ /* 0x000fe200048070ff */
[----:B------:R-:W-:Y:S01]  /*cd10*/  HADD2.F32 R63, -RZ, R58.H0_H0 ;  /* 0x2000003aff3f7230 */ /* 0x000fe20000004100 */
[----:B------:R-:W-:Y:S01]  /*cd20*/  F2FP.SATFINITE.E4M3.F32.PACK_AB_MERGE_C R59, R57, R44, RZ ;  /* 0x0000002c393b723e */ /* 0x000fe200048070ff */
        /* <DEDUP_REMOVED lines=9> */
[----:B------:R-:W-:-:S02]  /*cdc0*/  MOV R62, R50 ;  /* 0x00000032003e7202 */ /* 0x000fc40000000f00 */
[----:B------:R-:W-:Y:S02]  /*cdd0*/  F2FP.F16.E4M3.UNPACK_B R64, R167.H1 ;  /* 0x000000a7ff40723e */ /* 0x000fe400030006ff */
[-C--:B------:R-:W-:Y:S01]  /*cde0*/  FMUL.FTZ R67, R60, R65.reuse ;  /* 0x000000413c437220 */ /* 0x080fe20000410000 */
[C---:B------:R-:W-:Y:S01]  /*cdf0*/  FMUL.FTZ R65, R58.reuse, R65 ;  /* 0x000000413a417220 */ /* 0x040fe20000410000 */
[----:B------:R-:W-:Y:S01]  /*ce00*/  F2FP.F16.E4M3.UNPACK_B R66, R62.H1 ;  /* 0x0000003eff42723e */ /* 0x000fe200030006ff */
[----:B------:R-:W-:Y:S02]  /*ce10*/  HADD2.F32 R93, -RZ, R64.H0_H0 ;  /* 0x20000040ff5d7230 */ /* 0x000fe40000004100 */
[-C--:B------:R-:W-:Y:S01]  /*ce20*/  FFMA.FTZ R58, R58, R61.reuse, -R67 ;  /* 0x0000003d3a3a7223 */ /* 0x080fe20000010843 */
[----:B------:R-:W-:Y:S01]  /*ce30*/  FFMA.FTZ R61, R60, R61, R65 ;  /* 0x0000003d3c3d7223 */ /* 0x000fe20000010041 */
[----:B------:R-:W-:Y:S01]  /*ce40*/  IMAD.MOV.U32 R60, RZ, RZ, R46 ;  /* 0x000000ffff3c7224 */ /* 0x000fe200078e002e */
[----:B------:R-:W-:Y:S01]  /*ce50*/  F2FP.F16.E4M3.UNPACK_B R67, R165.H1 ;  /* 0x000000a5ff43723e */ /* 0x000fe200030006ff */
[--C-:B------:R-:W-:Y:S01]  /*ce60*/  HADD2.F32 R46, -RZ, R66.reuse.H0_H0 ;  /* 0x20000042ff2e7230 */ /* 0x100fe20000004100 */
[----:B------:R-:W-:Y:S01]  /*ce70*/  F2FP.SATFINITE.E4M3.F32.PACK_AB_MERGE_C R44, R58, R63, R48 ;  /* 0x0000003f3a2c723e */ /* 0x000fe20004807030 */
[----:B------:R-:W-:Y:S01]  /*ce80*/  HADD2.F32 R66, -RZ, R66.H1_H1 ;  /* 0x30000042ff427230 */ /* 0x000fe20000004100 */
[-C--:B------:R-:W-:Y:S01]  /*ce90*/  F2FP.F16.E4M3.UNPACK_B R65, R60.reuse.H1 ;  /* 0x0000003cff41723e */ /* 0x080fe200030006ff */
[--C-:B------:R-:W-:Y:S01]  /*cea0*/  HADD2.F32 R95, -RZ, R67.reuse.H0_H0 ;  /* 0x20000043ff5f7230 */ /* 0x100fe20000004100 */
[----:B------:R-:W-:Y:S01]  /*ceb0*/  F2FP.F16.E4M3.UNPACK_B R60, R60 ;  /* 0x0000003cff3c723e */ /* 0x000fe200020006ff */
[----:B------:R-:W-:Y:S01]  /*cec0*/  HADD2.F32 R67, -RZ, R67.H1_H1 ;  /* 0x30000043ff437230 */ /* 0x000fe20000004100 */
[----:B------:R-:W-:Y:S01]  /*ced0*/  F2FP.F16.E4M3.UNPACK_B R57, R49 ;  /* 0x00000031ff39723e */ /* 0x000fe200020006ff */
[----:B------:R-:W-:-:S02]  /*cee0*/  HADD2.F32 R50, -RZ, R65.H0_H0 ;  /* 0x20000041ff327230 */ /* 0x000fc40000004100 */
[----:B------:R-:W-:Y:S01]  /*cef0*/  FMUL.FTZ R97, R46, R95 ;  /* 0x0000005f2e617220 */ /* 0x000fe20000410000 */
[----:B------:R-:W-:Y:S02]  /*cf00*/  HADD2.F32 R65, -RZ, R65.H1_H1 ;  /* 0x30000041ff417230 */ /* 0x000fe40000004100 */
[----:B------:R-:W-:Y:S01]  /*cf10*/  FMUL.FTZ R68, R66, R67 ;  /* 0x0000004342447220 */ /* 0x000fe20000410000 */
[----:B------:R-:W-:Y:S02]  /*cf20*/  HADD2.F32 R64, -RZ, R64.H1_H1 ;  /* 0x30000040ff407230 */ /* 0x000fe40000004100 */
[C---:B------:R-:W-:Y:S01]  /*cf30*/  FMUL.FTZ R95, R50.reuse, R95 ;  /* 0x0000005f325f7220 */ /* 0x040fe20000410000 */
[-C--:B------:R-:W-:Y:S01]  /*cf40*/  FFMA.FTZ R50, R50, R93.reuse, -R97 ;  /* 0x0000005d32327223 */ /* 0x080fe20000010861 */
[----:B------:R-:W-:Y:S01]  /*cf50*/  F2FP.SATFINITE.E4M3.F32.PACK_AB_MERGE_C R48, R61, R52, R59 ;  /* 0x000000343d30723e */ /* 0x000fe2000480703b */
[----:B------:R-:W-:Y:S02]  /*cf60*/  HADD2.F32 R59, -RZ, R57.H0_H0 ;  /* 0x20000039ff3b7230 */ /* 0x000fe40000004100 */
[----:B------:R-:W-:Y:S01]  /*cf70*/  FFMA.FTZ R46, R46, R93, R95 ;  /* 0x0000005d2e2e7223 */ /* 0x000fe2000001005f */
[C---:B------:R-:W-:Y:S01]  /*cf80*/  FMUL.FTZ R93, R65.reuse, R67 ;  /* 0x00000043415d7220 */ /* 0x040fe20000410000 */
[----:B------:R-:W-:Y:S01]  /*cf90*/  FFMA.FTZ R67, R65, R64, -R68 ;  /* 0x0000004041437223 */ /* 0x000fe20000010844 */
[----:B------:R-:W-:-:S02]  /*cfa0*/  F2FP.F16.E4M3.UNPACK_B R52, R45 ;  /* 0x0000002dff34723e */ /* 0x000fc400020006ff */
[----:B------:R-:W-:Y:S01]  /*cfb0*/  FFMA.FTZ R65, R66, R64, R93 ;  /* 0x0000004042417223 */ /* 0x000fe2000001005d */
[----:B------:R-:W-:Y:S01]  /*cfc0*/  F2FP.F16.E4M3.UNPACK_B R66, R62 ;  /* 0x0000003eff42723e */ /* 0x000fe200020006ff */
[--C-:B------:R-:W-:Y:S01]  /*cfd0*/  HADD2.F32 R93, -RZ, R60.reuse.H0_H0 ;  /* 0x2000003cff5d7230 */ /* 0x100fe20000004100 */
[----:B------:R-:W-:Y:S01]  /*cfe0*/  F2FP.F16.E4M3.UNPACK_B R64, R165 ;  /* 0x000000a5ff40723e */ /* 0x000fe200020006ff */
[----:B------:R-:W-:Y:S01]  /*cff0*/  HADD2.F32 R60, -RZ, R60.H1_H1 ;  /* 0x3000003cff3c7230 */ /* 0x000fe20000004100 */
[----:B------:R-:W-:Y:S01]  /*d000*/  F2FP.F16.E4M3.UNPACK_B R62, R167 ;  /* 0x000000a7ff3e723e */ /* 0x000fe200020006ff */
[----:B------:R-:W-:Y:S01]  /*d010*/  HADD2.F32 R95, -RZ, R66.H0_H0 ;  /* 0x20000042ff5f7230 */ /* 0x000fe20000004100 */
[----:B------:R-:W-:Y:S01]  /*d020*/  F2FP.SATFINITE.E4M3.F32.PACK_AB_MERGE_C R50, R67, R50, RZ ;  /* 0x000000324332723e */ /* 0x000fe200048070ff */
[--C-:B------:R-:W-:Y:S01]  /*d030*/  HADD2.F32 R70, -RZ, R64.reuse.H0_H0 ;  /* 0x20000040ff467230 */ /* 0x100fe20000004100 */
[----:B------:R-:W-:Y:S01]  /*d040*/  F2FP.SATFINITE.E4M3.F32.PACK_AB_MERGE_C R65, R65, R46, RZ ;  /* 0x0000002e4141723e */ /* 0x000fe200048070ff */
[----:B------:R-:W-:Y:S01]  /*d050*/  HADD2.F32 R99, -RZ, R64.H1_H1 ;  /* 0x30000040ff637230 */ /* 0x000fe20000004100 */
[----:B------:R-:W-:Y:S01]  /*d060*/  SHF.R.U32.HI R64, RZ, 0x8, R81 ;  /* 0x00000008ff407819 */ /* 0x000fe20000011651 */
[----:B------:R-:W-:-:S02]  /*d070*/  HADD2.F32 R66, -RZ, R66.H1_H1 ;  /* 0x30000042ff427230 */ /* 0x000fc40000004100 */
[-C--:B------:R-:W-:Y:S01]  /*d080*/  FMUL.FTZ R80, R95, R70.reuse ;  /* 0x000000465f507220 */ /* 0x080fe20000410000 */
[--C-:B------:R-:W-:Y:S02]  /*d090*/  HADD2.F32 R97, -RZ, R62.reuse.H1_H1 ;  /* 0x3000003eff617230 */ /* 0x100fe40000004100 */
[C---:B------:R-:W-:Y:S01]  /*d0a0*/  FMUL.FTZ R70, R93.reuse, R70 ;  /* 0x000000465d467220 */ /* 0x040fe20000410000 */
[----:B------:R-:W-:Y:S02]  /*d0b0*/  HADD2.F32 R68, -RZ, R62.H0_H0 ;  /* 0x2000003eff447230 */ /* 0x000fe40000004100 */
[-C--:B------:R-:W-:Y:S01]  /*d0c0*/  FMUL.FTZ R139, R66, R99.reuse ;  /* 0x00000063428b7220 */ /* 0x080fe20000410000 */
[C---:B------:R-:W-:Y:S01]  /*d0d0*/  FMUL.FTZ R99, R60.reuse, R99 ;  /* 0x000000633c637220 */ /* 0x040fe20000410000 */
[----:B------:R-:W-:Y:S02]  /*d0e0*/  F2FP.F16.E4M3.UNPACK_B R67, R47.H1 ;  /* 0x0000002fff43723e */ /* 0x000fe400030006ff */
[-C--:B------:R-:W-:Y:S01]  /*d0f0*/  FFMA.FTZ R62, R60, R97.reuse, -R139 ;  /* 0x000000613c3e7223 */ /* 0x080fe2000001088b */
[-C--:B------:R-:W-:Y:S01]  /*d100*/  FFMA.FTZ R93, R93, R68.reuse, -R80 ;  /* 0x000000445d5d7223 */ /* 0x080fe20000010850 */
[----:B------:R-:W-:Y:S01]  /*d110*/  FFMA.FTZ R95, R95, R68, R70 ;  /* 0x000000445f5f7223 */ /* 0x000fe20000010046 */
[----:B------:R-:W-:Y:S01]  /*d120*/  FFMA.FTZ R60, R66, R97, R99 ;  /* 0x00000061423c7223 */ /* 0x000fe20000010063 */
[----:B------:R-:W-:Y:S01]  /*d130*/  LOP3.LUT R66, R81, 0xff0000ff, RZ, 0xc0, !PT ;  /* 0xff0000ff51427812 */ /* 0x000fe200078ec0ff */
[----:B------:R-:W-:Y:S01]  /*d140*/  IMAD.SHL.U32 R97, R64, 0x100, RZ ;  /* 0x0000010040617824 */ /* 0x000fe200078e00ff */
[----:B------:R-:W-:-:S02]  /*d150*/  SHF.R.U32.HI R80, RZ, 0x10, R81 ;  /* 0x00000010ff507819 */ /* 0x000fc40000011651 */
[----:B------:R-:W-:Y:S02]  /*d160*/  SHF.R.U32.HI R68, RZ, 0x8, R83 ;  /* 0x00000008ff447819 */ /* 0x000fe40000011653 */
[--C-:B------:R-:W-:Y:S02]  /*d170*/  SHF.R.U32.HI R81, RZ, 0x8, R69.reuse ;  /* 0x00000008ff517819 */ /* 0x100fe40000011645 */
[----:B------:R-:W-:Y:S01]  /*d180*/  LOP3.LUT R70, R83, 0xff0000ff, RZ, 0xc0, !PT ;  /* 0xff0000ff53467812 */ /* 0x000fe200078ec0ff */
[----:B------:R-:W-:Y:S01]  /*d190*/  IMAD.SHL.U32 R99, R68, 0x100, RZ ;  /* 0x0000010044637824 */ /* 0x000fe200078e00ff */
[----:B------:R-:W-:Y:S01]  /*d1a0*/  LOP3.LUT R83, R69, 0xff0000ff, RZ, 0xc0, !PT ;  /* 0xff0000ff45537812 */ /* 0x000fe200078ec0ff */
[----:B------:R-:W-:Y:S01]  /*d1b0*/  IMAD.SHL.U32 R68, R81, 0x100, RZ ;  /* 0x0000010051447824 */ /* 0x000fe200078e00ff */
[----:B------:R-:W-:Y:S01]  /*d1c0*/  SHF.R.U32.HI R69, RZ, 0x10, R69 ;  /* 0x00000010ff457819 */ /* 0x000fe20000011645 */
[----:B------:R-:W-:Y:S01]  /*d1d0*/  IMAD.SHL.U32 R81, R92, 0x100, RZ ;  /* 0x000001005c517824 */ /* 0x000fe200078e00ff */
[----:B------:R-:W-:-:S02]  /*d1e0*/  LOP3.LUT R64, R70, 0xff00, R99, 0xf8, !PT ;  /* 0x0000ff0046407812 */ /* 0x000fc400078ef863 */
[----:B------:R-:W-:Y:S01]  /*d1f0*/  LOP3.LUT R70, R83, 0xff00, R68, 0xf8, !PT ;  /* 0x0000ff0053467812 */ /* 0x000fe200078ef844 */
[----:B------:R-:W-:Y:S01]  /*d200*/  IMAD.U32 R83, R82, 0x10000, RZ ;  /* 0x0001000052537824 */ /* 0x000fe200078e00ff */
[----:B------:R-:W-:Y:S02]  /*d210*/  SHF.L.U32 R69, R69, 0x10, RZ ;  /* 0x0000001045457819 */ /* 0x000fe400000006ff */
[----:B------:R-:W-:Y:S01]  /*d220*/  LOP3.LUT R94, R94, 0xff00, R81, 0xf8, !PT ;  /* 0x0000ff005e5e7812 */ /* 0x000fe200078ef851 */
[----:B------:R-:W-:Y:S01]  /*d230*/  IMAD.U32 R81, R80, 0x10000, RZ ;  /* 0x0001000050517824 */ /* 0x000fe200078e00ff */
[----:B------:R-:W-:Y:S02]  /*d240*/  LOP3.LUT R66, R66, 0xff00, R97, 0xf8, !PT ;  /* 0x0000ff0042427812 */ /* 0x000fe400078ef861 */
[----:B------:R-:W-:Y:S02]  /*d250*/  LOP3.LUT R69, R70, 0xff0000, R69, 0xf8, !PT ;  /* 0x00ff000046457812 */ /* 0x000fe400078ef845 */
[----:B------:R-:W-:-:S02]  /*d260*/  LOP3.LUT R68, R66, 0xff0000, R81, 0xf8, !PT ;  /* 0x00ff000042447812 */ /* 0x000fc400078ef851 */
[----:B------:R-:W-:Y:S02]  /*d270*/  F2FP.F16.E4M3.UNPACK_B R58, R69 ;  /* 0x00000045ff3a723e */ /* 0x000fe400020006ff */
[----:B------:R-:W-:Y:S02]  /*d280*/  F2FP.SATFINITE.E4M3.F32.PACK_AB_MERGE_C R46, R62, R93, R50 ;  /* 0x0000005d3e2e723e */ /* 0x000fe40004807032 */
[----:B------:R-:W-:Y:S01]  /*d290*/  F2FP.F16.E4M3.UNPACK_B R61, R68 ;  /* 0x00000044ff3d723e */ /* 0x000fe200020006ff */
[----:B------:R-:W-:Y:S01]  /*d2a0*/  HADD2.F32 R70, -RZ, R58.H0_H0 ;  /* 0x2000003aff467230 */ /* 0x000fe20000004100 */
[----:B------:R-:W-:Y:S01]  /*d2b0*/  F2FP.SATFINITE.E4M3.F32.PACK_AB_MERGE_C R50, R60, R95, R65 ;  /* 0x0000005f3c32723e */ /* 0x000fe20004807041 */
[----:B------:R-:W-:Y:S01]  /*d2c0*/  HADD2.F32 R60, -RZ, R57.H1_H1 ;  /* 0x30000039ff3c7230 */ /* 0x000fe20000004100 */
[----:B------:R-:W-:Y:S01]  /*d2d0*/  F2FP.F16.E4M3.UNPACK_B R69, R69.H1 ;  /* 0x00000045ff45723e */ /* 0x000fe200030006ff */
[----:B------:R-:W-:Y:S02]  /*d2e0*/  HADD2.F32 R57, -RZ, R52.H0_H0 ;  /* 0x20000034ff397230 */ /* 0x000fe40000004100 */
[----:B------:R-:W-:Y:S01]  /*d2f0*/  FMUL.FTZ R80, R59, R70 ;  /* 0x000000463b507220 */ /* 0x000fe20000410000 */
[----:B------:R-:W-:Y:S01]  /*d300*/  HADD2.F32 R63, -RZ, R58.H1_H1 ;  /* 0x3000003aff3f7230 */ /* 0x000fe20000004100 */
[----:B------:R-:W-:Y:S01]  /*d310*/  F2FP.F16.E4M3.UNPACK_B R68, R68.H1 ;  /* 0x00000044ff44723e */ /* 0x000fe200030006ff */
[----:B------:R-:W-:-:S02]  /*d320*/  HADD2.F32 R62, -RZ, R61.H0_H0 ;  /* 0x2000003dff3e7230 */ /* 0x000fc40000004100 */
[C---:B------:R-:W-:Y:S01]  /*d330*/  FMUL.FTZ R70, R57.reuse, R70 ;  /* 0x0000004639467220 */ /* 0x040fe20000410000 */
[----:B------:R-:W-:Y:S02]  /*d340*/  HADD2.F32 R58, -RZ, R52.H1_H1 ;  /* 0x30000034ff3a7230 */ /* 0x000fe40000004100 */
[-C--:B------:R-:W-:Y:S01]  /*d350*/  FMUL.FTZ R65, R60, R63.reuse ;  /* 0x0000003f3c417220 */ /* 0x080fe20000410000 */
[----:B------:R-:W-:Y:S02]  /*d360*/  HADD2.F32 R61, -RZ, R61.H1_H1 ;  /* 0x3000003dff3d7230 */ /* 0x000fe40000004100 */
[-C--:B------:R-:W-:Y:S01]  /*d370*/  FFMA.FTZ R52, R57, R62.reuse, -R80 ;  /* 0x0000003e39347223 */ /* 0x080fe20000010850 */
[----:B------:R-:W-:Y:S01]  /*d380*/  FFMA.FTZ R57, R59, R62, R70 ;  /* 0x0000003e3b397223 */ /* 0x000fe20000010046 */
[C---:B------:R-:W-:Y:S01]  /*d390*/  FMUL.FTZ R63, R58.reuse, R63 ;  /* 0x0000003f3a3f7220 */ /* 0x040fe20000410000 */
[----:B------:R-:W-:Y:S01]  /*d3a0*/  F2FP.F16.E4M3.UNPACK_B R59, R45.H1 ;  /* 0x0000002dff3b723e */ /* 0x000fe200030006ff */
[----:B------:R-:W-:Y:S01]  /*d3b0*/  FFMA.FTZ R45, R58, R61, -R65 ;  /* 0x0000003d3a2d7223 */ /* 0x000fe20000010841 */
[----:B------:R-:W-:-:S02]  /*d3c0*/  HADD2.F32 R70, -RZ, R69.H0_H0 ;  /* 0x20000045ff467230 */ /* 0x000fc40000004100 */
[----:B------:R-:W-:Y:S01]  /*d3d0*/  FFMA.FTZ R58, R60, R61, R63 ;  /* 0x0000003d3c3a7223 */ /* 0x000fe2000001003f */
[----:B------:R-:W-:Y:S01]  /*d3e0*/  F2FP.F16.E4M3.UNPACK_B R61, R49.H1 ;  /* 0x00000031ff3d723e */ /* 0x000fe200030006ff */
[--C-:B------:R-:W-:Y:S01]  /*d3f0*/  HADD2.F32 R49, -RZ, R59.reuse.H0_H0 ;  /* 0x2000003bff317230 */ /* 0x100fe20000004100 */
[----:B------:R-:W-:Y:S01]  /*d400*/  LOP3.LUT R66, R94, 0xff0000, R71, 0xf8, !PT ;  /* 0x00ff00005e427812 */ /* 0x000fe200078ef847 */
[----:B------:R-:W-:Y:S01]  /*d410*/  HADD2.F32 R60, -RZ, R59.H1_H1 ;  /* 0x3000003bff3c7230 */ /* 0x000fe20000004100 */
[----:B------:R-:W-:Y:S01]  /*d420*/  F2FP.F16.E4M3.UNPACK_B R65, R51 ;  /* 0x00000033ff41723e */ /* 0x000fe200020006ff */
[--C-:B------:R-:W-:Y:S01]  /*d430*/  HADD2.F32 R59, -RZ, R61.reuse.H0_H0 ;  /* 0x2000003dff3b7230 */ /* 0x100fe20000004100 */
[----:B------:R-:W-:Y:S01]  /*d440*/  LOP3.LUT R64, R64, 0xff0000, R83, 0xf8, !PT ;  /* 0x00ff000040407812 */ /* 0x000fe200078ef853 */
[----:B------:R-:W-:Y:S02]  /*d450*/  HADD2.F32 R61, -RZ, R61.H1_H1 ;  /* 0x3000003dff3d7230 */ /* 0x000fe40000004100 */
[----:B------:R-:W-:-:S02]  /*d460*/  HADD2.F32 R69, -RZ, R69.H1_H1 ;  /* 0x30000045ff457230 */ /* 0x000fc40000004100 */
[-C--:B------:R-:W-:Y:S01]  /*d470*/  FMUL.FTZ R80, R59, R70.reuse ;  /* 0x000000463b507220 */ /* 0x080fe20000410000 */
[--C-:B------:R-:W-:Y:S02]  /*d480*/  HADD2.F32 R62, -RZ, R68.reuse.H0_H0 ;  /* 0x20000044ff3e7230 */ /* 0x100fe40000004100 */
[----:B------:R-:W-:Y:S01]  /*d490*/  FMUL.FTZ R70, R49, R70 ;  /* 0x0000004631467220 */ /* 0x000fe20000410000 */
[----:B------:R-:W-:Y:S02]  /*d4a0*/  HADD2.F32 R68, -RZ, R68.H1_H1 ;  /* 0x30000044ff447230 */ /* 0x000fe40000004100 */
[-C--:B------:R-:W-:Y:S01]  /*d4b0*/  FMUL.FTZ R63, R61, R69.reuse ;  /* 0x000000453d3f7220 */ /* 0x080fe20000410000 */
[C---:B------:R-:W-:Y:S01]  /*d4c0*/  FMUL.FTZ R82, R60.reuse, R69 ;  /* 0x000000453c527220 */ /* 0x040fe20000410000 */
[-C--:B------:R-:W-:Y:S01]  /*d4d0*/  FFMA.FTZ R49, R49, R62.reuse, -R80 ;  /* 0x0000003e31317223 */ /* 0x080fe20000010850 */
[----:B------:R-:W-:Y:S01]  /*d4e0*/  FFMA.FTZ R59, R59, R62, R70 ;  /* 0x0000003e3b3b7223 */ /* 0x000fe20000010046 */
[-C--:B------:R-:W-:Y:S01]  /*d4f0*/  FFMA.FTZ R60, R60, R68.reuse, -R63 ;  /* 0x000000443c3c7223 */ /* 0x080fe2000001083f */
[----:B------:R-:W-:Y:S01]  /*d500*/  FFMA.FTZ R62, R61, R68, R82 ;  /* 0x000000443d3e7223 */ /* 0x000fe20000010052 */
[----:B------:R-:W-:Y:S01]  /*d510*/  F2FP.F16.E4M3.UNPACK_B R61, R47 ;  /* 0x0000002fff3d723e */ /* 0x000fe200020006ff */
[--C-:B------:R-:W-:Y:S01]  /*d520*/  HADD2.F32 R70, -RZ, R65.reuse.H0_H0 ;  /* 0x20000041ff467230 */ /* 0x100fe20000004100 */
[----:B------:R-:W-:Y:S01]  /*d530*/  F2FP.F16.E4M3.UNPACK_B R63, R66 ;  /* 0x00000042ff3f723e */ /* 0x000fe200020006ff */
[----:B------:R-:W-:Y:S01]  /*d540*/  HADD2.F32 R65, -RZ, R65.H1_H1 ;  /* 0x30000041ff417230 */ /* 0x000fe20000004100 */
[----:B------:R-:W-:Y:S01]  /*d550*/  F2FP.F16.E4M3.UNPACK_B R69, R51.H1 ;  /* 0x00000033ff45723e */ /* 0x000fe200030006ff */
        /* <DEDUP_REMOVED lines=8> */
[C---:B------:R-:W-:Y:S01]  /*d5e0*/  FMUL.FTZ R93, R51.reuse, R68 ;  /* 0x00000044335d7220 */ /* 0x040fe20000410000 */
[----:B------:R-:W-:Y:S01]  /*d5f0*/  HADD2.F32 R83, -RZ, R82.H0_H0 ;  /* 0x20000052ff537230 */ /* 0x000fe20000004100 */
[----:B------:R-:W-:Y:S01]  /*d600*/  F2FP.SATFINITE.E4M3.F32.PACK_AB_MERGE_C R49, R60, R49, RZ ;  /* 0x000000313c31723e */ /* 0x000fe200048070ff */
[----:B------:R-:W-:Y:S02]  /*d610*/  HADD2.F32 R68, -RZ, R67.H0_H0 ;  /* 0x20000043ff447230 */ /* 0x000fe40000004100 */
[-C--:B------:R-:W-:Y:S01]  /*d620*/  FFMA.FTZ R51, R51, R80.reuse, -R92 ;  /* 0x0000005033337223 */ /* 0x080fe2000001085c */
[----:B------:R-:W-:Y:S02]  /*d630*/  HADD2.F32 R81, -RZ, R66.H0_H0 ;  /* 0x20000042ff517230 */ /* 0x000fe40000004100 */
[----:B------:R-:W-:Y:S01]  /*d640*/  FFMA.FTZ R64, R70, R80, R93 ;  /* 0x0000005046407223 */ /* 0x000fe2000001005d */
[----:B------:R-:W-:-:S02]  /*d650*/  HADD2.F32 R70, -RZ, R69.H1_H1 ;  /* 0x30000045ff467230 */ /* 0x000fc40000004100 */
[-C--:B------:R-:W-:Y:S01]  /*d660*/  FMUL.FTZ R80, R68, R83.reuse ;  /* 0x0000005344507220 */ /* 0x080fe20000410000 */
[----:B------:R-:W-:Y:S02]  /*d670*/  HADD2.F32 R82, -RZ, R82.H1_H1 ;  /* 0x30000052ff527230 */ /* 0x000fe40000004100 */
[C---:B------:R-:W-:Y:S01]  /*d680*/  FMUL.FTZ R95, R71.reuse, R83 ;  /* 0x00000053475f7220 */ /* 0x040fe20000410000 */
[----:B------:R-:W-:Y:S02]  /*d690*/  HADD2.F32 R67, -RZ, R67.H1_H1 ;  /* 0x30000043ff437230 */ /* 0x000fe40000004100 */
[----:B------:R-:W-:Y:S01]  /*d6a0*/  FFMA.FTZ R69, R71, R81, R80 ;  /* 0x0000005147457223 */ /* 0x000fe20000010050 */
[----:B------:R-:W-:Y:S02]  /*d6b0*/  HADD2.F32 R71, -RZ, R66.H1_H1 ;  /* 0x30000042ff477230 */ /* 0x000fe40000004100 */
[----:B------:R-:W-:Y:S01]  /*d6c0*/  FMUL.FTZ R66, R70, R82 ;  /* 0x0000005246427220 */ /* 0x000fe20000410000 */
[----:B------:R-:W-:-:S02]  /*d6d0*/  HADD2.F32 R80, -RZ, R63.H1_H1 ;  /* 0x3000003fff507230 */ /* 0x000fc40000004100 */
[C---:B------:R-:W-:Y:S01]  /*d6e0*/  FMUL.FTZ R63, R67.reuse, R82 ;  /* 0x00000052433f7220 */ /* 0x040fe20000410000 */
[----:B------:R-:W-:Y:S02]  /*d6f0*/  HADD2.F32 R61, -RZ, R61.H1_H1 ;  /* 0x3000003dff3d7230 */ /* 0x000fe40000004100 */
[----:B------:R-:W-:Y:S01]  /*d700*/  FFMA.FTZ R67, R67, R71, -R66 ;  /* 0x0000004743437223 */ /* 0x000fe20000010842 */
[----:B------:R-:W-:Y:S02]  /*d710*/  HADD2.F32 R66, -RZ, R47.H1_H1 ;  /* 0x3000002fff427230 */ /* 0x000fe40000004100 */
[----:B------:R-:W-:Y:S01]  /*d720*/  FFMA.FTZ R68, R68, R81, -R95 ;  /* 0x0000005144447223 */ /* 0x000fe2000001085f */
[-C--:B------:R-:W-:Y:S01]  /*d730*/  FMUL.FTZ R82, R65, R80.reuse ;  /* 0x0000005041527220 */ /* 0x080fe20000410000 */
[C---:B------:R-:W-:Y:S01]  /*d740*/  FMUL.FTZ R80, R61.reuse, R80 ;  /* 0x000000503d507220 */ /* 0x040fe20000410000 */
[----:B------:R-:W-:Y:S01]  /*d750*/  FFMA.FTZ R70, R70, R71, R63 ;  /* 0x0000004746467223 */ /* 0x000fe2000001003f */
[----:B------:R-:W-:Y:S01]  /*d760*/  F2FP.SATFINITE.E4M3.F32.PACK_AB_MERGE_C R59, R62, R59, RZ ;  /* 0x0000003b3e3b723e */ /* 0x000fe200048070ff */
[-C--:B------:R-:W-:Y:S01]  /*d770*/  FFMA.FTZ R82, R61, R66.reuse, -R82 ;  /* 0x000000423d527223 */ /* 0x080fe20000010852 */
[----:B------:R-:W-:Y:S01]  /*d780*/  FFMA.FTZ R65, R65, R66, R80 ;  /* 0x0000004241417223 */ /* 0x000fe20000010050 */
[----:B------:R-:W-:-:S02]  /*d790*/  F2FP.SATFINITE.E4M3.F32.PACK_AB_MERGE_C R67, R67, R68, RZ ;  /* 0x000000444343723e */ /* 0x000fc400048070ff */
[----:B------:R-:W-:Y:S02]  /*d7a0*/  F2FP.SATFINITE.E4M3.F32.PACK_AB_MERGE_C R69, R70, R69, RZ ;  /* 0x000000454645723e */ /* 0x000fe400048070ff */
[----:B------:R-:W-:Y:S02]  /*d7b0*/  F2FP.SATFINITE.E4M3.F32.PACK_AB_MERGE_C R45, R45, R52, R49 ;  /* 0x000000342d2d723e */ /* 0x000fe40004807031 */
[----:B------:R-:W-:Y:S02]  /*d7c0*/  F2FP.SATFINITE.E4M3.F32.PACK_AB_MERGE_C R47, R82, R51, R67 ;  /* 0x00000033522f723e */ /* 0x000fe40004807043 */
[----:B------:R-:W-:Y:S02]  /*d7d0*/  F2FP.SATFINITE.E4M3.F32.PACK_AB_MERGE_C R49, R58, R57, R59 ;  /* 0x000000393a31723e */ /* 0x000fe4000480703b */
[----:B------:R-:W-:-:S07]  /*d7e0*/  F2FP.SATFINITE.E4M3.F32.PACK_AB_MERGE_C R51, R65, R64, R69 ;  /* 0x000000404133723e */ /* 0x000fce0004807045 */
.L_x_418:
[----:B------:R-:W-:Y:S05]  /*d7f0*/  BSYNC B2 ;  /* 0x0000000000027941 */ /* 0x000fea0003800000 */
.L_x_417:
[----:B------:R-:W-:-:S13]  /*d800*/  ISETP.GE.AND P3, PT, R55, R156, PT ;  /* 0x0000009c3700720c */ /* 0x000fda0003f66270 */
[--C-:B------:R-:W-:Y:S02]  /*d810*/  @!P3 SHF.R.S32.HI R57, RZ, 0x1f, R55.reuse ;  /* 0x0000001fff39b819 */ /* 0x100fe40000011437 */
[----:B------:R-:W-:-:S04]  /*d820*/  @!P3 IADD3 R55, P4, P5, R118, R136, R55 ;  /* 0x000000887637b210 */ /* 0x000fc80007d9e037 */
[----:B------:R-:W-:Y:S02]  /*d830*/  @!P3 IADD3.X R58, R4, R56, R57, P4, P5 ;  /* 0x00000038043ab210 */ /* 0x000fe400027ea439 */
[----:B------:R-:W-:-:S05]  /*d840*/  IADD3 R52, P4, R53, R124, RZ ;  /* 0x0000007c35347210 */ /* 0x000fca0007f9e0ff */
[----:B------:R-:W-:Y:S01]  /*d850*/  IMAD.X R53, R54, 0x1, R125, P4 ;  /* 0x0000000136357824 */ /* 0x000fe200020e067d */
[----:B------:R-:W-:-:S04]  /*d860*/  @!P3 IADD3 R54, P4, R55, R124, RZ ;  /* 0x0000007c3736b210 */ /* 0x000fc80007f9e0ff */
[----:B-1----:R1:W-:Y:S01]  /*d870*/  STG.E.128 desc[UR54][R52.64], R44 ;  /* 0x0000002c34007986 */ /* 0x0023e2000c101d36 */
[----:B------:R-:W-:-:S05]  /*d880*/  @!P3 IMAD.X R55, R58, 0x1, R125, P4 ;  /* 0x000000013a37b824 */ /* 0x000fca00020e067d */
[----:B---3--:R1:W-:Y:S03]  /*d890*/  @!P3 STG.E.128 desc[UR54][R54.64], R48 ;  /* 0x000000303600b986 */ /* 0x0083e6000c101d36 */
.L_x_416:
[----:B------:R-:W-:Y:S05]  /*d8a0*/  BSYNC B1 ;  /* 0x0000000000017941 */ /* 0x000fea0003800000 */
.L_x_415:
[----:B------:R-:W-:Y:S01]  /*d8b0*/  ISETP.NE.AND P3, PT, R35, RZ, PT ;  /* 0x000000ff2300720c */ /* 0x000fe20003f65270 */
[----:B------:R-:W-:-:S12]  /*d8c0*/  BSSY B1, `(.L_x_419) ;  /* 0x00000f8000017945 */ /* 0x000fd80003800000 */
[----:B------:R-:W-:Y:S05]  /*d8d0*/  @!P3 BRA `(.L_x_420) ;  /* 0x0000000c00d8b947 */ /* 0x000fea0003800000 */
[----:B-1----:R-:W-:Y:S01]  /*d8e0*/  SEL R44, R121, R162, !P1 ;  /* 0x000000a2792c7207 */ /* 0x002fe20004800000 */
        /* <DEDUP_REMOVED lines=22> */
[----:B------:R-:W-:Y:S01]  /*da50*/  SHF.R.U32.HI R58, RZ, 0x8, R85 ;  /* 0x00000008ff3a7819 */ /* 0x000fe20000011655 */
[----:B---3--:R-:W-:Y:S01]  /*da60*/  IMAD.MOV.U32 R61, RZ, RZ, R48 ;  /* 0x000000ffff3d7224 */ /* 0x008fe200078e0030 */
[----:B-1----:R-:W-:Y:S01]  /*da70*/  MOV R60, R44 ;  /* 0x0000002c003c7202 */ /* 0x002fe20000000f00 */
[----:B------:R-:W-:Y:S01]  /*da80*/  IMAD.MOV.U32 R59, RZ, RZ, R50 ;  /* 0x000000ffff3b7224 */ /* 0x000fe200078e0032 */
[----:B------:R-:W-:Y:S01]  /*da90*/  LOP3.LUT R63, R85, 0xff0000ff, RZ, 0xc0, !PT ;  /* 0xff0000ff553f7812 */ /* 0x000fe200078ec0ff */
[----:B------:R-:W-:Y:S01]  /*daa0*/  IMAD.SHL.U32 R44, R58, 0x100, RZ ;  /* 0x000001003a2c7824 */ /* 0x000fe200078e00ff */
[----:B------:R-:W-:Y:S01]  /*dab0*/  SHF.R.U32.HI R66, RZ, 0x8, R87 ;  /* 0x00000008ff427819 */ /* 0x000fe20000011657 */
[----:B------:R-:W-:Y:S01]  /*dac0*/  IMAD.MOV.U32 R58, RZ, RZ, R46 ;  /* 0x000000ffff3a7224 */ /* 0x000fe200078e002e */
[----:B------:R-:W-:Y:S02]  /*dad0*/  SHF.R.U32.HI R64, RZ, 0x8, R73 ;  /* 0x00000008ff407819 */ /* 0x000fe40000011649 */
[----:B------:R-:W-:Y:S01]  /*dae0*/  LOP3.LUT R63, R63, 0xff00, R44, 0xf8, !PT ;  /* 0x0000ff003f3f7812 */ /* 0x000fe200078ef82c */
[----:B------:R-:W-:Y:S01]  /*daf0*/  IMAD.SHL.U32 R44, R66, 0x100, RZ ;  /* 0x00000100422c7824 */ /* 0x000fe200078e00ff */
[----:B------:R-:W-:Y:S01]  /*db00*/  SHF.R.U32.HI R69, RZ, 0x10, R85 ;  /* 0x00000010ff457819 */ /* 0x000fe20000011655 */
[----:B------:R-:W-:Y:S01]  /*db10*/  IMAD.SHL.U32 R46, R64, 0x100, RZ ;  /* 0x00000100402e7824 */ /* 0x000fe200078e00ff */
[----:B------:R-:W-:-:S02]  /*db20*/  SHF.R.U32.HI R68, RZ, 0x10, R87 ;  /* 0x00000010ff447819 */ /* 0x000fc40000011657 */
[----:B------:R-:W-:Y:S02]  /*db30*/  LOP3.LUT R65, R87, 0xff0000ff, RZ, 0xc0, !PT ;  /* 0xff0000ff57417812 */ /* 0x000fe400078ec0ff */
[----:B------:R-:W-:Y:S02]  /*db40*/  LOP3.LUT R67, R73, 0xff0000ff, RZ, 0xc0, !PT ;  /* 0xff0000ff49437812 */ /* 0x000fe400078ec0ff */
[----:B------:R-:W-:Y:S02]  /*db50*/  SHF.R.U32.HI R62, RZ, 0x8, R75 ;  /* 0x00000008ff3e7819 */ /* 0x000fe4000001164b */
[----:B------:R-:W-:Y:S02]  /*db60*/  SHF.L.U32 R48, R69, 0x10, RZ ;  /* 0x0000001045307819 */ /* 0x000fe400000006ff */
[----:B------:R-:W-:Y:S01]  /*db70*/  LOP3.LUT R65, R65, 0xff00, R44, 0xf8, !PT ;  /* 0x0000ff0041417812 */ /* 0x000fe200078ef82c */
[----:B------:R-:W-:Y:S01]  /*db80*/  IMAD.U32 R44, R68, 0x10000, RZ ;  /* 0x00010000442c7824 */ /* 0x000fe200078e00ff */
[----:B------:R-:W-:Y:S01]  /*db90*/  LOP3.LUT R69, R67, 0xff00, R46, 0xf8, !PT ;  /* 0x0000ff0043457812 */ /* 0x000fe200078ef82e */
[----:B------:R-:W-:Y:S01]  /*dba0*/  IMAD.SHL.U32 R50, R62, 0x100, RZ ;  /* 0x000001003e327824 */ /* 0x000fe200078e00ff */
[----:B------:R-:W-:-:S02]  /*dbb0*/  F2FP.F16.E4M3.UNPACK_B R67, R161.H1 ;  /* 0x000000a1ff43723e */ /* 0x000fc400030006ff */
[----:B------:R-:W-:Y:S02]  /*dbc0*/  F2FP.F16.E4M3.UNPACK_B R64, R61.H1 ;  /* 0x0000003dff40723e */ /* 0x000fe400030006ff */
[----:B------:R-:W-:Y:S01]  /*dbd0*/  F2FP.F16.E4M3.UNPACK_B R62, R60.H1 ;  /* 0x0000003cff3e723e */ /* 0x000fe200030006ff */
[----:B------:R-:W-:Y:S01]  /*dbe0*/  HADD2.F32 R46, -RZ, R67.H0_H0 ;  /* 0x20000043ff2e7230 */ /* 0x000fe20000004100 */
[----:B------:R-:W-:Y:S02]  /*dbf0*/  SHF.R.U32.HI R52, RZ, 0x10, R73 ;  /* 0x00000010ff347819 */ /* 0x000fe40000011649 */
[----:B------:R-:W-:Y:S02]  /*dc00*/  LOP3.LUT R71, R75, 0xff0000ff, RZ, 0xc0, !PT ;  /* 0xff0000ff4b477812 */ /* 0x000fe400078ec0ff */
[----:B------:R-:W-:Y:S01]  /*dc10*/  LOP3.LUT R44, R65, 0xff0000, R44, 0xf8, !PT ;  /* 0x00ff0000412c7812 */ /* 0x000fe200078ef82c */
[----:B------:R-:W-:Y:S01]  /*dc20*/  HADD2.F32 R65, -RZ, R64.H0_H0 ;  /* 0x20000040ff417230 */ /* 0x000fe20000004100 */
[----:B------:R-:W-:-:S02]  /*dc30*/  F2FP.F16.E4M3.UNPACK_B R66, R159.H1 ;  /* 0x0000009fff42723e */ /* 0x000fc400030006ff */
[----:B------:R-:W-:Y:S02]  /*dc40*/  SHF.R.U32.HI R57, RZ, 0x10, R75 ;  /* 0x00000010ff397819 */ /* 0x000fe4000001164b */
[----:B------:R-:W-:Y:S01]  /*dc50*/  LOP3.LUT R48, R63, 0xff0000, R48, 0xf8, !PT ;  /* 0x00ff00003f307812 */ /* 0x000fe200078ef830 */
[----:B------:R-:W-:Y:S01]  /*dc60*/  HADD2.F32 R63, -RZ, R62.H0_H0 ;  /* 0x2000003eff3f7230 */ /* 0x000fe20000004100 */
[----:B------:R-:W-:Y:S01]  /*dc70*/  LOP3.LUT R70, R71, 0xff00, R50, 0xf8, !PT ;  /* 0x0000ff0047467812 */ /* 0x000fe200078ef832 */
[----:B------:R-:W-:Y:S02]  /*dc80*/  IMAD.U32 R50, R52, 0x10000, RZ ;  /* 0x0001000034327824 */ /* 0x000fe400078e00ff */
[-C--:B------:R-:W-:Y:S01]  /*dc90*/  FMUL.FTZ R52, R65, R46.reuse ;  /* 0x0000002e41347220 */ /* 0x080fe20000410000 */
[----:B------:R-:W-:Y:S02]  /*dca0*/  HADD2.F32 R68, -RZ, R66.H0_H0 ;  /* 0x20000042ff447230 */ /* 0x000fe40000004100 */
[----:B------:R-:W-:Y:S01]  /*dcb0*/  FMUL.FTZ R72, R63, R46 ;  /* 0x0000002e3f487220 */ /* 0x000fe20000410000 */
[----:B------:R-:W-:Y:S01]  /*dcc0*/  IMAD.U32 R57, R57, 0x10000, RZ ;  /* 0x0001000039397824 */ /* 0x000fe200078e00ff */
[----:B------:R-:W-:Y:S01]  /*dcd0*/  F2FP.F16.E4M3.UNPACK_B R161, R161 ;  /* 0x000000a1ffa1723e */ /* 0x000fe200020006ff */
[----:B------:R-:W-:-:S02]  /*dce0*/  HADD2.F32 R62, -RZ, R62.H1_H1 ;  /* 0x3000003eff3e7230 */ /* 0x000fc40000004100 */
[-C--:B------:R-:W-:Y:S01]  /*dcf0*/  FFMA.FTZ R52, R63, R68.reuse, -R52 ;  /* 0x000000443f347223 */ /* 0x080fe20000010834 */
[----:B------:R-:W-:Y:S01]  /*dd00*/  HADD2.F32 R63, -RZ, R67.H1_H1 ;  /* 0x30000043ff3f7230 */ /* 0x000fe20000004100 */
[----:B------:R-:W-:Y:S01]  /*dd10*/  LOP3.LUT R46, R70, 0xff0000, R57, 0xf8, !PT ;  /* 0x00ff0000462e7812 */ /* 0x000fe200078ef839 */
[----:B------:R-:W-:Y:S01]  /*dd20*/  FFMA.FTZ R57, R65, R68, R72 ;  /* 0x0000004441397223 */ /* 0x000fe20000010048 */
[----:B------:R-:W-:Y:S01]  /*dd30*/  HADD2.F32 R67, -RZ, R64.H1_H1 ;  /* 0x30000040ff437230 */ /* 0x000fe20000004100 */
[----:B------:R-:W-:Y:S01]  /*dd40*/  F2FP.F16.E4M3.UNPACK_B R65, R61 ;  /* 0x0000003dff41723e */ /* 0x000fe200020006ff */
[----:B------:R-:W-:Y:S01]  /*dd50*/  HADD2.F32 R68, -RZ, R66.H1_H1 ;  /* 0x30000042ff447230 */ /* 0x000fe20000004100 */
[----:B------:R-:W-:Y:S01]  /*dd60*/  F2FP.F16.E4M3.UNPACK_B R64, R60 ;  /* 0x0000003cff40723e */ /* 0x000fe200020006ff */
[-C--:B------:R-:W-:Y:S01]  /*dd70*/  FMUL.FTZ R60, R62, R63.reuse ;  /* 0x0000003f3e3c7220 */ /* 0x080fe20000410000 */
[----:B------:R-:W-:Y:S01]  /*dd80*/  LOP3.LUT R50, R69, 0xff0000, R50, 0xf8, !PT ;  /* 0x00ff000045327812 */ /* 0x000fe200078ef832 */
[----:B------:R-:W-:Y:S01]  /*dd90*/  FMUL.FTZ R61, R67, R63 ;  /* 0x0000003f433d7220 */ /* 0x000fe20000410000 */
[----:B------:R-:W-:Y:S01]  /*dda0*/  F2FP.F16.E4M3.UNPACK_B R159, R159 ;  /* 0x0000009fff9f723e */ /* 0x000fe200020006ff */
[----:B------:R-:W-:-:S02]  /*ddb0*/  HADD2.F32 R69, -RZ, R161.H0_H0 ;  /* 0x200000a1ff457230 */ /* 0x000fc40000004100 */
[-C--:B------:R-:W-:Y:S01]  /*ddc0*/  FFMA.FTZ R60, R67, R68.reuse, R60 ;  /* 0x00000044433c7223 */ /* 0x080fe2000001003c */
[----:B------:R-:W-:Y:S02]  /*ddd0*/  HADD2.F32 R66, -RZ, R65.H0_H0 ;  /* 0x20000041ff427230 */ /* 0x000fe40000004100 */
[----:B------:R-:W-:Y:S01]  /*dde0*/  FFMA.FTZ R61, R62, R68, -R61 ;  /* 0x000000443e3d7223 */ /* 0x000fe2000001083d */
[--C-:B------:R-:W-:Y:S01]  /*ddf0*/  HADD2.F32 R63, -RZ, R64.reuse.H0_H0 ;  /* 0x20000040ff3f7230 */ /* 0x100fe20000004100 */
[----:B------:R-:W-:Y:S01]  /*de00*/  F2FP.F16.E4M3.UNPACK_B R67, R160.H1 ;  /* 0x000000a0ff43723e */ /* 0x000fe200030006ff */
[----:B------:R-:W-:Y:S02]  /*de10*/  HADD2.F32 R62, -RZ, R159.H0_H0 ;  /* 0x2000009fff3e7230 */ /* 0x000fe40000004100 */
[-C--:B------:R-:W-:Y:S01]  /*de20*/  FMUL.FTZ R68, R66, R69.reuse ;  /* 0x0000004542447220 */ /* 0x080fe20000410000 */
[----:B------:R-:W-:Y:S02]  /*de30*/  HADD2.F32 R161, -RZ, R161.H1_H1 ;  /* 0x300000a1ffa17230 */ /* 0x000fe40000004100 */
[----:B------:R-:W-:Y:S01]  /*de40*/  FMUL.FTZ R69, R63, R69 ;  /* 0x000000453f457220 */ /* 0x000fe20000410000 */
[----:B------:R-:W-:-:S02]  /*de50*/  HADD2.F32 R64, -RZ, R64.H1_H1 ;  /* 0x30000040ff407230 */ /* 0x000fc40000004100 */
[-C--:B------:R-:W-:Y:S01]  /*de60*/  FFMA.FTZ R63, R63, R62.reuse, -R68 ;  /* 0x0000003e3f3f7223 */ /* 0x080fe20000010844 */
[----:B------:R-:W-:Y:S01]  /*de70*/  HADD2.F32 R65, -RZ, R65.H1_H1 ;  /* 0x30000041ff417230 */ /* 0x000fe20000004100 */
[----:B------:R-:W-:Y:S01]  /*de80*/  F2FP.F16.E4M3.UNPACK_B R68, R59.H1 ;  /* 0x0000003bff44723e */ /* 0x000fe200030006ff */
[----:B------:R-:W-:Y:S02]  /*de90*/  HADD2.F32 R159, -RZ, R159.H1_H1 ;  /* 0x3000009fff9f7230 */ /* 0x000fe40000004100 */
[-C--:B------:R-:W-:Y:S01]  /*dea0*/  FMUL.FTZ R70, R64, R161.reuse ;  /* 0x000000a140467220 */ /* 0x080fe20000410000 */
[----:B------:R-:W-:Y:S01]  /*deb0*/  FFMA.FTZ R62, R66, R62, R69 ;  /* 0x0000003e423e7223 */ /* 0x000fe20000010045 */
[C---:B------:R-:W-:Y:S01]  /*dec0*/  FMUL.FTZ R69, R65.reuse, R161 ;  /* 0x000000a141457220 */ /* 0x040fe20000410000 */
[----:B------:R-:W-:Y:S01]  /*ded0*/  F2FP.F16.E4M3.UNPACK_B R71, R158.H1 ;  /* 0x0000009eff47723e */ /* 0x000fe200030006ff */
[----:B------:R-:W-:Y:S01]  /*dee0*/  FFMA.FTZ R65, R65, R159, R70 ;  /* 0x0000009f41417223 */ /* 0x000fe20000010046 */
[----:B------:R-:W-:Y:S01]  /*def0*/  F2FP.F16.E4M3.UNPACK_B R66, R58.H1 ;  /* 0x0000003aff42723e */ /* 0x000fe200030006ff */
[----:B------:R-:W-:-:S02]  /*df00*/  HADD2.F32 R73, -RZ, R67.H1_H1 ;  /* 0x30000043ff497230 */ /* 0x000fc40000004100 */
[----:B------:R-:W-:Y:S01]  /*df10*/  FFMA.FTZ R64, R64, R159, -R69 ;  /* 0x0000009f40407223 */ /* 0x000fe20000010845 */
[--C-:B------:R-:W-:Y:S01]  /*df20*/  HADD2.F32 R70, -RZ, R68.reuse.H1_H1 ;  /* 0x30000044ff467230 */ /* 0x100fe20000004100 */
[----:B------:R-:W-:Y:S01]  /*df30*/  F2FP.F16.E4M3.UNPACK_B R160, R160 ;  /* 0x000000a0ffa0723e */ /* 0x000fe200020006ff */
[----:B------:R-:W-:Y:S01]  /*df40*/  HADD2.F32 R69, -RZ, R68.H0_H0 ;  /* 0x20000044ff457230 */ /* 0x000fe20000004100 */
[----:B------:R-:W-:Y:S01]  /*df50*/  F2FP.F16.E4M3.UNPACK_B R58, R58 ;  /* 0x0000003aff3a723e */ /* 0x000fe200020006ff */
[----:B------:R-:W-:Y:S02]  /*df60*/  HADD2.F32 R72, -RZ, R71.H0_H0 ;  /* 0x20000047ff487230 */ /* 0x000fe40000004100 */
[----:B------:R-:W-:Y:S01]  /*df70*/  FMUL.FTZ R75, R70, R73 ;  /* 0x00000049464b7220 */ /* 0x000fe20000410000 */
[----:B------:R-:W-:Y:S01]  /*df80*/  HADD2.F32 R74, -RZ, R67.H0_H0 ;  /* 0x20000043ff4a7230 */ /* 0x000fe20000004100 */
[----:B------:R-:W-:Y:S01]  /*df90*/  F2FP.F16.E4M3.UNPACK_B R158, R158 ;  /* 0x0000009eff9e723e */ /* 0x000fe200020006ff */
[----:B------:R-:W-:Y:S01]  /*dfa0*/  HADD2.F32 R68, -RZ, R66.H1_H1 ;  /* 0x30000042ff447230 */ /* 0x000fe20000004100 */
[----:B------:R-:W-:Y:S01]  /*dfb0*/  F2FP.SATFINITE.E4M3.F32.PACK_AB_MERGE_C R52, R61, R52, RZ ;  /* 0x000000343d34723e */ /* 0x000fe200048070ff */
[----:B------:R-:W-:-:S02]  /*dfc0*/  HADD2.F32 R71, -RZ, R71.H1_H1 ;  /* 0x30000047ff477230 */ /* 0x000fc40000004100 */
[-C--:B------:R-:W-:Y:S01]  /*dfd0*/  FMUL.FTZ R80, R69, R74.reuse ;  /* 0x0000004a45507220 */ /* 0x080fe20000410000 */
[----:B------:R-:W-:Y:S02]  /*dfe0*/  HADD2.F32 R67, -RZ, R66.H0_H0 ;  /* 0x20000042ff437230 */ /* 0x000fe40000004100 */
[C---:B------:R-:W-:Y:S01]  /*dff0*/  FMUL.FTZ R73, R68.reuse, R73 ;  /* 0x0000004944497220 */ /* 0x040fe20000410000 */
[----:B------:R-:W-:Y:S01]  /*e000*/  F2FP.F16.E4M3.UNPACK_B R61, R45 ;  /* 0x0000002dff3d723e */ /* 0x000fe200020006ff */
[----:B------:R-:W-:Y:S01]  /*e010*/  FFMA.FTZ R81, R68, R71, -R75 ;  /* 0x0000004744517223 */ /* 0x000fe2000001084b */
[----:B------:R-:W-:Y:S01]  /*e020*/  F2FP.F16.E4M3.UNPACK_B R68, R59 ;  /* 0x0000003bff44723e */ /* 0x000fe200020006ff */
[C---:B------:R-:W-:Y:S01]  /*e030*/  FMUL.FTZ R74, R67.reuse, R74 ;  /* 0x0000004a434a7220 */ /* 0x040fe20000410000 */
[----:B------:R-:W-:Y:S01]  /*e040*/  FFMA.FTZ R66, R67, R72, -R80 ;  /* 0x0000004843427223 */ /* 0x000fe20000010850 */
[----:B------:R-:W-:Y:S01]  /*e050*/  FFMA.FTZ R80, R70, R71, R73 ;  /* 0x0000004746507223 */ /* 0x000fe20000010049 */
[----:B------:R-:W-:-:S02]  /*e060*/  HADD2.F32 R73, -RZ, R160.H1_H1 ;  /* 0x300000a0ff497230 */ /* 0x000fc40000004100 */
[----:B------:R-:W-:Y:S01]  /*e070*/  FFMA.FTZ R67, R69, R72, R74 ;  /* 0x0000004845437223 */ /* 0x000fe2000001004a */
[--C-:B------:R-:W-:Y:S02]  /*e080*/  HADD2.F32 R69, -RZ, R68.reuse.H0_H0 ;  /* 0x20000044ff457230 */ /* 0x100fe40000004100 */
[----:B------:R-:W-:Y:S02]  /*e090*/  HADD2.F32 R68, -RZ, R68.H1_H1 ;  /* 0x30000044ff447230 */ /* 0x000fe40000004100 */
[----:B------:R-:W-:Y:S01]  /*e0a0*/  HADD2.F32 R72, -RZ, R160.H0_H0 ;  /* 0x200000a0ff487230 */ /* 0x000fe20000004100 */
[----:B------:R-:W-:Y:S01]  /*e0b0*/  F2FP.SATFINITE.E4M3.F32.PACK_AB_MERGE_C R80, R80, R67, RZ ;  /* 0x000000435050723e */ /* 0x000fe200048070ff */
[--C-:B------:R-:W-:Y:S02]  /*e0c0*/  HADD2.F32 R59, -RZ, R58.reuse.H0_H0 ;  /* 0x2000003aff3b7230 */ /* 0x100fe40000004100 */
[----:B------:R-:W-:Y:S01]  /*e0d0*/  FMUL.FTZ R75, R68, R73 ;  /* 0x00000049444b7220 */ /* 0x000fe20000410000 */
[----:B------:R-:W-:-:S02]  /*e0e0*/  HADD2.F32 R58, -RZ, R58.H1_H1 ;  /* 0x3000003aff3a7230 */ /* 0x000fc40000004100 */
[-C--:B------:R-:W-:Y:S01]  /*e0f0*/  FMUL.FTZ R74, R69, R72.reuse ;  /* 0x00000048454a7220 */ /* 0x080fe20000410000 */
[--C-:B------:R-:W-:Y:S02]  /*e100*/  HADD2.F32 R71, -RZ, R158.reuse.H1_H1 ;  /* 0x3000009eff477230 */ /* 0x100fe40000004100 */
[C---:B------:R-:W-:Y:S01]  /*e110*/  FMUL.FTZ R72, R59.reuse, R72 ;  /* 0x000000483b487220 */ /* 0x040fe20000410000 */
[----:B------:R-:W-:Y:S02]  /*e120*/  HADD2.F32 R70, -RZ, R158.H0_H0 ;  /* 0x2000009eff467230 */ /* 0x000fe40000004100 */
[C---:B------:R-:W-:Y:S01]  /*e130*/  FMUL.FTZ R73, R58.reuse, R73 ;  /* 0x000000493a497220 */ /* 0x040fe20000410000 */
[----:B------:R-:W-:Y:S01]  /*e140*/  FFMA.FTZ R75, R58, R71, -R75 ;  /* 0x000000473a4b7223 */ /* 0x000fe2000001084b */
[----:B------:R-:W-:Y:S01]  /*e150*/  F2FP.SATFINITE.E4M3.F32.PACK_AB_MERGE_C R58, R60, R57, RZ ;  /* 0x000000393c3a723e */ /* 0x000fe200048070ff */
[----:B------:R-:W-:Y:S01]  /*e160*/  FFMA.FTZ R74, R59, R70, -R74 ;  /* 0x000000463b4a7223 */ /* 0x000fe2000001084a */
[----:B------:R-:W-:Y:S01]  /*e170*/  F2FP.SATFINITE.E4M3.F32.PACK_AB_MERGE_C R57, R81, R66, RZ ;  /* 0x000000425139723e */ /* 0x000fe200048070ff */
[----:B------:R-:W-:Y:S01]  /*e180*/  HADD2.F32 R60, -RZ, R61.H0_H0 ;  /* 0x2000003dff3c7230 */ /* 0x000fe20000004100 */
[----:B------:R-:W-:Y:S01]  /*e190*/  F2FP.SATFINITE.E4M3.F32.PACK_AB_MERGE_C R59, R64, R63, R52 ;  /* 0x0000003f403b723e */ /* 0x000fe20004807034 */
[----:B------:R-:W-:Y:S01]  /*e1a0*/  FFMA.FTZ R72, R69, R70, R72 ;  /* 0x0000004645487223 */ /* 0x000fe20000010048 */
[----:B------:R-:W-:Y:S01]  /*e1b0*/  F2FP.F16.E4M3.UNPACK_B R66, R49 ;  /* 0x00000031ff42723e */ /* 0x000fe200020006ff */
[----:B------:R-:W-:Y:S01]  /*e1c0*/  FFMA.FTZ R73, R68, R71, R73 ;  /* 0x0000004744497223 */ /* 0x000fe20000010049 */
[----:B------:R-:W-:-:S02]  /*e1d0*/  F2FP.F16.E4M3.UNPACK_B R63, R50 ;  /* 0x00000032ff3f723e */ /* 0x000fc400020006ff */
[----:B------:R-:W-:Y:S01]  /*e1e0*/  F2FP.SATFINITE.E4M3.F32.PACK_AB_MERGE_C R58, R65, R62, R58 ;  /* 0x0000003e413a723e */ /* 0x000fe2000480703a */
[--C-:B------:R-:W-:Y:S01]  /*e1f0*/  HADD2.F32 R62, -RZ, R66.reuse.H0_H0 ;  /* 0x20000042ff3e7230 */ /* 0x100fe20000004100 */
[-C--:B------:R-:W-:Y:S01]  /*e200*/  F2FP.F16.E4M3.UNPACK_B R64, R48.reuse ;  /* 0x00000030ff40723e */ /* 0x080fe200020006ff */
[--C-:B------:R-:W-:Y:S01]  /*e210*/  HADD2.F32 R67, -RZ, R63.reuse.H0_H0 ;  /* 0x2000003fff437230 */ /* 0x100fe20000004100 */
[----:B------:R-:W-:Y:S01]  /*e220*/  F2FP.F16.E4M3.UNPACK_B R48, R48.H1 ;  /* 0x00000030ff30723e */ /* 0x000fe200030006ff */
[----:B------:R-:W-:Y:S01]  /*e230*/  HADD2.F32 R66, -RZ, R66.H1_H1 ;  /* 0x30000042ff427230 */ /* 0x000fe20000004100 */
[----:B------:R-:W-:Y:S01]  /*e240*/  F2FP.SATFINITE.E4M3.F32.PACK_AB_MERGE_C R52, R73, R72, R80 ;  /* 0x000000484934723e */ /* 0x000fe20004807050 */
[----:B------:R-:W-:Y:S02]  /*e250*/  HADD2.F32 R65, -RZ, R64.H0_H0 ;  /* 0x20000040ff417230 */ /* 0x000fe40000004100 */
[-C--:B------:R-:W-:Y:S01]  /*e260*/  FMUL.FTZ R69, R62, R67.reuse ;  /* 0x000000433e457220 */ /* 0x080fe20000410000 */
[----:B------:R-:W-:Y:S01]  /*e270*/  FMUL.FTZ R71, R60, R67 ;  /* 0x000000433c477220 */ /* 0x000fe20000410000 */
[----:B------:R-:W-:Y:S01]  /*e280*/  HADD2.F32 R67, -RZ, R63.H1_H1 ;  /* 0x3000003fff437230 */ /* 0x000fe20000004100 */
[----:B------:R-:W-:Y:S01]  /*e290*/  F2FP.F16.E4M3.UNPACK_B R73, R46 ;  /* 0x0000002eff49723e */ /* 0x000fe200020006ff */
[----:B------:R-:W-:-:S02]  /*e2a0*/  HADD2.F32 R63, -RZ, R61.H1_H1 ;  /* 0x3000003dff3f7230 */ /* 0x000fc40000004100 */
[-C--:B------:R-:W-:Y:S01]  /*e2b0*/  FFMA.FTZ R60, R60, R65.reuse, -R69 ;  /* 0x000000413c3c7223 */ /* 0x080fe20000010845 */
[----:B------:R-:W-:Y:S01]  /*e2c0*/  FFMA.FTZ R61, R62, R65, R71 ;  /* 0x000000413e3d7223 */ /* 0x000fe20000010047 */
[----:B------:R-:W-:Y:S02]  /*e2d0*/  HADD2.F32 R65, -RZ, R64.H1_H1 ;  /* 0x30000040ff417230 */ /* 0x000fe40000004100 */
[CC--:B------:R-:W-:Y:S01]  /*e2e0*/  FMUL.FTZ R68, R66.reuse, R67.reuse ;  /* 0x0000004342447220 */ /* 0x0c0fe20000410000 */
[C---:B------:R-:W-:Y:S01]  /*e2f0*/  FMUL.FTZ R69, R63.reuse, R67 ;  /* 0x000000433f457220 */ /* 0x040fe20000410000 */
[----:B------:R-:W-:Y:S02]  /*e300*/  F2FP.F16.E4M3.UNPACK_B R64, R49.H1 ;  /* 0x00000031ff40723e */ /* 0x000fe400030006ff */
[----:B------:R-:W-:Y:S01]  /*e310*/  F2FP.F16.E4M3.UNPACK_B R67, R50.H1 ;  /* 0x00000032ff43723e */ /* 0x000fe200030006ff */
[----:B------:R-:W-:Y:S01]  /*e320*/  FFMA.FTZ R50, R66, R65, R69 ;  /* 0x0000004142327223 */ /* 0x000fe20000010045 */
[----:B------:R-:W-:Y:S01]  /*e330*/  F2FP.F16.E4M3.UNPACK_B R62, R45.H1 ;  /* 0x0000002dff3e723e */ /* 0x000fe200030006ff */
[----:B------:R-:W-:Y:S01]  /*e340*/  FFMA.FTZ R45, R63, R65, -R68 ;  /* 0x000000413f2d7223 */ /* 0x000fe20000010844 */
[----:B------:R-:W-:Y:S01]  /*e350*/  HADD2.F32 R63, -RZ, R64.H0_H0 ;  /* 0x20000040ff3f7230 */ /* 0x000fe20000004100 */
[----:B------:R-:W-:Y:S01]  /*e360*/  F2FP.SATFINITE.E4M3.F32.PACK_AB_MERGE_C R57, R75, R74, R57 ;  /* 0x0000004a4b39723e */ /* 0x000fe20004807039 */
[----:B------:R-:W-:Y:S01]  /*e370*/  HADD2.F32 R66, -RZ, R67.H0_H0 ;  /* 0x20000043ff427230 */ /* 0x000fe20000004100 */
[----:B------:R-:W-:Y:S01]  /*e380*/  F2FP.F16.E4M3.UNPACK_B R71, R44.H1 ;  /* 0x0000002cff47723e */ /* 0x000fe200030006ff */
[----:B------:R-:W-:Y:S01]  /*e390*/  HADD2.F32 R49, -RZ, R62.H0_H0 ;  /* 0x2000003eff317230 */ /* 0x000fe20000004100 */
[----:B------:R-:W-:Y:S01]  /*e3a0*/  F2FP.F16.E4M3.UNPACK_B R74, R46.H1 ;  /* 0x0000002eff4a723e */ /* 0x000fe200030006ff */
[----:B------:R-:W-:-:S02]  /*e3b0*/  HADD2.F32 R65, -RZ, R64.H1_H1 ;  /* 0x30000040ff417230 */ /* 0x000fc40000004100 */
[-C--:B------:R-:W-:Y:S01]  /*e3c0*/  FMUL.FTZ R70, R63, R66.reuse ;  /* 0x000000423f467220 */ /* 0x080fe20000410000 */
[----:B------:R-:W-:Y:S02]  /*e3d0*/  HADD2.F32 R64, -RZ, R48.H0_H0 ;  /* 0x20000030ff407230 */ /* 0x000fe40000004100 */
[C---:B------:R-:W-:Y:S01]  /*e3e0*/  FMUL.FTZ R66, R49.reuse, R66 ;  /* 0x0000004231427220 */ /* 0x040fe20000410000 */
[----:B------:R-:W-:Y:S02]  /*e3f0*/  HADD2.F32 R68, -RZ, R67.H1_H1 ;  /* 0x30000043ff447230 */ /* 0x000fe40000004100 */
[----:B------:R-:W-:Y:S02]  /*e400*/  HADD2.F32 R62, -RZ, R62.H1_H1 ;  /* 0x3000003eff3e7230 */ /* 0x000fe40000004100 */
[----:B------:R-:W-:Y:S02]  /*e410*/  HADD2.F32 R67, -RZ, R48.H1_H1 ;  /* 0x30000030ff437230 */ /* 0x000fe40000004100 */
[----:B------:R-:W-:Y:S01]  /*e420*/  FFMA.FTZ R48, R49, R64, -R70 ;  /* 0x0000004031307223 */ /* 0x000fe20000010846 */
[----:B------:R-:W-:Y:S01]  /*e430*/  FMUL.FTZ R69, R65, R68 ;  /* 0x0000004441457220 */ /* 0x000fe20000410000 */
[----:B------:R-:W-:Y:S01]  /*e440*/  FFMA.FTZ R49, R63, R64, R66 ;  /* 0x000000403f317223 */ /* 0x000fe20000010042 */
[C---:B------:R-:W-:Y:S01]  /*e450*/  FMUL.FTZ R68, R62.reuse, R68 ;  /* 0x000000443e447220 */ /* 0x040fe20000410000 */
[----:B------:R-:W-:Y:S01]  /*e460*/  F2FP.F16.E4M3.UNPACK_B R66, R51 ;  /* 0x00000033ff42723e */ /* 0x000fe200020006ff */
[----:B------:R-:W-:Y:S01]  /*e470*/  FFMA.FTZ R63, R62, R67, -R69 ;  /* 0x000000433e3f7223 */ /* 0x000fe20000010845 */
[----:B------:R-:W-:Y:S01]  /*e480*/  F2FP.F16.E4M3.UNPACK_B R64, R47 ;  /* 0x0000002fff40723e */ /* 0x000fe200020006ff */
[----:B------:R-:W-:Y:S01]  /*e490*/  FFMA.FTZ R62, R65, R67, R68 ;  /* 0x00000043413e7223 */ /* 0x000fe20000010044 */
[----:B------:R-:W-:Y:S01]  /*e4a0*/  F2FP.F16.E4M3.UNPACK_B R70, R44 ;  /* 0x0000002cff46723e */ /* 0x000fe200020006ff */
[----:B------:R-:W-:Y:S01]  /*e4b0*/  HADD2.F32 R68, -RZ, R66.H0_H0 ;  /* 0x20000042ff447230 */ /* 0x000fe20000004100 */
[----:B------:R-:W-:Y:S01]  /*e4c0*/  F2FP.F16.E4M3.UNPACK_B R67, R51.H1 ;  /* 0x00000033ff43723e */ /* 0x000fe200030006ff */
[----:B------:R-:W-:Y:S01]  /*e4d0*/  HADD2.F32 R44, -RZ, R73.H0_H0 ;  /* 0x20000049ff2c7230 */ /* 0x000fe20000004100 */
[----:B------:R-:W-:Y:S01]  /*e4e0*/  F2FP.F16.E4M3.UNPACK_B R47, R47.H1 ;  /* 0x0000002fff2f723e */ /* 0x000fe200030006ff */
[----:B------:R-:W-:Y:S01]  /*e4f0*/  HADD2.F32 R51, -RZ, R64.H0_H0 ;  /* 0x20000040ff337230 */ /* 0x000fe20000004100 */
[----:B------:R-:W-:Y:S01]  /*e500*/  F2FP.SATFINITE.E4M3.F32.PACK_AB_MERGE_C R48, R63, R48, RZ ;  /* 0x000000303f30723e */ /* 0x000fe200048070ff */
[----:B------:R-:W-:-:S02]  /*e510*/  HADD2.F32 R46, -RZ, R70.H0_H0 ;  /* 0x20000046ff2e7230 */ /* 0x000fc40000004100 */
[CC--:B------:R-:W-:Y:S01]  /*e520*/  FMUL.FTZ R82, R68.reuse, R44.reuse ;  /* 0x0000002c44527220 */ /* 0x0c0fe20000410000 */
[----:B------:R-:W-:Y:S02]  /*e530*/  HADD2.F32 R69, -RZ, R67.H0_H0 ;  /* 0x20000043ff457230 */ /* 0x000fe40000004100 */
[C---:B------:R-:W-:Y:S01]  /*e540*/  FMUL.FTZ R75, R51.reuse, R44 ;  /* 0x0000002c334b7220 */ /* 0x040fe20000410000 */
[----:B------:R-:W-:Y:S02]  /*e550*/  HADD2.F32 R80, -RZ, R74.H0_H0 ;  /* 0x2000004aff507230 */ /* 0x000fe40000004100 */
[-C--:B------:R-:W-:Y:S01]  /*e560*/  FFMA.FTZ R44, R51, R46.reuse, -R82 ;  /* 0x0000002e332c7223 */ /* 0x080fe20000010852 */
[----:B------:R-:W-:Y:S02]  /*e570*/  HADD2.F32 R65, -RZ, R47.H0_H0 ;  /* 0x2000002fff417230 */ /* 0x000fe40000004100 */
[----:B------:R-:W-:Y:S01]  /*e580*/  FFMA.FTZ R46, R68, R46, R75 ;  /* 0x0000002e442e7223 */ /* 0x000fe2000001004b */
[----:B------:R-:W-:-:S02]  /*e590*/  HADD2.F32 R67, -RZ, R67.H1_H1 ;  /* 0x30000043ff437230 */ /* 0x000fc40000004100 */
[-C--:B------:R-:W-:Y:S01]  /*e5a0*/  FMUL.FTZ R84, R69, R80.reuse ;  /* 0x0000005045547220 */ /* 0x080fe20000410000 */
[----:B------:R-:W-:Y:S02]  /*e5b0*/  HADD2.F32 R74, -RZ, R74.H1_H1 ;  /* 0x3000004aff4a7230 */ /* 0x000fe40000004100 */
[----:B------:R-:W-:Y:S01]  /*e5c0*/  FMUL.FTZ R80, R65, R80 ;  /* 0x0000005041507220 */ /* 0x000fe20000410000 */
[----:B------:R-:W-:Y:S01]  /*e5d0*/  HADD2.F32 R47, -RZ, R47.H1_H1 ;  /* 0x3000002fff2f7230 */ /* 0x000fe20000004100 */
[----:B------:R-:W-:Y:S01]  /*e5e0*/  F2FP.SATFINITE.E4M3.F32.PACK_AB_MERGE_C R49, R62, R49, RZ ;  /* 0x000000313e31723e */ /* 0x000fe200048070ff */
[----:B------:R-:W-:Y:S01]  /*e5f0*/  HADD2.F32 R72, -RZ, R71.H0_H0 ;  /* 0x20000047ff487230 */ /* 0x000fe20000004100 */
[----:B------:R-:W-:Y:S01]  /*e600*/  F2FP.SATFINITE.E4M3.F32.PACK_AB_MERGE_C R45, R45, R60, R48 ;  /* 0x0000003c2d2d723e */ /* 0x000fe20004807030 */
[----:B------:R-:W-:Y:S01]  /*e610*/  HADD2.F32 R66, -RZ, R66.H1_H1 ;  /* 0x30000042ff427230 */ /* 0x000fe20000004100 */
[----:B------:R-:W-:Y:S01]  /*e620*/  F2FP.SATFINITE.E4M3.F32.PACK_AB_MERGE_C R49, R50, R61, R49 ;  /* 0x0000003d3231723e */ /* 0x000fe20004807031 */
[----:B------:R-:W-:-:S02]  /*e630*/  HADD2.F32 R73, -RZ, R73.H1_H1 ;  /* 0x30000049ff497230 */ /* 0x000fc40000004100 */
[----:B------:R-:W-:Y:S01]  /*e640*/  FFMA.FTZ R84, R65, R72, -R84 ;  /* 0x0000004841547223 */ /* 0x000fe20000010854 */
[----:B------:R-:W-:Y:S02]  /*e650*/  HADD2.F32 R51, -RZ, R70.H1_H1 ;  /* 0x30000046ff337230 */ /* 0x000fe40000004100 */
[-C--:B------:R-:W-:Y:S01]  /*e660*/  FMUL.FTZ R70, R67, R74.reuse ;  /* 0x0000004a43467220 */ /* 0x080fe20000410000 */
[----:B------:R-:W-:Y:S02]  /*e670*/  HADD2.F32 R64, -RZ, R64.H1_H1 ;  /* 0x30000040ff407230 */ /* 0x000fe40000004100 */
[----:B------:R-:W-:Y:S01]  /*e680*/  FMUL.FTZ R74, R47, R74 ;  /* 0x0000004a2f4a7220 */ /* 0x000fe20000410000 */
[----:B------:R-:W-:Y:S02]  /*e690*/  HADD2.F32 R68, -RZ, R71.H1_H1 ;  /* 0x30000047ff447230 */ /* 0x000fe40000004100 */
[-C--:B------:R-:W-:Y:S01]  /*e6a0*/  FMUL.FTZ R65, R66, R73.reuse ;  /* 0x0000004942417220 */ /* 0x080fe20000410000 */
[----:B------:R-:W-:Y:S01]  /*e6b0*/  FFMA.FTZ R80, R69, R72, R80 ;  /* 0x0000004845507223 */ /* 0x000fe20000010050 */
[----:B------:R-:W-:Y:S01]  /*e6c0*/  FMUL.FTZ R73, R64, R73 ;  /* 0x0000004940497220 */ /* 0x000fe20000410000 */
[----:B------:R-:W-:-:S02]  /*e6d0*/  IMAD.MOV.U32 R48, RZ, RZ, R58 ;  /* 0x000000ffff307224 */ /* 0x000fc400078e003a */
[-C--:B------:R-:W-:Y:S01]  /*e6e0*/  FFMA.FTZ R47, R47, R68.reuse, -R70 ;  /* 0x000000442f2f7223 */ /* 0x080fe20000010846 */
[----:B------:R-:W-:Y:S01]  /*e6f0*/  FFMA.FTZ R67, R67, R68, R74 ;  /* 0x0000004443437223 */ /* 0x000fe2000001004a */
[-C--:B------:R-:W-:Y:S01]  /*e700*/  FFMA.FTZ R65, R64, R51.reuse, -R65 ;  /* 0x0000003340417223 */ /* 0x080fe20000010841 */
[----:B------:R-:W-:Y:S01]  /*e710*/  FFMA.FTZ R73, R66, R51, R73 ;  /* 0x0000003342497223 */ /* 0x000fe20000010049 */
[----:B------:R-:W-:Y:S01]  /*e720*/  IMAD.MOV.U32 R50, RZ, RZ, R52 ;  /* 0x000000ffff327224 */ /* 0x000fe200078e0034 */
[----:B------:R-:W-:Y:S02]  /*e730*/  F2FP.SATFINITE.E4M3.F32.PACK_AB_MERGE_C R47, R47, R84, RZ ;  /* 0x000000542f2f723e */ /* 0x000fe400048070ff */
[----:B------:R-:W-:Y:S02]  /*e740*/  F2FP.SATFINITE.E4M3.F32.PACK_AB_MERGE_C R67, R67, R80, RZ ;  /* 0x000000504343723e */ /* 0x000fe400048070ff */
[----:B------:R-:W-:Y:S01]  /*e750*/  F2FP.SATFINITE.E4M3.F32.PACK_AB_MERGE_C R47, R65, R44, R47 ;  /* 0x0000002c412f723e */ /* 0x000fe2000480702f */
[----:B------:R-:W-:Y:S01]  /*e760*/  IMAD.MOV.U32 R44, RZ, RZ, R59 ;  /* 0x000000ffff2c7224 */ /* 0x000fe200078e003b */
[----:B------:R-:W-:Y:S01]  /*e770*/  F2FP.SATFINITE.E4M3.F32.PACK_AB_MERGE_C R51, R73, R46, R67 ;  /* 0x0000002e4933723e */ /* 0x000fe20004807043 */
[----:B------:R-:W-:-:S07]  /*e780*/  IMAD.MOV.U32 R46, RZ, RZ, R57 ;  /* 0x000000ffff2e7224 */ /* 0x000fce00078e0039 */
.L_x_422:
[----:B------:R-:W-:Y:S05]  /*e790*/  BSYNC B2 ;  /* 0x0000000000027941 */ /* 0x000fea0003800000 */
.L_x_421:
[----:B------:R-:W-:-:S13]  /*e7a0*/  ISETP.GE.AND P3, PT, R55, R156, PT ;  /* 0x0000009c3700720c */ /* 0x000fda0003f66270 */
[--C-:B------:R-:W-:Y:S02]  /*e7b0*/  @!P3 SHF.R.S32.HI R57, RZ, 0x1f, R55.reuse ;  /* 0x0000001fff39b819 */ /* 0x100fe40000011437 */
[----:B------:R-:W-:-:S04]  /*e7c0*/  @!P3 IADD3 R55, P4, P5, R118, R136, R55 ;  /* 0x000000887637b210 */ /* 0x000fc80007d9e037 */
[----:B------:R-:W-:Y:S02]  /*e7d0*/  @!P3 IADD3.X R58, R4, R56, R57, P4, P5 ;  /* 0x00000038043ab210 */ /* 0x000fe400027ea439 */
[----:B------:R-:W-:-:S04]  /*e7e0*/  IADD3 R52, P4, R53, R124, RZ ;  /* 0x0000007c35347210 */ /* 0x000fc80007f9e0ff */
[----:B------:R-:W-:Y:S02]  /*e7f0*/  IADD3.X R53, R54, R125, RZ, P4, !PT ;  /* 0x0000007d36357210 */ /* 0x000fe400027fe4ff */
[----:B------:R-:W-:-:S03]  /*e800*/  @!P3 IADD3 R54, P4, R55, R124, RZ ;  /* 0x0000007c3736b210 */ /* 0x000fc60007f9e0ff */
[----:B-1----:R4:W-:Y:S02]  /*e810*/  STG.E.128 desc[UR54][R52.64], R44 ;  /* 0x0000002c34007986 */ /* 0x0029e4000c101d36 */
[----:B------:R-:W-:-:S05]  /*e820*/  @!P3 IMAD.X R55, R58, 0x1, R125, P4 ;  /* 0x000000013a37b824 */ /* 0x000fca00020e067d */
[----:B---3--:R4:W-:Y:S03]  /*e830*/  @!P3 STG.E.128 desc[UR54][R54.64], R48 ;  /* 0x000000303600b986 */ /* 0x0089e6000c101d36 */
.L_x_420:
[----:B------:R-:W-:Y:S05]  /*e840*/  BSYNC B1 ;  /* 0x0000000000017941 */ /* 0x000fea0003800000 */
.L_x_419:
[----:B------:R-:W-:-:S13]  /*e850*/  ISETP.NE.AND P3, PT, R36, RZ, PT ;  /* 0x000000ff2400720c */ /* 0x000fda0003f65270 */
[----:B------:R-:W-:Y:S05]  /*e860*/  @!P3 BRA `(.L_x_373) ;  /* 0x0000001000c0b947 */ /* 0x000fea0003800000 */
[----:B-1--4-:R-:W3:Y:S01]  /*e870*/  LDL R44, [R1+0x10] ;  /* 0x00001000012c7983 */ /* 0x012ee20000100800 */
[----:B------:R-:W-:Y:S01]  /*e880*/  IADD3 R53, P3, P4, R118, R136, R29 ;  /* 0x0000008876357210 */ /* 0x000fe20007c7e01d */
[----:B------:R-:W-:Y:S01]  /*e890*/  BSSY B1, `(.L_x_423) ;  /* 0x00000ec000017945 */ /* 0x000fe20003800000 */
[----:B---3--:R-:W-:Y:S02]  /*e8a0*/  LOP3.LUT P5, RZ, R44, 0x1, RZ, 0xc0, !PT ;  /* 0x000000012cff7812 */ /* 0x008fe400078ac0ff */
[----:B------:R-:W-:Y:S02]  /*e8b0*/  IADD3.X R44, R4, R56, R32, P3, P4 ;  /* 0x00000038042c7210 */ /* 0x000fe40001fe8420 */
[----:B------:R-:W-:Y:S02]  /*e8c0*/  SEL R162, R121, R162, !P5 ;  /* 0x000000a279a27207 */ /* 0x000fe40006800000 */
[----:B------:R-:W-:Y:S02]  /*e8d0*/  IADD3 R52, P3, R53, R124, RZ ;  /* 0x0000007c35347210 */ /* 0x000fe40007f7e0ff */
[----:B------:R-:W-:-:S03]  /*e8e0*/  SHF.R.S32.HI R45, RZ, 0x1f, R162 ;  /* 0x0000001fff2d7819 */ /* 0x000fc600000114a2 */
[----:B------:R-:W-:Y:S01]  /*e8f0*/  IMAD.X R53, R44, 0x1, R125, P3 ;  /* 0x000000012c357824 */ /* 0x000fe200018e067d */
[----:B------:R-:W-:Y:S02]  /*e900*/  LEA.HI R45, R45, R162, RZ, 0x5 ;  /* 0x000000a22d2d7211 */ /* 0x000fe400078f28ff */
[----:B------:R-:W-:Y:S02]  /*e910*/  ISETP.GE.AND P3, PT, R6, R133, PT ;  /* 0x000000850600720c */ /* 0x000fe40003f66270 */
        /* <DEDUP_REMOVED lines=17> */
[----:B-1----:R-:W-:Y:S01]  /*ea30*/  IMAD.MOV.U32 R54, RZ, RZ, R45 ;  /* 0x000000ffff367224 */ /* 0x002fe200078e002d */
[----:B------:R-:W-:Y:S01]  /*ea40*/  SHF.R.U32.HI R70, RZ, 0x10, R89 ;  /* 0x00000010ff467819 */ /* 0x000fe20000011659 */
[----:B---3--:R-:W-:Y:S01]  /*ea50*/  IMAD.MOV.U32 R62, RZ, RZ, R48 ;  /* 0x000000ffff3e7224 */ /* 0x008fe200078e0030 */
[----:B------:R-:W-:Y:S01]  /*ea60*/  LOP3.LUT R58, R89, 0xff0000ff, RZ, 0xc0, !PT ;  /* 0xff0000ff593a7812 */ /* 0x000fe200078ec0ff */
[----:B------:R-:W-:Y:S01]  /*ea70*/  IMAD.SHL.U32 R45, R57, 0x100, RZ ;  /* 0x00000100392d7824 */ /* 0x000fe200078e00ff */
[----:B------:R-:W-:Y:S01]  /*ea80*/  SHF.R.U32.HI R65, RZ, 0x8, R77 ;  /* 0x00000008ff417819 */ /* 0x000fe2000001164d */
[----:B------:R-:W-:Y:S01]  /*ea90*/  IMAD.MOV.U32 R57, RZ, RZ, R46 ;  /* 0x000000ffff397224 */ /* 0x000fe200078e002e */
[----:B------:R-:W-:Y:S01]  /*eaa0*/  SHF.R.U32.HI R64, RZ, 0x8, R79 ;  /* 0x00000008ff407819 */ /* 0x000fe2000001164f */
[----:B------:R-:W-:Y:S01]  /*eab0*/  IMAD.U32 R46, R70, 0x10000, RZ ;  /* 0x00010000462e7824 */ /* 0x000fe200078e00ff */
[----:B------:R-:W-:Y:S01]  /*eac0*/  SHF.R.U32.HI R68, RZ, 0x8, R91 ;  /* 0x00000008ff447819 */ /* 0x000fe2000001165b */
[----:B------:R-:W-:Y:S01]  /*ead0*/  IMAD.SHL.U32 R48, R65, 0x100, RZ ;  /* 0x0000010041307824 */ /* 0x000fe200078e00ff */
[----:B------:R-:W-:Y:S01]  /*eae0*/  LOP3.LUT R45, R58, 0xff00, R45, 0xf8, !PT ;  /* 0x0000ff003a2d7812 */ /* 0x000fe200078ef82d */
[----:B------:R-:W-:Y:S01]  /*eaf0*/  IMAD.SHL.U32 R58, R64, 0x100, RZ ;  /* 0x00000100403a7824 */ /* 0x000fe200078e00ff */
[----:B------:R-:W-:Y:S01]  /*eb00*/  MOV R60, R44 ;  /* 0x0000002c003c7202 */ /* 0x000fe20000000f00 */
[----:B------:R-:W-:Y:S01]  /*eb10*/  IMAD.SHL.U32 R44, R68, 0x100, RZ ;  /* 0x00000100442c7824 */ /* 0x000fe200078e00ff */
[----:B------:R-:W-:-:S02]  /*eb20*/  SHF.R.U32.HI R66, RZ, 0x10, R91 ;  /* 0x00000010ff427819 */ /* 0x000fc4000001165b */
[----:B------:R-:W-:Y:S02]  /*eb30*/  LOP3.LUT R61, R77, 0xff0000ff, RZ, 0xc0, !PT ;  /* 0xff0000ff4d3d7812 */ /* 0x000fe400078ec0ff */
[----:B------:R-:W-:Y:S02]  /*eb40*/  LOP3.LUT R63, R79, 0xff0000ff, RZ, 0xc0, !PT ;  /* 0xff0000ff4f3f7812 */ /* 0x000fe400078ec0ff */
[----:B------:R-:W-:Y:S02]  /*eb50*/  LOP3.LUT R59, R91, 0xff0000ff, RZ, 0xc0, !PT ;  /* 0xff0000ff5b3b7812 */ /* 0x000fe400078ec0ff */
[----:B------:R-:W-:Y:S02]  /*eb60*/  LOP3.LUT R46, R45, 0xff0000, R46, 0xf8, !PT ;  /* 0x00ff00002d2e7812 */ /* 0x000fe400078ef82e */
[----:B------:R-:W-:Y:S02]  /*eb70*/  LOP3.LUT R48, R61, 0xff00, R48, 0xf8, !PT ;  /* 0x0000ff003d307812 */ /* 0x000fe400078ef830 */
[----:B------:R-:W-:-:S02]  /*eb80*/  LOP3.LUT R68, R63, 0xff00, R58, 0xf8, !PT ;  /* 0x0000ff003f447812 */ /* 0x000fc400078ef83a */
[----:B------:R-:W-:Y:S02]  /*eb90*/  SHF.L.U32 R45, R66, 0x10, RZ ;  /* 0x00000010422d7819 */ /* 0x000fe400000006ff */
[----:B------:R-:W-:Y:S02]  /*eba0*/  LOP3.LUT R44, R59, 0xff00, R44, 0xf8, !PT ;  /* 0x0000ff003b2c7812 */ /* 0x000fe400078ef82c */
[----:B------:R-:W-:Y:S02]  /*ebb0*/  F2FP.F16.E4M3.UNPACK_B R66, R150.H1 ;  /* 0x00000096ff42723e */ /* 0x000fe400030006ff */
[----:B------:R-:W-:Y:S02]  /*ebc0*/  F2FP.F16.E4M3.UNPACK_B R63, R62.H1 ;  /* 0x0000003eff3f723e */ /* 0x000fe400030006ff */
[----:B------:R-:W-:Y:S02]  /*ebd0*/  F2FP.F16.E4M3.UNPACK_B R61, R60.H1 ;  /* 0x0000003cff3d723e */ /* 0x000fe400030006ff */
[----:B------:R-:W-:Y:S01]  /*ebe0*/  LOP3.LUT R44, R44, 0xff0000, R45, 0xf8, !PT ;  /* 0x00ff00002c2c7812 */ /* 0x000fe200078ef82d */
[----:B------:R-:W-:Y:S01]  /*ebf0*/  HADD2.F32 R45, -RZ, R66.H0_H0 ;  /* 0x20000042ff2d7230 */ /* 0x000fe20000004100 */
[----:B------:R-:W-:Y:S01]  /*ec00*/  F2FP.F16.E4M3.UNPACK_B R64, R154.H1 ;  /* 0x0000009aff40723e */ /* 0x000fe200030006ff */
[----:B------:R-:W-:Y:S01]  /*ec10*/  HADD2.F32 R59, -RZ, R63.H0_H0 ;  /* 0x2000003fff3b7230 */ /* 0x000fe20000004100 */
[----:B------:R-:W-:Y:S01]  /*ec20*/  SHF.R.U32.HI R67, RZ, 0x10, R77 ;  /* 0x00000010ff437819 */ /* 0x000fe2000001164d */
[----:B------:R-:W-:Y:S01]  /*ec30*/  HADD2.F32 R58, -RZ, R61.H0_H0 ;  /* 0x2000003dff3a7230 */ /* 0x000fe20000004100 */
[----:B------:R-:W-:Y:S01]  /*ec40*/  SHF.R.U32.HI R69, RZ, 0x10, R79 ;  /* 0x00000010ff457819 */ /* 0x000fe2000001164f */
[----:B------:R-:W-:-:S02]  /*ec50*/  HADD2.F32 R65, -RZ, R64.H0_H0 ;  /* 0x20000040ff417230 */ /* 0x000fc40000004100 */
[-C--:B------:R-:W-:Y:S01]  /*ec60*/  FMUL.FTZ R71, R59, R45.reuse ;  /* 0x0000002d3b477220 */ /* 0x080fe20000410000 */
[----:B------:R-:W-:Y:S02]  /*ec70*/  IMAD.U32 R67, R67, 0x10000, RZ ;  /* 0x0001000043437824 */ /* 0x000fe400078e00ff */
[C---:B------:R-:W-:Y:S01]  /*ec80*/  FMUL.FTZ R70, R58.reuse, R45 ;  /* 0x0000002d3a467220 */ /* 0x040fe20000410000 */
[----:B------:R-:W-:Y:S02]  /*ec90*/  IMAD.U32 R69, R69, 0x10000, RZ ;  /* 0x0001000045457824 */ /* 0x000fe400078e00ff */
[-C--:B------:R-:W-:Y:S01]  /*eca0*/  FFMA.FTZ R58, R58, R65.reuse, -R71 ;  /* 0x000000413a3a7223 */ /* 0x080fe20000010847 */
[----:B------:R-:W-:Y:S02]  /*ecb0*/  HADD2.F32 R61, -RZ, R61.H1_H1 ;  /* 0x3000003dff3d7230 */ /* 0x000fe40000004100 */
[----:B------:R-:W-:Y:S01]  /*ecc0*/  FFMA.FTZ R59, R59, R65, R70 ;  /* 0x000000413b3b7223 */ /* 0x000fe20000010046 */
[----:B------:R-:W-:Y:S01]  /*ecd0*/  HADD2.F32 R65, -RZ, R66.H1_H1 ;  /* 0x30000042ff417230 */ /* 0x000fe20000004100 */
[----:B------:R-:W-:Y:S01]  /*ece0*/  LOP3.LUT R48, R48, 0xff0000, R67, 0xf8, !PT ;  /* 0x00ff000030307812 */ /* 0x000fe200078ef843 */
[----:B------:R-:W-:Y:S01]  /*ecf0*/  HADD2.F32 R66, -RZ, R63.H1_H1 ;  /* 0x3000003fff427230 */ /* 0x000fe20000004100 */
[----:B------:R-:W-:Y:S01]  /*ed00*/  F2FP.F16.E4M3.UNPACK_B R150, R150 ;  /* 0x00000096ff96723e */ /* 0x000fe200020006ff */
[----:B------:R-:W-:Y:S01]  /*ed10*/  HADD2.F32 R67, -RZ, R64.H1_H1 ;  /* 0x30000040ff437230 */ /* 0x000fe20000004100 */
[----:B------:R-:W-:-:S02]  /*ed20*/  F2FP.F16.E4M3.UNPACK_B R63, R62 ;  /* 0x0000003eff3f723e */ /* 0x000fc400020006ff */
[----:B------:R-:W-:Y:S01]  /*ed30*/  F2FP.F16.E4M3.UNPACK_B R64, R60 ;  /* 0x0000003cff40723e */ /* 0x000fe200020006ff */
[-C--:B------:R-:W-:Y:S01]  /*ed40*/  FMUL.FTZ R60, R66, R65.reuse ;  /* 0x00000041423c7220 */ /* 0x080fe20000410000 */
[----:B------:R-:W-:Y:S01]  /*ed50*/  LOP3.LUT R45, R68, 0xff0000, R69, 0xf8, !PT ;  /* 0x00ff0000442d7812 */ /* 0x000fe200078ef845 */
[C---:B------:R-:W-:Y:S01]  /*ed60*/  FMUL.FTZ R69, R61.reuse, R65 ;  /* 0x000000413d457220 */ /* 0x040fe20000410000 */
[----:B------:R-:W-:Y:S01]  /*ed70*/  F2FP.F16.E4M3.UNPACK_B R154, R154 ;  /* 0x0000009aff9a723e */ /* 0x000fe200020006ff */
[----:B------:R-:W-:Y:S02]  /*ed80*/  HADD2.F32 R68, -RZ, R150.H0_H0 ;  /* 0x20000096ff447230 */ /* 0x000fe40000004100 */
[-C--:B------:R-:W-:Y:S01]  /*ed90*/  FFMA.FTZ R61, R61, R67.reuse, -R60 ;  /* 0x000000433d3d7223 */ /* 0x080fe2000001083c */
[----:B------:R-:W-:Y:S02]  /*eda0*/  HADD2.F32 R65, -RZ, R63.H0_H0 ;  /* 0x2000003fff417230 */ /* 0x000fe40000004100 */
[----:B------:R-:W-:Y:S01]  /*edb0*/  FFMA.FTZ R60, R66, R67, R69 ;  /* 0x00000043423c7223 */ /* 0x000fe20000010045 */
        /* <DEDUP_REMOVED lines=10> */
[----:B------:R-:W-:Y:S01]  /*ee60*/  F2FP.F16.E4M3.UNPACK_B R68, R50.H1 ;  /* 0x00000032ff44723e */ /* 0x000fe200030006ff */
[----:B------:R-:W-:-:S02]  /*ee70*/  HADD2.F32 R154, -RZ, R154.H1_H1 ;  /* 0x3000009aff9a7230 */ /* 0x000fc40000004100 */
[CC--:B------:R-:W-:Y:S01]  /*ee80*/  FMUL.FTZ R65, R67.reuse, R150.reuse ;  /* 0x0000009643417220 */ /* 0x0c0fe20000410000 */
[C---:B------:R-:W-:Y:S01]  /*ee90*/  FMUL.FTZ R150, R64.reuse, R150 ;  /* 0x0000009640967220 */ /* 0x040fe20000410000 */
[----:B------:R-:W-:Y:S01]  /*eea0*/  F2FP.F16.E4M3.UNPACK_B R70, R155.H1 ;  /* 0x0000009bff46723e */ /* 0x000fe200030006ff */
[----:B------:R-:W-:Y:S01]  /*eeb0*/  HADD2.F32 R74, -RZ, R71.H0_H0 ;  /* 0x20000047ff4a7230 */ /* 0x000fe20000004100 */
[----:B------:R-:W-:Y:S01]  /*eec0*/  F2FP.F16.E4M3.UNPACK_B R66, R57.H1 ;  /* 0x00000039ff42723e */ /* 0x000fe200030006ff */
[----:B------:R-:W-:Y:S02]  /*eed0*/  HADD2.F32 R69, -RZ, R68.H0_H0 ;  /* 0x20000044ff457230 */ /* 0x000fe40000004100 */
[-C--:B------:R-:W-:Y:S01]  /*eee0*/  FFMA.FTZ R65, R64, R154.reuse, -R65 ;  /* 0x0000009a40417223 */ /* 0x080fe20000010841 */
[----:B------:R-:W-:Y:S01]  /*eef0*/  FFMA.FTZ R64, R67, R154, R150 ;  /* 0x0000009a43407223 */ /* 0x000fe20000010096 */
[----:B------:R-:W-:Y:S01]  /*ef00*/  HADD2.F32 R72, -RZ, R70.H0_H0 ;  /* 0x20000046ff487230 */ /* 0x000fe20000004100 */
[----:B------:R-:W-:Y:S01]  /*ef10*/  F2FP.F16.E4M3.UNPACK_B R153, R153 ;  /* 0x00000099ff99723e */ /* 0x000fe200020006ff */
[----:B------:R-:W-:-:S02]  /*ef20*/  HADD2.F32 R67, -RZ, R66.H0_H0 ;  /* 0x20000042ff437230 */ /* 0x000fc40000004100 */
[-C--:B------:R-:W-:Y:S01]  /*ef30*/  FMUL.FTZ R76, R69, R74.reuse ;  /* 0x0000004a454c7220 */ /* 0x080fe20000410000 */
[----:B------:R-:W-:Y:S01]  /*ef40*/  HADD2.F32 R71, -RZ, R71.H1_H1 ;  /* 0x30000047ff477230 */ /* 0x000fe20000004100 */
[----:B------:R-:W-:Y:S01]  /*ef50*/  F2FP.F16.E4M3.UNPACK_B R57, R57 ;  /* 0x00000039ff39723e */ /* 0x000fe200020006ff */
[----:B------:R-:W-:Y:S02]  /*ef60*/  HADD2.F32 R68, -RZ, R68.H1_H1 ;  /* 0x30000044ff447230 */ /* 0x000fe40000004100 */
[C---:B------:R-:W-:Y:S01]  /*ef70*/  FMUL.FTZ R74, R67.reuse, R74 ;  /* 0x0000004a434a7220 */ /* 0x040fe20000410000 */
[-C--:B------:R-:W-:Y:S01]  /*ef80*/  FFMA.FTZ R76, R67, R72.reuse, -R76 ;  /* 0x00000048434c7223 */ /* 0x080fe2000001084c */
[----:B------:R-:W-:Y:S01]  /*ef90*/  HADD2.F32 R66, -RZ, R66.H1_H1 ;  /* 0x30000042ff427230 */ /* 0x000fe20000004100 */
[----:B------:R-:W-:Y:S01]  /*efa0*/  F2FP.F16.E4M3.UNPACK_B R155, R155 ;  /* 0x0000009bff9b723e */ /* 0x000fe200020006ff */
[----:B------:R-:W-:Y:S02]  /*efb0*/  HADD2.F32 R67, -RZ, R70.H1_H1 ;  /* 0x30000046ff437230 */ /* 0x000fe40000004100 */
[-C--:B------:R-:W-:Y:S01]  /*efc0*/  FMUL.FTZ R73, R68, R71.reuse ;  /* 0x0000004744497220 */ /* 0x080fe20000410000 */
[----:B------:R-:W-:Y:S01]  /*efd0*/  FFMA.FTZ R74, R69, R72, R74 ;  /* 0x00000048454a7223 */ /* 0x000fe2000001004a */
[----:B------:R-:W-:Y:S01]  /*efe0*/  FMUL.FTZ R71, R66, R71 ;  /* 0x0000004742477220 */ /* 0x000fe20000410000 */
[----:B------:R-:W-:-:S02]  /*eff0*/  HADD2.F32 R69, -RZ, R153.H0_H0 ;  /* 0x20000099ff457230 */ /* 0x000fc40000004100 */
[-C--:B------:R-:W-:Y:S01]  /*f000*/  FFMA.FTZ R73, R66, R67.reuse, -R73 ;  /* 0x0000004342497223 */ /* 0x080fe20000010849 */
[----:B------:R-:W-:Y:S01]  /*f010*/  F2FP.F16.E4M3.UNPACK_B R66, R50 ;  /* 0x00000032ff42723e */ /* 0x000fe200020006ff */
[----:B------:R-:W-:Y:S01]  /*f020*/  FFMA.FTZ R75, R68, R67, R71 ;  /* 0x00000043444b7223 */ /* 0x000fe20000010047 */
[----:B------:R-:W-:Y:S01]  /*f030*/  HADD2.F32 R153, -RZ, R153.H1_H1 ;  /* 0x30000099ff997230 */ /* 0x000fe20000004100 */
[----:B------:R-:W-:Y:S01]  /*f040*/  F2FP.SATFINITE.E4M3.F32.PACK_AB_MERGE_C R58, R61, R58, RZ ;  /* 0x0000003a3d3a723e */ /* 0x000fe200048070ff */
[--C-:B------:R-:W-:Y:S01]  /*f050*/  HADD2.F32 R50, -RZ, R57.reuse.H0_H0 ;  /* 0x20000039ff327230 */ /* 0x100fe20000004100 */
[----:B------:R-:W-:Y:S01]  /*f060*/  F2FP.SATFINITE.E4M3.F32.PACK_AB_MERGE_C R60, R60, R59, RZ ;  /* 0x0000003b3c3c723e */ /* 0x000fe200048070ff */
[--C-:B------:R-:W-:Y:S01]  /*f070*/  HADD2.F32 R67, -RZ, R66.reuse.H0_H0 ;  /* 0x20000042ff437230 */ /* 0x100fe20000004100 */
[----:B------:R-:W-:Y:S01]  /*f080*/  F2FP.SATFINITE.E4M3.F32.PACK_AB_MERGE_C R59, R65, R62, R58 ;  /* 0x0000003e413b723e */ /* 0x000fe2000480703a */
[----:B------:R-:W-:Y:S02]  /*f090*/  HADD2.F32 R66, -RZ, R66.H1_H1 ;  /* 0x30000042ff427230 */ /* 0x000fe40000004100 */
[----:B------:R-:W-:Y:S01]  /*f0a0*/  FMUL.FTZ R70, R50, R69 ;  /* 0x0000004532467220 */ /* 0x000fe20000410000 */
[----:B------:R-:W-:-:S02]  /*f0b0*/  HADD2.F32 R57, -RZ, R57.H1_H1 ;  /* 0x30000039ff397230 */ /* 0x000fc40000004100 */
[----:B------:R-:W-:Y:S01]  /*f0c0*/  FMUL.FTZ R71, R67, R69 ;  /* 0x0000004543477220 */ /* 0x000fe20000410000 */
[--C-:B------:R-:W-:Y:S02]  /*f0d0*/  HADD2.F32 R68, -RZ, R155.reuse.H0_H0 ;  /* 0x2000009bff447230 */ /* 0x100fe40000004100 */
[-C--:B------:R-:W-:Y:S01]  /*f0e0*/  FMUL.FTZ R72, R66, R153.reuse ;  /* 0x0000009942487220 */ /* 0x080fe20000410000 */
[----:B------:R-:W-:Y:S02]  /*f0f0*/  HADD2.F32 R155, -RZ, R155.H1_H1 ;  /* 0x3000009bff9b7230 */ /* 0x000fe40000004100 */
[----:B------:R-:W-:Y:S01]  /*f100*/  FMUL.FTZ R153, R57, R153 ;  /* 0x0000009939997220 */ /* 0x000fe20000410000 */
[----:B------:R-:W-:Y:S01]  /*f110*/  F2FP.F16.E4M3.UNPACK_B R62, R48 ;  /* 0x00000030ff3e723e */ /* 0x000fe200020006ff */
[----:B------:R-:W-:Y:S01]  /*f120*/  FFMA.FTZ R71, R50, R68, -R71 ;  /* 0x0000004432477223 */ /* 0x000fe20000010847 */
[----:B------:R-:W-:Y:S01]  /*f130*/  F2FP.F16.E4M3.UNPACK_B R61, R54 ;  /* 0x00000036ff3d723e */ /* 0x000fe200020006ff */
[----:B------:R-:W-:Y:S01]  /*f140*/  FFMA.FTZ R153, R66, R155, R153 ;  /* 0x0000009b42997223 */ /* 0x000fe20000010099 */
[----:B------:R-:W-:Y:S01]  /*f150*/  F2FP.F16.E4M3.UNPACK_B R66, R49 ;  /* 0x00000031ff42723e */ /* 0x000fe200020006ff */
[----:B------:R-:W-:Y:S01]  /*f160*/  FFMA.FTZ R50, R67, R68, R70 ;  /* 0x0000004443327223 */ /* 0x000fe20000010046 */
[----:B------:R-:W-:Y:S01]  /*f170*/  F2FP.SATFINITE.E4M3.F32.PACK_AB_MERGE_C R58, R64, R63, R60 ;  /* 0x0000003f403a723e */ /* 0x000fe2000480703c */
[----:B------:R-:W-:Y:S01]  /*f180*/  HADD2.F32 R67, -RZ, R62.H0_H0 ;  /* 0x2000003eff437230 */ /* 0x000fe20000004100 */
[----:B------:R-:W-:Y:S01]  /*f190*/  F2FP.F16.E4M3.UNPACK_B R64, R46 ;  /* 0x0000002eff40723e */ /* 0x000fe200020006ff */
[----:B------:R-:W-:-:S02]  /*f1a0*/  HADD2.F32 R63, -RZ, R66.H0_H0 ;  /* 0x20000042ff3f7230 */ /* 0x000fc40000004100 */
[----:B------:R-:W-:Y:S01]  /*f1b0*/  FFMA.FTZ R72, R57, R155, -R72 ;  /* 0x0000009b39487223 */ /* 0x000fe20000010848 */
[--C-:B------:R-:W-:Y:S01]  /*f1c0*/  HADD2.F32 R60, -RZ, R61.reuse.H0_H0 ;  /* 0x2000003dff3c7230 */ /* 0x100fe20000004100 */
[----:B------:R-:W-:Y:S01]  /*f1d0*/  F2FP.SATFINITE.E4M3.F32.PACK_AB_MERGE_C R57, R73, R76, RZ ;  /* 0x0000004c4939723e */ /* 0x000fe200048070ff */
[----:B------:R-:W-:Y:S02]  /*f1e0*/  HADD2.F32 R65, -RZ, R64.H0_H0 ;  /* 0x20000040ff417230 */ /* 0x000fe40000004100 */
[-C--:B------:R-:W-:Y:S01]  /*f1f0*/  FMUL.FTZ R69, R63, R67.reuse ;  /* 0x000000433f457220 */ /* 0x080fe20000410000 */
[----:B------:R-:W-:Y:S02]  /*f200*/  HADD2.F32 R66, -RZ, R66.H1_H1 ;  /* 0x30000042ff427230 */ /* 0x000fe40000004100 */
[----:B------:R-:W-:Y:S01]  /*f210*/  FMUL.FTZ R68, R60, R67 ;  /* 0x000000433c447220 */ /* 0x000fe20000410000 */
[----:B------:R-:W-:Y:S01]  /*f220*/  HADD2.F32 R67, -RZ, R62.H1_H1 ;  /* 0x3000003eff437230 */ /* 0x000fe20000004100 */
[----:B------:R-:W-:Y:S01]  /*f230*/  F2FP.SATFINITE.E4M3.F32.PACK_AB_MERGE_C R57, R72, R71, R57 ;  /* 0x000000474839723e */ /* 0x000fe20004807039 */
[----:B------:R-:W-:-:S02]  /*f240*/  HADD2.F32 R62, -RZ, R61.H1_H1 ;  /* 0x3000003dff3e7230 */ /* 0x000fc40000004100 */
[-C--:B------:R-:W-:Y:S01]  /*f250*/  FFMA.FTZ R60, R60, R65.reuse, -R69 ;  /* 0x000000413c3c7223 */ /* 0x080fe20000010845 */
[----:B------:R-:W-:Y:S01]  /*f260*/  FFMA.FTZ R61, R63, R65, R68 ;  /* 0x000000413f3d7223 */ /* 0x000fe20000010044 */
[----:B------:R-:W-:Y:S02]  /*f270*/  HADD2.F32 R65, -RZ, R64.H1_H1 ;  /* 0x30000040ff417230 */ /* 0x000fe40000004100 */
[-C--:B------:R-:W-:Y:S01]  /*f280*/  FMUL.FTZ R69, R66, R67.reuse ;  /* 0x0000004342457220 */ /* 0x080fe20000410000 */
[C---:B------:R-:W-:Y:S01]  /*f290*/  FMUL.FTZ R71, R62.reuse, R67 ;  /* 0x000000433e477220 */ /* 0x040fe20000410000 */
[----:B------:R-:W-:Y:S02]  /*f2a0*/  F2FP.F16.E4M3.UNPACK_B R63, R49.H1 ;  /* 0x00000031ff3f723e */ /* 0x000fe400030006ff */
[----:B------:R-:W-:Y:S01]  /*f2b0*/  F2FP.F16.E4M3.UNPACK_B R67, R48.H1 ;  /* 0x00000030ff43723e */ /* 0x000fe200030006ff */
[----:B------:R-:W-:Y:S01]  /*f2c0*/  FFMA.FTZ R49, R62, R65, -R69 ;  /* 0x000000413e317223 */ /* 0x000fe20000010845 */
[----:B------:R-:W-:Y:S01]  /*f2d0*/  F2FP.F16.E4M3.UNPACK_B R54, R54.H1 ;  /* 0x00000036ff36723e */ /* 0x000fe200030006ff */
[----:B------:R-:W-:Y:S01]  /*f2e0*/  HADD2.F32 R64, -RZ, R63.H0_H0 ;  /* 0x2000003fff407230 */ /* 0x000fe20000004100 */
[----:B------:R-:W-:Y:S01]  /*f2f0*/  F2FP.F16.E4M3.UNPACK_B R46, R46.H1 ;  /* 0x0000002eff2e723e */ /* 0x000fe200030006ff */
[----:B------:R-:W-:-:S02]  /*f300*/  HADD2.F32 R69, -RZ, R67.H0_H0 ;  /* 0x20000043ff457230 */ /* 0x000fc40000004100 */
[----:B------:R-:W-:Y:S01]  /*f310*/  FFMA.FTZ R48, R66, R65, R71 ;  /* 0x0000004142307223 */ /* 0x000fe20000010047 */
[----:B------:R-:W-:Y:S01]  /*f320*/  HADD2.F32 R62, -RZ, R54.H0_H0 ;  /* 0x20000036ff3e7230 */ /* 0x000fe20000004100 */
        /* <DEDUP_REMOVED lines=8> */
[----:B------:R-:W-:Y:S01]  /*f3b0*/  FFMA.FTZ R73, R64, R65, R69 ;  /* 0x0000004140497223 */ /* 0x000fe20000010045 */
[----:B------:R-:W-:Y:S02]  /*f3c0*/  HADD2.F32 R66, -RZ, R46.H1_H1 ;  /* 0x3000002eff427230 */ /* 0x000fe40000004100 */
[----:B------:R-:W-:Y:S01]  /*f3d0*/  FMUL.FTZ R64, R54, R67 ;  /* 0x0000004336407220 */ /* 0x000fe20000410000 */
[----:B------:R-:W-:Y:S01]  /*f3e0*/  F2FP.F16.E4M3.UNPACK_B R69, R45.H1 ;  /* 0x0000002dff45723e */ /* 0x000fe200030006ff */
[C---:B------:R-:W-:Y:S01]  /*f3f0*/  FMUL.FTZ R75, R63.reuse, R67 ;  /* 0x000000433f4b7220 */ /* 0x040fe20000410000 */
[----:B------:R-:W-:Y:S01]  /*f400*/  FFMA.FTZ R72, R62, R65, -R71 ;  /* 0x000000413e487223 */ /* 0x000fe20000010847 */
[-C--:B------:R-:W-:Y:S01]  /*f410*/  FFMA.FTZ R74, R63, R66.reuse, R64 ;  /* 0x000000423f4a7223 */ /* 0x080fe20000010040 */
[----:B------:R-:W-:Y:S01]  /*f420*/  F2FP.F16.E4M3.UNPACK_B R63, R51.H1 ;  /* 0x00000033ff3f723e */ /* 0x000fe200030006ff */
[----:B------:R-:W-:Y:S01]  /*f430*/  HADD2.F32 R71, -RZ, R69.H0_H0 ;  /* 0x20000045ff477230 */ /* 0x000fe20000004100 */
[----:B------:R-:W-:Y:S01]  /*f440*/  F2FP.F16.E4M3.UNPACK_B R46, R47 ;  /* 0x0000002fff2e723e */ /* 0x000fe200020006ff */
[----:B------:R-:W-:Y:S01]  /*f450*/  FFMA.FTZ R75, R54, R66, -R75 ;  /* 0x00000042364b7223 */ /* 0x000fe2000001084b */
[----:B------:R-:W-:-:S02]  /*f460*/  F2FP.F16.E4M3.UNPACK_B R68, R45 ;  /* 0x0000002dff44723e */ /* 0x000fc400020006ff */
[----:B------:R-:W-:Y:S01]  /*f470*/  F2FP.F16.E4M3.UNPACK_B R62, R51 ;  /* 0x00000033ff3e723e */ /* 0x000fe200020006ff */
[----:B------:R-:W-:Y:S01]  /*f480*/  HADD2.F32 R51, -RZ, R46.H0_H0 ;  /* 0x2000002eff337230 */ /* 0x000fe20000004100 */
[----:B------:R-:W-:Y:S01]  /*f490*/  F2FP.F16.E4M3.UNPACK_B R47, R47.H1 ;  /* 0x0000002fff2f723e */ /* 0x000fe200030006ff */
[----:B------:R-:W-:Y:S01]  /*f4a0*/  HADD2.F32 R70, -RZ, R68.H0_H0 ;  /* 0x20000044ff467230 */ /* 0x000fe20000004100 */
[-C--:B------:R-:W-:Y:S01]  /*f4b0*/  F2FP.F16.E4M3.UNPACK_B R45, R44.reuse ;  /* 0x0000002cff2d723e */ /* 0x080fe200020006ff */
[----:B------:R-:W-:Y:S01]  /*f4c0*/  HADD2.F32 R64, -RZ, R62.H0_H0 ;  /* 0x2000003eff407230 */ /* 0x000fe20000004100 */
[----:B------:R-:W-:Y:S01]  /*f4d0*/  F2FP.F16.E4M3.UNPACK_B R65, R44.H1 ;  /* 0x0000002cff41723e */ /* 0x000fe200030006ff */
[----:B------:R-:W-:Y:S02]  /*f4e0*/  HADD2.F32 R44, -RZ, R63.H0_H0 ;  /* 0x2000003fff2c7230 */ /* 0x000fe40000004100 */
[----:B------:R-:W-:Y:S01]  /*f4f0*/  FMUL.FTZ R77, R51, R70 ;  /* 0x00000046334d7220 */ /* 0x000fe20000410000 */
[----:B------:R-:W-:-:S02]  /*f500*/  HADD2.F32 R54, -RZ, R47.H0_H0 ;  /* 0x2000002fff367230 */ /* 0x000fc40000004100 */
[----:B------:R-:W-:Y:S01]  /*f510*/  FMUL.FTZ R76, R64, R70 ;  /* 0x00000046404c7220 */ /* 0x000fe20000410000 */
[----:B------:R-:W-:Y:S02]  /*f520*/  HADD2.F32 R67, -RZ, R65.H0_H0 ;  /* 0x20000041ff437230 */ /* 0x000fe40000004100 */
[-C--:B------:R-:W-:Y:S01]  /*f530*/  FMUL.FTZ R79, R44, R71.reuse ;  /* 0x000000472c4f7220 */ /* 0x080fe20000410000 */
[----:B------:R-:W-:Y:S02]  /*f540*/  HADD2.F32 R66, -RZ, R45.H0_H0 ;  /* 0x2000002dff427230 */ /* 0x000fe40000004100 */
[C---:B------:R-:W-:Y:S01]  /*f550*/  FMUL.FTZ R71, R54.reuse, R71 ;  /* 0x0000004736477220 */ /* 0x040fe20000410000 */
[----:B------:R-:W-:Y:S02]  /*f560*/  HADD2.F32 R63, -RZ, R63.H1_H1 ;  /* 0x3000003fff3f7230 */ /* 0x000fe40000004100 */
[----:B------:R-:W-:Y:S01]  /*f570*/  FFMA.FTZ R79, R54, R67, -R79 ;  /* 0x00000043364f7223 */ /* 0x000fe2000001084f */
[----:B------:R-:W-:-:S02]  /*f580*/  HADD2.F32 R54, -RZ, R69.H1_H1 ;  /* 0x30000045ff367230 */ /* 0x000fc40000004100 */
[-C--:B------:R-:W-:Y:S01]  /*f590*/  FFMA.FTZ R76, R51, R66.reuse, -R76 ;  /* 0x00000042334c7223 */ /* 0x080fe2000001084c */
[----:B------:R-:W-:Y:S02]  /*f5a0*/  HADD2.F32 R47, -RZ, R47.H1_H1 ;  /* 0x3000002fff2f7230 */ /* 0x000fe40000004100 */
[----:B------:R-:W-:Y:S01]  /*f5b0*/  FFMA.FTZ R77, R64, R66, R77 ;  /* 0x00000042404d7223 */ /* 0x000fe2000001004d */
[----:B------:R-:W-:Y:S01]  /*f5c0*/  FFMA.FTZ R71, R44, R67, R71 ;  /* 0x000000432c477223 */ /* 0x000fe20000010047 */
[----:B------:R-:W-:Y:S02]  /*f5d0*/  HADD2.F32 R62, -RZ, R62.H1_H1 ;  /* 0x3000003eff3e7230 */ /* 0x000fe40000004100 */
[-C--:B------:R-:W-:Y:S01]  /*f5e0*/  FMUL.FTZ R64, R63, R54.reuse ;  /* 0x000000363f407220 */ /* 0x080fe20000410000 */
[----:B------:R-:W-:Y:S02]  /*f5f0*/  HADD2.F32 R51, -RZ, R68.H1_H1 ;  /* 0x30000044ff337230 */ /* 0x000fe40000004100 */
[----:B------:R-:W-:Y:S01]  /*f600*/  FMUL.FTZ R54, R47, R54 ;  /* 0x000000362f367220 */ /* 0x000fe20000410000 */
[----:B------:R-:W-:Y:S01]  /*f610*/  HADD2.F32 R46, -RZ, R46.H1_H1 ;  /* 0x3000002eff2e7230 */ /* 0x000fe20000004100 */
[----:B------:R-:W-:Y:S01]  /*f620*/  F2FP.SATFINITE.E4M3.F32.PACK_AB_MERGE_C R72, R75, R72, RZ ;  /* 0x000000484b48723e */ /* 0x000fe200048070ff */
[----:B------:R-:W-:-:S02]  /*f630*/  HADD2.F32 R44, -RZ, R65.H1_H1 ;  /* 0x30000041ff2c7230 */ /* 0x000fc40000004100 */
[-C--:B------:R-:W-:Y:S01]  /*f640*/  FMUL.FTZ R65, R62, R51.reuse ;  /* 0x000000333e417220 */ /* 0x080fe20000410000 */
[----:B------:R-:W-:Y:S02]  /*f650*/  HADD2.F32 R45, -RZ, R45.H1_H1 ;  /* 0x3000002dff2d7230 */ /* 0x000fe40000004100 */
[----:B------:R-:W-:Y:S01]  /*f660*/  FMUL.FTZ R51, R46, R51 ;  /* 0x000000332e337220 */ /* 0x000fe20000410000 */
[----:B------:R-:W-:Y:S01]  /*f670*/  F2FP.SATFINITE.E4M3.F32.PACK_AB_MERGE_C R73, R74, R73, RZ ;  /* 0x000000494a49723e */ /* 0x000fe200048070ff */
[-C--:B------:R-:W-:Y:S01]  /*f680*/  FFMA.FTZ R64, R47, R44.reuse, -R64 ;  /* 0x0000002c2f407223 */ /* 0x080fe20000010840 */
[----:B------:R-:W-:Y:S01]  /*f690*/  FFMA.FTZ R54, R63, R44, R54 ;  /* 0x0000002c3f367223 */ /* 0x000fe20000010036 */
[-C--:B------:R-:W-:Y:S01]  /*f6a0*/  FFMA.FTZ R65, R46, R45.reuse, -R65 ;  /* 0x0000002d2e417223 */ /* 0x080fe20000010841 */
[----:B------:R-:W-:Y:S01]  /*f6b0*/  FFMA.FTZ R62, R62, R45, R51 ;  /* 0x0000002d3e3e7223 */ /* 0x000fe20000010033 */
[----:B------:R-:W-:Y:S01]  /*f6c0*/  F2FP.SATFINITE.E4M3.F32.PACK_AB_MERGE_C R45, R49, R60, R72 ;  /* 0x0000003c312d723e */ /* 0x000fe20004807048 */
[----:B------:R-:W-:Y:S01]  /*f6d0*/  IMAD.MOV.U32 R44, RZ, RZ, R59 ;  /* 0x000000ffff2c7224 */ /* 0x000fe200078e003b */
[----:B------:R-:W-:Y:S01]  /*f6e0*/  F2FP.SATFINITE.E4M3.F32.PACK_AB_MERGE_C R64, R64, R79, RZ ;  /* 0x0000004f4040723e */ /* 0x000fe200048070ff */
[----:B------:R-:W-:Y:S01]  /*f6f0*/  IMAD.MOV.U32 R46, RZ, RZ, R57 ;  /* 0x000000ffff2e7224 */ /* 0x000fe200078e0039 */
[----:B------:R-:W-:-:S02]  /*f700*/  F2FP.SATFINITE.E4M3.F32.PACK_AB_MERGE_C R54, R54, R71, RZ ;  /* 0x000000473636723e */ /* 0x000fc400048070ff */
[----:B------:R-:W-:Y:S01]  /*f710*/  F2FP.SATFINITE.E4M3.F32.PACK_AB_MERGE_C R49, R48, R61, R73 ;  /* 0x0000003d3031723e */ /* 0x000fe20004807049 */
[----:B------:R-:W-:Y:S01]  /*f720*/  IMAD.MOV.U32 R48, RZ, RZ, R58 ;  /* 0x000000ffff307224 */ /* 0x000fe200078e003a */
[----:B------:R-:W-:Y:S02]  /*f730*/  F2FP.SATFINITE.E4M3.F32.PACK_AB_MERGE_C R47, R65, R76, R64 ;  /* 0x0000004c412f723e */ /* 0x000fe40004807040 */
[----:B------:R-:W-:-:S07]  /*f740*/  F2FP.SATFINITE.E4M3.F32.PACK_AB_MERGE_C R51, R62, R77, R54 ;  /* 0x0000004d3e33723e */ /* 0x000fce0004807036 */
.L_x_424:
[----:B------:R-:W-:Y:S05]  /*f750*/  BSYNC B1 ;  /* 0x0000000000017941 */ /* 0x000fea0003800000 */
.L_x_423:
[----:B-1----:R1:W-:Y:S01]  /*f760*/  STG.E.128 desc[UR54][R52.64], R44 ;  /* 0x0000002c34007986 */ /* 0x0023e2000c101d36 */
[----:B------:R-:W-:-:S13]  /*f770*/  ISETP.GE.AND P3, PT, R55, R156, PT ;  /* 0x0000009c3700720c */ /* 0x000fda0003f66270 */
[----:B------:R-:W-:Y:S05]  /*f780*/  @P3 BRA `(.L_x_373) ;  /* 0x0000000000f83947 */ /* 0x000fea0003800000 */
[--C-:B-1----:R-:W-:Y:S02]  /*f790*/  SHF.R.S32.HI R45, RZ, 0x1f, R55.reuse ;  /* 0x0000001fff2d7819 */ /* 0x102fe40000011437 */
[----:B------:R-:W-:-:S04]  /*f7a0*/  IADD3 R55, P3, P4, R118, R136, R55 ;  /* 0x0000008876377210 */ /* 0x000fc80007c7e037 */
[----:B------:R-:W-:Y:S02]  /*f7b0*/  IADD3.X R56, R4, R56, R45, P3, P4 ;  /* 0x0000003804387210 */ /* 0x000fe40001fe842d */
[----:B------:R-:W-:-:S05]  /*f7c0*/  IADD3 R124, P3, R55, R124, RZ ;  /* 0x0000007c377c7210 */ /* 0x000fca0007f7e0ff */
[----:B------:R-:W-:-:S05]  /*f7d0*/  IMAD.X R125, R56, 0x1, R125, P3 ;  /* 0x00000001387d7824 */ /* 0x000fca00018e067d */
[----:B---3--:R1:W-:Y:S01]  /*f7e0*/  STG.E.128 desc[UR54][R124.64], R48 ;  /* 0x000000307c007986 */ /* 0x0083e2000c101d36 */
[----:B------:R-:W-:Y:S05]  /*f7f0*/  BRA `(.L_x_373) ;  /* 0x0000000000dc7947 */ /* 0x000fea0003800000 */
.L_x_340:
[----:B------:R-:W-:-:S06]  /*f800*/  UISETP.NE.AND UP0, UPT, UR53, 0x3, UPT ;  /* 0x000000033500788c */ /* 0x000fcc000bf05270 */
[----:B------:R-:W-:-:S13]  /*f810*/  PLOP3.LUT P2, PT, PT, PT, UP0, 0x80, 0x0 ;  /* 0x000000000000781c */ /* 0x000fda0003f4f008 */
[----:B------:R-:W-:Y:S05]  /*f820*/  @!P2 BRA `(.L_x_425) ;  /* 0x000000000004a947 */ /* 0x000fea0003800000 */
[----:B------:R-:W-:Y:S01]  /*f830*/  BPT.TRAP 0x1 ;  /* 0x000000040000795c */ /* 0x000fe20000300000 */
.L_x_425:
[----:B------:R-:W-:Y:S01]  /*f840*/  IMAD R43, R17, 0x8, R16 ;  /* 0x00000008112b7824 */ /* 0x000fe200078e0210 */
[----:B------:R-:W-:Y:S01]  /*f850*/  SHF.L.U32 R100, R221, 0x1f, RZ ;  /* 0x0000001fdd647819 */ /* 0x000fe200000006ff */
[----:B------:R-:W-:Y:S01]  /*f860*/  IMAD R42, R24, -0xa0, R2 ;  /* 0xffffff60182a7824 */ /* 0x000fe200078e0202 */
[----:B------:R-:W-:Y:S02]  /*f870*/  BSSY B1, `(.L_x_426) ;  /* 0x0000004000017945 */ /* 0x000fe40003800000 */
[----:B------:R-:W0:Y:S02]  /*f880*/  SYNCS.PHASECHK.TRANS64.TRYWAIT P3, [R43+URZ+0x33490], R100 ;  /* 0x033490642b0075a7 */ /* 0x000e24000806017f */
[----:B------:R-:W-:Y:S01]  /*f890*/  VIMNMX R42, R42, 0xa0, PT ;  /* 0x000000a02a2a7848 */ /* 0x000fe20003fe0100 */
[----:B0-----:R-:W-:Y:S06]  /*f8a0*/  @!P3 BRA `(.L_x_427) ;  /* 0x000001d000ecb947 */ /* 0x001fec0003800000 */
.L_x_675:
[----:B------:R-:W-:Y:S05]  /*f8b0*/  BSYNC B1 ;  /* 0x0000000000017941 */ /* 0x000fea0003800000 */
.L_x_426:
[----:B------:R-:W-:Y:S01]  /*f8c0*/  ISETP.GE.AND P3, PT, R220, R42, PT ;  /* 0x0000002adc00720c */ /* 0x000fe20003f66270 */
[----:B------:R-:W-:-:S12]  /*f8d0*/  BSSY B1, `(.L_x_428) ;  /* 0x0000014000017945 */ /* 0x000fd80003800000 */
[----:B------:R-:W-:Y:S05]  /*f8e0*/  @P3 BRA `(.L_x_429) ;  /* 0x0000000000483947 */ /* 0x000fea0003800000 */
[----:B------:R-:W-:-:S13]  /*f8f0*/  ISETP.NE.AND P3, PT, R34, RZ, PT ;  /* 0x000000ff2200720c */ /* 0x000fda0003f65270 */
[----:B------:R-:W1:Y:S04]  /*f900*/  @P3 LDS.128 R44, [R40+0x24200] ;  /* 0x02420000282c3984 */ /* 0x000e680000000c00 */
[----:B-1----:R-:W-:Y:S01]  /*f910*/  @P3 STG.E.128 desc[UR54][R50.64], R44 ;  /* 0x0000002c32003986 */ /* 0x002fe2000c101d36 */
        /* <DEDUP_REMOVED lines=14> */
[----:B-1----:R1:W-:Y:S02]  /*fa00*/  @P3 STG.E.128 desc[UR54][R50.64+0xa0], R44 ;  /* 0x0000a02c32003986 */ /* 0x0023e4000c101d36 */
.L_x_429:
[----:B------:R-:W-:Y:S05]  /*fa10*/  BSYNC B1 ;  /* 0x0000000000017941 */ /* 0x000fea0003800000 */
.L_x_428:
[----:B-1----:R-:W-:-:S04]  /*fa20*/  IADD3 R44, R220, 0x80, RZ ;  /* 0x00000080dc2c7810 */ /* 0x002fc80007ffe0ff */
[----:B------:R-:W-:-:S13]  /*fa30*/  ISETP.GE.AND P3, PT, R44, R42, PT ;  /* 0x0000002a2c00720c */ /* 0x000fda0003f66270 */
        /* <DEDUP_REMOVED lines=19> */
.L_x_373:
[----:B------:R-:W-:Y:S05]  /*fb70*/  BSYNC B0 ;  /* 0x0000000000007941 */ /* 0x000fea0003800000 */
.L_x_339:
[----:B01234-:R-:W0:Y:S01]  /*fb80*/  S2R R44, SR_TID.X ;  /* 0x00000000002c7919 */ /* 0x01fe220000002100 */
[----:B------:R-:W-:Y:S01]  /*fb90*/  @!PT LDS RZ, [RZ] ;  /* 0x00000000fffff984 */ /* 0x000fe20000000800 */
[----:B------:R-:W-:Y:S01]  /*fba0*/  @!PT LDS RZ, [RZ] ;  /* 0x00000000fffff984 */ /* 0x000fe20000000800 */
[----:B------:R-:W-:Y:S01]  /*fbb0*/  @!PT LDS RZ, [RZ] ;  /* 0x00000000fffff984 */ /* 0x000fe20000000800 */
[----:B------:R-:W-:Y:S01]  /*fbc0*/  @!PT LDS RZ, [RZ] ;  /* 0x00000000fffff984 */ /* 0x000fe20000000800 */
[----:B------:R1:W-:Y:S06]  /*fbd0*/  MEMBAR.ALL.CTA ;  /* 0x0000000000007992 */ /* 0x0003ec0000008000 */
[----:B-1----:R-:W1:Y:S01]  /*fbe0*/  FENCE.VIEW.ASYNC.S ;  /* 0x00000000000073c6 */ /* 0x002e620000000000 */
[----:B------:R-:W-:Y:S05]  /*fbf0*/  WARPSYNC.ALL ;  /* 0x0000000000007948 */ /* 0x000fea0003800000 */
[----:B------:R-:W-:Y:S01]  /*fc00*/  BSSY B0, `(.L_x_430) ;  /* 0x0000009000007945 */ /* 0x000fe20003800000 */
[----:B0-----:R-:W-:Y:S01]  /*fc10*/  LOP3.LUT R44, R44, 0x7f, RZ, 0xc0, !PT ;  /* 0x0000007f2c2c7812 */ /* 0x001fe200078ec0ff */
[----:B-1----:R0:W-:Y:S03]  /*fc20*/  BAR.SYNC.DEFER_BLOCKING R163, 0x80 ;  /* 0x000200a30000751d */ /* 0x0021e60000010000 */
[----:B------:R-:W-:-:S13]  /*fc30*/  ISETP.NE.AND P3, PT, R44, RZ, PT ;  /* 0x000000ff2c00720c */ /* 0x000fda0003f65270 */
[----:B------:R-:W-:-:S05]  /*fc40*/  @!P3 VIADD R44, R43, 0x334a0 ;  /* 0x000334a02b2cb836 */ /* 0x000fca0000000000 */
[----:B------:R-:W-:-:S04]  /*fc50*/  @!P3 PRMT R44, RZ, 0x654, R44 ;  /* 0x00000654ff2cb816 */ /* 0x000fc8000000002c */
[----:B------:R0:W-:Y:S01]  /*fc60*/  @!P3 SYNCS.ARRIVE.TRANS64.RED.A1T0 RZ, [R44+URZ], RZ ;  /* 0x000000ff2cffb9a7 */ /* 0x0001e2000810043f */
[----:B------:R-:W-:Y:S05]  /*fc70*/  @!P2 BRA `(.L_x_431) ;  /* 0x000000000004a947 */ /* 0x000fea0003800000 */
[----:B------:R-:W-:Y:S01]  /*fc80*/  BPT.TRAP 0x1 ;  /* 0x000000040000795c */ /* 0x000fe20000300000 */
.L_x_431:
[----:B------:R-:W-:Y:S05]  /*fc90*/  BSYNC B0 ;  /* 0x0000000000007941 */ /* 0x000fea0003800000 */
.L_x_430:
[----:B------:R-:W1:Y:S01]  /*fca0*/  SYNCS.PHASECHK.TRANS64.TRYWAIT P2, [R43+URZ+0x334b0], R100 ;  /* 0x0334b0642b0075a7 */ /* 0x000e62000804017f */
[----:B------:R-:W-:Y:S01]  /*fcb0*/  ULDC UR37, c[0x0][0x2f4] ;  /* 0x0000bd0000257ab9 */ /* 0x000fe20000000800 */
[----:B------:R-:W-:Y:S01]  /*fcc0*/  ULDC.64 UR40, c[0x0][0x328] ;  /* 0x0000ca0000287ab9 */ /* 0x000fe20000000a00 */
[----:B------:R-:W-:Y:S01]  /*fcd0*/  ULDC.64 UR38, c[0x0][0x318] ;  /* 0x0000c60000267ab9 */ /* 0x000fe20000000a00 */
[----:B------:R-:W-:Y:S01]  /*fce0*/  BSSY B0, `(.L_x_432) ;  /* 0x0000003000007945 */ /* 0x000fe20003800000 */
[----:B------:R-:W-:-:S03]  /*fcf0*/  IMAD.WIDE R48, R24, 0xa0, R122 ;  /* 0x000000a018307825 */ /* 0x000fc600078e027a */
[----:B-1----:R-:W-:Y:S05]  /*fd00*/  @!P2 BRA `(.L_x_433) ;  /* 0x000001cc00e8a947 */ /* 0x002fea0003800000 */
.L_x_676:
[----:B------:R-:W-:Y:S05]  /*fd10*/  BSYNC B0 ;  /* 0x0000000000007941 */ /* 0x000fea0003800000 */
.L_x_432:
[----:B------:R-:W-:Y:S01]  /*fd20*/  ISETP.GE.AND P2, PT, R220, R42, PT ;  /* 0x0000002adc00720c */ /* 0x000fe20003f46270 */
[----:B------:R-:W-:-:S12]  /*fd30*/  BSSY B0, `(.L_x_434) ;  /* 0x000001b000007945 */ /* 0x000fd80003800000 */
[----:B------:R-:W-:Y:S05]  /*fd40*/  @P2 BRA `(.L_x_435) ;  /* 0x0000000000642947 */ /* 0x000fea0003800000 */
[----:B0-----:R-:W-:Y:S02]  /*fd50*/  IMAD.MOV.U32 R44, RZ, RZ, R116 ;  /* 0x000000ffff2c7224 */ /* 0x001fe400078e0074 */
[----:B------:R-:W-:Y:S02]  /*fd60*/  IMAD.MOV.U32 R45, RZ, RZ, R33 ;  /* 0x000000ffff2d7224 */ /* 0x000fe400078e0021 */
[----:B------:R-:W-:Y:S02]  /*fd70*/  IMAD R47, R49, UR40, RZ ;  /* 0x00000028312f7c24 */ /* 0x000fe4000f8e02ff */
[----:B------:R-:W-:-:S04]  /*fd80*/  IMAD.WIDE.U32 R44, R48, UR40, R44 ;  /* 0x00000028302c7c25 */ /* 0x000fc8000f8e002c */
[----:B------:R-:W-:Y:S01]  /*fd90*/  IMAD R47, R48, UR41, R47 ;  /* 0x00000029302f7c24 */ /* 0x000fe2000f8e022f */
[----:B------:R-:W-:-:S04]  /*fda0*/  IADD3 R50, P2, R44, UR38, RZ ;  /* 0x000000262c327c10 */ /* 0x000fc8000ff5e0ff */
[----:B------:R-:W-:Y:S02]  /*fdb0*/  IADD3.X R51, R45, UR39, R47, P2, !PT ;  /* 0x000000272d337c10 */ /* 0x000fe400097fe42f */
[----:B------:R-:W-:-:S13]  /*fdc0*/  ISETP.GE.AND P2, PT, R18, UR37, PT ;  /* 0x0000002512007c0c */ /* 0x000fda000bf46270 */
[----:B------:R-:W0:Y:S04]  /*fdd0*/  @!P2 LDS.128 R44, [R40+0xf200] ;  /* 0x00f20000282ca984 */ /* 0x000e280000000c00 */
[----:B0-----:R-:W-:Y:S01]  /*fde0*/  @!P2 STG.E.128 desc[UR54][R50.64], R44 ;  /* 0x0000002c3200a986 */ /* 0x001fe2000c101d36 */
        /* <DEDUP_REMOVED lines=14> */
[----:B0-----:R2:W-:Y:S02]  /*fed0*/  @!P2 STG.E.128 desc[UR54][R50.64+0xa0], R44 ;  /* 0x0000a02c3200a986 */ /* 0x0015e4000c101d36 */
.L_x_435:
[----:B------:R-:W-:Y:S05]  /*fee0*/  BSYNC B0 ;  /* 0x0000000000007941 */ /* 0x000fea0003800000 */
.L_x_434:
[----:B0-2---:R-:W-:Y:S01]  /*fef0*/  VIADD R44, R220, 0x80 ;  /* 0x00000080dc2c7836 */ /* 0x005fe20000000000 */
[----:B------:R-:W-:Y:S04]  /*ff00*/  BSSY B0, `(.L_x_436) ;  /* 0x000001e000007945 */ /* 0x000fe80003800000 */
[----:B------:R-:W-:-:S13]  /*ff10*/  ISETP.GE.AND P2, PT, R44, R42, PT ;  /* 0x0000002a2c00720c */ /* 0x000fda0003f46270 */
[----:B------:R-:W-:Y:S05]  /*ff20*/  @P2 BRA `(.L_x_437) ;  /* 0x00000000006c2947 */ /* 0x000fea0003800000 */
[----:B------:R-:W-:Y:S01]  /*ff30*/  IADD3 R47, P2, R48, 0x80, RZ ;  /* 0x00000080302f7810 */ /* 0x000fe20007f5e0ff */
[----:B------:R-:W-:Y:S02]  /*ff40*/  IMAD.MOV.U32 R44, RZ, RZ, R116 ;  /* 0x000000ffff2c7224 */ /* 0x000fe400078e0074 */
[----:B------:R-:W-:Y:S02]  /*ff50*/  IMAD.MOV.U32 R45, RZ, RZ, R33 ;  /* 0x000000ffff2d7224 */ /* 0x000fe400078e0021 */
[----:B------:R-:W-:Y:S02]  /*ff60*/  IMAD.X R48, RZ, RZ, R49, P2 ;  /* 0x000000ffff307224 */ /* 0x000fe400010e0631 */
[----:B------:R-:W-:-:S04]  /*ff70*/  IMAD.WIDE.U32 R44, R47, UR40, R44 ;  /* 0x000000282f2c7c25 */ /* 0x000fc8000f8e002c */
[----:B------:R-:W-:-:S04]  /*ff80*/  IMAD R48, R48, UR40, RZ ;  /* 0x0000002830307c24 */ /* 0x000fc8000f8e02ff */
        /* <DEDUP_REMOVED lines=21> */
.L_x_437:
[----:B------:R-:W-:Y:S05]  /*100e0*/  BSYNC B0 ;  /* 0x0000000000007941 */ /* 0x000fea0003800000 */
.L_x_436:
[----:B------:R-:W2:Y:S01]  /*100f0*/  LDL R40, [R1+0x10] ;  /* 0x0000100001287983 */ /* 0x000ea20000100800 */
[----:B------:R-:W-:Y:S01]  /*10100*/  VIADD R17, R17, 0x1 ;  /* 0x0000000111117836 */ /* 0x000fe20000000000 */
[----:B-1----:R-:W-:Y:S01]  /*10110*/  @!P3 IADD3 R43, R43, 0x334c0, RZ ;  /* 0x000334c02b2bb810 */ /* 0x002fe20007ffe0ff */
[----:B------:R-:W-:Y:S01]  /*10120*/  @!PT LDS RZ, [RZ] ;  /* 0x00000000fffff984 */ /* 0x000fe20000000800 */
[----:B------:R-:W-:Y:S01]  /*10130*/  @!PT LDS RZ, [RZ] ;  /* 0x00000000fffff984 */ /* 0x000fe20000000800 */
[----:B------:R-:W-:Y:S01]  /*10140*/  @!PT LDS RZ, [RZ] ;  /* 0x00000000fffff984 */ /* 0x000fe20000000800 */
[----:B------:R-:W-:Y:S01]  /*10150*/  @!PT LDS RZ, [RZ] ;  /* 0x00000000fffff984 */ /* 0x000fe20000000800 */
[----:B------:R1:W-:Y:S06]  /*10160*/  MEMBAR.ALL.CTA ;  /* 0x0000000000007992 */ /* 0x0003ec0000008000 */
[----:B-1----:R-:W1:Y:S02]  /*10170*/  FENCE.VIEW.ASYNC.S ;  /* 0x00000000000073c6 */ /* 0x002e640000000000 */
[----:B-1----:R1:W-:Y:S01]  /*10180*/  BAR.SYNC.DEFER_BLOCKING R163, 0x80 ;  /* 0x000200a30000751d */ /* 0x0023e20000010000 */
[----:B------:R-:W-:-:S02]  /*10190*/  ISETP.NE.AND P2, PT, R17, 0x2, PT ;  /* 0x000000021100780c */ /* 0x000fc40003f45270 */
[----:B------:R-:W-:Y:S02]  /*101a0*/  @!P3 PRMT R43, RZ, 0x654, R43 ;  /* 0x00000654ff2bb816 */ /* 0x000fe4000000002b */
[----:B------:R-:W-:Y:S02]  /*101b0*/  SEL R17, R17, RZ, P2 ;  /* 0x000000ff11117207 */ /* 0x000fe40001000000 */
[----:B------:R1:W-:Y:S01]  /*101c0*/  @!P3 SYNCS.ARRIVE.TRANS64.RED.A1T0 RZ, [R43+URZ], RZ ;  /* 0x000000ff2bffb9a7 */ /* 0x0003e2000810043f */
[----:B--2---:R-:W-:Y:S02]  /*101d0*/  LOP3.LUT P4, RZ, R40, 0x2, RZ, 0xc0, !PT ;  /* 0x0000000228ff7812 */ /* 0x004fe4000788c0ff */
[----:B------:R-:W-:-:S04]  /*101e0*/  SEL R40, RZ, 0x1, P2 ;  /* 0x00000001ff287807 */ /* 0x000fc80001000000 */
[----:B------:R-:W-:-:S07]  /*101f0*/  LOP3.LUT R221, R221, R40, RZ, 0x3c, !PT ;  /* 0x00000028dddd7212 */ /* 0x000fce00078e3cff */
[----:B-1----:R-:W-:Y:S05]  /*10200*/  @P4 BRA `(.L_x_438) ;  /* 0xffffff2c00844947 */ /* 0x002fea000383ffff */
[----:B------:R-:W1:Y:S01]  /*10210*/  S2R R41, SR_TID.X ;  /* 0x0000000000297919 */ /* 0x000e620000002100 */
[----:B------:R-:W-:Y:S02]  /*10220*/  PLOP3.LUT P0, PT, PT, PT, PT, 0x8, 0x0 ;  /* 0x000000000000781c */ /* 0x000fe40003f0e170 */
[----:B-1----:R-:W-:-:S04]  /*10230*/  SHF.R.U32.HI R41, RZ, 0x7, R41 ;  /* 0x00000007ff297819 */ /* 0x002fc80000011629 */
[----:B------:R-:W-:-:S13]  /*10240*/  ISETP.NE.AND P4, PT, R41, 0x1, PT ;  /* 0x000000012900780c */ /* 0x000fda0003f85270 */
[----:B------:R-:W-:Y:S06]  /*10250*/  @!P4 BAR.ARV 0x9, 0x100 ;  /* 0x024400000000cb1d */ /* 0x000fec0000002000 */
.L_x_334:
[----:B------:R-:W-:Y:S05]  /*10260*/  @P0 BRA `(.L_x_439) ;  /* 0x00000000000c0947 */ /* 0x000fea0003800000 */
[----:B------:R-:W1:Y:S01]  /*10270*/  FENCE.VIEW.ASYNC.G ;  /* 0x00000000000073c6 */ /* 0x000e620000000100 */
[----:B------:R-:W-:Y:S05]  /*10280*/  WARPSYNC.ALL ;  /* 0x0000000000007948 */ /* 0x000fea0003800000 */
[----:B-1----:R-:W-:Y:S06]  /*10290*/  BAR.ARV 0xc, 0x180 ;  /* 0x0306000000007b1d */ /* 0x002fec0000002000 */
.L_x_439:
[----:B------:R-:W2:Y:S01]  /*102a0*/  LDL R0, [R1+0x10] ;  /* 0x0000100001007983 */ /* 0x000ea20000100800 */
[----:B------:R-:W-:Y:S01]  /*102b0*/  ULDC.64 UR4, c[0x0][0x990] ;  /* 0x0002640000047ab9 */ /* 0x000fe20000000a00 */
[----:B------:R-:W-:Y:S02]  /*102c0*/  ULDC.64 UR6, c[0x0][0x998] ;  /* 0x0002660000067ab9 */ /* 0x000fe40000000a00 */
[----:B------:R-:W3:Y:S01]  /*102d0*/  LDL R2, [R1+0x14] ;  /* 0x0000140001027983 */ /* 0x000ee20000100800 */
[----:B------:R-:W-:Y:S02]  /*102e0*/  ISETP.NE.U32.AND P0, PT, RZ, UR4, PT ;  /* 0x00000004ff007c0c */ /* 0x000fe4000bf05070 */
[----:B------:R-:W-:Y:S02]  /*102f0*/  ISETP.NE.U32.AND P1, PT, RZ, UR6, PT ;  /* 0x00000006ff007c0c */ /* 0x000fe4000bf25070 */
[----:B------:R-:W-:Y:S02]  /*10300*/  ISETP.NE.AND.EX P0, PT, RZ, UR5, PT, P0 ;  /* 0x00000005ff007c0c */ /* 0x000fe4000bf05300 */
[----:B------:R-:W-:-:S11]  /*10310*/  ISETP.NE.AND.EX P1, PT, RZ, UR7, PT, P1 ;  /* 0x00000007ff007c0c */ /* 0x000fd6000bf25310 */
[----:B0-----:R-:W3:Y:S08]  /*10320*/  @P0 LDC.64 R6, c[0x0][0x9a8] ;  /* 0x00026a00ff060b82 */ /* 0x001ef00000000a00 */
[----:B------:R-:W0:Y:S08]  /*10330*/  @P1 LDC.64 R8, c[0x0][0x9b8] ;  /* 0x00026e00ff081b82 */ /* 0x000e300000000a00 */
[----:B------:R-:W1:Y:S08]  /*10340*/  @P0 LDC.64 R10, c[0x0][0x9b0] ;  /* 0x00026c00ff0a0b82 */ /* 0x000e700000000a00 */
[----:B------:R-:W4:Y:S01]  /*10350*/  @P1 LDC.64 R12, c[0x0][0x9c0] ;  /* 0x00027000ff0c1b82 */ /* 0x000f220000000a00 */
[----:B0-----:R-:W-:Y:S01]  /*10360*/  @P1 IMAD.WIDE.U32 R4, R237, R8, RZ ;  /* 0x00000008ed041225 */ /* 0x001fe200078e00ff */
[----:B--2---:R-:W-:-:S03]  /*10370*/  LOP3.LUT P4, RZ, R0, 0x8, RZ, 0xc0, !PT ;  /* 0x0000000800ff7812 */ /* 0x004fc6000788c0ff */
[C---:B---3--:R-:W-:Y:S02]  /*10380*/  @P0 IMAD R0, R2.reuse, R6, RZ ;  /* 0x0000000602000224 */ /* 0x048fe400078e02ff */
[----:B------:R-:W-:Y:S02]  /*10390*/  @P1 IMAD R2, R2, R8, RZ ;  /* 0x0000000802021224 */ /* 0x000fe400078e02ff */
[C---:B------:R-:W-:Y:S02]  /*103a0*/  @P0 IMAD R7, R237.reuse, R7, R0 ;  /* 0x00000007ed070224 */ /* 0x040fe400078e0200 */
[C---:B------:R-:W-:Y:S02]  /*103b0*/  @P1 IMAD R9, R237.reuse, R9, R2 ;  /* 0x00000009ed091224 */ /* 0x040fe400078e0202 */
[----:B------:R-:W-:-:S04]  /*103c0*/  @P0 IMAD.WIDE.U32 R2, R237, R6, RZ ;  /* 0x00000006ed020225 */ /* 0x000fc800078e00ff */
[----:B------:R-:W-:Y:S02]  /*103d0*/  @P0 IMAD.IADD R3, R3, 0x1, R7 ;  /* 0x0000000103030824 */ /* 0x000fe400078e0207 */
[----:B------:R-:W-:Y:S02]  /*103e0*/  @P1 IMAD.IADD R5, R5, 0x1, R9 ;  /* 0x0000000105051824 */ /* 0x000fe400078e0209 */
[----:B-1----:R-:W-:-:S04]  /*103f0*/  @P0 IMAD.WIDE.U32 R2, R235, R10, R2 ;  /* 0x0000000aeb020225 */ /* 0x002fc800078e0002 */
[C---:B----4-:R-:W-:Y:S01]  /*10400*/  @P1 IMAD.WIDE.U32 R6, R235.reuse, R12, R4 ;  /* 0x0000000ceb061225 */ /* 0x050fe200078e0004 */
[----:B------:R-:W-:Y:S01]  /*10410*/  @P0 LEA R4, P2, R2, UR4, 0x2 ;  /* 0x0000000402040c11 */ /* 0x000fe2000f8410ff */
[----:B------:R-:W-:Y:S02]  /*10420*/  ULDC UR4, c[0x0][0x988] ;  /* 0x0002620000047ab9 */ /* 0x000fe40000000800 */
[C---:B------:R-:W-:Y:S01]  /*10430*/  @P0 IMAD R5, R235.reuse, R11, R3 ;  /* 0x0000000beb050224 */ /* 0x040fe200078e0203 */
[----:B------:R-:W-:Y:S01]  /*10440*/  @P1 LEA R8, P3, R6, UR6, 0x2 ;  /* 0x0000000606081c11 */ /* 0x000fe2000f8610ff */
[----:B------:R-:W-:Y:S02]  /*10450*/  @P1 IMAD R3, R235, R13, R7 ;  /* 0x0000000deb031224 */ /* 0x000fe400078e0207 */
[----:B------:R-:W-:Y:S01]  /*10460*/  IMAD.MOV.U32 R0, RZ, RZ, 0x3f800000 ;  /* 0x3f800000ff007424 */ /* 0x000fe200078e00ff */
[----:B------:R-:W-:Y:S02]  /*10470*/  @P0 LEA.HI.X R5, R2, UR5, R5, 0x2, P2 ;  /* 0x0000000502050c11 */ /* 0x000fe400090f1405 */
[----:B------:R-:W-:Y:S01]  /*10480*/  @P1 LEA.HI.X R9, R6, UR7, R3, 0x2, P3 ;  /* 0x0000000706091c11 */ /* 0x000fe200098f1403 */
[----:B------:R-:W-:-:S04]  /*10490*/  IMAD.MOV.U32 R3, RZ, RZ, 0x3f800000 ;  /* 0x3f800000ff037424 */ /* 0x000fc800078e00ff */
[----:B------:R-:W2:Y:S04]  /*104a0*/  @P1 LDG.E R0, desc[UR54][R8.64] ;  /* 0x0000003608001981 */ /* 0x000ea8000c1e1900 */
[----:B------:R-:W2:Y:S01]  /*104b0*/  @P0 LDG.E R3, desc[UR54][R4.64] ;  /* 0x0000003604030981 */ /* 0x000ea2000c1e1900 */
[----:B------:R-:W-:Y:S01]  /*104c0*/  BSSY B0, `(.L_x_440) ;  /* 0x0000023000007945 */ /* 0x000fe20003800000 */
[----:B--2---:R-:W-:Y:S01]  /*104d0*/  FMUL.FTZ R0, R3, R0 ;  /* 0x0000000003007220 */ /* 0x004fe20000410000 */
[----:B------:R-:W-:-:S03]  /*104e0*/  IMAD.MOV.U32 R3, RZ, RZ, RZ ;  /* 0x000000ffff037224 */ /* 0x000fc600078e00ff */
[----:B------:R-:W-:Y:S01]  /*104f0*/  FMUL.FTZ R2, R0, UR4 ;  /* 0x0000000400027c20 */ /* 0x000fe20008410000 */
[----:B------:R-:W-:Y:S06]  /*10500*/  @!P4 BRA `(.L_x_441) ;  /* 0x000000000078c947 */ /* 0x000fec0003800000 */
[----:B------:R-:W2:Y:S01]  /*10510*/  LDL R14, [R1+0x4] ;  /* 0x00000400010e7983 */ /* 0x000ea20000100800 */
[----:B------:R-:W-:Y:S01]  /*10520*/  ULDC UR4, c[0x0][0x9f0] ;  /* 0x00027c0000047ab9 */ /* 0x000fe20000000800 */
[----:B--2---:R-:W-:-:S04]  /*10530*/  ISETP.NE.AND P0, PT, R14, RZ, PT ;  /* 0x000000ff0e00720c */ /* 0x004fc80003f05270 */
[----:B------:R-:W-:-:S04]  /*10540*/  SEL R9, R14, UR4, P0 ;  /* 0x000000040e097c07 */ /* 0x000fc80008000000 */
[-C--:B------:R-:W-:Y:S02]  /*10550*/  IABS R6, R9.reuse ;  /* 0x0000000900067213 */ /* 0x080fe40000000000 */
        /* <DEDUP_REMOVED lines=10> */
[----:B0-----:R-:W-:Y:S01]  /*10600*/  IMAD.MOV.U32 R4, RZ, RZ, RZ ;  /* 0x000000ffff047224 */ /* 0x001fe200078e00ff */
[----:B-1----:R-:W-:-:S05]  /*10610*/  IADD3 R7, RZ, -R5, RZ ;  /* 0x80000005ff077210 */ /* 0x002fca0007ffe0ff */
        /* <DEDUP_REMOVED lines=13> */
.L_x_441:
[----:B------:R-:W-:Y:S05]  /*106f0*/  BSYNC B0 ;  /* 0x0000000000007941 */ /* 0x000fea0003800000 */
.L_x_440:
[----:B------:R-:W2:Y:S01]  /*10700*/  LDL R0, [R1+0x24] ;  /* 0x0000240001007983 */ /* 0x000ea20000100800 */
[----:B------:R-:W-:Y:S02]  /*10710*/  PLOP3.LUT P0, PT, PT, PT, PT, 0x80, 0x0 ;  /* 0x000000000000781c */ /* 0x000fe40003f0f070 */
[----:B------:R-:W-:Y:S02]  /*10720*/  CS2R R120, SRZ ;  /* 0x0000000000787805 */ /* 0x000fe4000001ff00 */
[----:B------:R-:W-:Y:S02]  /*10730*/  MOV R64, RZ ;  /* 0x000000ff00407202 */ /* 0x000fe40000000f00 */
[----:B------:R-:W-:Y:S02]  /*10740*/  CS2R R142, SRZ ;  /* 0x00000000008e7805 */ /* 0x000fe4000001ff00 */
[----:B------:R-:W-:Y:S02]  /*10750*/  CS2R R44, SRZ ;  /* 0x00000000002c7805 */ /* 0x000fe4000001ff00 */
[----:B------:R-:W-:-:S02]  /*10760*/  CS2R R136, SRZ ;  /* 0x0000000000887805 */ /* 0x000fc4000001ff00 */
[----:B------:R-:W-:Y:S02]  /*10770*/  CS2R R12, SRZ ;  /* 0x00000000000c7805 */ /* 0x000fe4000001ff00 */
[----:B------:R-:W-:Y:S02]  /*10780*/  CS2R R100, SRZ ;  /* 0x0000000000647805 */ /* 0x000fe4000001ff00 */
        /* <DEDUP_REMOVED lines=44> */
[----:B------:R-:W-:Y:S01]  /*10a50*/  CS2R R76, SRZ ;  /* 0x00000000004c7805 */ /* 0x000fe2000001ff00 */
[----:B--2---:R-:W-:Y:S02]  /*10a60*/  IMAD R233, R0, R3, RZ ;  /* 0x0000000300e97224 */ /* 0x004fe400078e02ff */
[----:B------:R-:W-:-:S03]  /*10a70*/  IMAD.MOV.U32 R0, RZ, RZ, RZ ;  /* 0x000000ffff007224 */ /* 0x000fc600078e00ff */
[----:B------:R-:W-:-:S04]  /*10a80*/  VIADDMNMX R148, R233, R3, R148, PT ;  /* 0x00000003e9947246 */ /* 0x000fc80003800194 */
[----:B------:R-:W-:-:S13]  /*10a90*/  ISETP.GT.AND P1, PT, R148, R233, PT ;  /* 0x000000e99400720c */ /* 0x000fda0003f24270 */
[----:B------:R-:W-:Y:S05]  /*10aa0*/  @!P1 BRA `(.L_x_442) ;  /* 0x000000ec00549947 */ /* 0x000fea0003800000 */
[----:B------:R-:W0:Y:S01]  /*10ab0*/  S2R R26, SR_TID.X ;  /* 0x00000000001a7919 */ /* 0x000e220000002100 */
[----:B------:R-:W-:Y:S01]  /*10ac0*/  UMOV UR4, 0xffffffff ;  /* 0xffffffff00047882 */ /* 0x000fe20000000000 */
[----:B0-----:R-:W-:-:S04]  /*10ad0*/  IADD3 R42, R26, -0x80, RZ ;  /* 0xffffff801a2a7810 */ /* 0x001fc80007ffe0ff */
[----:B------:R-:W-:-:S04]  /*10ae0*/  SHF.R.S32.HI R43, RZ, 0x1f, R42 ;  /* 0x0000001fff2b7819 */ /* 0x000fc8000001142a */
[----:B------:R-:W-:-:S04]  /*10af0*/  LEA.HI R13, R43, R42, RZ, 0x7 ;  /* 0x0000002a2b0d7211 */ /* 0x000fc800078f38ff */
[----:B------:R-:W-:Y:S01]  /*10b00*/  SHF.R.S32.HI R13, RZ, 0x7, R13 ;  /* 0x00000007ff0d7819 */ /* 0x000fe2000001140d */
[----:B------:R-:W-:Y:S06]  /*10b10*/  BRA.DIV UR4, `(.L_x_443) ;  /* 0x000001c204787947 */ /* 0x000fec000b800000 */
[----:B------:R0:W1:Y:S02]  /*10b20*/  SHFL.IDX PT, R234, R13, RZ, 0x1f ;  /* 0x00001fff0dea7589 */ /* 0x00006400000e0000 */
.L_x_679:
[----:B-1----:R-:W-:Y:S01]  /*10b30*/  LEA.HI R0, R234, R234, RZ, 0x1 ;  /* 0x000000eaea007211 */ /* 0x002fe200078f08ff */
[----:B------:R-:W-:-:S03]  /*10b40*/  ULOP3.LUT UP0, URZ, UR52, 0x9f, URZ, 0xc0, !UPT ;  /* 0x0000009f343f7892 */ /* 0x000fc6000f80c03f */
[----:B------:R-:W-:-:S03]  /*10b50*/  LOP3.LUT R3, R0, 0x3e, RZ, 0xc0, !PT ;  /* 0x0000003e00037812 */ /* 0x000fc600078ec0ff */
[----:B------:R-:W-:Y:S02]  /*10b60*/  PLOP3.LUT P0, PT, PT, PT, UP0, 0x80, 0x0 ;  /* 0x000000000000781c */ /* 0x000fe40003f0f008 */
[----:B------:R-:W-:-:S05]  /*10b70*/  IMAD.IADD R3, R234, 0x1, -R3 ;  /* 0x00000001ea037824 */ /* 0x000fca00078e0a03 */
[----:B------:R-:W-:-:S04]  /*10b80*/  LEA R3, R3, UR52, 0xc ;  /* 0x0000003403037c11 */ /* 0x000fc8000f8e60ff */
[----:B------:R-:W-:-:S04]  /*10b90*/  SHF.R.U32.HI R3, RZ, 0x4, R3 ;  /* 0x00000004ff037819 */ /* 0x000fc80000011603 */
[----:B------:R-:W-:Y:S01]  /*10ba0*/  LOP3.LUT R44, R3, 0x3fff, RZ, 0xc0, !PT ;  /* 0x00003fff032c7812 */ /* 0x000fe200078ec0ff */
[----:B------:R-:W-:Y:S06]  /*10bb0*/  @!P0 BRA `(.L_x_444) ;  /* 0x0000000000408947 */ /* 0x000fec0003800000 */
        /* <DEDUP_REMOVED lines=8> */
[----:B------:R-:W-:Y:S01]  /*10c40*/  MOV R8, 0x70 ;  /* 0x0000007000087802 */ /* 0x000fe20000000f00 */
[----:B------:R-:W-:Y:S02]  /*10c50*/  IMAD.U32 R7, RZ, RZ, UR7 ;  /* 0x00000007ff077e24 */ /* 0x000fe4000f8e00ff */
[----:B------:R-:W-:-:S02]  /*10c60*/  IMAD.U32 R10, RZ, RZ, UR4 ;  /* 0x00000004ff0a7e24 */ /* 0x000fc4000f8e00ff */
[----:B------:R-:W-:Y:S02]  /*10c70*/  IMAD.U32 R11, RZ, RZ, UR5 ;  /* 0x00000005ff0b7e24 */ /* 0x000fe4000f8e00ff */
[----:B------:R-:W-:Y:S02]  /*10c80*/  IMAD.MOV.U32 R12, RZ, RZ, 0x1 ;  /* 0x00000001ff0c7424 */ /* 0x000fe400078e00ff */
[----:B01----:R-:W-:-:S07]  /*10c90*/  IMAD.MOV.U32 R13, RZ, RZ, RZ ;  /* 0x000000ffff0d7224 */ /* 0x003fce00078e00ff */
[----:B------:R-:W-:-:S07]  /*10ca0*/  LEPC R20, `(.L_x_444) ;  /* 0x000000001014794e */ /* 0x000fce0000000000 */
[----:B--2--5:R-:W-:Y:S05]  /*10cb0*/  CALL.ABS.NOINC R14 ;  /* 0x000000000e007343 */ /* 0x024fea0003c00000 */
.L_x_444:
[----:B------:R-:W-:Y:S02]  /*10cc0*/  ULDC UR4, c[0x0][0x3f4] ;  /* 0x0000fd0000047ab9 */ /* 0x000fe40000000800 */
[----:B------:R-:W-:-:S13]  /*10cd0*/  ISETP.LT.AND P0, PT, RZ, UR4, PT ;  /* 0x00000004ff007c0c */ /* 0x000fda000bf01270 */
[----:B------:R-:W-:Y:S05]  /*10ce0*/  @P0 BRA `(.L_x_445) ;  /* 0x0000000000400947 */ /* 0x000fea0003800000 */
[----:B------:R-:W-:-:S04]  /*10cf0*/  ULEA.HI UR4, UR43, UR43, URZ, 0x1 ;  /* 0x0000002b2b047291 */ /* 0x000fc8000f8f083f */
[----:B------:R-:W-:-:S04]  /*10d00*/  ULOP3.LUT UR4, UR4, 0xfffffffe, URZ, 0xc0, !UPT ;  /* 0xfffffffe04047892 */ /* 0x000fc8000f8ec03f */
[----:B------:R-:W-:-:S06]  /*10d10*/  UIADD3 UR4, UR43, -UR4, URZ ;  /* 0x800000042b047290 */ /* 0x000fcc000fffe03f */
[----:B------:R-:W-:-:S05]  /*10d20*/  IMAD.U32 R3, RZ, RZ, UR4 ;  /* 0x00000004ff037e24 */ /* 0x000fca000f8e00ff */
[----:B------:R-:W-:-:S04]  /*10d30*/  SHF.L.U32 R3, R3, 0x1f, RZ ;  /* 0x0000001f03037819 */ /* 0x000fc800000006ff */
[----:B------:R1:W2:Y:S03]  /*10d40*/  SYNCS.PHASECHK.TRANS64.TRYWAIT P0, [R16+URZ+0x33400], R3 ;  /* 0x03340003100075a7 */ /* 0x0002a6000800017f */
[----:B--2---:R-:W-:Y:S05]  /*10d50*/  @!P0 NANOSLEEP.SYNCS 0x989680 ;  /* 0x009896800000895d */ /* 0x004fea0003900000 */
[----:B------:R-:W2:Y:S01]  /*10d60*/  @!P0 SYNCS.PHASECHK.TRANS64 P0, [R16+URZ+0x33400], R3 ;  /* 0x03340003100085a7 */ /* 0x000ea2000800007f */
[----:B------:R-:W-:Y:S04]  /*10d70*/  BSSY B0, `(.L_x_446) ;  /* 0x0000006000007945 */ /* 0x000fe80003800000 */
[----:B--2---:R-:W-:Y:S05]  /*10d80*/  @P0 BRA `(.L_x_447) ;  /* 0x0000000000100947 */ /* 0x004fea0003800000 */
.L_x_448:
[----:B--2---:R2:W3:Y:S02]  /*10d90*/  SYNCS.PHASECHK.TRANS64.TRYWAIT P0, [R16+URZ+0x33400], R3 ;  /* 0x03340003100075a7 */ /* 0x0044e4000800017f */
[----:B---3--:R-:W-:Y:S05]  /*10da0*/  @!P0 NANOSLEEP.SYNCS 0x989680 ;  /* 0x009896800000895d */ /* 0x008fea0003900000 */
[----:B------:R-:W3:Y:S02]  /*10db0*/  @!P0 SYNCS.PHASECHK.TRANS64 P0, [R16+URZ+0x33400], R3 ;  /* 0x03340003100085a7 */ /* 0x000ee4000800007f */
[----:B---3--:R-:W-:Y:S05]  /*10dc0*/  @!P0 BRA `(.L_x_448) ;  /* 0xfffffffc00f08947 */ /* 0x008fea000383ffff */
.L_x_447:
[----:B------:R-:W-:Y:S05]  /*10dd0*/  BSYNC B0 ;  /* 0x0000000000007941 */ /* 0x000fea0003800000 */
.L_x_446:
[----:B------:R-:W-:Y:S05]  /*10de0*/  BRA `(.L_x_449) ;  /* 0x0000006c00747947 */ /* 0x000fea0003800000 */
.L_x_445:
[----:B------:R-:W1:Y:S01]  /*10df0*/  LDC.64 R24, c[0x0][0x3e8] ;  /* 0x0000fa00ff187b82 */ /* 0x000e620000000a00 */
[----:B------:R-:W-:Y:S01]  /*10e00*/  ULOP3.LUT UP0, URZ, UR52, 0x1bf, URZ, 0xc0, !UPT ;  /* 0x000001bf343f7892 */ /* 0x000fe2000f80c03f */
[----:B-----5:R-:W-:Y:S01]  /*10e10*/  SHF.R.S32.HI R0, RZ, 0x1f, R146 ;  /* 0x0000001fff007819 */ /* 0x020fe20000011492 */
[----:B------:R-:W-:Y:S01]  /*10e20*/  ULDC.64 UR4, c[0x0][0x3f8] ;  /* 0x0000fe0000047ab9 */ /* 0x000fe20000000a00 */
[----:B------:R-:W-:-:S03]  /*10e30*/  ULDC.64 UR6, c[0x0][0x408] ;  /* 0x0001020000067ab9 */ /* 0x000fc60000000a00 */
[----:B------:R-:W-:Y:S01]  /*10e40*/  PLOP3.LUT P0, PT, PT, PT, UP0, 0x80, 0x0 ;  /* 0x000000000000781c */ /* 0x000fe20003f0f008 */
[----:B------:R-:W2:Y:S01]  /*10e50*/  LDC.64 R4, c[0x0][0x400] ;  /* 0x00010000ff047b82 */ /* 0x000ea20000000a00 */
[C---:B------:R-:W-:Y:S02]  /*10e60*/  IMAD R3, R0.reuse, UR4, RZ ;  /* 0x0000000400037c24 */ /* 0x040fe4000f8e02ff */
[----:B------:R-:W-:Y:S02]  /*10e70*/  IMAD R7, R0, UR6, RZ ;  /* 0x0000000600077c24 */ /* 0x000fe4000f8e02ff */
[C---:B------:R-:W-:Y:S02]  /*10e80*/  IMAD R3, R146.reuse, UR5, R3 ;  /* 0x0000000592037c24 */ /* 0x040fe4000f8e0203 */
[C---:B------:R-:W-:Y:S02]  /*10e90*/  IMAD R7, R146.reuse, UR7, R7 ;  /* 0x0000000792077c24 */ /* 0x040fe4000f8e0207 */
[----:B-1----:R-:W-:-:S04]  /*10ea0*/  IMAD.WIDE.U32 R24, R146, UR4, R24 ;  /* 0x0000000492187c25 */ /* 0x002fc8000f8e0018 */
[----:B------:R-:W-:Y:S02]  /*10eb0*/  IMAD.IADD R26, R3, 0x1, R25 ;  /* 0x00000001031a7824 */ /* 0x000fe400078e0219 */
[----:B--2---:R-:W-:-:S04]  /*10ec0*/  IMAD.WIDE.U32 R146, R146, UR6, R4 ;  /* 0x0000000692927c25 */ /* 0x004fc8000f8e0004 */
[----:B------:R-:W-:Y:S01]  /*10ed0*/  IMAD.IADD R27, R7, 0x1, R147 ;  /* 0x00000001071b7824 */ /* 0x000fe200078e0293 */
        /* <DEDUP_REMOVED lines=8> */
[----:B------:R-:W-:Y:S01]  /*10f60*/  MOV R6, UR6 ;  /* 0x0000000600067c02 */ /* 0x000fe20008000f00 */
[----:B------:R-:W-:Y:S02]  /*10f70*/  IMAD.U32 R7, RZ, RZ, UR7 ;  /* 0x00000007ff077e24 */ /* 0x000fe4000f8e00ff */
[----:B------:R-:W-:-:S02]  /*10f80*/  IMAD.U32 R10, RZ, RZ, UR4 ;  /* 0x00000004ff0a7e24 */ /* 0x000fc4000f8e00ff */
[----:B------:R-:W-:Y:S02]  /*10f90*/  IMAD.U32 R11, RZ, RZ, UR5 ;  /* 0x00000005ff0b7e24 */ /* 0x000fe4000f8e00ff */
[----:B------:R-:W-:Y:S02]  /*10fa0*/  IMAD.MOV.U32 R8, RZ, RZ, 0x70 ;  /* 0x00000070ff087424 */ /* 0x000fe400078e00ff */
[----:B------:R-:W-:Y:S02]  /*10fb0*/  IMAD.MOV.U32 R12, RZ, RZ, 0x1 ;  /* 0x00000001ff0c7424 */ /* 0x000fe400078e00ff */
[----:B01----:R-:W-:-:S07]  /*10fc0*/  IMAD.MOV.U32 R13, RZ, RZ, RZ ;  /* 0x000000ffff0d7224 */ /* 0x003fce00078e00ff */
[----:B------:R-:W-:-:S07]  /*10fd0*/  LEPC R20, `(.L_x_450) ;  /* 0x000000001014794e */ /* 0x000fce0000000000 */
[----:B--2---:R-:W-:Y:S05]  /*10fe0*/  CALL.ABS.NOINC R14 ;  /* 0x000000000e007343 */ /* 0x004fea0003c00000 */
.L_x_450:
[----:B------:R-:W-:Y:S01]  /*10ff0*/  ULDC.U8 UR4, c[0x0][0x410] ;  /* 0x0001040000047ab9 */ /* 0x000fe20000000000 */
[----:B------:R-:W-:Y:S01]  /*11000*/  BSSY B0, `(.L_x_451) ;  /* 0x00006b3000007945 */ /* 0x000fe20003800000 */
[----:B------:R-:W-:Y:S01]  /*11010*/  ISETP.NE.AND P0, PT, RZ, UR4, PT ;  /* 0x00000004ff007c0c */ /* 0x000fe2000bf05270 */
[----:B------:R-:W-:-:S12]  /*11020*/  IMAD R4, R149, 0x80, R220 ;  /* 0x0000008095047824 */ /* 0x000fd800078e02dc */
[----:B------:R-:W-:Y:S05]  /*11030*/  @!P0 BRA `(.L_x_452) ;  /* 0x0000003400508947 */ /* 0x000fea0003800000 */
[----:B------:R-:W-:-:S03]  /*11040*/  UMOV UR4, 0xffffffff ;  /* 0xffffffff00047882 */ /* 0x000fc60000000000 */
[----:B------:R-:W-:Y:S05]  /*11050*/  BRA.DIV UR4, `(.L_x_453) ;  /* 0x000001be04507947 */ /* 0x000fea000b800000 */
[----:B------:R1:W2:Y:S04]  /*11060*/  SHFL.IDX PT, R25, R24, RZ, 0x1e1f ;  /* 0x001e1fff18197589 */ /* 0x0002a800000e0000 */
[----:B------:R1:W3:Y:S04]  /*11070*/  SHFL.IDX PT, R14, R146, RZ, 0x1e1f ;  /* 0x001e1fff920e7589 */ /* 0x0002e800000e0000 */
[----:B------:R1:W4:Y:S04]  /*11080*/  SHFL.IDX PT, R0, R26, RZ, 0x1e1f ;  /* 0x001e1fff1a007589 */ /* 0x00032800000e0000 */
[----:B------:R1:W0:Y:S02]  /*11090*/  SHFL.IDX PT, R3, R27, RZ, 0x1e1f ;  /* 0x001e1fff1b037589 */ /* 0x00022400000e0000 */
.L_x_685:
[----:B------:R-:W-:Y:S01]  /*110a0*/  ULDC UR4, c[0x0][0x448] ;  /* 0x0001120000047ab9 */ /* 0x000fe20000000800 */
[----:B------:R-:W-:Y:S01]  /*110b0*/  BSSY B1, `(.L_x_454) ;  /* 0x000004d000017945 */ /* 0x000fe20003800000 */
[----:B------:R-:W-:Y:S01]  /*110c0*/  IMAD R151, R151, UR4, RZ ;  /* 0x0000000497977c24 */ /* 0x000fe2000f8e02ff */
[----:B------:R-:W-:Y:S02]  /*110d0*/  CS2R R8, SRZ ;  /* 0x0000000000087805 */ /* 0x000fe4000001ff00 */
[----:B------:R-:W-:Y:S02]  /*110e0*/  CS2R R20, SRZ ;  /* 0x0000000000147805 */ /* 0x000fe4000001ff00 */
[----:B------:R-:W-:Y:S02]  /*110f0*/  CS2R R28, SRZ ;  /* 0x00000000001c7805 */ /* 0x000fe4000001ff00 */
[----:B------:R-:W-:Y:S02]  /*11100*/  CS2R R32, SRZ ;  /* 0x0000000000207805 */ /* 0x000fe4000001ff00 */
[----:B------:R-:W-:-:S02]  /*11110*/  ISETP.GE.AND P0, PT, R4, R151, PT ;  /* 0x000000970400720c */ /* 0x000fc40003f06270 */
[----:B------:R-:W-:Y:S02]  /*11120*/  CS2R R34, SRZ ;  /* 0x0000000000227805 */ /* 0x000fe4000001ff00 */
[----:B------:R-:W-:Y:S02]  /*11130*/  CS2R R38, SRZ ;  /* 0x0000000000267805 */ /* 0x000fe4000001ff00 */
[----:B------:R-:W-:Y:S02]  /*11140*/  CS2R R10, SRZ ;  /* 0x00000000000a7805 */ /* 0x000fe4000001ff00 */
[----:B0-----:R-:W-:Y:S02]  /*11150*/  CS2R R12, SRZ ;  /* 0x00000000000c7805 */ /* 0x001fe4000001ff00 */
[----:B-1----:R-:W-:Y:S02]  /*11160*/  CS2R R26, SRZ ;  /* 0x00000000001a7805 */ /* 0x002fe4000001ff00 */
[----:B------:R-:W-:-:S02]  /*11170*/  CS2R R30, SRZ ;  /* 0x00000000001e7805 */ /* 0x000fc4000001ff00 */
[----:B------:R-:W-:Y:S02]  /*11180*/  CS2R R36, SRZ ;  /* 0x0000000000247805 */ /* 0x000fe4000001ff00 */
[----:B------:R-:W-:Y:S01]  /*11190*/  CS2R R40, SRZ ;  /* 0x0000000000287805 */ /* 0x000fe2000001ff00 */
[----:B------:R-:W-:Y:S06]  /*111a0*/  @P0 BRA `(.L_x_455) ;  /* 0x0000000000f40947 */ /* 0x000fec0003800000 */
[----:B------:R-:W-:Y:S01]  /*111b0*/  ULDC UR4, c[0x0][0x3f4] ;  /* 0x0000fd0000047ab9 */ /* 0x000fe20000000800 */
[----:B------:R-:W-:Y:S02]  /*111c0*/  SHF.R.S32.HI R7, RZ, 0x1f, R224 ;  /* 0x0000001fff077819 */ /* 0x000fe400000114e0 */
[----:B------:R-:W-:Y:S02]  /*111d0*/  CS2R R34, SRZ ;  /* 0x0000000000227805 */ /* 0x000fe4000001ff00 */
[----:B------:R-:W-:Y:S02]  /*111e0*/  ISETP.GE.AND P4, PT, R224, UR4, PT ;  /* 0x00000004e0007c0c */ /* 0x000fe4000bf86270 */
[----:B------:R-:W-:Y:S02]  /*111f0*/  CS2R R36, SRZ ;  /* 0x0000000000247805 */ /* 0x000fe4000001ff00 */
[----:B------:R-:W-:Y:S02]  /*11200*/  ISETP.GE.AND P3, PT, R223, UR4, PT ;  /* 0x00000004df007c0c */ /* 0x000fe4000bf66270 */
[----:B------:R-:W-:-:S07]  /*11210*/  ISETP.GE.AND P2, PT, R225, UR4, PT ;  /* 0x00000004e1007c0c */ /* 0x000fce000bf46270 */
[C---:B--2---:R-:W-:Y:S02]  /*11220*/  @!P4 IADD3 R4, P0, R224.reuse, R25, RZ ;  /* 0x00000019e004c210 */ /* 0x044fe40007f1e0ff */
[----:B---3--:R-:W-:Y:S02]  /*11230*/  @!P4 IADD3 R6, P1, R224, R14, RZ ;  /* 0x0000000ee006c210 */ /* 0x008fe40007f3e0ff */
[----:B----4-:R-:W-:-:S03]  /*11240*/  @!P4 IADD3.X R5, R0, R7, RZ, P0, !PT ;  /* 0x000000070005c210 */ /* 0x010fc600007fe4ff */
[----:B------:R-:W-:Y:S01]  /*11250*/  @!P4 IMAD.X R7, R3, 0x1, R7, P1 ;  /* 0x000000010307c824 */ /* 0x000fe200008e0607 */
[----:B------:R-:W-:Y:S01]  /*11260*/  ISETP.GE.AND P1, PT, R222, UR4, PT ;  /* 0x00000004de007c0c */ /* 0x000fe2000bf26270 */
[----:B------:R-:W5:Y:S01]  /*11270*/  @!P4 LD.E.64 R34, desc[UR54][R4.64] ;  /* 0x000000360422c980 */ /* 0x000f62000c101b00 */
[----:B------:R-:W-:-:S03]  /*11280*/  SHF.R.S32.HI R11, RZ, 0x1f, R223 ;  /* 0x0000001fff0b7819 */ /* 0x000fc600000114df */
[----:B------:R0:W5:Y:S01]  /*11290*/  @!P4 LD.E.64 R36, desc[UR54][R6.64] ;  /* 0x000000360624c980 */ /* 0x000162000c101b00 */
[CC--:B------:R-:W-:Y:S02]  /*112a0*/  @!P3 IADD3 R8, P4, R223.reuse, R25.reuse, RZ ;  /* 0x00000019df08b210 */ /* 0x0c0fe40007f9e0ff */
[----:B------:R-:W-:Y:S02]  /*112b0*/  CS2R R32, SRZ ;  /* 0x0000000000207805 */ /* 0x000fe4000001ff00 */
[----:B------:R-:W-:Y:S02]  /*112c0*/  @!P3 IADD3 R10, P5, R223, R14, RZ ;  /* 0x0000000edf0ab210 */ /* 0x000fe40007fbe0ff */
[----:B------:R-:W-:Y:S02]  /*112d0*/  CS2R R30, SRZ ;  /* 0x00000000001e7805 */ /* 0x000fe4000001ff00 */
[----:B------:R-:W-:Y:S01]  /*112e0*/  SHF.R.S32.HI R12, RZ, 0x1f, R225 ;  /* 0x0000001fff0c7819 */ /* 0x000fe200000114e1 */
[--C-:B------:R-:W-:Y:S01]  /*112f0*/  @!P3 IMAD.X R9, R0, 0x1, R11.reuse, P4 ;  /* 0x000000010009b824 */ /* 0x100fe200020e060b */
[----:B------:R-:W-:Y:S01]  /*11300*/  @!P2 IADD3 R46, P4, R225, R25, RZ ;  /* 0x00000019e12ea210 */ /* 0x000fe20007f9e0ff */
[----:B------:R-:W-:Y:S01]  /*11310*/  @!P3 IMAD.X R11, R3, 0x1, R11, P5 ;  /* 0x00000001030bb824 */ /* 0x000fe200028e060b */
[----:B------:R-:W-:-:S02]  /*11320*/  ISETP.GE.AND P0, PT, R22, UR4, PT ;  /* 0x0000000416007c0c */ /* 0x000fc4000bf06270 */
[-C--:B------:R-:W-:Y:S01]  /*11330*/  @!P2 IADD3 R48, P5, R225, R14.reuse, RZ ;  /* 0x0000000ee130a210 */ /* 0x080fe20007fbe0ff */
[----:B------:R-:W-:Y:S01]  /*11340*/  @!P2 IMAD.X R47, R0, 0x1, R12, P4 ;  /* 0x00000001002fa824 */ /* 0x000fe200020e060c */
[----:B------:R-:W-:Y:S01]  /*11350*/  SHF.R.S32.HI R13, RZ, 0x1f, R222 ;  /* 0x0000001fff0d7819 */ /* 0x000fe200000114de */
[----:B------:R1:W5:Y:S01]  /*11360*/  @!P3 LD.E.64 R32, desc[UR54][R8.64] ;  /* 0x000000360820b980 */ /* 0x000362000c101b00 */
[C---:B------:R-:W-:Y:S01]  /*11370*/  @!P1 IADD3 R50, P4, R222.reuse, R25, RZ ;  /* 0x00000019de329210 */ /* 0x040fe20007f9e0ff */
[C---:B------:R-:W-:Y:S01]  /*11380*/  @!P2 IMAD.X R49, R3.reuse, 0x1, R12, P5 ;  /* 0x000000010331a824 */ /* 0x040fe200028e060c */
[----:B------:R-:W-:Y:S01]  /*11390*/  @!P1 IADD3 R52, P5, R222, R14, RZ ;  /* 0x0000000ede349210 */ /* 0x000fe20007fbe0ff */
[----:B------:R2:W5:Y:S01]  /*113a0*/  @!P3 LD.E.64 R30, desc[UR54][R10.64] ;  /* 0x000000360a1eb980 */ /* 0x000562000c101b00 */
[----:B------:R-:W-:Y:S01]  /*113b0*/  SHF.R.S32.HI R12, RZ, 0x1f, R226 ;  /* 0x0000001fff0c7819 */ /* 0x000fe200000114e2 */
[--C-:B------:R-:W-:Y:S01]  /*113c0*/  @!P1 IMAD.X R51, R0, 0x1, R13.reuse, P4 ;  /* 0x0000000100339824 */ /* 0x100fe200020e060d */
[----:B------:R-:W-:Y:S01]  /*113d0*/  ISETP.GE.AND P4, PT, R226, UR4, PT ;  /* 0x00000004e2007c0c */ /* 0x000fe2000bf86270 */
[----:B------:R-:W-:Y:S01]  /*113e0*/  @!P1 IMAD.X R53, R3, 0x1, R13, P5 ;  /* 0x0000000103359824 */ /* 0x000fe200028e060d */
[----:B0-----:R-:W-:-:S02]  /*113f0*/  @!P0 SHF.R.S32.HI R7, RZ, 0x1f, R22 ;  /* 0x0000001fff078819 */ /* 0x001fc40000011416 */
[----:B------:R-:W-:-:S04]  /*11400*/  @!P0 IADD3 R4, P5, R22, R25, RZ ;  /* 0x0000001916048210 */ /* 0x000fc80007fbe0ff */
[----:B------:R-:W-:Y:S02]  /*11410*/  @!P0 IADD3.X R5, R0, R7, RZ, P5, !PT ;  /* 0x0000000700058210 */ /* 0x000fe40002ffe4ff */
[----:B------:R-:W-:-:S05]  /*11420*/  @!P0 IADD3 R6, P5, R22, R14, RZ ;  /* 0x0000000e16068210 */ /* 0x000fca0007fbe0ff */
[----:B------:R-:W-:Y:S01]  /*11430*/  @!P0 IMAD.X R7, R3, 0x1, R7, P5 ;  /* 0x0000000103078824 */ /* 0x000fe200028e0607 */
[----:B------:R-:W-:-:S05]  /*11440*/  @!P4 IADD3 R24, P5, R226, R25, RZ ;  /* 0x00000019e218c210 */ /* 0x000fca0007fbe0ff */
[--C-:B------:R-:W-:Y:S01]  /*11450*/  @!P4 IMAD.X R25, R0, 0x1, R12.reuse, P5 ;  /* 0x000000010019c824 */ /* 0x100fe200028e060c */
[----:B------:R-:W-:Y:S02]  /*11460*/  @!P4 IADD3 R14, P5, R226, R14, RZ ;  /* 0x0000000ee20ec210 */ /* 0x000fe40007fbe0ff */
[----:B------:R-:W-:Y:S02]  /*11470*/  CS2R R28, SRZ ;  /* 0x00000000001c7805 */ /* 0x000fe4000001ff00 */
[----:B------:R-:W-:Y:S02]  /*11480*/  CS2R R26, SRZ ;  /* 0x00000000001a7805 */ /* 0x000fe4000001ff00 */
[----:B------:R-:W-:Y:S02]  /*11490*/  CS2R R20, SRZ ;  /* 0x0000000000147805 */ /* 0x000fe4000001ff00 */
[----:B------:R-:W-:Y:S01]  /*114a0*/  CS2R R38, SRZ ;  /* 0x0000000000267805 */ /* 0x000fe2000001ff00 */
[----:B------:R-:W-:Y:S01]  /*114b0*/  @!P4 IMAD.X R15, R3, 0x1, R12, P5 ;  /* 0x00000001030fc824 */ /* 0x000fe200028e060c */
[----:B------:R-:W-:-:S02]  /*114c0*/  CS2R R12, SRZ ;  /* 0x00000000000c7805 */ /* 0x000fc4000001ff00 */
[----:B------:R-:W-:Y:S02]  /*114d0*/  CS2R R40, SRZ ;  /* 0x0000000000287805 */ /* 0x000fe4000001ff00 */
[----:B-1----:R-:W-:Y:S02]  /*114e0*/  CS2R R8, SRZ ;  /* 0x0000000000087805 */ /* 0x002fe4000001ff00 */
[----:B--2---:R-:W-:Y:S01]  /*114f0*/  CS2R R10, SRZ ;  /* 0x00000000000a7805 */ /* 0x004fe2000001ff00 */
[----:B------:R0:W5:Y:S04]  /*11500*/  @!P2 LD.E.64 R28, desc[UR54][R46.64] ;  /* 0x000000362e1ca980 */ /* 0x000168000c101b00 */
[----:B------:R0:W5:Y:S04]  /*11510*/  @!P2 LD.E.64 R26, desc[UR54][R48.64] ;  /* 0x00000036301aa980 */ /* 0x000168000c101b00 */
[----:B------:R0:W5:Y:S04]  /*11520*/  @!P1 LD.E.64 R20, desc[UR54][R50.64] ;  /* 0x0000003632149980 */ /* 0x000168000c101b00 */
[----:B------:R0:W5:Y:S04]  /*11530*/  @!P1 LD.E.64 R12, desc[UR54][R52.64] ;  /* 0x00000036340c9980 */ /* 0x000168000c101b00 */
[----:B------:R0:W5:Y:S04]  /*11540*/  @!P0 LD.E.64 R38, desc[UR54][R4.64] ;  /* 0x0000003604268980 */ /* 0x000168000c101b00 */
[----:B------:R0:W5:Y:S04]  /*11550*/  @!P0 LD.E.64 R40, desc[UR54][R6.64] ;  /* 0x0000003606288980 */ /* 0x000168000c101b00 */
[----:B------:R0:W5:Y:S04]  /*11560*/  @!P4 LD.E.64 R8, desc[UR54][R24.64] ;  /* 0x000000361808c980 */ /* 0x000168000c101b00 */
[----:B------:R0:W5:Y:S02]  /*11570*/  @!P4 LD.E.64 R10, desc[UR54][R14.64] ;  /* 0x000000360e0ac980 */ /* 0x000164000c101b00 */
.L_x_455:
[----:B------:R-:W-:Y:S05]  /*11580*/  BSYNC B1 ;  /* 0x0000000000017941 */ /* 0x000fea0003800000 */
.L_x_454:
[----:B------:R-:W-:Y:S01]  /*11590*/  ULEA.HI UR4, UR43, UR43, URZ, 0x1 ;  /* 0x0000002b2b047291 */ /* 0x000fe2000f8f083f */
[----:B----4-:R-:W-:Y:S01]  /*115a0*/  IMAD R0, R149, -0x80, R151 ;  /* 0xffffff8095007824 */ /* 0x010fe200078e0297 */
[----:B------:R-:W-:Y:S02]  /*115b0*/  BSSY B1, `(.L_x_456) ;  /* 0x0000009000017945 */ /* 0x000fe40003800000 */
[----:B------:R-:W-:Y:S02]  /*115c0*/  ULOP3.LUT UR4, UR4, 0xfffffffe, URZ, 0xc0, !UPT ;  /* 0xfffffffe04047892 */ /* 0x000fe4000f8ec03f */
[----:B------:R-:W-:Y:S02]  /*115d0*/  VIMNMX R3, R0, 0x80, PT ;  /* 0x0000008000037848 */ /* 0x000fe40003fe0100 */
[----:B------:R-:W-:Y:S02]  /*115e0*/  UIADD3 UR4, UR43, -UR4, URZ ;  /* 0x800000042b047290 */ /* 0x000fe4000fffe03f */
[----:B------:R-:W-:-:S04]  /*115f0*/  ISETP.GE.AND P1, PT, R220, R3, PT ;  /* 0x00000003dc00720c */ /* 0x000fc80003f26270 */
[----:B0-----:R-:W-:-:S05]  /*11600*/  IMAD.U32 R5, RZ, RZ, UR4 ;  /* 0x00000004ff057e24 */ /* 0x001fca000f8e00ff */
[----:B------:R-:W-:-:S04]  /*11610*/  SHF.L.U32 R5, R5, 0x1f, RZ ;  /* 0x0000001f05057819 */ /* 0x000fc800000006ff */
[----:B------:R-:W0:Y:S02]  /*11620*/  SYNCS.PHASECHK.TRANS64.TRYWAIT P0, [R16+URZ+0x33400], R5 ;  /* 0x03340005100075a7 */ /* 0x000e24000800017f */
[----:B0-----:R-:W-:Y:S05]  /*11630*/  @!P0 BRA `(.L_x_457) ;  /* 0x000001b800488947 */ /* 0x001fea0003800000 */
.L_x_686:
[----:B------:R-:W-:Y:S05]  /*11640*/  BSYNC B1 ;  /* 0x0000000000017941 */ /* 0x000fea0003800000 */
.L_x_456:
[----:B------:R-:W-:Y:S05]  /*11650*/  @P1 BRA `(.L_x_458) ;  /* 0x0000006400341947 */ /* 0x000fea0003800000 */
[----:B0-----:R-:W0:Y:S01]  /*11660*/  LDC R5, c[0x0][0x3f4] ;  /* 0x0000fd00ff057b82 */ /* 0x001e220000000800 */
[----:B------:R-:W-:Y:S01]  /*11670*/  LEA.HI R42, R43, R42, RZ, 0x2 ;  /* 0x0000002a2b2a7211 */ /* 0x000fe200078f10ff */
[----:B------:R-:W-:Y:S03]  /*11680*/  BSSY B1, `(.L_x_459) ;  /* 0x0000086000017945 */ /* 0x000fe60003800000 */
[--C-:B------:R-:W-:Y:S02]  /*11690*/  SHF.R.S32.HI R0, RZ, 0x2, R42.reuse ;  /* 0x00000002ff007819 */ /* 0x100fe4000001142a */
[----:B------:R-:W-:-:S04]  /*116a0*/  SHF.R.S32.HI R3, RZ, 0x1f, R42 ;  /* 0x0000001fff037819 */ /* 0x000fc8000001142a */
[----:B------:R-:W-:-:S04]  /*116b0*/  LEA.HI R3, R3, R0, RZ, 0x2 ;  /* 0x0000000003037211 */ /* 0x000fc800078f10ff */
[----:B------:R-:W-:Y:S01]  /*116c0*/  LOP3.LUT R7, R3, 0xfffffffc, RZ, 0xc0, !PT ;  /* 0xfffffffc03077812 */ /* 0x000fe200078ec0ff */
[----:B------:R-:W-:-:S04]  /*116d0*/  IMAD.IADD R3, R16, 0x1, R236 ;  /* 0x0000000110037824 */ /* 0x000fc800078e02ec */
[----:B------:R-:W-:Y:S02]  /*116e0*/  IMAD.IADD R7, R0, 0x1, -R7 ;  /* 0x0000000100077824 */ /* 0x000fe400078e0a07 */
[----:B------:R-:W-:Y:S01]  /*116f0*/  VIADD R0, R3, 0x20 ;  /* 0x0000002003007836 */ /* 0x000fe20000000000 */
[-C--:B0-----:R-:W-:Y:S02]  /*11700*/  ISETP.GE.AND P6, PT, R22, R5.reuse, PT ;  /* 0x000000051600720c */ /* 0x081fe40003fc6270 */
[----:B------:R-:W-:Y:S02]  /*11710*/  LOP3.LUT P0, RZ, R7, 0x2, RZ, 0xc0, !PT ;  /* 0x0000000207ff7812 */ /* 0x000fe4000780c0ff */
[-C--:B------:R-:W-:Y:S02]  /*11720*/  ISETP.GE.AND P1, PT, R224, R5.reuse, PT ;  /* 0x00000005e000720c */ /* 0x080fe40003f26270 */
[-C--:B------:R-:W-:Y:S02]  /*11730*/  ISETP.GE.AND P2, PT, R223, R5.reuse, PT ;  /* 0x00000005df00720c */ /* 0x080fe40003f46270 */
[----:B------:R-:W-:-:S02]  /*11740*/  ISETP.GE.AND P3, PT, R225, R5, PT ;  /* 0x00000005e100720c */ /* 0x000fc40003f66270 */
[-C--:B------:R-:W-:Y:S02]  /*11750*/  ISETP.GE.AND P4, PT, R222, R5.reuse, PT ;  /* 0x00000005de00720c */ /* 0x080fe40003f86270 */
[----:B------:R-:W-:Y:S01]  /*11760*/  ISETP.GE.AND P5, PT, R226, R5, PT ;  /* 0x00000005e200720c */ /* 0x000fe20003fa6270 */
[----:B------:R-:W-:-:S12]  /*11770*/  @P6 BRA `(.L_x_460) ;  /* 0x0000000400d86947 */ /* 0x000fd80003800000 */
[----:B------:R-:W0:Y:S01]  /*11780*/  LDS.128 R4, [R3+0x1e200] ;  /* 0x01e2000003047984 */ /* 0x000e220000000c00 */
[----:B--2--5:R-:W-:Y:S02]  /*11790*/  SHF.R.U32.HI R25, RZ, 0x8, R39 ;  /* 0x00000008ff197819 */ /* 0x024fe40000011627 */
[----:B------:R-:W-:Y:S02]  /*117a0*/  SHF.R.U32.HI R15, RZ, 0x8, R38 ;  /* 0x00000008ff0f7819 */ /* 0x000fe40000011626 */
[----:B------:R-:W-:Y:S02]  /*117b0*/  LOP3.LUT R24, R39, 0xff, RZ, 0xc0, !PT ;  /* 0x000000ff27187812 */ /* 0x000fe400078ec0ff */
[----:B------:R-:W-:Y:S02]  /*117c0*/  LOP3.LUT R25, R25, 0xff, RZ, 0xc0, !PT ;  /* 0x000000ff19197812 */ /* 0x000fe400078ec0ff */
[----:B------:R-:W-:Y:S02]  /*117d0*/  SHF.R.U32.HI R45, RZ, 0x8, R41 ;  /* 0x00000008ff2d7819 */ /* 0x000fe40000011629 */
[----:B---3--:R-:W-:-:S02]  /*117e0*/  LOP3.LUT R14, R38, 0xff, RZ, 0xc0, !PT ;  /* 0x000000ff260e7812 */ /* 0x008fc400078ec0ff */
[----:B------:R-:W-:Y:S02]  /*117f0*/  LOP3.LUT R15, R15, 0xff, RZ, 0xc0, !PT ;  /* 0x000000ff0f0f7812 */ /* 0x000fe400078ec0ff */
[----:B------:R-:W-:Y:S02]  /*11800*/  PRMT R24, R25, 0x7604, R24 ;  /* 0x0000760419187816 */ /* 0x000fe40000000018 */
[----:B------:R-:W-:Y:S02]  /*11810*/  LOP3.LUT R42, R41, 0xff, RZ, 0xc0, !PT ;  /* 0x000000ff292a7812 */ /* 0x000fe400078ec0ff */
[----:B------:R-:W-:Y:S02]  /*11820*/  LOP3.LUT R45, R45, 0xff, RZ, 0xc0, !PT ;  /* 0x000000ff2d2d7812 */ /* 0x000fe400078ec0ff */
[----:B------:R-:W-:Y:S02]  /*11830*/  SHF.R.U32.HI R46, RZ, 0x10, R41 ;  /* 0x00000010ff2e7819 */ /* 0x000fe40000011629 */
[----:B------:R-:W-:-:S02]  /*11840*/  SHF.R.U32.HI R25, RZ, 0x8, R40 ;  /* 0x00000008ff197819 */ /* 0x000fc40000011628 */
[----:B------:R-:W-:Y:S02]  /*11850*/  SHF.R.U32.HI R47, RZ, 0x10, R39 ;  /* 0x00000010ff2f7819 */ /* 0x000fe40000011627 */
[----:B------:R-:W-:Y:S02]  /*11860*/  PRMT R15, R15, 0x7604, R14 ;  /* 0x000076040f0f7816 */ /* 0x000fe4000000000e */
[----:B------:R-:W-:Y:S01]  /*11870*/  PRMT R42, R45, 0x7604, R42 ;  /* 0x000076042d2a7816 */ /* 0x000fe2000000002a */
[----:B------:R-:W-:Y:S01]  /*11880*/  IMAD.U32 R45, R46, 0x10000, RZ ;  /* 0x000100002e2d7824 */ /* 0x000fe200078e00ff */
[----:B------:R-:W-:Y:S02]  /*11890*/  LOP3.LUT R14, R40, 0xff, RZ, 0xc0, !PT ;  /* 0x000000ff280e7812 */ /* 0x000fe400078ec0ff */
[----:B------:R-:W-:Y:S02]  /*118a0*/  LOP3.LUT R43, R25, 0xff, RZ, 0xc0, !PT ;  /* 0x000000ff192b7812 */ /* 0x000fe400078ec0ff */
[----:B------:R-:W-:-:S02]  /*118b0*/  SHF.L.U32 R25, R47, 0x10, RZ ;  /* 0x000000102f197819 */ /* 0x000fc400000006ff */
[----:B------:R-:W-:Y:S02]  /*118c0*/  PRMT R43, R43, 0x7604, R14 ;  /* 0x000076042b2b7816 */ /* 0x000fe4000000000e */
[----:B------:R-:W-:Y:S02]  /*118d0*/  LOP3.LUT R25, R24, 0xff0000, R25, 0xf8, !PT ;  /* 0x00ff000018197812 */ /* 0x000fe400078ef819 */
[----:B------:R-:W-:Y:S02]  /*118e0*/  LOP3.LUT R45, R42, 0xff0000, R45, 0xf8, !PT ;  /* 0x00ff00002a2d7812 */ /* 0x000fe400078ef82d */
[----:B------:R-:W-:Y:S02]  /*118f0*/  LOP3.LUT R43, R43, 0xff0000, R40, 0xf8, !PT ;  /* 0x00ff00002b2b7812 */ /* 0x000fe400078ef828 */
[----:B------:R-:W-:Y:S02]  /*11900*/  LOP3.LUT R45, R45, 0xff000000, R41, 0xf8, !PT ;  /* 0xff0000002d2d7812 */ /* 0x000fe400078ef829 */
[----:B------:R-:W-:-:S02]  /*11910*/  LOP3.LUT R39, R25, 0xff000000, R39, 0xf8, !PT ;  /* 0xff00000019277812 */ /* 0x000fc400078ef827 */
[-C--:B0-----:R-:W-:Y:S02]  /*11920*/  F2FP.F16.E4M3.UNPACK_B R14, R6.reuse.H1 ;  /* 0x00000006ff0e723e */ /* 0x081fe400030006ff */
[----:B------:R-:W-:Y:S02]  /*11930*/  LOP3.LUT R43, R43, 0xff000000, R40, 0xf8, !PT ;  /* 0xff0000002b2b7812 */ /* 0x000fe400078ef828 */
[----:B------:R-:W-:Y:S01]  /*11940*/  F2FP.F16.E4M3.UNPACK_B R46, R45 ;  /* 0x0000002dff2e723e */ /* 0x000fe200020006ff */
[--C-:B------:R-:W-:Y:S01]  /*11950*/  HADD2.F32 R25, -RZ, R14.reuse.H0_H0 ;  /* 0x2000000eff197230 */ /* 0x100fe20000004100 */
[----:B------:R-:W-:Y:S01]  /*11960*/  F2FP.F16.E4M3.UNPACK_B R40, R39 ;  /* 0x00000027ff28723e */ /* 0x000fe200020006ff */
[----:B------:R-:W-:Y:S01]  /*11970*/  HADD2.F32 R14, -RZ, R14.H1_H1 ;  /* 0x3000000eff0e7230 */ /* 0x000fe20000004100 */
[--C-:B------:R-:W-:Y:S01]  /*11980*/  LOP3.LUT R15, R15, 0xff0000, R38.reuse, 0xf8, !PT ;  /* 0x00ff00000f0f7812 */ /* 0x100fe200078ef826 */
[----:B------:R-:W-:Y:S01]  /*11990*/  HADD2.F32 R47, -RZ, R46.H1_H1 ;  /* 0x3000002eff2f7230 */ /* 0x000fe20000004100 */
[----:B------:R-:W-:Y:S01]  /*119a0*/  F2FP.F16.E4M3.UNPACK_B R24, R6 ;  /* 0x00000006ff18723e */ /* 0x000fe200020006ff */
[----:B------:R-:W-:Y:S01]  /*119b0*/  HADD2.F32 R41, -RZ, R40.H1_H1 ;  /* 0x30000028ff297230 */ /* 0x000fe20000004100 */
[----:B------:R-:W-:Y:S01]  /*119c0*/  LOP3.LUT R42, R15, 0xff000000, R38, 0xf8, !PT ;  /* 0xff0000000f2a7812 */ /* 0x000fe200078ef826 */
[----:B------:R-:W-:-:S02]  /*119d0*/  HADD2.F32 R46, -RZ, R46.H0_H0 ;  /* 0x2000002eff2e7230 */ /* 0x000fc40000004100 */
[C---:B------:R-:W-:Y:S01]  /*119e0*/  FMUL.FTZ R48, R14.reuse, R47 ;  /* 0x0000002f0e307220 */ /* 0x040fe20000410000 */
[----:B------:R-:W-:Y:S01]  /*119f0*/  F2FP.F16.E4M3.UNPACK_B R15, R5.H1 ;  /* 0x00000005ff0f723e */ /* 0x000fe200030006ff */
[----:B------:R-:W-:Y:S01]  /*11a00*/  FMUL.FTZ R52, R14, R41 ;  /* 0x000000290e347220 */ /* 0x000fe20000410000 */
[----:B------:R-:W-:Y:S01]  /*11a10*/  F2FP.F16.E4M3.UNPACK_B R14, R5 ;  /* 0x00000005ff0e723e */ /* 0x000fe200020006ff */
[----:B------:R-:W-:Y:S02]  /*11a20*/  HADD2.F32 R5, -RZ, R24.H1_H1 ;  /* 0x30000018ff057230 */ /* 0x000fe40000004100 */
[C---:B------:R-:W-:Y:S01]  /*11a30*/  FFMA.FTZ R50, R25.reuse, R41, -R48 ;  /* 0x0000002919327223 */ /* 0x040fe20000010830 */
[----:B------:R-:W-:Y:S01]  /*11a40*/  FFMA.FTZ R51, R25, R47, R52 ;  /* 0x0000002f19337223 */ /* 0x000fe20000010034 */
[----:B------:R-:W-:Y:S01]  /*11a50*/  HADD2.F32 R40, -RZ, R40.H0_H0 ;  /* 0x20000028ff287230 */ /* 0x000fe20000004100 */
[----:B------:R-:W-:Y:S01]  /*11a60*/  F2FP.F16.E4M3.UNPACK_B R38, R7 ;  /* 0x00000007ff26723e */ /* 0x000fe200020006ff */
[----:B------:R-:W-:Y:S01]  /*11a70*/  HADD2.F32 R24, -RZ, R24.H0_H0 ;  /* 0x20000018ff187230 */ /* 0x000fe20000004100 */
[----:B------:R-:W-:Y:S01]  /*11a80*/  F2FP.F16.E4M3.UNPACK_B R45, R45.H1 ;  /* 0x0000002dff2d723e */ /* 0x000fe200030006ff */
[C---:B------:R-:W-:Y:S01]  /*11a90*/  FMUL.FTZ R25, R5.reuse, R46 ;  /* 0x0000002e05197220 */ /* 0x040fe20000410000 */
[----:B------:R-:W-:Y:S01]  /*11aa0*/  F2FP.F16.E4M3.UNPACK_B R39, R39.H1 ;  /* 0x00000027ff27723e */ /* 0x000fe200030006ff */
[-C--:B------:R-:W-:Y:S01]  /*11ab0*/  FMUL.FTZ R49, R5, R40.reuse ;  /* 0x0000002805317220 */ /* 0x080fe20000410000 */
[----:B------:R-:W-:Y:S01]  /*11ac0*/  F2FP.F16.E4M3.UNPACK_B R7, R7.H1 ;  /* 0x00000007ff07723e */ /* 0x000fe200030006ff */
[----:B------:R-:W-:Y:S01]  /*11ad0*/  FFMA.FTZ R47, R24, R40, -R25 ;  /* 0x00000028182f7223 */ /* 0x000fe20000010819 */
[----:B------:R-:W-:-:S02]  /*11ae0*/  HADD2.F32 R5, -RZ, R38.H1_H1 ;  /* 0x30000026ff057230 */ /* 0x000fc40000004100 */
[----:B------:R-:W-:Y:S01]  /*11af0*/  FFMA.FTZ R48, R24, R46, R49 ;  /* 0x0000002e18307223 */ /* 0x000fe20000010031 */
[----:B------:R-:W-:Y:S01]  /*11b00*/  HADD2.F32 R41, -RZ, R45.H0_H0 ;  /* 0x2000002dff297230 */ /* 0x000fe20000004100 */
[-C--:B------:R-:W-:Y:S01]  /*11b10*/  F2FP.F16.E4M3.UNPACK_B R6, R4.reuse ;  /* 0x00000004ff06723e */ /* 0x080fe200020006ff */
[----:B------:R-:W-:Y:S01]  /*11b20*/  HADD2.F32 R25, -RZ, R39.H0_H0 ;  /* 0x20000027ff197230 */ /* 0x000fe20000004100 */
[----:B------:R-:W-:Y:S01]  /*11b30*/  F2FP.F16.E4M3.UNPACK_B R4, R4.H1 ;  /* 0x00000004ff04723e */ /* 0x000fe200030006ff */
[----:B------:R-:W-:Y:S02]  /*11b40*/  HADD2.F32 R38, -RZ, R38.H0_H0 ;  /* 0x20000026ff267230 */ /* 0x000fe40000004100 */
[C---:B------:R-:W-:Y:S01]  /*11b50*/  FMUL.FTZ R49, R5.reuse, R41 ;  /* 0x0000002905317220 */ /* 0x040fe20000410000 */
[----:B------:R-:W-:Y:S02]  /*11b60*/  HADD2.F32 R45, -RZ, R45.H1_H1 ;  /* 0x3000002dff2d7230 */ /* 0x000fe40000004100 */
[----:B------:R-:W-:Y:S01]  /*11b70*/  FMUL.FTZ R53, R5, R25 ;  /* 0x0000001905357220 */ /* 0x000fe20000410000 */
[----:B------:R-:W-:-:S02]  /*11b80*/  HADD2.F32 R24, -RZ, R7.H1_H1 ;  /* 0x30000007ff187230 */ /* 0x000fc40000004100 */
[C---:B------:R-:W-:Y:S01]  /*11b90*/  FFMA.FTZ R49, R38.reuse, R25, -R49 ;  /* 0x0000001926317223 */ /* 0x040fe20000010831 */
[----:B------:R-:W-:Y:S02]  /*11ba0*/  HADD2.F32 R39, -RZ, R39.H1_H1 ;  /* 0x30000027ff277230 */ /* 0x000fe40000004100 */
[----:B------:R-:W-:Y:S01]  /*11bb0*/  FFMA.FTZ R52, R38, R41, R53 ;  /* 0x0000002926347223 */ /* 0x000fe20000010035 */
[----:B------:R-:W-:Y:S02]  /*11bc0*/  HADD2.F32 R5, -RZ, R7.H0_H0 ;  /* 0x20000007ff057230 */ /* 0x000fe40000004100 */
[C---:B------:R-:W-:Y:S01]  /*11bd0*/  FMUL.FTZ R40, R24.reuse, R45 ;  /* 0x0000002d18287220 */ /* 0x040fe20000410000 */
[----:B------:R-:W-:Y:S01]  /*11be0*/  F2FP.F16.E4M3.UNPACK_B R25, R43 ;  /* 0x0000002bff19723e */ /* 0x000fe200020006ff */
[-C--:B------:R-:W-:Y:S01]  /*11bf0*/  FMUL.FTZ R38, R24, R39.reuse ;  /* 0x0000002718267220 */ /* 0x080fe20000410000 */
[----:B------:R-:W-:Y:S01]  /*11c00*/  F2FP.F16.E4M3.UNPACK_B R24, R42 ;  /* 0x0000002aff18723e */ /* 0x000fe200020006ff */
[----:B------:R-:W-:Y:S01]  /*11c10*/  FFMA.FTZ R53, R5, R39, -R40 ;  /* 0x0000002705357223 */ /* 0x000fe20000010828 */
[----:B------:R-:W-:-:S02]  /*11c20*/  HADD2.F32 R7, -RZ, R4.H1_H1 ;  /* 0x30000004ff077230 */ /* 0x000fc40000004100 */
[----:B------:R-:W-:Y:S01]  /*11c30*/  FFMA.FTZ R54, R5, R45, R38 ;  /* 0x0000002d05367223 */ /* 0x000fe20000010026 */
[--C-:B------:R-:W-:Y:S01]  /*11c40*/  HADD2.F32 R40, -RZ, R25.reuse.H1_H1 ;  /* 0x30000019ff287230 */ /* 0x100fe20000004100 */
[----:B------:R-:W-:Y:S01]  /*11c50*/  F2FP.F16.E4M3.UNPACK_B R42, R42.H1 ;  /* 0x0000002aff2a723e */ /* 0x000fe200030006ff */
[----:B------:R-:W-:Y:S01]  /*11c60*/  HADD2.F32 R38, -RZ, R24.H1_H1 ;  /* 0x30000018ff267230 */ /* 0x000fe20000004100 */
[----:B------:R-:W-:Y:S01]  /*11c70*/  F2FP.F16.E4M3.UNPACK_B R43, R43.H1 ;  /* 0x0000002bff2b723e */ /* 0x000fe200030006ff */
[----:B------:R-:W-:Y:S02]  /*11c80*/  HADD2.F32 R5, -RZ, R4.H0_H0 ;  /* 0x20000004ff057230 */ /* 0x000fe40000004100 */
[----:B------:R-:W-:Y:S01]  /*11c90*/  FMUL.FTZ R46, R7, R40 ;  /* 0x00000028072e7220 */ /* 0x000fe20000410000 */
[----:B------:R-:W-:Y:S02]  /*11ca0*/  HADD2.F32 R39, -RZ, R25.H0_H0 ;  /* 0x20000019ff277230 */ /* 0x000fe40000004100 */
[----:B------:R-:W-:-:S02]  /*11cb0*/  HADD2.F32 R4, -RZ, R6.H1_H1 ;  /* 0x30000006ff047230 */ /* 0x000fc40000004100 */
[-C--:B------:R-:W-:Y:S01]  /*11cc0*/  FFMA.FTZ R46, R5, R38.reuse, -R46 ;  /* 0x00000026052e7223 */ /* 0x080fe2000001082e */
[----:B------:R-:W-:Y:S02]  /*11cd0*/  HADD2.F32 R25, -RZ, R24.H0_H0 ;  /* 0x20000018ff197230 */ /* 0x000fe40000004100 */
[----:B------:R-:W-:Y:S01]  /*11ce0*/  FMUL.FTZ R24, R7, R38 ;  /* 0x0000002607187220 */ /* 0x000fe20000410000 */
[----:B------:R-:W-:Y:S02]  /*11cf0*/  HADD2.F32 R6, -RZ, R6.H0_H0 ;  /* 0x20000006ff067230 */ /* 0x000fe40000004100 */
[C---:B------:R-:W-:Y:S01]  /*11d00*/  FMUL.FTZ R7, R4.reuse, R39 ;  /* 0x0000002704077220 */ /* 0x040fe20000410000 */
[-C--:B------:R-:W-:Y:S01]  /*11d10*/  FMUL.FTZ R4, R4, R25.reuse ;  /* 0x0000001904047220 */ /* 0x080fe20000410000 */
[----:B------:R-:W-:Y:S02]  /*11d20*/  FFMA.FTZ R41, R5, R40, R24 ;  /* 0x0000002805297223 */ /* 0x000fe40000010018 */
[----:B------:R-:W-:Y:S01]  /*11d30*/  FFMA.FTZ R25, R6, R25, -R7 ;  /* 0x0000001906197223 */ /* 0x000fe20000010807 */
[----:B------:R-:W-:-:S02]  /*11d40*/  HADD2.F32 R5, -RZ, R15.H1_H1 ;  /* 0x3000000fff057230 */ /* 0x000fc40000004100 */
[----:B------:R-:W-:Y:S01]  /*11d50*/  FFMA.FTZ R38, R6, R39, R4 ;  /* 0x0000002706267223 */ /* 0x000fe20000010004 */
[----:B------:R-:W-:Y:S02]  /*11d60*/  HADD2.F32 R6, -RZ, R42.H1_H1 ;  /* 0x3000002aff067230 */ /* 0x000fe40000004100 */
[--C-:B------:R-:W-:Y:S02]  /*11d70*/  HADD2.F32 R24, -RZ, R43.reuse.H1_H1 ;  /* 0x3000002bff187230 */ /* 0x100fe40000004100 */
[----:B------:R-:W-:Y:S02]  /*11d80*/  HADD2.F32 R43, -RZ, R43.H0_H0 ;  /* 0x2000002bff2b7230 */ /* 0x000fe40000004100 */
[C---:B------:R-:W-:Y:S01]  /*11d90*/  FMUL.FTZ R39, R5.reuse, R6 ;  /* 0x0000000605277220 */ /* 0x040fe20000410000 */
[----:B------:R-:W-:Y:S02]  /*11da0*/  HADD2.F32 R4, -RZ, R14.H1_H1 ;  /* 0x3000000eff047230 */ /* 0x000fe40000004100 */
[----:B------:R-:W-:Y:S01]  /*11db0*/  FMUL.FTZ R40, R5, R24 ;  /* 0x0000001805287220 */ /* 0x000fe20000410000 */
[----:B------:R-:W-:-:S02]  /*11dc0*/  HADD2.F32 R7, -RZ, R42.H0_H0 ;  /* 0x2000002aff077230 */ /* 0x000fc40000004100 */
[----:B------:R-:W-:Y:S02]  /*11dd0*/  HADD2.F32 R15, -RZ, R15.H0_H0 ;  /* 0x2000000fff0f7230 */ /* 0x000fe40000004100 */
[C---:B------:R-:W-:Y:S01]  /*11de0*/  FMUL.FTZ R5, R4.reuse, R43 ;  /* 0x0000002b04057220 */ /* 0x040fe20000410000 */
[----:B------:R-:W-:Y:S02]  /*11df0*/  HADD2.F32 R14, -RZ, R14.H0_H0 ;  /* 0x2000000eff0e7230 */ /* 0x000fe40000004100 */
[-C--:B------:R-:W-:Y:S01]  /*11e00*/  FMUL.FTZ R4, R4, R7.reuse ;  /* 0x0000000704047220 */ /* 0x080fe20000410000 */
[C---:B------:R-:W-:Y:S01]  /*11e10*/  FFMA.FTZ R40, R15.reuse, R6, -R40 ;  /* 0x000000060f287223 */ /* 0x040fe20000010828 */
[----:B------:R-:W-:Y:S01]  /*11e20*/  FFMA.FTZ R39, R15, R24, R39 ;  /* 0x000000180f277223 */ /* 0x000fe20000010027 */
[C---:B------:R-:W-:Y:S01]  /*11e30*/  FFMA.FTZ R5, R14.reuse, R7, -R5 ;  /* 0x000000070e057223 */ /* 0x040fe20000010805 */
[----:B------:R-:W-:Y:S01]  /*11e40*/  FFMA.FTZ R14, R14, R43, R4 ;  /* 0x0000002b0e0e7223 */ /* 0x000fe20000010004 */
[----:B------:R-:W-:-:S02]  /*11e50*/  F2FP.SATFINITE.E4M3.F32.PACK_AB_MERGE_C R6, R51, R50, RZ ;  /* 0x000000323306723e */ /* 0x000fc400048070ff */
[----:B------:R-:W-:Y:S02]  /*11e60*/  F2FP.SATFINITE.E4M3.F32.PACK_AB_MERGE_C R7, R54, R53, RZ ;  /* 0x000000353607723e */ /* 0x000fe400048070ff */
[----:B------:R-:W-:Y:S02]  /*11e70*/  F2FP.SATFINITE.E4M3.F32.PACK_AB_MERGE_C R4, R41, R46, RZ ;  /* 0x0000002e2904723e */ /* 0x000fe400048070ff */
[----:B------:R-:W-:Y:S02]  /*11e80*/  F2FP.SATFINITE.E4M3.F32.PACK_AB_MERGE_C R39, R39, R40, RZ ;  /* 0x000000282727723e */ /* 0x000fe400048070ff */
[----:B------:R-:W-:Y:S02]  /*11e90*/  F2FP.SATFINITE.E4M3.F32.PACK_AB_MERGE_C R6, R48, R47, R6 ;  /* 0x0000002f3006723e */ /* 0x000fe40004807006 */
[----:B------:R-:W-:Y:S02]  /*11ea0*/  F2FP.SATFINITE.E4M3.F32.PACK_AB_MERGE_C R7, R52, R49, R7 ;  /* 0x000000313407723e */ /* 0x000fe40004807007 */
[----:B------:R-:W-:-:S02]  /*11eb0*/  F2FP.SATFINITE.E4M3.F32.PACK_AB_MERGE_C R4, R38, R25, R4 ;  /* 0x000000192604723e */ /* 0x000fc40004807004 */
[----:B------:R-:W-:-:S05]  /*11ec0*/  F2FP.SATFINITE.E4M3.F32.PACK_AB_MERGE_C R5, R14, R5, R39 ;  /* 0x000000050e05723e */ /* 0x000fca0004807027 */
[----:B------:R0:W-:Y:S02]  /*11ed0*/  STS.128 [R3+0x1e200], R4 ;  /* 0x01e2000403007388 */ /* 0x0001e40000000c00 */
.L_x_460:
[----:B------:R-:W-:Y:S05]  /*11ee0*/  BSYNC B1 ;  /* 0x0000000000017941 */ /* 0x000fea0003800000 */
.L_x_459:
[----:B------:R-:W-:Y:S01]  /*11ef0*/  BSSY B1, `(.L_x_461) ;  /* 0x000007d000017945 */ /* 0x000fe20003800000 */
[----:B------:R-:W-:-:S03]  /*11f00*/  @P0 VIADD R0, R3, 0xffffffe0 ;  /* 0xffffffe003000836 */ /* 0x000fc60000000000 */
[----:B------:R-:W-:Y:S05]  /*11f10*/  @P1 BRA `(.L_x_462) ;  /* 0x0000000400e81947 */ /* 0x000fea0003800000 */
[----:B0-----:R-:W0:Y:S01]  /*11f20*/  LDS.128 R4, [R0+0x1e200] ;  /* 0x01e2000000047984 */ /* 0x001e220000000c00 */
[----:B-----5:R-:W-:Y:S02]  /*11f30*/  SHF.R.U32.HI R24, RZ, 0x8, R35 ;  /* 0x00000008ff187819 */ /* 0x020fe40000011623 */
[----:B------:R-:W-:Y:S02]  /*11f40*/  SHF.R.U32.HI R40, RZ, 0x8, R37 ;  /* 0x00000008ff287819 */ /* 0x000fe40000011625 */
[----:B------:R-:W-:Y:S02]  /*11f50*/  SHF.R.U32.HI R38, RZ, 0x8, R36 ;  /* 0x00000008ff267819 */ /* 0x000fe40000011624 */
[----:B--2---:R-:W-:Y:S02]  /*11f60*/  LOP3.LUT R25, R35, 0xff, RZ, 0xc0, !PT ;  /* 0x000000ff23197812 */ /* 0x004fe400078ec0ff */
[----:B------:R-:W-:Y:S02]  /*11f70*/  LOP3.LUT R41, R37, 0xff, RZ, 0xc0, !PT ;  /* 0x000000ff25297812 */ /* 0x000fe400078ec0ff */
[----:B------:R-:W-:-:S02]  /*11f80*/  LOP3.LUT R24, R24, 0xff, RZ, 0xc0, !PT ;  /* 0x000000ff18187812 */ /* 0x000fc400078ec0ff */
[----:B------:R-:W-:Y:S02]  /*11f90*/  LOP3.LUT R40, R40, 0xff, RZ, 0xc0, !PT ;  /* 0x000000ff28287812 */ /* 0x000fe400078ec0ff */
[----:B---3--:R-:W-:Y:S02]  /*11fa0*/  SHF.R.U32.HI R14, RZ, 0x8, R34 ;  /* 0x00000008ff0e7819 */ /* 0x008fe40000011622 */
[----:B------:R-:W-:Y:S02]  /*11fb0*/  LOP3.LUT R39, R36, 0xff, RZ, 0xc0, !PT ;  /* 0x000000ff24277812 */ /* 0x000fe400078ec0ff */
[----:B------:R-:W-:Y:S02]  /*11fc0*/  LOP3.LUT R38, R38, 0xff, RZ, 0xc0, !PT ;  /* 0x000000ff26267812 */ /* 0x000fe400078ec0ff */
[----:B------:R-:W-:Y:S02]  /*11fd0*/  PRMT R25, R24, 0x7604, R25 ;  /* 0x0000760418197816 */ /* 0x000fe40000000019 */
[----:B------:R-:W-:-:S02]  /*11fe0*/  PRMT R41, R40, 0x7604, R41 ;  /* 0x0000760428297816 */ /* 0x000fc40000000029 */
[----:B------:R-:W-:Y:S02]  /*11ff0*/  SHF.R.U32.HI R24, RZ, 0x10, R35 ;  /* 0x00000010ff187819 */ /* 0x000fe40000011623 */
[----:B------:R-:W-:Y:S02]  /*12000*/  SHF.R.U32.HI R40, RZ, 0x10, R37 ;  /* 0x00000010ff287819 */ /* 0x000fe40000011625 */
[----:B------:R-:W-:Y:S02]  /*12010*/  LOP3.LUT R15, R34, 0xff, RZ, 0xc0, !PT ;  /* 0x000000ff220f7812 */ /* 0x000fe400078ec0ff */
[----:B------:R-:W-:Y:S02]  /*12020*/  LOP3.LUT R14, R14, 0xff, RZ, 0xc0, !PT ;  /* 0x000000ff0e0e7812 */ /* 0x000fe400078ec0ff */
[----:B------:R-:W-:Y:S02]  /*12030*/  PRMT R39, R38, 0x7604, R39 ;  /* 0x0000760426277816 */ /* 0x000fe40000000027 */
[----:B------:R-:W-:-:S02]  /*12040*/  SHF.R.U32.HI R38, RZ, 0x10, R36 ;  /* 0x00000010ff267819 */ /* 0x000fc40000011624 */
[----:B------:R-:W-:Y:S02]  /*12050*/  LOP3.LUT R24, R24, 0xff, RZ, 0xc0, !PT ;  /* 0x000000ff18187812 */ /* 0x000fe400078ec0ff */
[----:B------:R-:W-:Y:S02]  /*12060*/  LOP3.LUT R40, R40, 0xff, RZ, 0xc0, !PT ;  /* 0x000000ff28287812 */ /* 0x000fe400078ec0ff */
[----:B------:R-:W-:Y:S02]  /*12070*/  PRMT R15, R14, 0x7604, R15 ;  /* 0x000076040e0f7816 */ /* 0x000fe4000000000f */
[----:B------:R-:W-:Y:S02]  /*12080*/  SHF.R.U32.HI R14, RZ, 0x10, R34 ;  /* 0x00000010ff0e7819 */ /* 0x000fe40000011622 */
[----:B------:R-:W-:Y:S02]  /*12090*/  LOP3.LUT R38, R38, 0xff, RZ, 0xc0, !PT ;  /* 0x000000ff26267812 */ /* 0x000fe400078ec0ff */
[----:B------:R-:W-:-:S02]  /*120a0*/  PRMT R25, R24, 0x7054, R25 ;  /* 0x0000705418197816 */ /* 0x000fc40000000019 */
[----:B------:R-:W-:Y:S02]  /*120b0*/  PRMT R41, R40, 0x7054, R41 ;  /* 0x0000705428297816 */ /* 0x000fe40000000029 */
[----:B------:R-:W-:Y:S02]  /*120c0*/  LOP3.LUT R14, R14, 0xff, RZ, 0xc0, !PT ;  /* 0x000000ff0e0e7812 */ /* 0x000fe400078ec0ff */
[----:B------:R-:W-:Y:S02]  /*120d0*/  PRMT R39, R38, 0x7054, R39 ;  /* 0x0000705426277816 */ /* 0x000fe40000000027 */
[----:B------:R-:W-:Y:S02]  /*120e0*/  LOP3.LUT R41, R41, 0xff000000, R37, 0xf8, !PT ;  /* 0xff00000029297812 */ /* 0x000fe400078ef825 */
[----:B------:R-:W-:Y:S02]  /*120f0*/  LOP3.LUT R35, R25, 0xff000000, R35, 0xf8, !PT ;  /* 0xff00000019237812 */ /* 0x000fe400078ef823 */
[----:B------:R-:W-:-:S02]  /*12100*/  PRMT R15, R14, 0x7054, R15 ;  /* 0x000070540e0f7816 */ /* 0x000fc4000000000f */
[-C--:B0-----:R-:W-:Y:S02]  /*12110*/  F2FP.F16.E4M3.UNPACK_B R14, R6.reuse.H1 ;  /* 0x00000006ff0e723e */ /* 0x081fe400030006ff */
[----:B------:R-:W-:Y:S02]  /*12120*/  LOP3.LUT R39, R39, 0xff000000, R36, 0xf8, !PT ;  /* 0xff00000027277812 */ /* 0x000fe400078ef824 */
[----:B------:R-:W-:Y:S01]  /*12130*/  F2FP.F16.E4M3.UNPACK_B R40, R41 ;  /* 0x00000029ff28723e */ /* 0x000fe200020006ff */
[--C-:B------:R-:W-:Y:S01]  /*12140*/  HADD2.F32 R25, -RZ, R14.reuse.H0_H0 ;  /* 0x2000000eff197230 */ /* 0x100fe20000004100 */
[----:B------:R-:W-:Y:S01]  /*12150*/  F2FP.F16.E4M3.UNPACK_B R36, R35 ;  /* 0x00000023ff24723e */ /* 0x000fe200020006ff */
[----:B------:R-:W-:Y:S01]  /*12160*/  HADD2.F32 R14, -RZ, R14.H1_H1 ;  /* 0x3000000eff0e7230 */ /* 0x000fe20000004100 */
[----:B------:R-:W-:Y:S01]  /*12170*/  F2FP.F16.E4M3.UNPACK_B R24, R6 ;  /* 0x00000006ff18723e */ /* 0x000fe200020006ff */
[----:B------:R-:W-:Y:S01]  /*12180*/  HADD2.F32 R42, -RZ, R40.H1_H1 ;  /* 0x30000028ff2a7230 */ /* 0x000fe20000004100 */
[----:B------:R-:W-:Y:S01]  /*12190*/  LOP3.LUT R38, R15, 0xff000000, R34, 0xf8, !PT ;  /* 0xff0000000f267812 */ /* 0x000fe200078ef822 */
[----:B------:R-:W-:Y:S01]  /*121a0*/  HADD2.F32 R37, -RZ, R36.H1_H1 ;  /* 0x30000024ff257230 */ /* 0x000fe20000004100 */
[----:B------:R-:W-:Y:S01]  /*121b0*/  F2FP.F16.E4M3.UNPACK_B R15, R5.H1 ;  /* 0x00000005ff0f723e */ /* 0x000fe200030006ff */
[----:B------:R-:W-:-:S02]  /*121c0*/  HADD2.F32 R40, -RZ, R40.H0_H0 ;  /* 0x20000028ff287230 */ /* 0x000fc40000004100 */
[CC--:B------:R-:W-:Y:S01]  /*121d0*/  FMUL.FTZ R46, R14.reuse, R42.reuse ;  /* 0x0000002a0e2e7220 */ /* 0x0c0fe20000410000 */
[----:B------:R-:W-:Y:S02]  /*121e0*/  HADD2.F32 R36, -RZ, R36.H0_H0 ;  /* 0x20000024ff247230 */ /* 0x000fe40000004100 */
[----:B------:R-:W-:Y:S01]  /*121f0*/  FMUL.FTZ R43, R14, R37 ;  /* 0x000000250e2b7220 */ /* 0x000fe20000410000 */
[----:B------:R-:W-:Y:S01]  /*12200*/  F2FP.F16.E4M3.UNPACK_B R14, R5 ;  /* 0x00000005ff0e723e */ /* 0x000fe200020006ff */
[--C-:B------:R-:W-:Y:S02]  /*12210*/  HADD2.F32 R5, -RZ, R24.reuse.H1_H1 ;  /* 0x30000018ff057230 */ /* 0x100fe40000004100 */
[C---:B------:R-:W-:Y:S01]  /*12220*/  FFMA.FTZ R46, R25.reuse, R37, -R46 ;  /* 0x00000025192e7223 */ /* 0x040fe2000001082e */
[----:B------:R-:W-:Y:S01]  /*12230*/  FFMA.FTZ R45, R25, R42, R43 ;  /* 0x0000002a192d7223 */ /* 0x000fe2000001002b */
[----:B------:R-:W-:Y:S01]  /*12240*/  HADD2.F32 R24, -RZ, R24.H0_H0 ;  /* 0x20000018ff187230 */ /* 0x000fe20000004100 */
[----:B------:R-:W-:Y:S01]  /*12250*/  F2FP.F16.E4M3.UNPACK_B R34, R7 ;  /* 0x00000007ff22723e */ /* 0x000fe200020006ff */
[C---:B------:R-:W-:Y:S01]  /*12260*/  FMUL.FTZ R25, R5.reuse, R40 ;  /* 0x0000002805197220 */ /* 0x040fe20000410000 */
[----:B------:R-:W-:Y:S01]  /*12270*/  F2FP.F16.E4M3.UNPACK_B R41, R41.H1 ;  /* 0x00000029ff29723e */ /* 0x000fe200030006ff */
[-C--:B------:R-:W-:Y:S01]  /*12280*/  FMUL.FTZ R43, R5, R36.reuse ;  /* 0x00000024052b7220 */ /* 0x080fe20000410000 */
[----:B------:R-:W-:Y:S01]  /*12290*/  F2FP.F16.E4M3.UNPACK_B R35, R35.H1 ;  /* 0x00000023ff23723e */ /* 0x000fe200030006ff */
[----:B------:R-:W-:Y:S01]  /*122a0*/  FFMA.FTZ R42, R24, R36, -R25 ;  /* 0x00000024182a7223 */ /* 0x000fe20000010819 */
[----:B------:R-:W-:Y:S01]  /*122b0*/  F2FP.F16.E4M3.UNPACK_B R7, R7.H1 ;  /* 0x00000007ff07723e */ /* 0x000fe200030006ff */
        /* <DEDUP_REMOVED lines=64> */
.L_x_462:
[----:B------:R-:W-:Y:S05]  /*126c0*/  BSYNC B1 ;  /* 0x0000000000017941 */ /* 0x000fea0003800000 */
.L_x_461:
[----:B------:R-:W-:Y:S04]  /*126d0*/  BSSY B1, `(.L_x_463) ;  /* 0x0000078000017945 */ /* 0x000fe80003800000 */
[----:B------:R-:W-:Y:S05]  /*126e0*/  @P2 BRA `(.L_x_464) ;  /* 0x0000000400d82947 */ /* 0x000fea0003800000 */
[----:B01----:R-:W0:Y:S01]  /*126f0*/  LDS.128 R4, [R3+0x20200] ;  /* 0x0202000003047984 */ /* 0x003e220000000c00 */
[----:B--2--5:R-:W-:Y:S02]  /*12700*/  SHF.R.U32.HI R25, RZ, 0x8, R33 ;  /* 0x00000008ff197819 */ /* 0x024fe40000011621 */
[----:B------:R-:W-:Y:S02]  /*12710*/  LOP3.LUT R24, R33, 0xff, RZ, 0xc0, !PT ;  /* 0x000000ff21187812 */ /* 0x000fe400078ec0ff */
[----:B------:R-:W-:Y:S02]  /*12720*/  LOP3.LUT R25, R25, 0xff, RZ, 0xc0, !PT ;  /* 0x000000ff19197812 */ /* 0x000fe400078ec0ff */
[----:B------:R-:W-:Y:S02]  /*12730*/  SHF.R.U32.HI R37, RZ, 0x8, R31 ;  /* 0x00000008ff257819 */ /* 0x000fe4000001161f */
[----:B------:R-:W-:Y:S02]  /*12740*/  PRMT R24, R25, 0x7604, R24 ;  /* 0x0000760419187816 */ /* 0x000fe40000000018 */
[----:B------:R-:W-:-:S02]  /*12750*/  SHF.R.U32.HI R38, RZ, 0x10, R33 ;  /* 0x00000010ff267819 */ /* 0x000fc40000011621 */
[----:B------:R-:W-:Y:S02]  /*12760*/  SHF.R.U32.HI R25, RZ, 0x8, R30 ;  /* 0x00000008ff197819 */ /* 0x000fe4000001161e */
[----:B------:R-:W-:Y:S02]  /*12770*/  LOP3.LUT R34, R31, 0xff, RZ, 0xc0, !PT ;  /* 0x000000ff1f227812 */ /* 0x000fe400078ec0ff */
[----:B------:R-:W-:Y:S02]  /*12780*/  LOP3.LUT R37, R37, 0xff, RZ, 0xc0, !PT ;  /* 0x000000ff25257812 */ /* 0x000fe400078ec0ff */
[----:B------:R-:W-:Y:S02]  /*12790*/  SHF.R.U32.HI R36, RZ, 0x10, R31 ;  /* 0x00000010ff247819 */ /* 0x000fe4000001161f */
[----:B------:R-:W-:Y:S02]  /*127a0*/  SHF.R.U32.HI R15, RZ, 0x8, R32 ;  /* 0x00000008ff0f7819 */ /* 0x000fe40000011620 */
[----:B------:R-:W-:Y:S01]  /*127b0*/  LOP3.LUT R35, R25, 0xff, RZ, 0xc0, !PT ;  /* 0x000000ff19237812 */ /* 0x000fe200078ec0ff */
[----:B------:R-:W-:Y:S01]  /*127c0*/  IMAD.U32 R25, R38, 0x10000, RZ ;  /* 0x0001000026197824 */ /* 0x000fe200078e00ff */
[----:B------:R-:W-:Y:S01]  /*127d0*/  PRMT R34, R37, 0x7604, R34 ;  /* 0x0000760425227816 */ /* 0x000fe20000000022 */
[----:B------:R-:W-:Y:S01]  /*127e0*/  IMAD.U32 R37, R36, 0x10000, RZ ;  /* 0x0001000024257824 */ /* 0x000fe200078e00ff */
[----:B---3--:R-:W-:-:S02]  /*127f0*/  LOP3.LUT R14, R32, 0xff, RZ, 0xc0, !PT ;  /* 0x000000ff200e7812 */ /* 0x008fc400078ec0ff */
[----:B------:R-:W-:Y:S02]  /*12800*/  LOP3.LUT R15, R15, 0xff, RZ, 0xc0, !PT ;  /* 0x000000ff0f0f7812 */ /* 0x000fe400078ec0ff */
[----:B------:R-:W-:Y:S02]  /*12810*/  LOP3.LUT R25, R24, 0xff0000, R25, 0xf8, !PT ;  /* 0x00ff000018197812 */ /* 0x000fe400078ef819 */
[----:B------:R-:W-:Y:S02]  /*12820*/  LOP3.LUT R37, R34, 0xff0000, R37, 0xf8, !PT ;  /* 0x00ff000022257812 */ /* 0x000fe400078ef825 */
[----:B------:R-:W-:Y:S02]  /*12830*/  PRMT R15, R15, 0x7604, R14 ;  /* 0x000076040f0f7816 */ /* 0x000fe4000000000e */
[----:B------:R-:W-:Y:S02]  /*12840*/  LOP3.LUT R14, R30, 0xff, RZ, 0xc0, !PT ;  /* 0x000000ff1e0e7812 */ /* 0x000fe400078ec0ff */
[----:B------:R-:W-:-:S02]  /*12850*/  LOP3.LUT R37, R37, 0xff000000, R31, 0xf8, !PT ;  /* 0xff00000025257812 */ /* 0x000fc400078ef81f */
[----:B------:R-:W-:Y:S02]  /*12860*/  LOP3.LUT R33, R25, 0xff000000, R33, 0xf8, !PT ;  /* 0xff00000019217812 */ /* 0x000fe400078ef821 */
[----:B------:R-:W-:Y:S02]  /*12870*/  PRMT R35, R35, 0x7604, R14 ;  /* 0x0000760423237816 */ /* 0x000fe4000000000e */
[-C--:B0-----:R-:W-:Y:S02]  /*12880*/  F2FP.F16.E4M3.UNPACK_B R14, R6.reuse.H1 ;  /* 0x00000006ff0e723e */ /* 0x081fe400030006ff */
[----:B------:R-:W-:Y:S02]  /*12890*/  F2FP.F16.E4M3.UNPACK_B R36, R37 ;  /* 0x00000025ff24723e */ /* 0x000fe400020006ff */
[----:B------:R-:W-:Y:S01]  /*128a0*/  F2FP.F16.E4M3.UNPACK_B R31, R33 ;  /* 0x00000021ff1f723e */ /* 0x000fe200020006ff */
[--C-:B------:R-:W-:Y:S01]  /*128b0*/  HADD2.F32 R25, -RZ, R14.reuse.H0_H0 ;  /* 0x2000000eff197230 */ /* 0x100fe20000004100 */
[--C-:B------:R-:W-:Y:S01]  /*128c0*/  LOP3.LUT R15, R15, 0xff0000, R32.reuse, 0xf8, !PT ;  /* 0x00ff00000f0f7812 */ /* 0x100fe200078ef820 */
[----:B------:R-:W-:Y:S01]  /*128d0*/  HADD2.F32 R14, -RZ, R14.H1_H1 ;  /* 0x3000000eff0e7230 */ /* 0x000fe20000004100 */
[----:B------:R-:W-:Y:S01]  /*128e0*/  F2FP.F16.E4M3.UNPACK_B R24, R6 ;  /* 0x00000006ff18723e */ /* 0x000fe200020006ff */
[--C-:B------:R-:W-:Y:S01]  /*128f0*/  HADD2.F32 R38, -RZ, R36.reuse.H1_H1 ;  /* 0x30000024ff267230 */ /* 0x100fe20000004100 */
[----:B------:R-:W-:Y:S01]  /*12900*/  LOP3.LUT R32, R15, 0xff000000, R32, 0xf8, !PT ;  /* 0xff0000000f207812 */ /* 0x000fe200078ef820 */
[----:B------:R-:W-:Y:S01]  /*12910*/  HADD2.F32 R34, -RZ, R31.H1_H1 ;  /* 0x3000001fff227230 */ /* 0x000fe20000004100 */
[----:B------:R-:W-:Y:S01]  /*12920*/  F2FP.F16.E4M3.UNPACK_B R15, R5.H1 ;  /* 0x00000005ff0f723e */ /* 0x000fe200030006ff */
[----:B------:R-:W-:-:S02]  /*12930*/  HADD2.F32 R36, -RZ, R36.H0_H0 ;  /* 0x20000024ff247230 */ /* 0x000fc40000004100 */
[C---:B------:R-:W-:Y:S01]  /*12940*/  FMUL.FTZ R40, R14.reuse, R38 ;  /* 0x000000260e287220 */ /* 0x040fe20000410000 */
[--C-:B------:R-:W-:Y:S01]  /*12950*/  LOP3.LUT R35, R35, 0xff0000, R30.reuse, 0xf8, !PT ;  /* 0x00ff000023237812 */ /* 0x100fe200078ef81e */
[-C--:B------:R-:W-:Y:S01]  /*12960*/  FMUL.FTZ R39, R14, R34.reuse ;  /* 0x000000220e277220 */ /* 0x080fe20000410000 */
[----:B------:R-:W-:Y:S01]  /*12970*/  F2FP.F16.E4M3.UNPACK_B R14, R5 ;  /* 0x00000005ff0e723e */ /* 0x000fe200020006ff */
[--C-:B------:R-:W-:Y:S01]  /*12980*/  HADD2.F32 R5, -RZ, R24.reuse.H1_H1 ;  /* 0x30000018ff057230 */ /* 0x100fe20000004100 */
[----:B------:R-:W-:Y:S01]  /*12990*/  LOP3.LUT R35, R35, 0xff000000, R30, 0xf8, !PT ;  /* 0xff00000023237812 */ /* 0x000fe200078ef81e */
        /* <DEDUP_REMOVED lines=8> */
[----:B------:R-:W-:Y:S01]  /*12a20*/  FMUL.FTZ R39, R5, R31 ;  /* 0x0000001f05277220 */ /* 0x000fe20000410000 */
        /* <DEDUP_REMOVED lines=45> */
[----:B------:R-:W-:Y:S01]  /*12d00*/  FMUL.FTZ R31, R5, R6 ;  /* 0x00000006051f7220 */ /* 0x000fe20000410000 */
[----:B------:R-:W-:Y:S02]  /*12d10*/  HADD2.F32 R4, -RZ, R14.H1_H1 ;  /* 0x3000000eff047230 */ /* 0x000fe40000004100 */
[----:B------:R-:W-:-:S02]  /*12d20*/  HADD2.F32 R7, -RZ, R32.H0_H0 ;  /* 0x20000020ff077230 */ /* 0x000fc40000004100 */
[----:B------:R-:W-:Y:S01]  /*12d30*/  FMUL.FTZ R32, R5, R24 ;  /* 0x0000001805207220 */ /* 0x000fe20000410000 */
        /* <DEDUP_REMOVED lines=17> */
.L_x_464:
[----:B------:R-:W-:Y:S05]  /*12e50*/  BSYNC B1 ;  /* 0x0000000000017941 */ /* 0x000fea0003800000 */
.L_x_463:
[----:B------:R-:W-:Y:S04]  /*12e60*/  BSSY B1, `(.L_x_465) ;  /* 0x000007c000017945 */ /* 0x000fe80003800000 */
[----:B------:R-:W-:Y:S05]  /*12e70*/  @P3 BRA `(.L_x_466) ;  /* 0x0000000400e83947 */ /* 0x000fea0003800000 */
[----:B01--4-:R-:W0:Y:S01]  /*12e80*/  LDS.128 R4, [R0+0x20200] ;  /* 0x0202000000047984 */ /* 0x013e220000000c00 */
[----:B-----5:R-:W-:Y:S02]  /*12e90*/  SHF.R.U32.HI R24, RZ, 0x8, R29 ;  /* 0x00000008ff187819 */ /* 0x020fe4000001161d */
[----:B------:R-:W-:Y:S02]  /*12ea0*/  SHF.R.U32.HI R32, RZ, 0x8, R27 ;  /* 0x00000008ff207819 */ /* 0x000fe4000001161b */
[----:B--2---:R-:W-:Y:S02]  /*12eb0*/  LOP3.LUT R25, R29, 0xff, RZ, 0xc0, !PT ;  /* 0x000000ff1d197812 */ /* 0x004fe400078ec0ff */
[----:B------:R-:W-:Y:S02]  /*12ec0*/  LOP3.LUT R33, R27, 0xff, RZ, 0xc0, !PT ;  /* 0x000000ff1b217812 */ /* 0x000fe400078ec0ff */
[----:B------:R-:W-:Y:S02]  /*12ed0*/  LOP3.LUT R24, R24, 0xff, RZ, 0xc0, !PT ;  /* 0x000000ff18187812 */ /* 0x000fe400078ec0ff */
[----:B------:R-:W-:-:S02]  /*12ee0*/  LOP3.LUT R32, R32, 0xff, RZ, 0xc0, !PT ;  /* 0x000000ff20207812 */ /* 0x000fc400078ec0ff */
[----:B---3--:R-:W-:Y:S02]  /*12ef0*/  SHF.R.U32.HI R14, RZ, 0x8, R28 ;  /* 0x00000008ff0e7819 */ /* 0x008fe4000001161c */
[----:B------:R-:W-:Y:S02]  /*12f00*/  PRMT R25, R24, 0x7604, R25 ;  /* 0x0000760418197816 */ /* 0x000fe40000000019 */
[----:B------:R-:W-:Y:S02]  /*12f10*/  PRMT R33, R32, 0x7604, R33 ;  /* 0x0000760420217816 */ /* 0x000fe40000000021 */
[----:B------:R-:W-:Y:S02]  /*12f20*/  SHF.R.U32.HI R24, RZ, 0x10, R29 ;  /* 0x00000010ff187819 */ /* 0x000fe4000001161d */
[----:B------:R-:W-:Y:S02]  /*12f30*/  SHF.R.U32.HI R32, RZ, 0x10, R27 ;  /* 0x00000010ff207819 */ /* 0x000fe4000001161b */
[----:B------:R-:W-:-:S02]  /*12f40*/  LOP3.LUT R15, R28, 0xff, RZ, 0xc0, !PT ;  /* 0x000000ff1c0f7812 */ /* 0x000fc400078ec0ff */
[----:B------:R-:W-:Y:S02]  /*12f50*/  LOP3.LUT R14, R14, 0xff, RZ, 0xc0, !PT ;  /* 0x000000ff0e0e7812 */ /* 0x000fe400078ec0ff */
        /* <DEDUP_REMOVED lines=8> */
[----:B------:R-:W-:Y:S02]  /*12fe0*/  PRMT R33, R32, 0x7054, R33 ;  /* 0x0000705420217816 */ /* 0x000fe40000000021 */
[----:B------:R-:W-:Y:S02]  /*12ff0*/  LOP3.LUT R14, R14, 0xff, RZ, 0xc0, !PT ;  /* 0x000000ff0e0e7812 */ /* 0x000fe400078ec0ff */
[----:B------:R-:W-:-:S02]  /*13000*/  PRMT R31, R30, 0x7604, R31 ;  /* 0x000076041e1f7816 */ /* 0x000fc4000000001f */
[----:B------:R-:W-:Y:S02]  /*13010*/  SHF.R.U32.HI R30, RZ, 0x10, R26 ;  /* 0x00000010ff1e7819 */ /* 0x000fe4000001161a */
[----:B------:R-:W-:Y:S02]  /*13020*/  LOP3.LUT R33, R33, 0xff000000, R27, 0xf8, !PT ;  /* 0xff00000021217812 */ /* 0x000fe400078ef81b */
[----:B------:R-:W-:Y:S02]  /*13030*/  LOP3.LUT R29, R25, 0xff000000, R29, 0xf8, !PT ;  /* 0xff000000191d7812 */ /* 0x000fe400078ef81d */
[----:B------:R-:W-:Y:S02]  /*13040*/  PRMT R15, R14, 0x7054, R15 ;  /* 0x000070540e0f7816 */ /* 0x000fe4000000000f */
[----:B0-----:R-:W-:Y:S02]  /*13050*/  F2FP.F16.E4M3.UNPACK_B R14, R6.H1 ;  /* 0x00000006ff0e723e */ /* 0x001fe400030006ff */
[----:B------:R-:W-:-:S02]  /*13060*/  LOP3.LUT R30, R30, 0xff, RZ, 0xc0, !PT ;  /* 0x000000ff1e1e7812 */ /* 0x000fc400078ec0ff */
[----:B------:R-:W-:Y:S01]  /*13070*/  F2FP.F16.E4M3.UNPACK_B R32, R33 ;  /* 0x00000021ff20723e */ /* 0x000fe200020006ff */
[--C-:B------:R-:W-:Y:S01]  /*13080*/  HADD2.F32 R25, -RZ, R14.reuse.H0_H0 ;  /* 0x2000000eff197230 */ /* 0x100fe20000004100 */
[----:B------:R-:W-:Y:S01]  /*13090*/  F2FP.F16.E4M3.UNPACK_B R27, R29 ;  /* 0x0000001dff1b723e */ /* 0x000fe200020006ff */
[----:B------:R-:W-:Y:S01]  /*130a0*/  HADD2.F32 R14, -RZ, R14.H1_H1 ;  /* 0x3000000eff0e7230 */ /* 0x000fe20000004100 */
[----:B------:R-:W-:Y:S01]  /*130b0*/  PRMT R31, R30, 0x7054, R31 ;  /* 0x000070541e1f7816 */ /* 0x000fe2000000001f */
[--C-:B------:R-:W-:Y:S01]  /*130c0*/  HADD2.F32 R34, -RZ, R32.reuse.H1_H1 ;  /* 0x30000020ff227230 */ /* 0x100fe20000004100 */
[----:B------:R-:W-:Y:S01]  /*130d0*/  F2FP.F16.E4M3.UNPACK_B R24, R6 ;  /* 0x00000006ff18723e */ /* 0x000fe200020006ff */
[--C-:B------:R-:W-:Y:S01]  /*130e0*/  HADD2.F32 R30, -RZ, R27.reuse.H1_H1 ;  /* 0x3000001bff1e7230 */ /* 0x100fe20000004100 */
[----:B------:R-:W-:Y:S01]  /*130f0*/  LOP3.LUT R28, R15, 0xff000000, R28, 0xf8, !PT ;  /* 0xff0000000f1c7812 */ /* 0x000fe200078ef81c */
[----:B------:R-:W-:Y:S02]  /*13100*/  HADD2.F32 R32, -RZ, R32.H0_H0 ;  /* 0x20000020ff207230 */ /* 0x000fe40000004100 */
[C---:B------:R-:W-:Y:S01]  /*13110*/  FMUL.FTZ R36, R14.reuse, R34 ;  /* 0x000000220e247220 */ /* 0x040fe20000410000 */
[-C--:B------:R-:W-:Y:S01]  /*13120*/  F2FP.F16.E4M3.UNPACK_B R15, R5.reuse.H1 ;  /* 0x00000005ff0f723e */ /* 0x080fe200030006ff */
        /* <DEDUP_REMOVED lines=79> */
.L_x_466:
[----:B------:R-:W-:Y:S05]  /*13620*/  BSYNC B1 ;  /* 0x0000000000017941 */ /* 0x000fea0003800000 */
.L_x_465:
[----:B------:R-:W-:Y:S04]  /*13630*/  BSSY B1, `(.L_x_467) ;  /* 0x0000078000017945 */ /* 0x000fe80003800000 */
[----:B------:R-:W-:Y:S05]  /*13640*/  @P4 BRA `(.L_x_468) ;  /* 0x0000000400d84947 */ /* 0x000fea0003800000 */
[----:B01--4-:R-:W0:Y:S01]  /*13650*/  LDS.128 R4, [R3+0x22200] ;  /* 0x0222000003047984 */ /* 0x013e220000000c00 */
        /* <DEDUP_REMOVED lines=18> */
[----:B------:R-:W-:Y:S02]  /*13780*/  PRMT R15, R15, 0x7604, R14 ;  /* 0x000076040f0f7816 */ /* 0x000fe4000000000e */
[----:B------:R-:W-:Y:S02]  /*13790*/  LOP3.LUT R14, R12, 0xff, RZ, 0xc0, !PT ;  /* 0x000000ff0c0e7812 */ /* 0x000fe400078ec0ff */
[----:B------:R-:W-:Y:S02]  /*137a0*/  LOP3.LUT R29, R26, 0xff0000, R29, 0xf8, !PT ;  /* 0x00ff00001a1d7812 */ /* 0x000fe400078ef81d */
[----:B------:R-:W-:-:S02]  /*137b0*/  PRMT R27, R27, 0x7604, R14 ;  /* 0x000076041b1b7816 */ /* 0x000fc4000000000e */
[----:B------:R-:W-:Y:S02]  /*137c0*/  LOP3.LUT R29, R29, 0xff000000, R13, 0xf8, !PT ;  /* 0xff0000001d1d7812 */ /* 0x000fe400078ef80d */
[----:B------:R-:W-:Y:S02]  /*137d0*/  LOP3.LUT R25, R25, 0xff000000, R21, 0xf8, !PT ;  /* 0xff00000019197812 */ /* 0x000fe400078ef815 */
[----:B0-----:R-:W-:Y:S02]  /*137e0*/  F2FP.F16.E4M3.UNPACK_B R14, R6.H1 ;  /* 0x00000006ff0e723e */ /* 0x001fe400030006ff */
[----:B------:R-:W-:Y:S02]  /*137f0*/  LOP3.LUT R27, R27, 0xff0000, R12, 0xf8, !PT ;  /* 0x00ff00001b1b7812 */ /* 0x000fe400078ef80c */
[----:B------:R-:W-:Y:S02]  /*13800*/  F2FP.F16.E4M3.UNPACK_B R28, R29 ;  /* 0x0000001dff1c723e */ /* 0x000fe400020006ff */
[----:B------:R-:W-:-:S02]  /*13810*/  F2FP.F16.E4M3.UNPACK_B R21, R25 ;  /* 0x00000019ff15723e */ /* 0x000fc400020006ff */
[----:B------:R-:W-:Y:S01]  /*13820*/  LOP3.LUT R15, R15, 0xff0000, R20, 0xf8, !PT ;  /* 0x00ff00000f0f7812 */ /* 0x000fe200078ef814 */
[----:B------:R-:W-:Y:S01]  /*13830*/  HADD2.F32 R30, -RZ, R28.H1_H1 ;  /* 0x3000001cff1e7230 */ /* 0x000fe20000004100 */
[----:B------:R-:W-:Y:S01]  /*13840*/  LOP3.LUT R27, R27, 0xff000000, R12, 0xf8, !PT ;  /* 0xff0000001b1b7812 */ /* 0x000fe200078ef80c */
[--C-:B------:R-:W-:Y:S01]  /*13850*/  HADD2.F32 R12, -RZ, R14.reuse.H1_H1 ;  /* 0x3000000eff0c7230 */ /* 0x100fe20000004100 */
[----:B------:R-:W-:Y:S01]  /*13860*/  LOP3.LUT R24, R15, 0xff000000, R20, 0xf8, !PT ;  /* 0xff0000000f187812 */ /* 0x000fe200078ef814 */
[----:B------:R-:W-:Y:S01]  /*13870*/  HADD2.F32 R26, -RZ, R21.H1_H1 ;  /* 0x30000015ff1a7230 */ /* 0x000fe20000004100 */
[-C--:B------:R-:W-:Y:S01]  /*13880*/  F2FP.F16.E4M3.UNPACK_B R13, R5.reuse.H1 ;  /* 0x00000005ff0d723e */ /* 0x080fe200030006ff */
[----:B------:R-:W-:Y:S01]  /*13890*/  HADD2.F32 R15, -RZ, R14.H0_H0 ;  /* 0x2000000eff0f7230 */ /* 0x000fe20000004100 */
[----:B------:R-:W-:Y:S01]  /*138a0*/  F2FP.F16.E4M3.UNPACK_B R14, R6 ;  /* 0x00000006ff0e723e */ /* 0x000fe200020006ff */
[C---:B------:R-:W-:Y:S01]  /*138b0*/  FMUL.FTZ R32, R12.reuse, R30 ;  /* 0x0000001e0c207220 */ /* 0x040fe20000410000 */
[----:B------:R-:W-:Y:S01]  /*138c0*/  FMUL.FTZ R31, R12, R26 ;  /* 0x0000001a0c1f7220 */ /* 0x000fe20000410000 */
[----:B------:R-:W-:Y:S01]  /*138d0*/  F2FP.F16.E4M3.UNPACK_B R12, R5 ;  /* 0x00000005ff0c723e */ /* 0x000fe200020006ff */
[----:B------:R-:W-:-:S02]  /*138e0*/  HADD2.F32 R28, -RZ, R28.H0_H0 ;  /* 0x2000001cff1c7230 */ /* 0x000fc40000004100 */
[C---:B------:R-:W-:Y:S01]  /*138f0*/  FFMA.FTZ R32, R15.reuse, R26, -R32 ;  /* 0x0000001a0f207223 */ /* 0x040fe20000010820 */
[--C-:B------:R-:W-:Y:S02]  /*13900*/  HADD2.F32 R5, -RZ, R14.reuse.H1_H1 ;  /* 0x3000000eff057230 */ /* 0x100fe40000004100 */
        /* <DEDUP_REMOVED lines=74> */
.L_x_468:
[----:B------:R-:W-:Y:S05]  /*13db0*/  BSYNC B1 ;  /* 0x0000000000017941 */ /* 0x000fea0003800000 */
.L_x_467:
[----:B------:R-:W-:Y:S05]  /*13dc0*/  @P5 BRA `(.L_x_458) ;  /* 0x0000003c00585947 */ /* 0x000fea0003800000 */
[----:B01--4-:R-:W0:Y:S01]  /*13dd0*/  LDS.128 R4, [R0+0x22200] ;  /* 0x0222000000047984 */ /* 0x013e220000000c00 */
[----:B-----5:R-:W-:Y:S02]  /*13de0*/  SHF.R.U32.HI R13, RZ, 0x8, R9 ;  /* 0x00000008ff0d7819 */ /* 0x020fe40000011609 */
[----:B------:R-:W-:Y:S02]  /*13df0*/  SHF.R.U32.HI R24, RZ, 0x8, R11 ;  /* 0x00000008ff187819 */ /* 0x000fe4000001160b */
[----:B------:R-:W-:Y:S02]  /*13e00*/  SHF.R.U32.HI R15, RZ, 0x8, R10 ;  /* 0x00000008ff0f7819 */ /* 0x000fe4000001160a */
[----:B---3--:R-:W-:Y:S02]  /*13e10*/  LOP3.LUT R14, R9, 0xff, RZ, 0xc0, !PT ;  /* 0x000000ff090e7812 */ /* 0x008fe400078ec0ff */
[----:B--2---:R-:W-:Y:S02]  /*13e20*/  LOP3.LUT R25, R11, 0xff, RZ, 0xc0, !PT ;  /* 0x000000ff0b197812 */ /* 0x004fe400078ec0ff */
[----:B------:R-:W-:-:S02]  /*13e30*/  LOP3.LUT R13, R13, 0xff, RZ, 0xc0, !PT ;  /* 0x000000ff0d0d7812 */ /* 0x000fc400078ec0ff */
[----:B------:R-:W-:Y:S02]  /*13e40*/  LOP3.LUT R24, R24, 0xff, RZ, 0xc0, !PT ;  /* 0x000000ff18187812 */ /* 0x000fe400078ec0ff */
[----:B------:R-:W-:Y:S02]  /*13e50*/  SHF.R.U32.HI R3, RZ, 0x8, R8 ;  /* 0x00000008ff037819 */ /* 0x000fe40000011608 */
[----:B------:R-:W-:Y:S02]  /*13e60*/  LOP3.LUT R20, R15, 0xff, RZ, 0xc0, !PT ;  /* 0x000000ff0f147812 */ /* 0x000fe400078ec0ff */
[----:B------:R-:W-:Y:S02]  /*13e70*/  PRMT R15, R13, 0x7604, R14 ;  /* 0x000076040d0f7816 */ /* 0x000fe4000000000e */
[----:B------:R-:W-:Y:S02]  /*13e80*/  PRMT R25, R24, 0x7604, R25 ;  /* 0x0000760418197816 */ /* 0x000fe40000000019 */
[----:B------:R-:W-:-:S02]  /*13e90*/  SHF.R.U32.HI R14, RZ, 0x10, R9 ;  /* 0x00000010ff0e7819 */ /* 0x000fc40000011609 */
[----:B------:R-:W-:Y:S02]  /*13ea0*/  SHF.R.U32.HI R24, RZ, 0x10, R11 ;  /* 0x00000010ff187819 */ /* 0x000fe4000001160b */
[----:B------:R-:W-:Y:S02]  /*13eb0*/  LOP3.LUT R12, R8, 0xff, RZ, 0xc0, !PT ;  /* 0x000000ff080c7812 */ /* 0x000fe400078ec0ff */
[----:B------:R-:W-:Y:S02]  /*13ec0*/  LOP3.LUT R3, R3, 0xff, RZ, 0xc0, !PT ;  /* 0x000000ff03037812 */ /* 0x000fe400078ec0ff */
[----:B------:R-:W-:Y:S02]  /*13ed0*/  LOP3.LUT R14, R14, 0xff, RZ, 0xc0, !PT ;  /* 0x000000ff0e0e7812 */ /* 0x000fe400078ec0ff */
[----:B------:R-:W-:Y:S02]  /*13ee0*/  LOP3.LUT R24, R24, 0xff, RZ, 0xc0, !PT ;  /* 0x000000ff18187812 */ /* 0x000fe400078ec0ff */
[----:B------:R-:W-:-:S02]  /*13ef0*/  LOP3.LUT R21, R10, 0xff, RZ, 0xc0, !PT ;  /* 0x000000ff0a157812 */ /* 0x000fc400078ec0ff */
[----:B------:R-:W-:Y:S02]  /*13f00*/  PRMT R12, R3, 0x7604, R12 ;  /* 0x00007604030c7816 */ /* 0x000fe4000000000c */
[----:B------:R-:W-:Y:S02]  /*13f10*/  SHF.R.U32.HI R3, RZ, 0x10, R8 ;  /* 0x00000010ff037819 */ /* 0x000fe40000011608 */
[----:B------:R-:W-:Y:S02]  /*13f20*/  SHF.R.U32.HI R13, RZ, 0x10, R10 ;  /* 0x00000010ff0d7819 */ /* 0x000fe4000001160a */
[----:B------:R-:W-:Y:S02]  /*13f30*/  PRMT R15, R14, 0x7054, R15 ;  /* 0x000070540e0f7816 */ /* 0x000fe4000000000f */
[----:B------:R-:W-:Y:S02]  /*13f40*/  PRMT R25, R24, 0x7054, R25 ;  /* 0x0000705418197816 */ /* 0x000fe40000000019 */
[----:B------:R-:W-:-:S02]  /*13f50*/  PRMT R21, R20, 0x7604, R21 ;  /* 0x0000760414157816 */ /* 0x000fc40000000015 */
[----:B------:R-:W-:Y:S02]  /*13f60*/  LOP3.LUT R3, R3, 0xff, RZ, 0xc0, !PT ;  /* 0x000000ff03037812 */ /* 0x000fe400078ec0ff */
[----:B------:R-:W-:Y:S02]  /*13f70*/  LOP3.LUT R20, R13, 0xff, RZ, 0xc0, !PT ;  /* 0x000000ff0d147812 */ /* 0x000fe400078ec0ff */
[----:B------:R-:W-:Y:S02]  /*13f80*/  LOP3.LUT R25, R25, 0xff000000, R11, 0xf8, !PT ;  /* 0xff00000019197812 */ /* 0x000fe400078ef80b */
[----:B------:R-:W-:Y:S02]  /*13f90*/  LOP3.LUT R15, R15, 0xff000000, R9, 0xf8, !PT ;  /* 0xff0000000f0f7812 */ /* 0x000fe400078ef809 */
[----:B------:R-:W-:Y:S02]  /*13fa0*/  PRMT R13, R3, 0x7054, R12 ;  /* 0x00007054030d7816 */ /* 0x000fe4000000000c */
[----:B------:R-:W-:-:S02]  /*13fb0*/  PRMT R21, R20, 0x7054, R21 ;  /* 0x0000705414157816 */ /* 0x000fc40000000015 */
[-C--:B0-----:R-:W-:Y:S02]  /*13fc0*/  F2FP.F16.E4M3.UNPACK_B R3, R6.reuse.H1 ;  /* 0x00000006ff03723e */ /* 0x081fe400030006ff */
[----:B------:R-:W-:Y:S02]  /*13fd0*/  F2FP.F16.E4M3.UNPACK_B R20, R25 ;  /* 0x00000019ff14723e */ /* 0x000fe400020006ff */
[----:B------:R-:W-:Y:S01]  /*13fe0*/  F2FP.F16.E4M3.UNPACK_B R12, R15 ;  /* 0x0000000fff0c723e */ /* 0x000fe200020006ff */
[--C-:B------:R-:W-:Y:S01]  /*13ff0*/  HADD2.F32 R9, -RZ, R3.reuse.H0_H0 ;  /* 0x20000003ff097230 */ /* 0x100fe20000004100 */
[----:B------:R-:W-:Y:S01]  /*14000*/  LOP3.LUT R13, R13, 0xff000000, R8, 0xf8, !PT ;  /* 0xff0000000d0d7812 */ /* 0x000fe200078ef808 */
[----:B------:R-:W-:Y:S01]  /*14010*/  HADD2.F32 R8, -RZ, R3.H1_H1 ;  /* 0x30000003ff087230 */ /* 0x000fe20000004100 */
[----:B------:R-:W-:Y:S01]  /*14020*/  F2FP.F16.E4M3.UNPACK_B R6, R6 ;  /* 0x00000006ff06723e */ /* 0x000fe200020006ff */
[----:B------:R-:W-:Y:S01]  /*14030*/  HADD2.F32 R24, -RZ, R20.H1_H1 ;  /* 0x30000014ff187230 */ /* 0x000fe20000004100 */
[----:B------:R-:W-:Y:S01]  /*14040*/  LOP3.LUT R21, R21, 0xff000000, R10, 0xf8, !PT ;  /* 0xff00000015157812 */ /* 0x000fe200078ef80a */
[----:B------:R-:W-:Y:S01]  /*14050*/  HADD2.F32 R14, -RZ, R12.H1_H1 ;  /* 0x3000000cff0e7230 */ /* 0x000fe20000004100 */
[-C--:B------:R-:W-:Y:S01]  /*14060*/  F2FP.F16.E4M3.UNPACK_B R10, R7.reuse ;  /* 0x00000007ff0a723e */ /* 0x080fe200020006ff */
[----:B------:R-:W-:Y:S01]  /*14070*/  HADD2.F32 R20, -RZ, R20.H0_H0 ;  /* 0x20000014ff147230 */ /* 0x000fe20000004100 */
[----:B------:R-:W-:Y:S01]  /*14080*/  F2FP.F16.E4M3.UNPACK_B R11, R7.H1 ;  /* 0x00000007ff0b723e */ /* 0x000fe200030006ff */
[C---:B------:R-:W-:Y:S01]  /*14090*/  FMUL.FTZ R26, R8.reuse, R24 ;  /* 0x00000018081a7220 */ /* 0x040fe20000410000 */
[----:B------:R-:W-:Y:S01]  /*140a0*/  FMUL.FTZ R27, R8, R14 ;  /* 0x0000000e081b7220 */ /* 0x000fe20000410000 */
[-C--:B------:R-:W-:Y:S01]  /*140b0*/  F2FP.F16.E4M3.UNPACK_B R7, R5.reuse ;  /* 0x00000005ff07723e */ /* 0x080fe200020006ff */
[----:B------:R-:W-:Y:S01]  /*140c0*/  HADD2.F32 R12, -RZ, R12.H0_H0 ;  /* 0x2000000cff0c7230 */ /* 0x000fe20000004100 */
[----:B------:R-:W-:Y:S01]  /*140d0*/  F2FP.F16.E4M3.UNPACK_B R8, R5.H1 ;  /* 0x00000005ff08723e */ /* 0x000fe200030006ff */
[----:B------:R-:W-:-:S02]  /*140e0*/  HADD2.F32 R5, -RZ, R6.H1_H1 ;  /* 0x30000006ff057230 */ /* 0x000fc40000004100 */
[C---:B------:R-:W-:Y:S01]  /*140f0*/  FFMA.FTZ R26, R9.reuse, R14, -R26 ;  /* 0x0000000e091a7223 */ /* 0x040fe2000001081a */
[----:B------:R-:W-:Y:S01]  /*14100*/  FFMA.FTZ R29, R9, R24, R27 ;  /* 0x00000018091d7223 */ /* 0x000fe2000001001b */
[----:B------:R-:W-:Y:S01]  /*14110*/  HADD2.F32 R6, -RZ, R6.H0_H0 ;  /* 0x20000006ff067230 */ /* 0x000fe20000004100 */
[----:B------:R-:W-:Y:S01]  /*14120*/  F2FP.F16.E4M3.UNPACK_B R25, R25.H1 ;  /* 0x00000019ff19723e */ /* 0x000fe200030006ff */
[C---:B------:R-:W-:Y:S01]  /*14130*/  FMUL.FTZ R9, R5.reuse, R20 ;  /* 0x0000001405097220 */ /* 0x040fe20000410000 */
[----:B------:R-:W-:Y:S01]  /*14140*/  F2FP.F16.E4M3.UNPACK_B R15, R15.H1 ;  /* 0x0000000fff0f723e */ /* 0x000fe200030006ff */
[-C--:B------:R-:W-:Y:S01]  /*14150*/  FMUL.FTZ R27, R5, R12.reuse ;  /* 0x0000000c051b7220 */ /* 0x080fe20000410000 */
[----:B------:R-:W-:Y:S02]  /*14160*/  HADD2.F32 R5, -RZ, R10.H1_H1 ;  /* 0x3000000aff057230 */ /* 0x000fe40000004100 */
[----:B------:R-:W-:Y:S01]  /*14170*/  FFMA.FTZ R24, R6, R12, -R9 ;  /* 0x0000000c06187223 */ /* 0x000fe20000010809 */
[----:B------:R-:W-:-:S02]  /*14180*/  HADD2.F32 R14, -RZ, R25.H0_H0 ;  /* 0x20000019ff0e7230 */ /* 0x000fc40000004100 */
[----:B------:R-:W-:Y:S01]  /*14190*/  FFMA.FTZ R27, R6, R20, R27 ;  /* 0x00000014061b7223 */ /* 0x000fe2000001001b */
[----:B------:R-:W-:Y:S01]  /*141a0*/  HADD2.F32 R9, -RZ, R15.H0_H0 ;  /* 0x2000000fff097230 */ /* 0x000fe20000004100 */
[----:B------:R-:W-:Y:S01]  /*141b0*/  F2FP.F16.E4M3.UNPACK_B R3, R4 ;  /* 0x00000004ff03723e */ /* 0x000fe200020006ff */
[----:B------:R-:W-:Y:S02]  /*141c0*/  HADD2.F32 R10, -RZ, R10.H0_H0 ;  /* 0x2000000aff0a7230 */ /* 0x000fe40000004100 */
[C---:B------:R-:W-:Y:S01]  /*141d0*/  FMUL.FTZ R31, R5.reuse, R14 ;  /* 0x0000000e051f7220 */ /* 0x040fe20000410000 */
[----:B------:R-:W-:Y:S02]  /*141e0*/  HADD2.F32 R25, -RZ, R25.H1_H1 ;  /* 0x30000019ff197230 */ /* 0x000fe40000004100 */
[-C--:B------:R-:W-:Y:S01]  /*141f0*/  FMUL.FTZ R5, R5, R9.reuse ;  /* 0x0000000905057220 */ /* 0x080fe20000410000 */
[----:B------:R-:W-:Y:S02]  /*14200*/  HADD2.F32 R6, -RZ, R11.H1_H1 ;  /* 0x3000000bff067230 */ /* 0x000fe40000004100 */
[----:B------:R-:W-:Y:S01]  /*14210*/  FFMA.FTZ R31, R10, R9, -R31 ;  /* 0x000000090a1f7223 */ /* 0x000fe2000001081f */
[----:B------:R-:W-:-:S02]  /*14220*/  HADD2.F32 R15, -RZ, R15.H1_H1 ;  /* 0x3000000fff0f7230 */ /* 0x000fc40000004100 */
[----:B------:R-:W-:Y:S01]  /*14230*/  FFMA.FTZ R28, R10, R14, R5 ;  /* 0x0000000e0a1c7223 */ /* 0x000fe20000010005 */
[----:B------:R-:W-:Y:S02]  /*14240*/  HADD2.F32 R11, -RZ, R11.H0_H0 ;  /* 0x2000000bff0b7230 */ /* 0x000fe40000004100 */
[C---:B------:R-:W-:Y:S01]  /*14250*/  FMUL.FTZ R12, R6.reuse, R25 ;  /* 0x00000019060c7220 */ /* 0x040fe20000410000 */
[----:B------:R-:W-:Y:S01]  /*14260*/  F2FP.F16.E4M3.UNPACK_B R5, R21 ;  /* 0x00000015ff05723e */ /* 0x000fe200020006ff */
[-C--:B------:R-:W-:Y:S01]  /*14270*/  FMUL.FTZ R10, R6, R15.reuse ;  /* 0x0000000f060a7220 */ /* 0x080fe20000410000 */
[----:B------:R-:W-:Y:S01]  /*14280*/  F2FP.F16.E4M3.UNPACK_B R4, R4.H1 ;  /* 0x00000004ff04723e */ /* 0x000fe200030006ff */
[C---:B------:R-:W-:Y:S01]  /*14290*/  FFMA.FTZ R30, R11.reuse, R15, -R12 ;  /* 0x0000000f0b1e7223 */ /* 0x040fe2000001080c */
[----:B------:R-:W-:Y:S01]  /*142a0*/  F2FP.F16.E4M3.UNPACK_B R9, R13 ;  /* 0x0000000dff09723e */ /* 0x000fe200020006ff */
[----:B------:R-:W-:Y:S01]  /*142b0*/  FFMA.FTZ R25, R11, R25, R10 ;  /* 0x000000190b197223 */ /* 0x000fe2000001000a */
[--C-:B------:R-:W-:Y:S01]  /*142c0*/  HADD2.F32 R12, -RZ, R5.reuse.H1_H1 ;  /* 0x30000005ff0c7230 */ /* 0x100fe20000004100 */
[----:B------:R-:W-:Y:S01]  /*142d0*/  F2FP.F16.E4M3.UNPACK_B R13, R13.H1 ;  /* 0x0000000dff0d723e */ /* 0x000fe200030006ff */
[----:B------:R-:W-:Y:S01]  /*142e0*/  HADD2.F32 R11, -RZ, R5.H0_H0 ;  /* 0x20000005ff0b7230 */ /* 0x000fe20000004100 */
[----:B------:R-:W-:Y:S01]  /*142f0*/  F2FP.F16.E4M3.UNPACK_B R21, R21.H1 ;  /* 0x00000015ff15723e */ /* 0x000fe200030006ff */
[----:B------:R-:W-:-:S02]  /*14300*/  HADD2.F32 R6, -RZ, R4.H1_H1 ;  /* 0x30000004ff067230 */ /* 0x000fc40000004100 */
[----:B------:R-:W-:Y:S02]  /*14310*/  HADD2.F32 R10, -RZ, R9.H1_H1 ;  /* 0x30000009ff0a7230 */ /* 0x000fe40000004100 */
[----:B------:R-:W-:Y:S02]  /*14320*/  HADD2.F32 R5, -RZ, R4.H0_H0 ;  /* 0x20000004ff057230 */ /* 0x000fe40000004100 */
[C---:B------:R-:W-:Y:S01]  /*14330*/  FMUL.FTZ R14, R6.reuse, R12 ;  /* 0x0000000c060e7220 */ /* 0x040fe20000410000 */
[----:B------:R-:W-:Y:S02]  /*14340*/  HADD2.F32 R4, -RZ, R3.H1_H1 ;  /* 0x30000003ff047230 */ /* 0x000fe40000004100 */
[-C--:B------:R-:W-:Y:S01]  /*14350*/  FMUL.FTZ R20, R6, R10.reuse ;  /* 0x0000000a06147220 */ /* 0x080fe20000410000 */
[----:B------:R-:W-:Y:S02]  /*14360*/  HADD2.F32 R9, -RZ, R9.H0_H0 ;  /* 0x20000009ff097230 */ /* 0x000fe40000004100 */
[----:B------:R-:W-:Y:S01]  /*14370*/  FFMA.FTZ R14, R5, R10, -R14 ;  /* 0x0000000a050e7223 */ /* 0x000fe2000001080e */
[----:B------:R-:W-:-:S02]  /*14380*/  HADD2.F32 R3, -RZ, R3.H0_H0 ;  /* 0x20000003ff037230 */ /* 0x000fc40000004100 */
[C---:B------:R-:W-:Y:S01]  /*14390*/  FMUL.FTZ R6, R4.reuse, R11 ;  /* 0x0000000b04067220 */ /* 0x040fe20000410000 */
[----:B------:R-:W-:Y:S01]  /*143a0*/  FFMA.FTZ R15, R5, R12, R20 ;  /* 0x0000000c050f7223 */ /* 0x000fe20000010014 */
[-C--:B------:R-:W-:Y:S01]  /*143b0*/  FMUL.FTZ R4, R4, R9.reuse ;  /* 0x0000000904047220 */ /* 0x080fe20000410000 */
[----:B------:R-:W-:Y:S02]  /*143c0*/  HADD2.F32 R5, -RZ, R13.H1_H1 ;  /* 0x3000000dff057230 */ /* 0x000fe40000004100 */
[C---:B------:R-:W-:Y:S01]  /*143d0*/  FFMA.FTZ R12, R3.reuse, R9, -R6 ;  /* 0x00000009030c7223 */ /* 0x040fe20000010806 */
[--C-:B------:R-:W-:Y:S02]  /*143e0*/  HADD2.F32 R9, -RZ, R21.reuse.H1_H1 ;  /* 0x30000015ff097230 */ /* 0x100fe40000004100 */
[----:B------:R-:W-:Y:S01]  /*143f0*/  FFMA.FTZ R11, R3, R11, R4 ;  /* 0x0000000b030b7223 */ /* 0x000fe20000010004 */
[----:B------:R-:W-:Y:S02]  /*14400*/  HADD2.F32 R4, -RZ, R8.H1_H1 ;  /* 0x30000008ff047230 */ /* 0x000fe40000004100 */
[----:B------:R-:W-:-:S02]  /*14410*/  HADD2.F32 R10, -RZ, R21.H0_H0 ;  /* 0x20000015ff0a7230 */ /* 0x000fc40000004100 */
[----:B------:R-:W-:Y:S02]  /*14420*/  HADD2.F32 R3, -RZ, R7.H1_H1 ;  /* 0x30000007ff037230 */ /* 0x000fe40000004100 */
[C---:B------:R-:W-:Y:S01]  /*14430*/  FMUL.FTZ R20, R4.reuse, R5 ;  /* 0x0000000504147220 */ /* 0x040fe20000410000 */
[----:B------:R-:W-:Y:S02]  /*14440*/  HADD2.F32 R6, -RZ, R13.H0_H0 ;  /* 0x2000000dff067230 */ /* 0x000fe40000004100 */
        /* <DEDUP_REMOVED lines=17> */
[----:B------:R0:W-:Y:S01]  /*14560*/  STS.128 [R0+0x22200], R4 ;  /* 0x0222000400007388 */ /* 0x0001e20000000c00 */
[----:B------:R-:W-:Y:S05]  /*14570*/  BRA `(.L_x_458) ;  /* 0x00000034006c7947 */ /* 0x000fea0003800000 */
.L_x_452:
[----:B------:R-:W-:-:S03]  /*14580*/  UMOV UR4, 0xffffffff ;  /* 0xffffffff00047882 */ /* 0x000fc60000000000 */
[----:B------:R-:W-:Y:S05]  /*14590*/  BRA.DIV UR4, `(.L_x_469) ;  /* 0x0000018a04847947 */ /* 0x000fea000b800000 */
[----:B------:R1:W2:Y:S04]  /*145a0*/  SHFL.IDX PT, R3, R24, RZ, 0x1e1f ;  /* 0x001e1fff18037589 */ /* 0x0002a800000e0000 */
[----:B------:R1:W3:Y:S04]  /*145b0*/  SHFL.IDX PT, R147, R146, RZ, 0x1e1f ;  /* 0x001e1fff92937589 */ /* 0x0002e800000e0000 */
[----:B------:R1:W4:Y:S04]  /*145c0*/  SHFL.IDX PT, R0, R26, RZ, 0x1e1f ;  /* 0x001e1fff1a007589 */ /* 0x00032800000e0000 */
[----:B------:R1:W0:Y:S02]  /*145d0*/  SHFL.IDX PT, R20, R27, RZ, 0x1e1f ;  /* 0x001e1fff1b147589 */ /* 0x00022400000e0000 */
.L_x_692:
        /* <DEDUP_REMOVED lines=11> */
[----:B------:R-:W-:Y:S02]  /*14690*/  CS2R R34, SRZ ;  /* 0x0000000000227805 */ /* 0x000fe4000001ff00 */
[----:B0-----:R-:W-:Y:S02]  /*146a0*/  CS2R R12, SRZ ;  /* 0x00000000000c7805 */ /* 0x001fe4000001ff00 */
[----:B------:R-:W-:-:S02]  /*146b0*/  CS2R R14, SRZ ;  /* 0x00000000000e7805 */ /* 0x000fc4000001ff00 */
[----:B-1----:R-:W-:Y:S02]  /*146c0*/  CS2R R24, SRZ ;  /* 0x0000000000187805 */ /* 0x002fe4000001ff00 */
[----:B------:R-:W-:Y:S01]  /*146d0*/  CS2R R26, SRZ ;  /* 0x00000000001a7805 */ /* 0x000fe2000001ff00 */
[----:B------:R-:W-:Y:S06]  /*146e0*/  @P0 BRA `(.L_x_471) ;  /* 0x0000000000c40947 */ /* 0x000fec0003800000 */
[----:B------:R-:W-:Y:S01]  /*146f0*/  VIADD R5, R18, 0x20 ;  /* 0x0000002012057836 */ /* 0x000fe20000000000 */
[----:B------:R-:W-:Y:S01]  /*14700*/  IADD3 R6, R22, R223, RZ ;  /* 0x000000df16067210 */ /* 0x000fe20007ffe0ff */
[----:B------:R-:W-:Y:S01]  /*14710*/  ULDC UR4, c[0x0][0x3f4] ;  /* 0x0000fd0000047ab9 */ /* 0x000fe20000000800 */
[C---:B------:R-:W-:Y:S01]  /*14720*/  VIADD R8, R18.reuse, 0x40 ;  /* 0x0000004012087836 */ /* 0x040fe20000000000 */
[----:B------:R-:W-:Y:S01]  /*14730*/  ISETP.GE.AND P2, PT, R18, UR4, PT ;  /* 0x0000000412007c0c */ /* 0x000fe2000bf46270 */
[----:B------:R-:W-:Y:S01]  /*14740*/  IMAD.IADD R4, R22, 0x1, R222 ;  /* 0x0000000116047824 */ /* 0x000fe200078e02de */
[----:B------:R-:W-:Y:S02]  /*14750*/  ISETP.GE.AND P1, PT, R5, UR4, PT ;  /* 0x0000000405007c0c */ /* 0x000fe4000bf26270 */
[----:B------:R-:W-:Y:S02]  /*14760*/  CS2R R32, SRZ ;  /* 0x0000000000207805 */ /* 0x000fe4000001ff00 */
[----:B------:R-:W-:-:S02]  /*14770*/  SHF.R.S32.HI R7, RZ, 0x1f, R6 ;  /* 0x0000001fff077819 */ /* 0x000fc40000011406 */
[----:B------:R-:W-:Y:S02]  /*14780*/  CS2R R34, SRZ ;  /* 0x0000000000227805 */ /* 0x000fe4000001ff00 */
[----:B------:R-:W-:Y:S02]  /*14790*/  ISETP.GE.AND P0, PT, R8, UR4, PT ;  /* 0x0000000408007c0c */ /* 0x000fe4000bf06270 */
[----:B------:R-:W-:Y:S02]  /*147a0*/  CS2R R28, SRZ ;  /* 0x00000000001c7805 */ /* 0x000fe4000001ff00 */
[----:B------:R-:W-:Y:S02]  /*147b0*/  SHF.R.S32.HI R5, RZ, 0x1f, R4 ;  /* 0x0000001fff057819 */ /* 0x000fe40000011404 */
[----:B------:R-:W-:Y:S02]  /*147c0*/  CS2R R30, SRZ ;  /* 0x00000000001e7805 */ /* 0x000fe4000001ff00 */
[----:B------:R-:W-:-:S02]  /*147d0*/  LEA.HI R7, R7, R6, RZ, 0x4 ;  /* 0x0000000607077211 */ /* 0x000fc400078f20ff */
[----:B------:R-:W-:Y:S02]  /*147e0*/  CS2R R12, SRZ ;  /* 0x00000000000c7805 */ /* 0x000fe4000001ff00 */
[----:B------:R-:W-:Y:S02]  /*147f0*/  LEA.HI R4, R5, R4, RZ, 0x4 ;  /* 0x0000000405047211 */ /* 0x000fe400078f20ff */
[----:B------:R-:W-:Y:S02]  /*14800*/  CS2R R14, SRZ ;  /* 0x00000000000e7805 */ /* 0x000fe4000001ff00 */
[----:B------:R-:W-:Y:S02]  /*14810*/  SHF.R.S32.HI R7, RZ, 0x4, R7 ;  /* 0x00000004ff077819 */ /* 0x000fe40000011407 */
[----:B------:R-:W-:Y:S02]  /*14820*/  @!P2 SHF.R.S32.HI R5, RZ, 0x1f, R18 ;  /* 0x0000001fff05a819 */ /* 0x000fe40000011412 */
[C---:B--2---:R-:W-:Y:S01]  /*14830*/  @!P2 IADD3 R36, P3, R18.reuse, R3, RZ ;  /* 0x000000031224a210 */ /* 0x044fe20007f7e0ff */
[----:B------:R-:W-:Y:S01]  /*14840*/  @!P1 IMAD.SHL.U32 R46, R7, 0x10, RZ ;  /* 0x00000010072e9824 */ /* 0x000fe200078e00ff */
[----:B---3--:R-:W-:-:S02]  /*14850*/  @!P2 IADD3 R38, P4, R18, R147, RZ ;  /* 0x000000931226a210 */ /* 0x008fc40007f9e0ff */
[----:B------:R-:W-:Y:S01]  /*14860*/  SHF.R.S32.HI R4, RZ, 0x4, R4 ;  /* 0x00000004ff047819 */ /* 0x000fe20000011404 */
[--C-:B----4-:R-:W-:Y:S01]  /*14870*/  @!P2 IMAD.X R37, R0, 0x1, R5.reuse, P3 ;  /* 0x000000010025a824 */ /* 0x110fe200018e0605 */
[-C--:B------:R-:W-:Y:S01]  /*14880*/  @!P1 IADD3 R40, P5, R3, R46.reuse, RZ ;  /* 0x0000002e03289210 */ /* 0x080fe20007fbe0ff */
[----:B------:R-:W-:Y:S01]  /*14890*/  @!P2 IMAD.X R39, R20, 0x1, R5, P4 ;  /* 0x000000011427a824 */ /* 0x000fe200020e0605 */
[----:B------:R-:W-:Y:S01]  /*148a0*/  @!P1 SHF.R.S32.HI R5, RZ, 0x1f, R46 ;  /* 0x0000001fff059819 */ /* 0x000fe2000001142e */
[----:B------:R-:W-:Y:S01]  /*148b0*/  @!P0 IMAD.SHL.U32 R50, R4, 0x10, RZ ;  /* 0x0000001004328824 */ /* 0x000fe200078e00ff */
[----:B------:R-:W-:Y:S02]  /*148c0*/  @!P1 IADD3 R46, P4, R147, R46, RZ ;  /* 0x0000002e932e9210 */ /* 0x000fe40007f9e0ff */
[----:B------:R-:W-:Y:S02]  /*148d0*/  CS2R R6, SRZ ;  /* 0x0000000000067805 */ /* 0x000fe4000001ff00 */
[----:B------:R-:W-:Y:S01]  /*148e0*/  CS2R R24, SRZ ;  /* 0x0000000000187805 */ /* 0x000fe2000001ff00 */
[----:B------:R-:W-:Y:S01]  /*148f0*/  @!P1 IMAD.X R41, R0, 0x1, R5, P5 ;  /* 0x0000000100299824 */ /* 0x000fe200028e0605 */
[----:B------:R-:W-:-:S02]  /*14900*/  @!P0 IADD3 R48, P3, R3, R50, RZ ;  /* 0x0000003203308210 */ /* 0x000fc40007f7e0ff */
[----:B------:R-:W-:Y:S02]  /*14910*/  CS2R R26, SRZ ;  /* 0x00000000001a7805 */ /* 0x000fe4000001ff00 */
[----:B------:R-:W-:Y:S02]  /*14920*/  @!P0 SHF.R.S32.HI R3, RZ, 0x1f, R50 ;  /* 0x0000001fff038819 */ /* 0x000fe40000011432 */
[----:B------:R-:W-:Y:S02]  /*14930*/  CS2R R8, SRZ ;  /* 0x0000000000087805 */ /* 0x000fe4000001ff00 */
[----:B------:R-:W-:Y:S02]  /*14940*/  @!P0 IADD3 R50, P5, R147, R50, RZ ;  /* 0x0000003293328210 */ /* 0x000fe40007fbe0ff */
[----:B------:R-:W-:Y:S02]  /*14950*/  CS2R R10, SRZ ;  /* 0x00000000000a7805 */ /* 0x000fe4000001ff00 */
[----:B------:R-:W-:-:S02]  /*14960*/  @!P1 IADD3.X R47, R20, R5, RZ, P4, !PT ;  /* 0x00000005142f9210 */ /* 0x000fc400027fe4ff */
[----:B------:R-:W-:Y:S01]  /*14970*/  CS2R R4, SRZ ;  /* 0x0000000000047805 */ /* 0x000fe2000001ff00 */
[--C-:B------:R-:W-:Y:S01]  /*14980*/  @!P0 IMAD.X R49, R0, 0x1, R3.reuse, P3 ;  /* 0x0000000100318824 */ /* 0x100fe200018e0603 */
[----:B------:R0:W5:Y:S01]  /*14990*/  @!P2 LD.E.128 R32, desc[UR54][R36.64] ;  /* 0x000000362420a980 */ /* 0x000162000c101d00 */
[----:B------:R-:W-:-:S03]  /*149a0*/  @!P0 IMAD.X R51, R20, 0x1, R3, P5 ;  /* 0x0000000114338824 */ /* 0x000fc600028e0603 */
[----:B------:R0:W5:Y:S04]  /*149b0*/  @!P2 LD.E.128 R28, desc[UR54][R38.64] ;  /* 0x00000036261ca980 */ /* 0x000168000c101d00 */
[----:B------:R0:W5:Y:S04]  /*149c0*/  @!P1 LD.E.128 R12, desc[UR54][R40.64] ;  /* 0x00000036280c9980 */ /* 0x000168000c101d00 */
[----:B------:R0:W5:Y:S04]  /*149d0*/  @!P1 LD.E.128 R4, desc[UR54][R46.64] ;  /* 0x000000362e049980 */ /* 0x000168000c101d00 */
[----:B------:R0:W5:Y:S04]  /*149e0*/  @!P0 LD.E.128 R24, desc[UR54][R48.64] ;  /* 0x0000003630188980 */ /* 0x000168000c101d00 */
[----:B------:R0:W5:Y:S02]  /*149f0*/  @!P0 LD.E.128 R8, desc[UR54][R50.64] ;  /* 0x0000003632088980 */ /* 0x000164000c101d00 */
.L_x_471:
[----:B------:R-:W-:Y:S05]  /*14a00*/  BSYNC B1 ;  /* 0x0000000000017941 */ /* 0x000fea0003800000 */
.L_x_470:
[----:B------:R-:W-:Y:S01]  /*14a10*/  ULEA.HI UR4, UR43, UR43, URZ, 0x1 ;  /* 0x0000002b2b047291 */ /* 0x000fe2000f8f083f */
[----:B----4-:R-:W-:Y:S01]  /*14a20*/  IMAD R0, R149, -0x80, R151 ;  /* 0xffffff8095007824 */ /* 0x010fe200078e0297 */
[----:B------:R-:W-:Y:S02]  /*14a30*/  BSSY B1, `(.L_x_472) ;  /* 0x0000009000017945 */ /* 0x000fe40003800000 */
[----:B------:R-:W-:Y:S02]  /*14a40*/  ULOP3.LUT UR4, UR4, 0xfffffffe, URZ, 0xc0, !UPT ;  /* 0xfffffffe04047892 */ /* 0x000fe4000f8ec03f */
[----:B--2---:R-:W-:Y:S02]  /*14a50*/  VIMNMX R3, R0, 0x80, PT ;  /* 0x0000008000037848 */ /* 0x004fe40003fe0100 */
[----:B------:R-:W-:Y:S02]  /*14a60*/  UIADD3 UR4, UR43, -UR4, URZ ;  /* 0x800000042b047290 */ /* 0x000fe4000fffe03f */
[----:B------:R-:W-:-:S04]  /*14a70*/  ISETP.GE.AND P1, PT, R220, R3, PT ;  /* 0x00000003dc00720c */ /* 0x000fc80003f26270 */
[----:B------:R-:W-:-:S05]  /*14a80*/  IMAD.U32 R21, RZ, RZ, UR4 ;  /* 0x00000004ff157e24 */ /* 0x000fca000f8e00ff */
[----:B------:R-:W-:-:S04]  /*14a90*/  SHF.L.U32 R21, R21, 0x1f, RZ ;  /* 0x0000001f15157819 */ /* 0x000fc800000006ff */
[----:B------:R-:W1:Y:S02]  /*14aa0*/  SYNCS.PHASECHK.TRANS64.TRYWAIT P0, [R16+URZ+0x33400], R21 ;  /* 0x03340015100075a7 */ /* 0x000e64000800017f */
[----:B-1----:R-:W-:Y:S05]  /*14ab0*/  @!P0 BRA `(.L_x_473) ;  /* 0x0000018400b08947 */ /* 0x002fea0003800000 */
.L_x_693:
[----:B------:R-:W-:Y:S05]  /*14ac0*/  BSYNC B1 ;  /* 0x0000000000017941 */ /* 0x000fea0003800000 */
.L_x_472:
[----:B------:R-:W-:Y:S05]  /*14ad0*/  @P1 BRA `(.L_x_458) ;  /* 0x0000003000141947 */ /* 0x000fea0003800000 */
[----:B------:R-:W2:Y:S01]  /*14ae0*/  LDC R3, c[0x0][0x3f4] ;  /* 0x0000fd00ff037b82 */ /* 0x000ea20000000800 */
[C---:B------:R-:W-:Y:S01]  /*14af0*/  VIADD R0, R18.reuse, 0x20 ;  /* 0x0000002012007836 */ /* 0x040fe20000000000 */
[----:B------:R-:W-:Y:S01]  /*14b00*/  BSSY B1, `(.L_x_474) ;  /* 0x0000100000017945 */ /* 0x000fe20003800000 */
[C---:B------:R-:W-:Y:S01]  /*14b10*/  VIADD R20, R18.reuse, 0x40 ;  /* 0x0000004012147836 */ /* 0x040fe20000000000 */
[-C--:B--2---:R-:W-:Y:S02]  /*14b20*/  ISETP.GE.AND P0, PT, R18, R3.reuse, PT ;  /* 0x000000031200720c */ /* 0x084fe40003f06270 */
[-C--:B------:R-:W-:Y:S02]  /*14b30*/  ISETP.GE.AND P1, PT, R0, R3.reuse, PT ;  /* 0x000000030000720c */ /* 0x080fe40003f26270 */
[----:B------:R-:W-:-:S09]  /*14b40*/  ISETP.GE.AND P2, PT, R20, R3, PT ;  /* 0x000000031400720c */ /* 0x000fd20003f46270 */
[----:B------:R-:W-:Y:S05]  /*14b50*/  @P0 BRA `(.L_x_475) ;  /* 0x0000000c00e80947 */ /* 0x000fea0003800000 */
[----:B------:R-:W2:Y:S01]  /*14b60*/  LDL R65, [R1+0xd0] ;  /* 0x0000d00001417983 */ /* 0x000ea20000100800 */
[----:B------:R-:W-:Y:S02]  /*14b70*/  LEA.HI R0, R42, R42, RZ, 0x1 ;  /* 0x0000002a2a007211 */ /* 0x000fe400078f08ff */
[----:B-----5:R-:W-:Y:S02]  /*14b80*/  LOP3.LUT R20, R32, 0xff, RZ, 0xc0, !PT ;  /* 0x000000ff20147812 */ /* 0x020fe400078ec0ff */
[----:B-1----:R-:W-:Y:S02]  /*14b90*/  LOP3.LUT R21, R0, 0xfffffffe, RZ, 0xc0, !PT ;  /* 0xfffffffe00157812 */ /* 0x002fe400078ec0ff */
[----:B------:R-:W-:Y:S02]  /*14ba0*/  SHF.R.U32.HI R0, RZ, 0x8, R32 ;  /* 0x00000008ff007819 */ /* 0x000fe40000011620 */
[----:B0-----:R-:W-:Y:S01]  /*14bb0*/  SHF.R.U32.HI R37, RZ, 0x8, R33 ;  /* 0x00000008ff257819 */ /* 0x001fe20000011621 */
[----:B------:R-:W-:Y:S01]  /*14bc0*/  IMAD.IADD R42, R42, 0x1, -R21 ;  /* 0x000000012a2a7824 */ /* 0x000fe200078e0a15 */
[----:B------:R-:W-:-:S02]  /*14bd0*/  LOP3.LUT R21, R0, 0xff, RZ, 0xc0, !PT ;  /* 0x000000ff00157812 */ /* 0x000fc400078ec0ff */
[----:B------:R-:W-:Y:S02]  /*14be0*/  SHF.R.U32.HI R39, RZ, 0x8, R34 ;  /* 0x00000008ff277819 */ /* 0x000fe40000011622 */
[----:B------:R-:W-:Y:S02]  /*14bf0*/  LEA.HI R0, R3, R42, RZ, 0x1c ;  /* 0x0000002a03007211 */ /* 0x000fe400078fe0ff */
[----:B------:R-:W-:Y:S02]  /*14c00*/  PRMT R45, R21, 0x7604, R20 ;  /* 0x00007604152d7816 */ /* 0x000fe40000000014 */
[----:B------:R-:W-:Y:S02]  /*14c10*/  SHF.R.S32.HI R21, RZ, 0x1f, R0 ;  /* 0x0000001fff157819 */ /* 0x000fe40000011400 */
[----:B------:R-:W-:Y:S02]  /*14c20*/  LOP3.LUT R36, R33, 0xff, RZ, 0xc0, !PT ;  /* 0x000000ff21247812 */ /* 0x000fe400078ec0ff */
[----:B------:R-:W-:Y:S01]  /*14c30*/  LEA.HI R20, R21, R0, RZ, 0x2 ;  /* 0x0000000015147211 */ /* 0x000fe200078f10ff */
[----:B------:R-:W-:Y:S01]  /*14c40*/  IMAD.SHL.U32 R0, R0, 0x10, RZ ;  /* 0x0000001000007824 */ /* 0x000fe200078e00ff */
[----:B------:R-:W-:-:S02]  /*14c50*/  LOP3.LUT R38, R34, 0xff, RZ, 0xc0, !PT ;  /* 0x000000ff22267812 */ /* 0x000fc400078ec0ff */
[----:B------:R-:W-:Y:S02]  /*14c60*/  SHF.L.U32 R20, R20, 0xb, RZ ;  /* 0x0000000b14147819 */ /* 0x000fe400000006ff */
[----:B------:R-:W-:Y:S02]  /*14c70*/  LOP3.LUT R21, R227, 0x30, R0, 0xf8, !PT ;  /* 0x00000030e3157812 */ /* 0x000fe400078ef800 */
[----:B------:R-:W-:Y:S02]  /*14c80*/  LOP3.LUT R20, R20, 0xffffe000, RZ, 0xc0, !PT ;  /* 0xffffe00014147812 */ /* 0x000fe400078ec0ff */
[----:B------:R-:W-:Y:S02]  /*14c90*/  LOP3.LUT R21, R21, R228, RZ, 0x3c, !PT ;  /* 0x000000e415157212 */ /* 0x000fe400078e3cff */
[----:B------:R-:W-:Y:S02]  /*14ca0*/  LOP3.LUT R37, R37, 0xff, RZ, 0xc0, !PT ;  /* 0x000000ff25257812 */ /* 0x000fe400078ec0ff */
[----:B------:R-:W-:-:S02]  /*14cb0*/  LOP3.LUT R39, R39, 0xff, RZ, 0xc0, !PT ;  /* 0x000000ff27277812 */ /* 0x000fc400078ec0ff */
[----:B------:R-:W-:Y:S02]  /*14cc0*/  IADD3 R21, R21, R229, R20 ;  /* 0x000000e515157210 */ /* 0x000fe40007ffe014 */
[----:B------:R-:W-:Y:S02]  /*14cd0*/  PRMT R46, R37, 0x7604, R36 ;  /* 0x00007604252e7816 */ /* 0x000fe40000000024 */
[----:B------:R-:W-:Y:S01]  /*14ce0*/  PRMT R47, R39, 0x7604, R38 ;  /* 0x00007604272f7816 */ /* 0x000fe20000000026 */
[----:B------:R-:W-:Y:S01]  /*14cf0*/  IMAD.IADD R0, R16, 0x1, R21 ;  /* 0x0000000110007824 */ /* 0x000fe200078e0215 */
[----:B------:R-:W-:Y:S02]  /*14d00*/  SHF.R.U32.HI R37, RZ, 0x8, R35 ;  /* 0x00000008ff257819 */ /* 0x000fe40000011623 */
[----:B------:R-:W-:Y:S02]  /*14d10*/  SHF.R.U32.HI R39, RZ, 0x8, R28 ;  /* 0x00000008ff277819 */ /* 0x000fe4000001161c */
[----:B------:R-:W-:-:S02]  /*14d20*/  SHF.R.U32.HI R40, RZ, 0x8, R29 ;  /* 0x00000008ff287819 */ /* 0x000fc4000001161d */
[----:B------:R-:W-:Y:S02]  /*14d30*/  LOP3.LUT R36, R35, 0xff, RZ, 0xc0, !PT ;  /* 0x000000ff23247812 */ /* 0x000fe400078ec0ff */
[----:B------:R-:W-:Y:S02]  /*14d40*/  LOP3.LUT R38, R28, 0xff, RZ, 0xc0, !PT ;  /* 0x000000ff1c267812 */ /* 0x000fe400078ec0ff */
[----:B------:R-:W-:Y:S02]  /*14d50*/  LOP3.LUT R37, R37, 0xff, RZ, 0xc0, !PT ;  /* 0x000000ff25257812 */ /* 0x000fe400078ec0ff */
[----:B------:R-:W-:Y:S02]  /*14d60*/  LOP3.LUT R39, R39, 0xff, RZ, 0xc0, !PT ;  /* 0x000000ff27277812 */ /* 0x000fe400078ec0ff */
[----:B------:R-:W-:Y:S02]  /*14d70*/  LOP3.LUT R21, R40, 0xff, RZ, 0xc0, !PT ;  /* 0x000000ff28157812 */ /* 0x000fe400078ec0ff */
[----:B------:R-:W0:Y:S01]  /*14d80*/  LDS.128 R40, [R0+0x1e200] ;  /* 0x01e2000000287984 */ /* 0x000e220000000c00 */
[----:B------:R-:W-:-:S02]  /*14d90*/  PRMT R48, R37, 0x7604, R36 ;  /* 0x0000760425307816 */ /* 0x000fc40000000024 */
[----:B------:R-:W-:Y:S02]  /*14da0*/  PRMT R51, R39, 0x7604, R38 ;  /* 0x0000760427337816 */ /* 0x000fe40000000026 */
[----:B------:R-:W-:Y:S02]  /*14db0*/  SHF.R.U32.HI R53, RZ, 0x8, R31 ;  /* 0x00000008ff357819 */ /* 0x000fe4000001161f */
[----:B------:R-:W-:Y:S02]  /*14dc0*/  SHF.R.U32.HI R50, RZ, 0x8, R30 ;  /* 0x00000008ff327819 */ /* 0x000fe4000001161e */
[----:B------:R-:W-:Y:S02]  /*14dd0*/  LOP3.LUT R52, R31, 0xff, RZ, 0xc0, !PT ;  /* 0x000000ff1f347812 */ /* 0x000fe400078ec0ff */
[----:B------:R-:W-:Y:S02]  /*14de0*/  LOP3.LUT R53, R53, 0xff, RZ, 0xc0, !PT ;  /* 0x000000ff35357812 */ /* 0x000fe400078ec0ff */
[----:B------:R-:W-:-:S02]  /*14df0*/  LOP3.LUT R20, R29, 0xff, RZ, 0xc0, !PT ;  /* 0x000000ff1d147812 */ /* 0x000fc400078ec0ff */
[----:B------:R-:W-:Y:S02]  /*14e00*/  LOP3.LUT R49, R30, 0xff, RZ, 0xc0, !PT ;  /* 0x000000ff1e317812 */ /* 0x000fe400078ec0ff */
[----:B------:R-:W-:Y:S02]  /*14e10*/  LOP3.LUT R50, R50, 0xff, RZ, 0xc0, !PT ;  /* 0x000000ff32327812 */ /* 0x000fe400078ec0ff */
[----:B------:R-:W-:Y:S02]  /*14e20*/  PRMT R52, R53, 0x7604, R52 ;  /* 0x0000760435347816 */ /* 0x000fe40000000034 */
[----:B------:R-:W-:Y:S02]  /*14e30*/  PRMT R20, R21, 0x7604, R20 ;  /* 0x0000760415147816 */ /* 0x000fe40000000014 */
[----:B------:R-:W-:Y:S02]  /*14e40*/  SHF.R.U32.HI R53, RZ, 0x10, R29 ;  /* 0x00000010ff357819 */ /* 0x000fe4000001161d */
[----:B------:R-:W-:-:S02]  /*14e50*/  SHF.R.U32.HI R21, RZ, 0x10, R33 ;  /* 0x00000010ff157819 */ /* 0x000fc40000011621 */
[----:B------:R-:W-:Y:S01]  /*14e60*/  PRMT R57, R50, 0x7604, R49 ;  /* 0x0000760432397816 */ /* 0x000fe20000000031 */
[----:B------:R-:W-:Y:S01]  /*14e70*/  IMAD.U32 R53, R53, 0x10000, RZ ;  /* 0x0001000035357824 */ /* 0x000fe200078e00ff */
[----:B------:R-:W-:Y:S01]  /*14e80*/  SHF.R.U32.HI R49, RZ, 0x10, R35 ;  /* 0x00000010ff317819 */ /* 0x000fe20000011623 */
[----:B------:R-:W-:Y:S01]  /*14e90*/  IMAD.U32 R21, R21, 0x10000, RZ ;  /* 0x0001000015157824 */ /* 0x000fe200078e00ff */
[----:B------:R-:W-:Y:S02]  /*14ea0*/  SHF.R.U32.HI R59, RZ, 0x10, R31 ;  /* 0x00000010ff3b7819 */ /* 0x000fe4000001161f */
[----:B------:R-:W-:Y:S01]  /*14eb0*/  LOP3.LUT R55, R20, 0xff0000, R53, 0xf8, !PT ;  /* 0x00ff000014377812 */ /* 0x000fe200078ef835 */
[----:B------:R-:W-:Y:S01]  /*14ec0*/  IMAD.U32 R49, R49, 0x10000, RZ ;  /* 0x0001000031317824 */ /* 0x000fe200078e00ff */
[----:B------:R-:W-:Y:S01]  /*14ed0*/  LOP3.LUT R21, R46, 0xff0000, R21, 0xf8, !PT ;  /* 0x00ff00002e157812 */ /* 0x000fe200078ef815 */
[----:B------:R-:W-:Y:S01]  /*14ee0*/  IMAD.U32 R59, R59, 0x10000, RZ ;  /* 0x000100003b3b7824 */ /* 0x000fe200078e00ff */
[----:B------:R-:W-:-:S02]  /*14ef0*/  LOP3.LUT R45, R45, 0xff0000, R32, 0xf8, !PT ;  /* 0x00ff00002d2d7812 */ /* 0x000fc400078ef820 */
[----:B------:R-:W-:Y:S02]  /*14f00*/  LOP3.LUT R49, R48, 0xff0000, R49, 0xf8, !PT ;  /* 0x00ff000030317812 */ /* 0x000fe400078ef831 */
[----:B------:R-:W-:Y:S02]  /*14f10*/  LOP3.LUT R47, R47, 0xff0000, R34, 0xf8, !PT ;  /* 0x00ff00002f2f7812 */ /* 0x000fe400078ef822 */
[----:B------:R-:W-:Y:S02]  /*14f20*/  LOP3.LUT R55, R55, 0xff000000, R29, 0xf8, !PT ;  /* 0xff00000037377812 */ /* 0x000fe400078ef81d */
[----:B------:R-:W-:Y:S02]  /*14f30*/  LOP3.LUT R53, R21, 0xff000000, R33, 0xf8, !PT ;  /* 0xff00000015357812 */ /* 0x000fe400078ef821 */
[----:B------:R-:W-:Y:S02]  /*14f40*/  LOP3.LUT R59, R52, 0xff0000, R59, 0xf8, !PT ;  /* 0x00ff0000343b7812 */ /* 0x000fe400078ef83b */
[----:B------:R-:W-:-:S02]  /*14f50*/  LOP3.LUT R45, R45, 0xff000000, R32, 0xf8, !PT ;  /* 0xff0000002d2d7812 */ /* 0x000fc400078ef820 */
[----:B------:R-:W-:Y:S02]  /*14f60*/  LOP3.LUT R54, R49, 0xff000000, R35, 0xf8, !PT ;  /* 0xff00000031367812 */ /* 0x000fe400078ef823 */
[----:B------:R-:W-:Y:S02]  /*14f70*/  LOP3.LUT R20, R47, 0xff000000, R34, 0xf8, !PT ;  /* 0xff0000002f147812 */ /* 0x000fe400078ef822 */
[----:B------:R-:W-:Y:S02]  /*14f80*/  F2FP.F16.E4M3.UNPACK_B R35, R55 ;  /* 0x00000037ff23723e */ /* 0x000fe400020006ff */
[----:B0-----:R-:W-:Y:S02]  /*14f90*/  F2FP.F16.E4M3.UNPACK_B R32, R41 ;  /* 0x00000029ff20723e */ /* 0x001fe400020006ff */
[----:B------:R-:W-:Y:S01]  /*14fa0*/  F2FP.F16.E4M3.UNPACK_B R34, R53 ;  /* 0x00000035ff22723e */ /* 0x000fe200020006ff */
[----:B------:R-:W-:Y:S01]  /*14fb0*/  HADD2.F32 R56, -RZ, R35.H0_H0 ;  /* 0x20000023ff387230 */ /* 0x000fe20000004100 */
[----:B------:R-:W-:Y:S01]  /*14fc0*/  LOP3.LUT R59, R59, 0xff000000, R31, 0xf8, !PT ;  /* 0xff0000003b3b7812 */ /* 0x000fe200078ef81f */
[--C-:B------:R-:W-:Y:S01]  /*14fd0*/  HADD2.F32 R29, -RZ, R32.reuse.H0_H0 ;  /* 0x20000020ff1d7230 */ /* 0x100fe20000004100 */
[----:B------:R-:W-:Y:S01]  /*14fe0*/  LOP3.LUT R51, R51, 0xff0000, R28, 0xf8, !PT ;  /* 0x00ff000033337812 */ /* 0x000fe200078ef81c */
[----:B------:R-:W-:Y:S01]  /*14ff0*/  HADD2.F32 R32, -RZ, R32.H1_H1 ;  /* 0x30000020ff207230 */ /* 0x000fe20000004100 */
[----:B------:R-:W-:-:S02]  /*15000*/  LOP3.LUT R21, R57, 0xff0000, R30, 0xf8, !PT ;  /* 0x00ff000039157812 */ /* 0x000fc400078ef81e */
[----:B------:R-:W-:Y:S02]  /*15010*/  LOP3.LUT R57, R51, 0xff000000, R28, 0xf8, !PT ;  /* 0xff00000033397812 */ /* 0x000fe400078ef81c */
[-C--:B------:R-:W-:Y:S02]  /*15020*/  F2FP.F16.E4M3.UNPACK_B R49, R40.reuse ;  /* 0x00000028ff31723e */ /* 0x080fe400020006ff */
[----:B------:R-:W-:Y:S01]  /*15030*/  F2FP.F16.E4M3.UNPACK_B R50, R40.H1 ;  /* 0x00000028ff32723e */ /* 0x000fe200030006ff */
[----:B------:R-:W-:Y:S01]  /*15040*/  FMUL.FTZ R40, R29, R56 ;  /* 0x000000381d287220 */ /* 0x000fe20000410000 */
[-C--:B------:R-:W-:Y:S02]  /*15050*/  F2FP.F16.E4M3.UNPACK_B R51, R43.reuse ;  /* 0x0000002bff33723e */ /* 0x080fe400020006ff */
[----:B------:R-:W-:Y:S02]  /*15060*/  F2FP.F16.E4M3.UNPACK_B R52, R43.H1 ;  /* 0x0000002bff34723e */ /* 0x000fe400030006ff */
[----:B------:R-:W-:-:S02]  /*15070*/  F2FP.F16.E4M3.UNPACK_B R41, R41.H1 ;  /* 0x00000029ff29723e */ /* 0x000fc400030006ff */
[----:B------:R-:W-:Y:S02]  /*15080*/  F2FP.F16.E4M3.UNPACK_B R55, R55.H1 ;  /* 0x00000037ff37723e */ /* 0x000fe400030006ff */
[----:B------:R-:W-:Y:S02]  /*15090*/  F2FP.F16.E4M3.UNPACK_B R53, R53.H1 ;  /* 0x00000035ff35723e */ /* 0x000fe400030006ff */
[----:B------:R-:W-:Y:S02]  /*150a0*/  LOP3.LUT R28, R21, 0xff000000, R30, 0xf8, !PT ;  /* 0xff000000151c7812 */ /* 0x000fe400078ef81e */
[-C--:B------:R-:W-:Y:S02]  /*150b0*/  F2FP.F16.E4M3.UNPACK_B R30, R42.reuse ;  /* 0x0000002aff1e723e */ /* 0x080fe400020006ff */
[----:B------:R-:W-:Y:S01]  /*150c0*/  F2FP.F16.E4M3.UNPACK_B R42, R42.H1 ;  /* 0x0000002aff2a723e */ /* 0x000fe200030006ff */
[----:B--2---:R-:W0:Y:S02]  /*150d0*/  LDS.128 R36, [R65+0x1e200] ;  /* 0x01e2000041247984 */ /* 0x004e240000000c00 */
[----:B0-----:R-:W-:-:S02]  /*150e0*/  F2FP.F16.E4M3.UNPACK_B R31, R37 ;  /* 0x00000025ff1f723e */ /* 0x001fc400020006ff */
[-C--:B------:R-:W-:Y:S02]  /*150f0*/  F2FP.F16.E4M3.UNPACK_B R47, R39.reuse ;  /* 0x00000027ff2f723e */ /* 0x080fe400020006ff */
[----:B------:R-:W-:Y:S01]  /*15100*/  F2FP.F16.E4M3.UNPACK_B R48, R39.H1 ;  /* 0x00000027ff30723e */ /* 0x000fe200030006ff */
[--C-:B------:R-:W-:Y:S01]  /*15110*/  HADD2.F32 R33, -RZ, R31.reuse.H0_H0 ;  /* 0x2000001fff217230 */ /* 0x100fe20000004100 */
[-C--:B------:R-:W-:Y:S01]  /*15120*/  F2FP.F16.E4M3.UNPACK_B R39, R36.reuse ;  /* 0x00000024ff27723e */ /* 0x080fe200020006ff */
[----:B------:R-:W-:Y:S01]  /*15130*/  HADD2.F32 R31, -RZ, R31.H1_H1 ;  /* 0x3000001fff1f7230 */ /* 0x000fe20000004100 */
[----:B------:R-:W-:Y:S01]  /*15140*/  F2FP.F16.E4M3.UNPACK_B R46, R36.H1 ;  /* 0x00000024ff2e723e */ /* 0x000fe200030006ff */
[----:B------:R-:W-:Y:S01]  /*15150*/  HADD2.F32 R36, -RZ, R34.H0_H0 ;  /* 0x20000022ff247230 */ /* 0x000fe20000004100 */
[----:B------:R-:W-:Y:S02]  /*15160*/  F2FP.F16.E4M3.UNPACK_B R37, R37.H1 ;  /* 0x00000025ff25723e */ /* 0x000fe400030006ff */
[----:B------:R-:W-:-:S02]  /*15170*/  F2FP.F16.E4M3.UNPACK_B R21, R38 ;  /* 0x00000026ff15723e */ /* 0x000fc400020006ff */
[-C--:B------:R-:W-:Y:S01]  /*15180*/  FMUL.FTZ R43, R29, R36.reuse ;  /* 0x000000241d2b7220 */ /* 0x080fe20000410000 */
[C---:B------:R-:W-:Y:S01]  /*15190*/  FFMA.FTZ R29, R33.reuse, R36, -R40 ;  /* 0x00000024211d7223 */ /* 0x040fe20000010828 */
[----:B------:R-:W-:Y:S01]  /*151a0*/  HADD2.F32 R36, -RZ, R34.H1_H1 ;  /* 0x30000022ff247230 */ /* 0x000fe20000004100 */
[----:B------:R-:W-:Y:S01]  /*151b0*/  F2FP.F16.E4M3.UNPACK_B R38, R38.H1 ;  /* 0x00000026ff26723e */ /* 0x000fe200030006ff */
[----:B------:R-:W-:Y:S01]  /*151c0*/  FFMA.FTZ R33, R33, R56, R43 ;  /* 0x0000003821217223 */ /* 0x000fe2000001002b */
[----:B------:R-:W-:Y:S02]  /*151d0*/  HADD2.F32 R43, -RZ, R35.H1_H1 ;  /* 0x30000023ff2b7230 */ /* 0x000fe40000004100 */
[----:B------:R-:W-:Y:S02]  /*151e0*/  HADD2.F32 R56, -RZ, R55.H0_H0 ;  /* 0x20000037ff387230 */ /* 0x000fe40000004100 */
[----:B------:R-:W-:Y:S01]  /*151f0*/  FMUL.FTZ R60, R32, R36 ;  /* 0x00000024203c7220 */ /* 0x000fe20000410000 */
[----:B------:R-:W-:-:S02]  /*15200*/  HADD2.F32 R34, -RZ, R41.H0_H0 ;  /* 0x20000029ff227230 */ /* 0x000fc40000004100 */
[-C--:B------:R-:W-:Y:S01]  /*15210*/  FMUL.FTZ R58, R32, R43.reuse ;  /* 0x0000002b203a7220 */ /* 0x080fe20000410000 */
[----:B------:R-:W-:Y:S02]  /*15220*/  HADD2.F32 R40, -RZ, R53.H0_H0 ;  /* 0x20000035ff287230 */ /* 0x000fe40000004100 */
[----:B------:R-:W-:Y:S02]  /*15230*/  HADD2.F32 R35, -RZ, R37.H0_H0 ;  /* 0x20000025ff237230 */ /* 0x000fe40000004100 */
[C---:B------:R-:W-:Y:S01]  /*15240*/  FMUL.FTZ R62, R34.reuse, R56 ;  /* 0x00000038223e7220 */ /* 0x040fe20000410000 */
[C---:B------:R-:W-:Y:S01]  /*15250*/  FFMA.FTZ R32, R31.reuse, R36, -R58 ;  /* 0x000000241f207223 */ /* 0x040fe2000001083a */
[-C--:B------:R-:W-:Y:S01]  /*15260*/  FMUL.FTZ R61, R34, R40.reuse ;  /* 0x00000028223d7220 */ /* 0x080fe20000410000 */
[----:B------:R-:W-:Y:S01]  /*15270*/  FFMA.FTZ R34, R31, R43, R60 ;  /* 0x0000002b1f227223 */ /* 0x000fe2000001003c */
[-C--:B------:R-:W-:Y:S01]  /*15280*/  F2FP.F16.E4M3.UNPACK_B R58, R59.reuse ;  /* 0x0000003bff3a723e */ /* 0x080fe200020006ff */
[C---:B------:R-:W-:Y:S01]  /*15290*/  FFMA.FTZ R31, R35.reuse, R40, -R62 ;  /* 0x00000028231f7223 */ /* 0x040fe2000001083e */
[----:B------:R-:W-:Y:S01]  /*152a0*/  F2FP.F16.E4M3.UNPACK_B R43, R54 ;  /* 0x00000036ff2b723e */ /* 0x000fe200020006ff */
[----:B------:R-:W-:Y:S01]  /*152b0*/  FFMA.FTZ R35, R35, R56, R61 ;  /* 0x0000003823237223 */ /* 0x000fe2000001003d */
[----:B------:R-:W-:Y:S01]  /*152c0*/  HADD2.F32 R53, -RZ, R53.H1_H1 ;  /* 0x30000035ff357230 */ /* 0x000fe20000004100 */
[----:B------:R-:W-:Y:S01]  /*152d0*/  F2FP.F16.E4M3.UNPACK_B R59, R59.H1 ;  /* 0x0000003bff3b723e */ /* 0x000fe200030006ff */
[----:B------:R-:W-:Y:S01]  /*152e0*/  HADD2.F32 R56, -RZ, R55.H1_H1 ;  /* 0x30000037ff387230 */ /* 0x000fe20000004100 */
[----:B------:R-:W-:Y:S01]  /*152f0*/  F2FP.F16.E4M3.UNPACK_B R54, R54.H1 ;  /* 0x00000036ff36723e */ /* 0x000fe200030006ff */
[----:B------:R-:W-:-:S02]  /*15300*/  HADD2.F32 R36, -RZ, R41.H1_H1 ;  /* 0x30000029ff247230 */ /* 0x000fc40000004100 */
[----:B------:R-:W-:Y:S02]  /*15310*/  HADD2.F32 R60, -RZ, R58.H0_H0 ;  /* 0x2000003aff3c7230 */ /* 0x000fe40000004100 */
[----:B------:R-:W-:Y:S02]  /*15320*/  HADD2.F32 R40, -RZ, R51.H0_H0 ;  /* 0x20000033ff287230 */ /* 0x000fe40000004100 */
[C---:B------:R-:W-:Y:S01]  /*15330*/  FMUL.FTZ R62, R36.reuse, R56 ;  /* 0x00000038243e7220 */ /* 0x040fe20000410000 */
[----:B------:R-:W-:Y:S02]  /*15340*/  HADD2.F32 R55, -RZ, R43.H0_H0 ;  /* 0x2000002bff377230 */ /* 0x000fe40000004100 */
[----:B------:R-:W-:Y:S01]  /*15350*/  FMUL.FTZ R61, R36, R53 ;  /* 0x00000035243d7220 */ /* 0x000fe20000410000 */
[----:B------:R-:W-:Y:S02]  /*15360*/  HADD2.F32 R37, -RZ, R37.H1_H1 ;  /* 0x30000025ff257230 */ /* 0x000fe40000004100 */
[----:B------:R-:W-:Y:S01]  /*15370*/  FMUL.FTZ R64, R40, R60 ;  /* 0x0000003c28407220 */ /* 0x000fe20000410000 */
[----:B------:R-:W-:-:S02]  /*15380*/  HADD2.F32 R41, -RZ, R47.H0_H0 ;  /* 0x2000002fff297230 */ /* 0x000fc40000004100 */
[----:B------:R-:W-:Y:S01]  /*15390*/  FMUL.FTZ R63, R40, R55 ;  /* 0x00000037283f7220 */ /* 0x000fe20000410000 */
[----:B------:R-:W-:Y:S02]  /*153a0*/  HADD2.F32 R51, -RZ, R51.H1_H1 ;  /* 0x30000033ff337230 */ /* 0x000fe40000004100 */
[C---:B------:R-:W-:Y:S01]  /*153b0*/  FFMA.FTZ R36, R37.reuse, R53, -R62 ;  /* 0x0000003525247223 */ /* 0x040fe2000001083e */
[----:B------:R-:W-:Y:S01]  /*153c0*/  FFMA.FTZ R40, R37, R56, R61 ;  /* 0x0000003825287223 */ /* 0x000fe2000001003d */
[C---:B------:R-:W-:Y:S01]  /*153d0*/  FFMA.FTZ R37, R41.reuse, R55, -R64 ;  /* 0x0000003729257223 */ /* 0x040fe20000010840 */
[----:B------:R-:W-:Y:S01]  /*153e0*/  FFMA.FTZ R41, R41, R60, R63 ;  /* 0x0000003c29297223 */ /* 0x000fe2000001003f */
[----:B------:R-:W-:Y:S01]  /*153f0*/  HADD2.F32 R60, -RZ, R58.H1_H1 ;  /* 0x3000003aff3c7230 */ /* 0x000fe20000004100 */
[-C--:B------:R-:W-:Y:S01]  /*15400*/  F2FP.F16.E4M3.UNPACK_B R55, R57.reuse.H1 ;  /* 0x00000039ff37723e */ /* 0x080fe200030006ff */
[----:B------:R-:W-:Y:S01]  /*15410*/  HADD2.F32 R56, -RZ, R43.H1_H1 ;  /* 0x3000002bff387230 */ /* 0x000fe20000004100 */
[----:B------:R-:W-:Y:S01]  /*15420*/  F2FP.F16.E4M3.UNPACK_B R57, R57 ;  /* 0x00000039ff39723e */ /* 0x000fe200020006ff */
[----:B------:R-:W-:-:S02]  /*15430*/  HADD2.F32 R62, -RZ, R59.H0_H0 ;  /* 0x2000003bff3e7230 */ /* 0x000fc40000004100 */
[C---:B------:R-:W-:Y:S01]  /*15440*/  FMUL.FTZ R64, R51.reuse, R60 ;  /* 0x0000003c33407220 */ /* 0x040fe20000410000 */
[----:B------:R-:W-:Y:S02]  /*15450*/  HADD2.F32 R53, -RZ, R52.H0_H0 ;  /* 0x20000034ff357230 */ /* 0x000fe40000004100 */
[----:B------:R-:W-:Y:S01]  /*15460*/  FMUL.FTZ R51, R51, R56 ;  /* 0x0000003833337220 */ /* 0x000fe20000410000 */
[----:B------:R-:W-:Y:S01]  /*15470*/  HADD2.F32 R58, -RZ, R54.H0_H0 ;  /* 0x20000036ff3a7230 */ /* 0x000fe20000004100 */
[----:B------:R-:W-:Y:S01]  /*15480*/  F2FP.SATFINITE.E4M3.F32.PACK_AB_MERGE_C R31, R36, R31, RZ ;  /* 0x0000001f241f723e */ /* 0x000fe200048070ff */
[----:B------:R-:W-:Y:S02]  /*15490*/  HADD2.F32 R47, -RZ, R47.H1_H1 ;  /* 0x3000002fff2f7230 */ /* 0x000fe40000004100 */
[C---:B------:R-:W-:Y:S01]  /*154a0*/  FMUL.FTZ R68, R53.reuse, R62 ;  /* 0x0000003e35447220 */ /* 0x040fe20000410000 */
[----:B------:R-:W-:Y:S02]  /*154b0*/  HADD2.F32 R43, -RZ, R48.H0_H0 ;  /* 0x20000030ff2b7230 */ /* 0x000fe40000004100 */
[----:B------:R-:W-:Y:S01]  /*154c0*/  FMUL.FTZ R53, R53, R58 ;  /* 0x0000003a35357220 */ /* 0x000fe20000410000 */
[----:B------:R-:W-:-:S02]  /*154d0*/  HADD2.F32 R59, -RZ, R59.H1_H1 ;  /* 0x3000003bff3b7230 */ /* 0x000fc40000004100 */
[----:B------:R-:W-:Y:S01]  /*154e0*/  FFMA.FTZ R66, R47, R60, R51 ;  /* 0x0000003c2f427223 */ /* 0x000fe20000010033 */
[----:B------:R-:W-:Y:S01]  /*154f0*/  F2FP.F16.E4M3.UNPACK_B R51, R45.H1 ;  /* 0x0000002dff33723e */ /* 0x000fe200030006ff */
[----:B------:R-:W-:Y:S01]  /*15500*/  FFMA.FTZ R62, R43, R62, R53 ;  /* 0x0000003e2b3e7223 */ /* 0x000fe20000010035 */
[----:B------:R-:W-:Y:S01]  /*15510*/  FFMA.FTZ R64, R47, R56, -R64 ;  /* 0x000000382f407223 */ /* 0x000fe20000010840 */
[----:B------:R-:W-:Y:S02]  /*15520*/  HADD2.F32 R53, -RZ, R54.H1_H1 ;  /* 0x30000036ff357230 */ /* 0x000fe40000004100 */
[----:B------:R-:W-:Y:S01]  /*15530*/  FFMA.FTZ R68, R43, R58, -R68 ;  /* 0x0000003a2b447223 */ /* 0x000fe20000010844 */
[----:B------:R-:W-:Y:S01]  /*15540*/  HADD2.F32 R52, -RZ, R52.H1_H1 ;  /* 0x30000034ff347230 */ /* 0x000fe20000004100 */
[----:B------:R-:W-:Y:S01]  /*15550*/  F2FP.SATFINITE.E4M3.F32.PACK_AB_MERGE_C R35, R40, R35, RZ ;  /* 0x000000232823723e */ /* 0x000fe200048070ff */
[----:B------:R-:W-:Y:S01]  /*15560*/  HADD2.F32 R56, -RZ, R55.H0_H0 ;  /* 0x20000037ff387230 */ /* 0x000fe20000004100 */
[----:B------:R-:W-:Y:S01]  /*15570*/  F2FP.SATFINITE.E4M3.F32.PACK_AB_MERGE_C R29, R32, R29, R31 ;  /* 0x0000001d201d723e */ /* 0x000fe2000480701f */
[----:B------:R-:W-:-:S02]  /*15580*/  HADD2.F32 R47, -RZ, R50.H0_H0 ;  /* 0x20000032ff2f7230 */ /* 0x000fc40000004100 */
[C---:B------:R-:W-:Y:S01]  /*15590*/  FMUL.FTZ R61, R52.reuse, R59 ;  /* 0x0000003b343d7220 */ /* 0x040fe20000410000 */
[----:B------:R-:W-:Y:S02]  /*155a0*/  HADD2.F32 R54, -RZ, R51.H0_H0 ;  /* 0x20000033ff367230 */ /* 0x000fe40000004100 */
[----:B------:R-:W-:Y:S01]  /*155b0*/  FMUL.FTZ R58, R52, R53 ;  /* 0x00000035343a7220 */ /* 0x000fe20000410000 */
[----:B------:R-:W-:Y:S02]  /*155c0*/  HADD2.F32 R48, -RZ, R48.H1_H1 ;  /* 0x30000030ff307230 */ /* 0x000fe40000004100 */
[C---:B------:R-:W-:Y:S01]  /*155d0*/  FMUL.FTZ R52, R47.reuse, R56 ;  /* 0x000000382f347220 */ /* 0x040fe20000410000 */
[----:B------:R-:W-:Y:S02]  /*155e0*/  HADD2.F32 R43, -RZ, R46.H0_H0 ;  /* 0x2000002eff2b7230 */ /* 0x000fe40000004100 */
[----:B------:R-:W-:Y:S01]  /*155f0*/  FMUL.FTZ R47, R47, R54 ;  /* 0x000000362f2f7220 */ /* 0x000fe20000410000 */
[----:B------:R-:W-:-:S02]  /*15600*/  HADD2.F32 R55, -RZ, R55.H1_H1 ;  /* 0x30000037ff377230 */ /* 0x000fc40000004100 */
[C---:B------:R-:W-:Y:S01]  /*15610*/  FFMA.FTZ R61, R48.reuse, R53, -R61 ;  /* 0x00000035303d7223 */ /* 0x040fe2000001083d */
[----:B------:R-:W-:Y:S02]  /*15620*/  HADD2.F32 R50, -RZ, R50.H1_H1 ;  /* 0x30000032ff327230 */ /* 0x000fe40000004100 */
[----:B------:R-:W-:Y:S01]  /*15630*/  FFMA.FTZ R63, R48, R59, R58 ;  /* 0x0000003b303f7223 */ /* 0x000fe2000001003a */
[----:B------:R-:W-:Y:S02]  /*15640*/  HADD2.F32 R51, -RZ, R51.H1_H1 ;  /* 0x30000033ff337230 */ /* 0x000fe40000004100 */
[C---:B------:R-:W-:Y:S01]  /*15650*/  FFMA.FTZ R53, R43.reuse, R54, -R52 ;  /* 0x000000362b357223 */ /* 0x040fe20000010834 */
[----:B------:R-:W-:Y:S01]  /*15660*/  FFMA.FTZ R58, R43, R56, R47 ;  /* 0x000000382b3a7223 */ /* 0x000fe2000001002f */
[----:B------:R-:W-:Y:S02]  /*15670*/  HADD2.F32 R46, -RZ, R46.H1_H1 ;  /* 0x3000002eff2e7230 */ /* 0x000fe40000004100 */
[C---:B------:R-:W-:Y:S01]  /*15680*/  FMUL.FTZ R43, R50.reuse, R55 ;  /* 0x00000037322b7220 */ /* 0x040fe20000410000 */
[----:B------:R-:W-:Y:S01]  /*15690*/  F2FP.F16.E4M3.UNPACK_B R47, R45 ;  /* 0x0000002dff2f723e */ /* 0x000fe200020006ff */
[----:B------:R-:W-:Y:S01]  /*156a0*/  FMUL.FTZ R50, R50, R51 ;  /* 0x0000003332327220 */ /* 0x000fe20000410000 */
[----:B------:R-:W-:-:S02]  /*156b0*/  HADD2.F32 R48, -RZ, R57.H0_H0 ;  /* 0x20000039ff307230 */ /* 0x000fc40000004100 */
[C---:B------:R-:W-:Y:S01]  /*156c0*/  FFMA.FTZ R60, R46.reuse, R51, -R43 ;  /* 0x000000332e3c7223 */ /* 0x040fe2000001082b */
[----:B------:R-:W-:Y:S02]  /*156d0*/  HADD2.F32 R45, -RZ, R49.H0_H0 ;  /* 0x20000031ff2d7230 */ /* 0x000fe40000004100 */
[----:B------:R-:W-:Y:S01]  /*156e0*/  FFMA.FTZ R55, R46, R55, R50 ;  /* 0x000000372e377223 */ /* 0x000fe20000010032 */
[----:B------:R-:W-:Y:S01]  /*156f0*/  HADD2.F32 R46, -RZ, R47.H0_H0 ;  /* 0x2000002fff2e7230 */ /* 0x000fe20000004100 */
[----:B------:R-:W-:Y:S01]  /*15700*/  F2FP.SATFINITE.E4M3.F32.PACK_AB_MERGE_C R61, R61, R68, RZ ;  /* 0x000000443d3d723e */ /* 0x000fe200048070ff */
[----:B------:R-:W-:Y:S02]  /*15710*/  HADD2.F32 R43, -RZ, R39.H0_H0 ;  /* 0x20000027ff2b7230 */ /* 0x000fe40000004100 */
[C---:B------:R-:W-:Y:S01]  /*15720*/  FMUL.FTZ R52, R45.reuse, R48 ;  /* 0x000000302d347220 */ /* 0x040fe20000410000 */
[----:B------:R-:W-:Y:S02]  /*15730*/  HADD2.F32 R50, -RZ, R57.H1_H1 ;  /* 0x30000039ff327230 */ /* 0x000fe40000004100 */
[----:B------:R-:W-:Y:S01]  /*15740*/  FMUL.FTZ R54, R45, R46 ;  /* 0x0000002e2d367220 */ /* 0x000fe20000410000 */
[----:B------:R-:W-:-:S02]  /*15750*/  HADD2.F32 R49, -RZ, R49.H1_H1 ;  /* 0x30000031ff317230 */ /* 0x000fc40000004100 */
[----:B------:R-:W-:Y:S01]  /*15760*/  FFMA.FTZ R52, R43, R46, -R52 ;  /* 0x0000002e2b347223 */ /* 0x000fe20000010834 */
[----:B------:R-:W-:Y:S01]  /*15770*/  HADD2.F32 R46, -RZ, R47.H1_H1 ;  /* 0x3000002fff2e7230 */ /* 0x000fe20000004100 */
[----:B------:R-:W-:Y:S01]  /*15780*/  F2FP.F16.E4M3.UNPACK_B R47, R28.H1 ;  /* 0x0000001cff2f723e */ /* 0x000fe200030006ff */
[----:B------:R-:W-:Y:S02]  /*15790*/  HADD2.F32 R39, -RZ, R39.H1_H1 ;  /* 0x30000027ff277230 */ /* 0x000fe40000004100 */
[----:B------:R-:W-:Y:S01]  /*157a0*/  FMUL.FTZ R56, R49, R50 ;  /* 0x0000003231387220 */ /* 0x000fe20000410000 */
[----:B------:R-:W-:Y:S01]  /*157b0*/  FFMA.FTZ R54, R43, R48, R54 ;  /* 0x000000302b367223 */ /* 0x000fe20000010036 */
[----:B------:R-:W-:Y:S01]  /*157c0*/  F2FP.F16.E4M3.UNPACK_B R45, R20.H1 ;  /* 0x00000014ff2d723e */ /* 0x000fe200030006ff */
[-C--:B------:R-:W-:Y:S01]  /*157d0*/  FMUL.FTZ R51, R49, R46.reuse ;  /* 0x0000002e31337220 */ /* 0x080fe20000410000 */
[----:B------:R-:W-:Y:S02]  /*157e0*/  HADD2.F32 R48, -RZ, R47.H0_H0 ;  /* 0x2000002fff307230 */ /* 0x000fe40000004100 */
[----:B------:R-:W-:Y:S01]  /*157f0*/  FFMA.FTZ R49, R39, R46, -R56 ;  /* 0x0000002e27317223 */ /* 0x000fe20000010838 */
[----:B------:R-:W-:-:S02]  /*15800*/  HADD2.F32 R43, -RZ, R42.H0_H0 ;  /* 0x2000002aff2b7230 */ /* 0x000fc40000004100 */
[----:B------:R-:W-:Y:S01]  /*15810*/  FFMA.FTZ R51, R39, R50, R51 ;  /* 0x0000003227337223 */ /* 0x000fe20000010033 */
[--C-:B------:R-:W-:Y:S01]  /*15820*/  HADD2.F32 R46, -RZ, R45.reuse.H0_H0 ;  /* 0x2000002dff2e7230 */ /* 0x100fe20000004100 */
        /* <DEDUP_REMOVED lines=9> */
[----:B------:R-:W-:Y:S01]  /*158c0*/  HADD2.F32 R38, -RZ, R38.H1_H1 ;  /* 0x30000026ff267230 */ /* 0x000fe20000004100 */
[----:B------:R-:W-:Y:S01]  /*158d0*/  F2FP.SATFINITE.E4M3.F32.PACK_AB_MERGE_C R62, R63, R62, RZ ;  /* 0x0000003e3f3e723e */ /* 0x000fe200048070ff */
[----:B------:R-:W-:Y:S02]  /*158e0*/  HADD2.F32 R39, -RZ, R20.H0_H0 ;  /* 0x20000014ff277230 */ /* 0x000fe40000004100 */
[C---:B------:R-:W-:Y:S01]  /*158f0*/  FMUL.FTZ R43, R42.reuse, R47 ;  /* 0x0000002f2a2b7220 */ /* 0x040fe20000410000 */
[-C--:B------:R-:W-:Y:S01]  /*15900*/  FMUL.FTZ R46, R42, R45.reuse ;  /* 0x0000002d2a2e7220 */ /* 0x080fe20000410000 */
[----:B------:R-:W-:Y:S01]  /*15910*/  F2FP.F16.E4M3.UNPACK_B R42, R28 ;  /* 0x0000001cff2a723e */ /* 0x000fe200020006ff */
[--C-:B------:R-:W-:Y:S02]  /*15920*/  HADD2.F32 R28, -RZ, R30.reuse.H0_H0 ;  /* 0x2000001eff1c7230 */ /* 0x100fe40000004100 */
[C---:B------:R-:W-:Y:S01]  /*15930*/  FFMA.FTZ R57, R38.reuse, R45, -R43 ;  /* 0x0000002d26397223 */ /* 0x040fe2000001082b */
[----:B------:R-:W-:Y:S01]  /*15940*/  FFMA.FTZ R59, R38, R47, R46 ;  /* 0x0000002f263b7223 */ /* 0x000fe2000001002e */
[----:B------:R-:W-:Y:S01]  /*15950*/  HADD2.F32 R30, -RZ, R30.H1_H1 ;  /* 0x3000001eff1e7230 */ /* 0x000fe20000004100 */
[----:B------:R-:W-:Y:S01]  /*15960*/  F2FP.SATFINITE.E4M3.F32.PACK_AB_MERGE_C R55, R55, R58, RZ ;  /* 0x0000003a3737723e */ /* 0x000fe200048070ff */
[--C-:B------:R-:W-:Y:S01]  /*15970*/  HADD2.F32 R43, -RZ, R42.reuse.H0_H0 ;  /* 0x2000002aff2b7230 */ /* 0x100fe20000004100 */
[----:B------:R-:W-:Y:S01]  /*15980*/  F2FP.SATFINITE.E4M3.F32.PACK_AB_MERGE_C R50, R57, R50, RZ ;  /* 0x000000323932723e */ /* 0x000fe200048070ff */
[----:B------:R-:W-:Y:S01]  /*15990*/  HADD2.F32 R42, -RZ, R42.H1_H1 ;  /* 0x3000002aff2a7230 */ /* 0x000fe20000004100 */
[----:B------:R-:W-:Y:S01]  /*159a0*/  F2FP.SATFINITE.E4M3.F32.PACK_AB_MERGE_C R56, R59, R56, RZ ;  /* 0x000000383b38723e */ /* 0x000fe200048070ff */
[----:B------:R-:W-:-:S02]  /*159b0*/  HADD2.F32 R38, -RZ, R20.H1_H1 ;  /* 0x30000014ff267230 */ /* 0x000fc40000004100 */
[C---:B------:R-:W-:Y:S01]  /*159c0*/  FMUL.FTZ R45, R28.reuse, R43 ;  /* 0x0000002b1c2d7220 */ /* 0x040fe20000410000 */
[--C-:B------:R-:W-:Y:S02]  /*159d0*/  HADD2.F32 R20, -RZ, R21.reuse.H0_H0 ;  /* 0x20000015ff147230 */ /* 0x100fe40000004100 */
[-C--:B------:R-:W-:Y:S01]  /*159e0*/  FMUL.FTZ R28, R28, R39.reuse ;  /* 0x000000271c1c7220 */ /* 0x080fe20000410000 */
[----:B------:R-:W-:Y:S02]  /*159f0*/  HADD2.F32 R21, -RZ, R21.H1_H1 ;  /* 0x30000015ff157230 */ /* 0x000fe40000004100 */
[C---:B------:R-:W-:Y:S01]  /*15a00*/  FMUL.FTZ R46, R30.reuse, R42 ;  /* 0x0000002a1e2e7220 */ /* 0x040fe20000410000 */
[-C--:B------:R-:W-:Y:S01]  /*15a10*/  FMUL.FTZ R47, R30, R38.reuse ;  /* 0x000000261e2f7220 */ /* 0x080fe20000410000 */
[C---:B------:R-:W-:Y:S01]  /*15a20*/  FFMA.FTZ R30, R20.reuse, R39, -R45 ;  /* 0x00000027141e7223 */ /* 0x040fe2000001082d */
[----:B------:R-:W-:Y:S01]  /*15a30*/  FFMA.FTZ R20, R20, R43, R28 ;  /* 0x0000002b14147223 */ /* 0x000fe2000001001c */
[C---:B------:R-:W-:Y:S01]  /*15a40*/  FFMA.FTZ R39, R21.reuse, R38, -R46 ;  /* 0x0000002615277223 */ /* 0x040fe2000001082e */
[----:B------:R-:W-:Y:S01]  /*15a50*/  FFMA.FTZ R47, R21, R42, R47 ;  /* 0x0000002a152f7223 */ /* 0x000fe2000001002f */
[----:B------:R-:W-:-:S02]  /*15a60*/  F2FP.SATFINITE.E4M3.F32.PACK_AB_MERGE_C R28, R60, R53, RZ ;  /* 0x000000353c1c723e */ /* 0x000fc400048070ff */
[----:B------:R-:W-:Y:S02]  /*15a70*/  F2FP.SATFINITE.E4M3.F32.PACK_AB_MERGE_C R31, R64, R37, R61 ;  /* 0x00000025401f723e */ /* 0x000fe4000480703d */
[----:B------:R-:W-:Y:S02]  /*15a80*/  F2FP.SATFINITE.E4M3.F32.PACK_AB_MERGE_C R33, R34, R33, R35 ;  /* 0x000000212221723e */ /* 0x000fe40004807023 */
[----:B------:R-:W-:Y:S02]  /*15a90*/  F2FP.SATFINITE.E4M3.F32.PACK_AB_MERGE_C R28, R49, R52, R28 ;  /* 0x00000034311c723e */ /* 0x000fe4000480701c */
[----:B------:R-:W-:Y:S02]  /*15aa0*/  F2FP.SATFINITE.E4M3.F32.PACK_AB_MERGE_C R30, R39, R30, R50 ;  /* 0x0000001e271e723e */ /* 0x000fe40004807032 */
[----:B------:R-:W-:Y:S02]  /*15ab0*/  F2FP.SATFINITE.E4M3.F32.PACK_AB_MERGE_C R35, R66, R41, R62 ;  /* 0x000000294223723e */ /* 0x000fe4000480703e */
[----:B------:R-:W-:Y:S01]  /*15ac0*/  F2FP.SATFINITE.E4M3.F32.PACK_AB_MERGE_C R32, R51, R54, R55 ;  /* 0x000000363320723e */ /* 0x000fe20004807037 */
[----:B------:R2:W-:Y:S01]  /*15ad0*/  STS.128 [R65+0x1e200], R28 ;  /* 0x01e2001c41007388 */ /* 0x0005e20000000c00 */
[----:B------:R-:W-:-:S05]  /*15ae0*/  F2FP.SATFINITE.E4M3.F32.PACK_AB_MERGE_C R34, R47, R20, R56 ;  /* 0x000000142f22723e */ /* 0x000fca0004807038 */
[----:B------:R2:W-:Y:S02]  /*15af0*/  STS.128 [R0+0x1e200], R32 ;  /* 0x01e2002000007388 */ /* 0x0005e40000000c00 */
.L_x_475:
[----:B------:R-:W-:Y:S05]  /*15b00*/  BSYNC B1 ;  /* 0x0000000000017941 */ /* 0x000fea0003800000 */
.L_x_474:
[----:B------:R-:W-:Y:S04]  /*15b10*/  BSSY B1, `(.L_x_476) ;  /* 0x0000105000017945 */ /* 0x000fe80003800000 */
[----:B------:R-:W-:Y:S05]  /*15b20*/  @P1 BRA `(.L_x_477) ;  /* 0x00000010000c1947 */ /* 0x000fea0003800000 */
[----:B------:R-:W4:Y:S01]  /*15b30*/  LDL R61, [R1+0xcc] ;  /* 0x0000cc00013d7983 */ /* 0x000f220000100800 */
[----:B------:R-:W-:Y:S01]  /*15b40*/  IMAD.IADD R20, R22, 0x1, R223 ;  /* 0x0000000116147824 */ /* 0x000fe200078e02df */
[----:B--2--5:R-:W-:Y:S02]  /*15b50*/  SHF.R.U32.HI R0, RZ, 0x8, R12 ;  /* 0x00000008ff007819 */ /* 0x024fe4000001160c */
[----:B------:R-:W-:Y:S02]  /*15b60*/  SHF.R.U32.HI R32, RZ, 0x8, R15 ;  /* 0x00000008ff207819 */ /* 0x000fe4000001160f */
[----:B-1----:R-:W-:Y:S02]  /*15b70*/  SHF.R.S32.HI R21, RZ, 0x1f, R20 ;  /* 0x0000001fff157819 */ /* 0x002fe40000011414 */
[----:B------:R-:W-:Y:S02]  /*15b80*/  LOP3.LUT R31, R15, 0xff, RZ, 0xc0, !PT ;  /* 0x000000ff0f1f7812 */ /* 0x000fe400078ec0ff */
[----:B------:R-:W-:-:S02]  /*15b90*/  LEA.HI R20, R21, R20, RZ, 0x4 ;  /* 0x0000001415147211 */ /* 0x000fc400078f20ff */
[----:B------:R-:W-:Y:S02]  /*15ba0*/  LOP3.LUT R21, R12, 0xff, RZ, 0xc0, !PT ;  /* 0x000000ff0c157812 */ /* 0x000fe400078ec0ff */
[----:B------:R-:W-:Y:S02]  /*15bb0*/  SHF.R.S32.HI R30, RZ, 0x4, R20 ;  /* 0x00000004ff1e7819 */ /* 0x000fe40000011414 */
[----:B------:R-:W-:Y:S02]  /*15bc0*/  LOP3.LUT R20, R0, 0xff, RZ, 0xc0, !PT ;  /* 0x000000ff00147812 */ /* 0x000fe400078ec0ff */
[----:B------:R-:W-:Y:S02]  /*15bd0*/  LEA.HI R0, R3, R30, RZ, 0x1c ;  /* 0x0000001e03007211 */ /* 0x000fe400078fe0ff */
[----:B0-----:R-:W-:Y:S02]  /*15be0*/  PRMT R37, R20, 0x7604, R21 ;  /* 0x0000760414257816 */ /* 0x001fe40000000015 */
[----:B------:R-:W-:-:S02]  /*15bf0*/  SHF.R.S32.HI R21, RZ, 0x1f, R0 ;  /* 0x0000001fff157819 */ /* 0x000fc40000011400 */
[----:B------:R-:W-:Y:S02]  /*15c00*/  SHF.R.U32.HI R30, RZ, 0x8, R4 ;  /* 0x00000008ff1e7819 */ /* 0x000fe40000011604 */
[----:B------:R-:W-:Y:S01]  /*15c10*/  LEA.HI R20, R21, R0, RZ, 0x2 ;  /* 0x0000000015147211 */ /* 0x000fe200078f10ff */
[----:B------:R-:W-:Y:S01]  /*15c20*/  IMAD.SHL.U32 R0, R0, 0x10, RZ ;  /* 0x0000001000007824 */ /* 0x000fe200078e00ff */
[----:B------:R-:W-:Y:S02]  /*15c30*/  SHF.R.U32.HI R28, RZ, 0x8, R13 ;  /* 0x00000008ff1c7819 */ /* 0x000fe4000001160d */
[----:B------:R-:W-:Y:S02]  /*15c40*/  SHF.L.U32 R20, R20, 0xb, RZ ;  /* 0x0000000b14147819 */ /* 0x000fe400000006ff */
[----:B------:R-:W-:Y:S02]  /*15c50*/  LOP3.LUT R21, R227, 0x30, R0, 0xf8, !PT ;  /* 0x00000030e3157812 */ /* 0x000fe400078ef800 */
[----:B------:R-:W-:-:S02]  /*15c60*/  LOP3.LUT R0, R32, 0xff, RZ, 0xc0, !PT ;  /* 0x000000ff20007812 */ /* 0x000fc400078ec0ff */
[----:B------:R-:W-:Y:S02]  /*15c70*/  LOP3.LUT R33, R4, 0xff, RZ, 0xc0, !PT ;  /* 0x000000ff04217812 */ /* 0x000fe400078ec0ff */
[----:B------:R-:W-:Y:S02]  /*15c80*/  LOP3.LUT R30, R30, 0xff, RZ, 0xc0, !PT ;  /* 0x000000ff1e1e7812 */ /* 0x000fe400078ec0ff */
[----:B------:R-:W-:Y:S02]  /*15c90*/  PRMT R41, R0, 0x7604, R31 ;  /* 0x0000760400297816 */ /* 0x000fe4000000001f */
[----:B------:R-:W-:Y:S02]  /*15ca0*/  LOP3.LUT R21, R21, R228, RZ, 0x3c, !PT ;  /* 0x000000e415157212 */ /* 0x000fe400078e3cff */
[----:B------:R-:W-:Y:S02]  /*15cb0*/  LOP3.LUT R20, R20, 0xffffe000, RZ, 0xc0, !PT ;  /* 0xffffe00014147812 */ /* 0x000fe400078ec0ff */
[----:B------:R-:W-:-:S02]  /*15cc0*/  SHF.R.U32.HI R0, RZ, 0x8, R5 ;  /* 0x00000008ff007819 */ /* 0x000fc40000011605 */
[----:B------:R-:W-:Y:S02]  /*15cd0*/  LOP3.LUT R29, R13, 0xff, RZ, 0xc0, !PT ;  /* 0x000000ff0d1d7812 */ /* 0x000fe400078ec0ff */
[----:B------:R-:W-:Y:S02]  /*15ce0*/  LOP3.LUT R28, R28, 0xff, RZ, 0xc0, !PT ;  /* 0x000000ff1c1c7812 */ /* 0x000fe400078ec0ff */
[----:B------:R-:W-:Y:S02]  /*15cf0*/  PRMT R43, R30, 0x7604, R33 ;  /* 0x000076041e2b7816 */ /* 0x000fe40000000021 */
[----:B------:R-:W-:Y:S02]  /*15d00*/  IADD3 R21, R21, R229, R20 ;  /* 0x000000e515157210 */ /* 0x000fe40007ffe014 */
[----:B------:R-:W-:Y:S02]  /*15d10*/  LOP3.LUT R33, R5, 0xff, RZ, 0xc0, !PT ;  /* 0x000000ff05217812 */ /* 0x000fe400078ec0ff */
[----:B------:R-:W-:-:S02]  /*15d20*/  SHF.R.U32.HI R32, RZ, 0x8, R7 ;  /* 0x00000008ff207819 */ /* 0x000fc40000011607 */
[----:B------:R-:W-:Y:S02]  /*15d30*/  LOP3.LUT R0, R0, 0xff, RZ, 0xc0, !PT ;  /* 0x000000ff00007812 */ /* 0x000fe400078ec0ff */
[----:B------:R-:W-:Y:S02]  /*15d40*/  SHF.R.U32.HI R20, RZ, 0x8, R6 ;  /* 0x00000008ff147819 */ /* 0x000fe40000011606 */
[----:B------:R-:W-:Y:S02]  /*15d50*/  PRMT R36, R28, 0x7604, R29 ;  /* 0x000076041c247816 */ /* 0x000fe4000000001d */
[----:B------:R-:W-:Y:S02]  /*15d60*/  SHF.R.U32.HI R28, RZ, 0x8, R14 ;  /* 0x00000008ff1c7819 */ /* 0x000fe4000001160e */
[----:B------:R-:W-:Y:S02]  /*15d70*/  LOP3.LUT R35, R6, 0xff, RZ, 0xc0, !PT ;  /* 0x000000ff06237812 */ /* 0x000fe400078ec0ff */
[----:B------:R-:W-:-:S02]  /*15d80*/  LOP3.LUT R32, R32, 0xff, RZ, 0xc0, !PT ;  /* 0x000000ff20207812 */ /* 0x000fc400078ec0ff */
[----:B------:R-:W-:Y:S01]  /*15d90*/  PRMT R45, R0, 0x7604, R33 ;  /* 0x00007604002d7816 */ /* 0x000fe20000000021 */
[----:B------:R-:W-:Y:S01]  /*15da0*/  IMAD.IADD R0, R16, 0x1, R21 ;  /* 0x0000000110007824 */ /* 0x000fe200078e0215 */
[----:B------:R-:W-:Y:S02]  /*15db0*/  LOP3.LUT R20, R20, 0xff, RZ, 0xc0, !PT ;  /* 0x000000ff14147812 */ /* 0x000fe400078ec0ff */
[----:B------:R-:W-:Y:S02]  /*15dc0*/  LOP3.LUT R47, R7, 0xff, RZ, 0xc0, !PT ;  /* 0x000000ff072f7812 */ /* 0x000fe400078ec0ff */
[----:B------:R-:W-:Y:S02]  /*15dd0*/  LOP3.LUT R29, R14, 0xff, RZ, 0xc0, !PT ;  /* 0x000000ff0e1d7812 */ /* 0x000fe400078ec0ff */
[----:B------:R-:W-:Y:S02]  /*15de0*/  LOP3.LUT R28, R28, 0xff, RZ, 0xc0, !PT ;  /* 0x000000ff1c1c7812 */ /* 0x000fe400078ec0ff */
[----:B------:R-:W-:-:S02]  /*15df0*/  PRMT R49, R20, 0x7604, R35 ;  /* 0x0000760414317816 */ /* 0x000fc40000000023 */
[----:B------:R-:W-:Y:S02]  /*15e00*/  PRMT R51, R32, 0x7604, R47 ;  /* 0x0000760420337816 */ /* 0x000fe4000000002f */
[----:B------:R-:W0:Y:S01]  /*15e10*/  LDS.128 R32, [R0+0x1e200] ;  /* 0x01e2000000207984 */ /* 0x000e220000000c00 */
[----:B------:R-:W-:Y:S02]  /*15e20*/  PRMT R39, R28, 0x7604, R29 ;  /* 0x000076041c277816 */ /* 0x000fe4000000001d */
[----:B------:R-:W-:Y:S02]  /*15e30*/  SHF.R.U32.HI R21, RZ, 0x10, R13 ;  /* 0x00000010ff157819 */ /* 0x000fe4000001160d */
[----:B------:R-:W-:Y:S02]  /*15e40*/  SHF.R.U32.HI R20, RZ, 0x10, R12 ;  /* 0x00000010ff147819 */ /* 0x000fe4000001160c */
[----:B------:R-:W-:Y:S02]  /*15e50*/  LOP3.LUT R21, R21, 0xff, RZ, 0xc0, !PT ;  /* 0x000000ff15157812 */ /* 0x000fe400078ec0ff */
[----:B------:R-:W-:-:S02]  /*15e60*/  LOP3.LUT R20, R20, 0xff, RZ, 0xc0, !PT ;  /* 0x000000ff14147812 */ /* 0x000fc400078ec0ff */
[----:B------:R-:W-:Y:S02]  /*15e70*/  PRMT R21, R21, 0x7054, R36 ;  /* 0x0000705415157816 */ /* 0x000fe40000000024 */
[----:B------:R-:W-:Y:S02]  /*15e80*/  SHF.R.U32.HI R36, RZ, 0x10, R5 ;  /* 0x00000010ff247819 */ /* 0x000fe40000011605 */
[----:B------:R-:W-:Y:S02]  /*15e90*/  PRMT R37, R20, 0x7054, R37 ;  /* 0x0000705414257816 */ /* 0x000fe40000000025 */
[----:B------:R-:W-:Y:S02]  /*15ea0*/  SHF.R.U32.HI R40, RZ, 0x10, R15 ;  /* 0x00000010ff287819 */ /* 0x000fe4000001160f */
[----:B------:R-:W-:Y:S02]  /*15eb0*/  SHF.R.U32.HI R20, RZ, 0x10, R4 ;  /* 0x00000010ff147819 */ /* 0x000fe40000011604 */
[----:B------:R-:W-:-:S02]  /*15ec0*/  SHF.R.U32.HI R38, RZ, 0x10, R14 ;  /* 0x00000010ff267819 */ /* 0x000fc4000001160e */
[----:B------:R-:W-:Y:S02]  /*15ed0*/  LOP3.LUT R36, R36, 0xff, RZ, 0xc0, !PT ;  /* 0x000000ff24247812 */ /* 0x000fe400078ec0ff */
[----:B------:R-:W-:Y:S02]  /*15ee0*/  LOP3.LUT R40, R40, 0xff, RZ, 0xc0, !PT ;  /* 0x000000ff28287812 */ /* 0x000fe400078ec0ff */
[----:B------:R-:W-:Y:S02]  /*15ef0*/  LOP3.LUT R20, R20, 0xff, RZ, 0xc0, !PT ;  /* 0x000000ff14147812 */ /* 0x000fe400078ec0ff */
[----:B------:R-:W-:Y:S02]  /*15f00*/  LOP3.LUT R38, R38, 0xff, RZ, 0xc0, !PT ;  /* 0x000000ff26267812 */ /* 0x000fe400078ec0ff */
[----:B------:R-:W-:Y:S02]  /*15f10*/  PRMT R47, R36, 0x7054, R45 ;  /* 0x00007054242f7816 */ /* 0x000fe4000000002d */
[----:B------:R-:W-:-:S02]  /*15f20*/  PRMT R41, R40, 0x7054, R41 ;  /* 0x0000705428297816 */ /* 0x000fc40000000029 */
[----:B------:R-:W-:Y:S02]  /*15f30*/  PRMT R43, R20, 0x7054, R43 ;  /* 0x00007054142b7816 */ /* 0x000fe4000000002b */
[----:B------:R-:W-:Y:S02]  /*15f40*/  PRMT R39, R38, 0x7054, R39 ;  /* 0x0000705426277816 */ /* 0x000fe40000000027 */
[----:B------:R-:W-:Y:S02]  /*15f50*/  LOP3.LUT R47, R47, 0xff000000, R5, 0xf8, !PT ;  /* 0xff0000002f2f7812 */ /* 0x000fe400078ef805 */
[----:B------:R-:W-:Y:S02]  /*15f60*/  SHF.R.U32.HI R38, RZ, 0x10, R6 ;  /* 0x00000010ff267819 */ /* 0x000fe40000011606 */
[----:B------:R-:W-:Y:S02]  /*15f70*/  LOP3.LUT R21, R21, 0xff000000, R13, 0xf8, !PT ;  /* 0xff00000015157812 */ /* 0x000fe400078ef80d */
[----:B------:R-:W-:-:S02]  /*15f80*/  SHF.R.U32.HI R40, RZ, 0x10, R7 ;  /* 0x00000010ff287819 */ /* 0x000fc40000011607 */
[----:B------:R-:W-:Y:S02]  /*15f90*/  LOP3.LUT R45, R41, 0xff000000, R15, 0xf8, !PT ;  /* 0xff000000292d7812 */ /* 0x000fe400078ef80f */
[----:B------:R-:W-:Y:S02]  /*15fa0*/  LOP3.LUT R48, R43, 0xff000000, R4, 0xf8, !PT ;  /* 0xff0000002b307812 */ /* 0x000fe400078ef804 */
[----:B------:R-:W-:Y:S02]  /*15fb0*/  F2FP.F16.E4M3.UNPACK_B R43, R47 ;  /* 0x0000002fff2b723e */ /* 0x000fe400020006ff */
[----:B0-----:R-:W-:Y:S02]  /*15fc0*/  F2FP.F16.E4M3.UNPACK_B R15, R33 ;  /* 0x00000021ff0f723e */ /* 0x001fe400020006ff */
[----:B------:R-:W-:Y:S01]  /*15fd0*/  LOP3.LUT R38, R38, 0xff, RZ, 0xc0, !PT ;  /* 0x000000ff26267812 */ /* 0x000fe200078ec0ff */
[----:B------:R-:W-:Y:S01]  /*15fe0*/  HADD2.F32 R50, -RZ, R43.H0_H0 ;  /* 0x2000002bff327230 */ /* 0x000fe20000004100 */
[----:B------:R-:W-:Y:S01]  /*15ff0*/  LOP3.LUT R42, R37, 0xff000000, R12, 0xf8, !PT ;  /* 0xff000000252a7812 */ /* 0x000fe200078ef80c */
[--C-:B------:R-:W-:Y:S01]  /*16000*/  HADD2.F32 R5, -RZ, R15.reuse.H0_H0 ;  /* 0x2000000fff057230 */ /* 0x100fe20000004100 */
[----:B------:R-:W-:Y:S01]  /*16010*/  F2FP.F16.E4M3.UNPACK_B R20, R21 ;  /* 0x00000015ff14723e */ /* 0x000fe200020006ff */
[----:B------:R-:W-:Y:S01]  /*16020*/  HADD2.F32 R15, -RZ, R15.H1_H1 ;  /* 0x3000000fff0f7230 */ /* 0x000fe20000004100 */
[----:B------:R-:W-:-:S02]  /*16030*/  LOP3.LUT R40, R40, 0xff, RZ, 0xc0, !PT ;  /* 0x000000ff28287812 */ /* 0x000fc400078ec0ff */
[----:B------:R-:W-:Y:S01]  /*16040*/  LOP3.LUT R12, R39, 0xff000000, R14, 0xf8, !PT ;  /* 0xff000000270c7812 */ /* 0x000fe200078ef80e */
[----:B------:R-:W-:Y:S01]  /*16050*/  HADD2.F32 R46, -RZ, R20.H0_H0 ;  /* 0x20000014ff2e7230 */ /* 0x000fe20000004100 */
[----:B------:R-:W-:Y:S02]  /*16060*/  PRMT R49, R38, 0x7054, R49 ;  /* 0x0000705426317816 */ /* 0x000fe40000000031 */
[----:B------:R-:W-:Y:S02]  /*16070*/  PRMT R51, R40, 0x7054, R51 ;  /* 0x0000705428337816 */ /* 0x000fe40000000033 */
[-C--:B------:R-:W-:Y:S01]  /*16080*/  F2FP.F16.E4M3.UNPACK_B R39, R35.reuse ;  /* 0x00000023ff27723e */ /* 0x080fe200020006ff */
[----:B------:R-:W-:Y:S01]  /*16090*/  FMUL.FTZ R41, R5, R46 ;  /* 0x0000002e05297220 */ /* 0x000fe20000410000 */
[----:B------:R-:W-:Y:S02]  /*160a0*/  F2FP.F16.E4M3.UNPACK_B R40, R35.H1 ;  /* 0x00000023ff28723e */ /* 0x000fe400030006ff */
[----:B------:R-:W-:-:S02]  /*160b0*/  F2FP.F16.E4M3.UNPACK_B R35, R32.H1 ;  /* 0x00000020ff23723e */ /* 0x000fc400030006ff */
[----:B------:R-:W-:Y:S02]  /*160c0*/  F2FP.F16.E4M3.UNPACK_B R47, R47.H1 ;  /* 0x0000002fff2f723e */ /* 0x000fe400030006ff */
[----:B------:R-:W-:Y:S02]  /*160d0*/  LOP3.LUT R6, R49, 0xff000000, R6, 0xf8, !PT ;  /* 0xff00000031067812 */ /* 0x000fe400078ef806 */
[----:B------:R-:W-:Y:S01]  /*160e0*/  LOP3.LUT R51, R51, 0xff000000, R7, 0xf8, !PT ;  /* 0xff00000033337812 */ /* 0x000fe200078ef807 */
[----:B------:R-:W-:Y:S01]  /*160f0*/  HADD2.F32 R49, -RZ, R47.H0_H0 ;  /* 0x2000002fff317230 */ /* 0x000fe20000004100 */
[-C--:B------:R-:W-:Y:S02]  /*16100*/  F2FP.F16.E4M3.UNPACK_B R7, R34.reuse ;  /* 0x00000022ff07723e */ /* 0x080fe400020006ff */
[----:B------:R-:W-:Y:S01]  /*16110*/  F2FP.F16.E4M3.UNPACK_B R34, R34.H1 ;  /* 0x00000022ff22723e */ /* 0x000fe200030006ff */
[----:B----4-:R-:W0:Y:S02]  /*16120*/  LDS.128 R28, [R61+0x1e200] ;  /* 0x01e200003d1c7984 */ /* 0x010e240000000c00 */
[----:B0-----:R-:W-:-:S02]  /*16130*/  F2FP.F16.E4M3.UNPACK_B R14, R29 ;  /* 0x0000001dff0e723e */ /* 0x001fc400020006ff */
[----:B------:R-:W-:Y:S02]  /*16140*/  F2FP.F16.E4M3.UNPACK_B R36, R29.H1 ;  /* 0x0000001dff24723e */ /* 0x000fe400030006ff */
[-C--:B------:R-:W-:Y:S01]  /*16150*/  F2FP.F16.E4M3.UNPACK_B R37, R31.reuse ;  /* 0x0000001fff25723e */ /* 0x080fe200020006ff */
[----:B------:R-:W-:Y:S01]  /*16160*/  HADD2.F32 R13, -RZ, R14.H0_H0 ;  /* 0x2000000eff0d7230 */ /* 0x000fe20000004100 */
[----:B------:R-:W-:Y:S02]  /*16170*/  F2FP.F16.E4M3.UNPACK_B R38, R31.H1 ;  /* 0x0000001fff26723e */ /* 0x000fe400030006ff */
[-C--:B------:R-:W-:Y:S02]  /*16180*/  F2FP.F16.E4M3.UNPACK_B R29, R28.reuse ;  /* 0x0000001cff1d723e */ /* 0x080fe400020006ff */
[----:B------:R-:W-:Y:S02]  /*16190*/  F2FP.F16.E4M3.UNPACK_B R31, R28.H1 ;  /* 0x0000001cff1f723e */ /* 0x000fe400030006ff */
[----:B------:R-:W-:-:S02]  /*161a0*/  F2FP.F16.E4M3.UNPACK_B R28, R33.H1 ;  /* 0x00000021ff1c723e */ /* 0x000fc400030006ff */
[----:B------:R-:W-:Y:S01]  /*161b0*/  F2FP.F16.E4M3.UNPACK_B R33, R32 ;  /* 0x00000020ff21723e */ /* 0x000fe200020006ff */
[----:B------:R-:W-:Y:S01]  /*161c0*/  FMUL.FTZ R32, R5, R50 ;  /* 0x0000003205207220 */ /* 0x000fe20000410000 */
[-C--:B------:R-:W-:Y:S02]  /*161d0*/  F2FP.F16.E4M3.UNPACK_B R4, R30.reuse ;  /* 0x0000001eff04723e */ /* 0x080fe400020006ff */
[----:B------:R-:W-:Y:S01]  /*161e0*/  F2FP.F16.E4M3.UNPACK_B R30, R30.H1 ;  /* 0x0000001eff1e723e */ /* 0x000fe200030006ff */
[C---:B------:R-:W-:Y:S01]  /*161f0*/  FFMA.FTZ R5, R13.reuse, R46, -R32 ;  /* 0x0000002e0d057223 */ /* 0x040fe20000010820 */
[----:B------:R-:W-:Y:S01]  /*16200*/  F2FP.F16.E4M3.UNPACK_B R32, R21.H1 ;  /* 0x00000015ff20723e */ /* 0x000fe200030006ff */
[----:B------:R-:W-:Y:S01]  /*16210*/  FFMA.FTZ R13, R13, R50, R41 ;  /* 0x000000320d0d7223 */ /* 0x000fe20000010029 */
[----:B------:R-:W-:Y:S02]  /*16220*/  HADD2.F32 R41, -RZ, R20.H1_H1 ;  /* 0x30000014ff297230 */ /* 0x000fe40000004100 */
[----:B------:R-:W-:-:S02]  /*16230*/  HADD2.F32 R46, -RZ, R43.H1_H1 ;  /* 0x3000002bff2e7230 */ /* 0x000fc40000004100 */
[----:B------:R-:W-:Y:S02]  /*16240*/  HADD2.F32 R20, -RZ, R14.H1_H1 ;  /* 0x3000000eff147230 */ /* 0x000fe40000004100 */
[----:B------:R-:W-:Y:S02]  /*16250*/  HADD2.F32 R14, -RZ, R28.H0_H0 ;  /* 0x2000001cff0e7230 */ /* 0x000fe40000004100 */
[C---:B------:R-:W-:Y:S01]  /*16260*/  FMUL.FTZ R53, R15.reuse, R46 ;  /* 0x0000002e0f357220 */ /* 0x040fe20000410000 */
[----:B------:R-:W-:Y:S02]  /*16270*/  HADD2.F32 R43, -RZ, R32.H0_H0 ;  /* 0x20000020ff2b7230 */ /* 0x000fe40000004100 */
[----:B------:R-:W-:Y:S01]  /*16280*/  FMUL.FTZ R15, R15, R41 ;  /* 0x000000290f0f7220 */ /* 0x000fe20000410000 */
[----:B------:R-:W-:Y:S02]  /*16290*/  HADD2.F32 R21, -RZ, R36.H0_H0 ;  /* 0x20000024ff157230 */ /* 0x000fe40000004100 */
[----:B------:R-:W-:Y:S01]  /*162a0*/  FMUL.FTZ R50, R14, R49 ;  /* 0x000000310e327220 */ /* 0x000fe20000410000 */
[----:B------:R-:W-:-:S02]  /*162b0*/  HADD2.F32 R28, -RZ, R28.H1_H1 ;  /* 0x3000001cff1c7230 */ /* 0x000fc40000004100 */
[----:B------:R-:W-:Y:S01]  /*162c0*/  FMUL.FTZ R52, R14, R43 ;  /* 0x0000002b0e347220 */ /* 0x000fe20000410000 */
[C---:B------:R-:W-:Y:S01]  /*162d0*/  FFMA.FTZ R14, R20.reuse, R41, -R53 ;  /* 0x00000029140e7223 */ /* 0x040fe20000010835 */
[----:B------:R-:W-:Y:S01]  /*162e0*/  FFMA.FTZ R20, R20, R46, R15 ;  /* 0x0000002e14147223 */ /* 0x000fe2000001000f */
[C---:B------:R-:W-:Y:S01]  /*162f0*/  FFMA.FTZ R15, R21.reuse, R43, -R50 ;  /* 0x0000002b150f7223 */ /* 0x040fe20000010832 */
[----:B------:R-:W-:Y:S01]  /*16300*/  FFMA.FTZ R21, R21, R49, R52 ;  /* 0x0000003115157223 */ /* 0x000fe20000010034 */
[----:B------:R-:W-:Y:S01]  /*16310*/  F2FP.F16.E4M3.UNPACK_B R50, R51 ;  /* 0x00000033ff32723e */ /* 0x000fe200020006ff */
[----:B------:R-:W-:Y:S01]  /*16320*/  HADD2.F32 R49, -RZ, R47.H1_H1 ;  /* 0x3000002fff317230 */ /* 0x000fe20000004100 */
[----:B------:R-:W-:Y:S01]  /*16330*/  F2FP.F16.E4M3.UNPACK_B R46, R45 ;  /* 0x0000002dff2e723e */ /* 0x000fe200020006ff */
[----:B------:R-:W-:Y:S01]  /*16340*/  HADD2.F32 R43, -RZ, R32.H1_H1 ;  /* 0x30000020ff2b7230 */ /* 0x000fe20000004100 */
[----:B------:R-:W-:Y:S01]  /*16350*/  F2FP.F16.E4M3.UNPACK_B R51, R51.H1 ;  /* 0x00000033ff33723e */ /* 0x000fe200030006ff */
[----:B------:R-:W-:-:S02]  /*16360*/  HADD2.F32 R52, -RZ, R50.H0_H0 ;  /* 0x20000032ff347230 */ /* 0x000fc40000004100 */
[C---:B------:R-:W-:Y:S01]  /*16370*/  FMUL.FTZ R53, R28.reuse, R49 ;  /* 0x000000311c357220 */ /* 0x040fe20000410000 */
[----:B------:R-:W-:Y:S02]  /*16380*/  HADD2.F32 R41, -RZ, R39.H0_H0 ;  /* 0x20000027ff297230 */ /* 0x000fe40000004100 */
[----:B------:R-:W-:Y:S01]  /*16390*/  FMUL.FTZ R28, R28, R43 ;  /* 0x0000002b1c1c7220 */ /* 0x000fe20000410000 */
[----:B------:R-:W-:Y:S01]  /*163a0*/  HADD2.F32 R36, -RZ, R36.H1_H1 ;  /* 0x30000024ff247230 */ /* 0x000fe20000004100 */
[----:B------:R-:W-:Y:S01]  /*163b0*/  F2FP.F16.E4M3.UNPACK_B R45, R45.H1 ;  /* 0x0000002dff2d723e */ /* 0x000fe200030006ff */
[----:B------:R-:W-:Y:S02]  /*163c0*/  HADD2.F32 R47, -RZ, R46.H0_H0 ;  /* 0x2000002eff2f7230 */ /* 0x000fe40000004100 */
[C---:B------:R-:W-:Y:S01]  /*163d0*/  FMUL.FTZ R55, R41.reuse, R52 ;  /* 0x0000003429377220 */ /* 0x040fe20000410000 */
[----:B------:R-:W-:Y:S02]  /*163e0*/  HADD2.F32 R32, -RZ, R37.H0_H0 ;  /* 0x20000025ff207230 */ /* 0x000fe40000004100 */
[C---:B------:R-:W-:Y:S01]  /*163f0*/  FFMA.FTZ R54, R36.reuse, R43, -R53 ;  /* 0x0000002b24367223 */ /* 0x040fe20000010835 */
[----:B------:R-:W-:Y:S01]  /*16400*/  FFMA.FTZ R56, R36, R49, R28 ;  /* 0x0000003124387223 */ /* 0x000fe2000001001c */
[----:B------:R-:W-:Y:S01]  /*16410*/  FMUL.FTZ R41, R41, R47 ;  /* 0x0000002f29297220 */ /* 0x000fe20000410000 */
[----:B------:R-:W-:-:S02]  /*16420*/  HADD2.F32 R50, -RZ, R50.H1_H1 ;  /* 0x30000032ff327230 */ /* 0x000fc40000004100 */
[C---:B------:R-:W-:Y:S01]  /*16430*/  FFMA.FTZ R28, R32.reuse, R47, -R55 ;  /* 0x0000002f201c7223 */ /* 0x040fe20000010837 */
[----:B------:R-:W-:Y:S02]  /*16440*/  HADD2.F32 R39, -RZ, R39.H1_H1 ;  /* 0x30000027ff277230 */ /* 0x000fe40000004100 */
[----:B------:R-:W-:Y:S01]  /*16450*/  FFMA.FTZ R52, R32, R52, R41 ;  /* 0x0000003420347223 */ /* 0x000fe20000010029 */
[----:B------:R-:W-:Y:S01]  /*16460*/  HADD2.F32 R43, -RZ, R51.H0_H0 ;  /* 0x20000033ff2b7230 */ /* 0x000fe20000004100 */
[----:B------:R-:W-:Y:S01]  /*16470*/  F2FP.SATFINITE.E4M3.F32.PACK_AB_MERGE_C R15, R54, R15, RZ ;  /* 0x0000000f360f723e */ /* 0x000fe200048070ff */
[----:B------:R-:W-:Y:S02]  /*16480*/  HADD2.F32 R36, -RZ, R40.H0_H0 ;  /* 0x20000028ff247230 */ /* 0x000fe40000004100 */
[----:B------:R-:W-:Y:S01]  /*16490*/  FMUL.FTZ R58, R39, R50 ;  /* 0x00000032273a7220 */ /* 0x000fe20000410000 */
[----:B------:R-:W-:Y:S01]  /*164a0*/  HADD2.F32 R46, -RZ, R46.H1_H1 ;  /* 0x3000002eff2e7230 */ /* 0x000fe20000004100 */
[----:B------:R-:W-:Y:S01]  /*164b0*/  F2FP.SATFINITE.E4M3.F32.PACK_AB_MERGE_C R21, R56, R21, RZ ;  /* 0x000000153815723e */ /* 0x000fe200048070ff */
[----:B------:R-:W-:-:S02]  /*164c0*/  HADD2.F32 R41, -RZ, R45.H0_H0 ;  /* 0x2000002dff297230 */ /* 0x000fc40000004100 */
[C---:B------:R-:W-:Y:S01]  /*164d0*/  FMUL.FTZ R47, R36.reuse, R43 ;  /* 0x0000002b242f7220 */ /* 0x040fe20000410000 */
[----:B------:R-:W-:Y:S02]  /*164e0*/  HADD2.F32 R32, -RZ, R38.H0_H0 ;  /* 0x20000026ff207230 */ /* 0x000fe40000004100 */
[----:B------:R-:W-:Y:S01]  /*164f0*/  FMUL.FTZ R39, R39, R46 ;  /* 0x0000002e27277220 */ /* 0x000fe20000410000 */
[----:B------:R-:W-:Y:S02]  /*16500*/  HADD2.F32 R37, -RZ, R37.H1_H1 ;  /* 0x30000025ff257230 */ /* 0x000fe40000004100 */
[-C--:B------:R-:W-:Y:S01]  /*16510*/  FMUL.FTZ R36, R36, R41.reuse ;  /* 0x0000002924247220 */ /* 0x080fe20000410000 */
[----:B------:R-:W-:Y:S02]  /*16520*/  HADD2.F32 R51, -RZ, R51.H1_H1 ;  /* 0x30000033ff337230 */ /* 0x000fe40000004100 */
[C---:B------:R-:W-:Y:S01]  /*16530*/  FFMA.FTZ R55, R32.reuse, R41, -R47 ;  /* 0x0000002920377223 */ /* 0x040fe2000001082f */
[----:B------:R-:W-:Y:S01]  /*16540*/  F2FP.F16.E4M3.UNPACK_B R41, R48.H1 ;  /* 0x00000030ff29723e */ /* 0x000fe200030006ff */
[C---:B------:R-:W-:Y:S01]  /*16550*/  FFMA.FTZ R49, R37.reuse, R46, -R58 ;  /* 0x0000002e25317223 */ /* 0x040fe2000001083a */
[----:B------:R-:W-:Y:S01]  /*16560*/  FFMA.FTZ R53, R37, R50, R39 ;  /* 0x0000003225357223 */ /* 0x000fe20000010027 */
[----:B------:R-:W-:Y:S01]  /*16570*/  F2FP.F16.E4M3.UNPACK_B R37, R42.H1 ;  /* 0x0000002aff25723e */ /* 0x000fe200030006ff */
[----:B------:R-:W-:Y:S01]  /*16580*/  FFMA.FTZ R57, R32, R43, R36 ;  /* 0x0000002b20397223 */ /* 0x000fe20000010024 */
[----:B------:R-:W-:Y:S01]  /*16590*/  HADD2.F32 R40, -RZ, R40.H1_H1 ;  /* 0x30000028ff287230 */ /* 0x000fe20000004100 */
[----:B------:R-:W-:Y:S01]  /*165a0*/  F2FP.F16.E4M3.UNPACK_B R48, R48 ;  /* 0x00000030ff30723e */ /* 0x000fe200020006ff */
[----:B------:R-:W-:Y:S01]  /*165b0*/  HADD2.F32 R45, -RZ, R45.H1_H1 ;  /* 0x3000002dff2d7230 */ /* 0x000fe20000004100 */
[----:B------:R-:W-:Y:S01]  /*165c0*/  F2FP.F16.E4M3.UNPACK_B R42, R42 ;  /* 0x0000002aff2a723e */ /* 0x000fe200020006ff */
[----:B------:R-:W-:-:S02]  /*165d0*/  HADD2.F32 R43, -RZ, R41.H0_H0 ;  /* 0x20000029ff2b7230 */ /* 0x000fc40000004100 */
[C---:B------:R-:W-:Y:S01]  /*165e0*/  FMUL.FTZ R59, R40.reuse, R51 ;  /* 0x00000033283b7220 */ /* 0x040fe20000410000 */
[----:B------:R-:W-:Y:S02]  /*165f0*/  HADD2.F32 R36, -RZ, R35.H0_H0 ;  /* 0x20000023ff247230 */ /* 0x000fe40000004100 */
[----:B------:R-:W-:Y:S01]  /*16600*/  FMUL.FTZ R40, R40, R45 ;  /* 0x0000002d28287220 */ /* 0x000fe20000410000 */
[----:B------:R-:W-:Y:S01]  /*16610*/  HADD2.F32 R39, -RZ, R37.H0_H0 ;  /* 0x20000025ff277230 */ /* 0x000fe20000004100 */
[----:B------:R-:W-:Y:S01]  /*16620*/  F2FP.SATFINITE.E4M3.F32.PACK_AB_MERGE_C R5, R14, R5, R15 ;  /* 0x000000050e05723e */ /* 0x000fe2000480700f */
[----:B------:R-:W-:Y:S02]  /*16630*/  HADD2.F32 R38, -RZ, R38.H1_H1 ;  /* 0x30000026ff267230 */ /* 0x000fe40000004100 */
[C---:B------:R-:W-:Y:S01]  /*16640*/  FMUL.FTZ R47, R36.reuse, R43 ;  /* 0x0000002b242f7220 */ /* 0x040fe20000410000 */
[----:B------:R-:W-:Y:S02]  /*16650*/  HADD2.F32 R32, -RZ, R31.H0_H0 ;  /* 0x2000001fff207230 */ /* 0x000fe40000004100 */
[----:B------:R-:W-:Y:S01]  /*16660*/  FMUL.FTZ R36, R36, R39 ;  /* 0x0000002724247220 */ /* 0x000fe20000410000 */
[----:B------:R-:W-:-:S02]  /*16670*/  HADD2.F32 R35, -RZ, R35.H1_H1 ;  /* 0x30000023ff237230 */ /* 0x000fc40000004100 */
[C---:B------:R-:W-:Y:S01]  /*16680*/  FFMA.FTZ R58, R38.reuse, R45, -R59 ;  /* 0x0000002d263a7223 */ /* 0x040fe2000001083b */
[----:B------:R-:W-:Y:S01]  /*16690*/  FFMA.FTZ R60, R38, R51, R40 ;  /* 0x00000033263c7223 */ /* 0x000fe20000010028 */
[C---:B------:R-:W-:Y:S01]  /*166a0*/  FFMA.FTZ R43, R32.reuse, R43, R36 ;  /* 0x0000002b202b7223 */ /* 0x040fe20000010024 */
[----:B------:R-:W-:Y:S02]  /*166b0*/  HADD2.F32 R38, -RZ, R41.H1_H1 ;  /* 0x30000029ff267230 */ /* 0x000fe40000004100 */
[----:B------:R-:W-:Y:S01]  /*166c0*/  FFMA.FTZ R47, R32, R39, -R47 ;  /* 0x00000027202f7223 */ /* 0x000fe2000001082f */
[----:B------:R-:W-:Y:S01]  /*166d0*/  HADD2.F32 R36, -RZ, R37.H1_H1 ;  /* 0x30000025ff247230 */ /* 0x000fe20000004100 */
[----:B------:R-:W-:Y:S01]  /*166e0*/  F2FP.SATFINITE.E4M3.F32.PACK_AB_MERGE_C R57, R60, R57, RZ ;  /* 0x000000393c39723e */ /* 0x000fe200048070ff */
[----:B------:R-:W-:Y:S02]  /*166f0*/  HADD2.F32 R31, -RZ, R31.H1_H1 ;  /* 0x3000001fff1f7230 */ /* 0x000fe40000004100 */
[----:B------:R-:W-:Y:S01]  /*16700*/  FMUL.FTZ R40, R35, R38 ;  /* 0x0000002623287220 */ /* 0x000fe20000410000 */
[----:B------:R-:W-:-:S02]  /*16710*/  HADD2.F32 R37, -RZ, R48.H0_H0 ;  /* 0x20000030ff257230 */ /* 0x000fc40000004100 */
[-C--:B------:R-:W-:Y:S01]  /*16720*/  FMUL.FTZ R35, R35, R36.reuse ;  /* 0x0000002423237220 */ /* 0x080fe20000410000 */
[----:B------:R-:W-:Y:S02]  /*16730*/  HADD2.F32 R32, -RZ, R33.H0_H0 ;  /* 0x20000021ff207230 */ /* 0x000fe40000004100 */
[C---:B------:R-:W-:Y:S01]  /*16740*/  FFMA.FTZ R40, R31.reuse, R36, -R40 ;  /* 0x000000241f287223 */ /* 0x040fe20000010828 */
[----:B------:R-:W-:Y:S02]  /*16750*/  HADD2.F32 R48, -RZ, R48.H1_H1 ;  /* 0x30000030ff307230 */ /* 0x000fe40000004100 */
[----:B------:R-:W-:Y:S01]  /*16760*/  FFMA.FTZ R46, R31, R38, R35 ;  /* 0x000000261f2e7223 */ /* 0x000fe20000010023 */
[----:B------:R-:W-:Y:S02]  /*16770*/  HADD2.F32 R35, -RZ, R42.H0_H0 ;  /* 0x2000002aff237230 */ /* 0x000fe40000004100 */
[----:B------:R-:W-:Y:S01]  /*16780*/  FMUL.FTZ R36, R32, R37 ;  /* 0x0000002520247220 */ /* 0x000fe20000410000 */
[----:B------:R-:W-:Y:S01]  /*16790*/  HADD2.F32 R31, -RZ, R29.H0_H0 ;  /* 0x2000001dff1f7230 */ /* 0x000fe20000004100 */
[----:B------:R-:W-:Y:S01]  /*167a0*/  F2FP.SATFINITE.E4M3.F32.PACK_AB_MERGE_C R13, R20, R13, R21 ;  /* 0x0000000d140d723e */ /* 0x000fe20004807015 */
[----:B------:R-:W-:-:S02]  /*167b0*/  HADD2.F32 R33, -RZ, R33.H1_H1 ;  /* 0x30000021ff217230 */ /* 0x000fc40000004100 */
[-C--:B------:R-:W-:Y:S01]  /*167c0*/  FMUL.FTZ R32, R32, R35.reuse ;  /* 0x0000002320207220 */ /* 0x080fe20000410000 */
[----:B------:R-:W-:Y:S02]  /*167d0*/  HADD2.F32 R42, -RZ, R42.H1_H1 ;  /* 0x3000002aff2a7230 */ /* 0x000fe40000004100 */
[C---:B------:R-:W-:Y:S01]  /*167e0*/  FFMA.FTZ R39, R31.reuse, R35, -R36 ;  /* 0x000000231f277223 */ /* 0x040fe20000010824 */
[----:B------:R-:W-:Y:S02]  /*167f0*/  HADD2.F32 R29, -RZ, R29.H1_H1 ;  /* 0x3000001dff1d7230 */ /* 0x000fe40000004100 */
[----:B------:R-:W-:Y:S01]  /*16800*/  FFMA.FTZ R37, R31, R37, R32 ;  /* 0x000000251f257223 */ /* 0x000fe20000010020 */
[----:B------:R-:W-:Y:S01]  /*16810*/  F2FP.F16.E4M3.UNPACK_B R35, R6.H1 ;  /* 0x00000006ff23723e */ /* 0x000fe200030006ff */
[C---:B------:R-:W-:Y:S01]  /*16820*/  FMUL.FTZ R36, R33.reuse, R48 ;  /* 0x0000003021247220 */ /* 0x040fe20000410000 */
[----:B------:R-:W-:Y:S01]  /*16830*/  F2FP.F16.E4M3.UNPACK_B R32, R12.H1 ;  /* 0x0000000cff20723e */ /* 0x000fe200030006ff */
[----:B------:R-:W-:Y:S01]  /*16840*/  FMUL.FTZ R33, R33, R42 ;  /* 0x0000002a21217220 */ /* 0x000fe20000410000 */
[----:B------:R-:W-:-:S02]  /*16850*/  HADD2.F32 R31, -RZ, R34.H0_H0 ;  /* 0x20000022ff1f7230 */ /* 0x000fc40000004100 */
[C---:B------:R-:W-:Y:S01]  /*16860*/  FFMA.FTZ R42, R29.reuse, R42, -R36 ;  /* 0x0000002a1d2a7223 */ /* 0x040fe20000010824 */
[--C-:B------:R-:W-:Y:S02]  /*16870*/  HADD2.F32 R38, -RZ, R35.reuse.H0_H0 ;  /* 0x20000023ff267230 */ /* 0x100fe40000004100 */
[----:B------:R-:W-:Y:S01]  /*16880*/  FFMA.FTZ R48, R29, R48, R33 ;  /* 0x000000301d307223 */ /* 0x000fe20000010021 */
[----:B------:R-:W-:Y:S01]  /*16890*/  HADD2.F32 R36, -RZ, R32.H0_H0 ;  /* 0x20000020ff247230 */ /* 0x000fe20000004100 */
[----:B------:R-:W-:Y:S01]  /*168a0*/  F2FP.F16.E4M3.UNPACK_B R12, R12 ;  /* 0x0000000cff0c723e */ /* 0x000fe200020006ff */
[----:B------:R-:W-:Y:S01]  /*168b0*/  HADD2.F32 R35, -RZ, R35.H1_H1 ;  /* 0x30000023ff237230 */ /* 0x000fe20000004100 */
[----:B------:R-:W-:Y:S01]  /*168c0*/  F2FP.F16.E4M3.UNPACK_B R6, R6 ;  /* 0x00000006ff06723e */ /* 0x000fe200020006ff */
[----:B------:R-:W-:Y:S02]  /*168d0*/  HADD2.F32 R34, -RZ, R34.H1_H1 ;  /* 0x30000022ff227230 */ /* 0x000fe40000004100 */
[----:B------:R-:W-:Y:S01]  /*168e0*/  FMUL.FTZ R50, R31, R36 ;  /* 0x000000241f327220 */ /* 0x000fe20000410000 */
[----:B------:R-:W-:-:S02]  /*168f0*/  HADD2.F32 R33, -RZ, R32.H1_H1 ;  /* 0x30000020ff217230 */ /* 0x000fc40000004100 */
[----:B------:R-:W-:Y:S01]  /*16900*/  FMUL.FTZ R32, R31, R38 ;  /* 0x000000261f207220 */ /* 0x000fe20000410000 */
[--C-:B------:R-:W-:Y:S02]  /*16910*/  HADD2.F32 R29, -RZ, R30.reuse.H0_H0 ;  /* 0x2000001eff1d7230 */ /* 0x100fe40000004100 */
[C---:B------:R-:W-:Y:S01]  /*16920*/  FMUL.FTZ R31, R34.reuse, R35 ;  /* 0x00000023221f7220 */ /* 0x040fe20000410000 */
[----:B------:R-:W-:Y:S02]  /*16930*/  HADD2.F32 R30, -RZ, R30.H1_H1 ;  /* 0x3000001eff1e7230 */ /* 0x000fe40000004100 */
[-C--:B------:R-:W-:Y:S01]  /*16940*/  FMUL.FTZ R34, R34, R33.reuse ;  /* 0x0000002122227220 */ /* 0x080fe20000410000 */
[----:B------:R-:W-:Y:S01]  /*16950*/  F2FP.SATFINITE.E4M3.F32.PACK_AB_MERGE_C R15, R53, R52, R57 ;  /* 0x00000034350f723e */ /* 0x000fe20004807039 */
[C---:B------:R-:W-:Y:S01]  /*16960*/  FFMA.FTZ R36, R29.reuse, R36, -R32 ;  /* 0x000000241d247223 */ /* 0x040fe20000010820 */
[----:B------:R-:W-:Y:S01]  /*16970*/  FFMA.FTZ R50, R29, R38, R50 ;  /* 0x000000261d327223 */ /* 0x000fe20000010032 */
[C---:B------:R-:W-:Y:S01]  /*16980*/  FFMA.FTZ R41, R30.reuse, R33, -R31 ;  /* 0x000000211e297223 */ /* 0x040fe2000001081f */
[----:B------:R-:W-:Y:S01]  /*16990*/  FFMA.FTZ R45, R30, R35, R34 ;  /* 0x000000231e2d7223 */ /* 0x000fe20000010022 */
[----:B------:R-:W-:-:S02]  /*169a0*/  HADD2.F32 R29, -RZ, R12.H0_H0 ;  /* 0x2000000cff1d7230 */ /* 0x000fc40000004100 */
[----:B------:R-:W-:Y:S01]  /*169b0*/  HADD2.F32 R30, -RZ, R12.H1_H1 ;  /* 0x3000000cff1e7230 */ /* 0x000fe20000004100 */
[----:B------:R-:W-:Y:S01]  /*169c0*/  F2FP.SATFINITE.E4M3.F32.PACK_AB_MERGE_C R36, R41, R36, RZ ;  /* 0x000000242924723e */ /* 0x000fe200048070ff */
[--C-:B------:R-:W-:Y:S01]  /*169d0*/  HADD2.F32 R31, -RZ, R6.reuse.H0_H0 ;  /* 0x20000006ff1f7230 */ /* 0x100fe20000004100 */
[----:B------:R-:W-:Y:S01]  /*169e0*/  F2FP.SATFINITE.E4M3.F32.PACK_AB_MERGE_C R45, R45, R50, RZ ;  /* 0x000000322d2d723e */ /* 0x000fe200048070ff */
[--C-:B------:R-:W-:Y:S02]  /*169f0*/  HADD2.F32 R12, -RZ, R7.reuse.H0_H0 ;  /* 0x20000007ff0c7230 */ /* 0x100fe40000004100 */
[----:B------:R-:W-:Y:S02]  /*16a00*/  HADD2.F32 R32, -RZ, R6.H1_H1 ;  /* 0x30000006ff207230 */ /* 0x000fe40000004100 */
[----:B------:R-:W-:Y:S02]  /*16a10*/  HADD2.F32 R7, -RZ, R7.H1_H1 ;  /* 0x30000007ff077230 */ /* 0x000fe40000004100 */
[----:B------:R-:W-:Y:S01]  /*16a20*/  FMUL.FTZ R33, R12, R31 ;  /* 0x0000001f0c217220 */ /* 0x000fe20000410000 */
[----:B------:R-:W-:-:S02]  /*16a30*/  HADD2.F32 R6, -RZ, R4.H0_H0 ;  /* 0x20000004ff067230 */ /* 0x000fc40000004100 */
        /* <DEDUP_REMOVED lines=8> */
[----:B------:R-:W-:Y:S02]  /*16ac0*/  F2FP.SATFINITE.E4M3.F32.PACK_AB_MERGE_C R7, R58, R55, RZ ;  /* 0x000000373a07723e */ /* 0x000fe400048070ff */
[----:B------:R-:W-:-:S02]  /*16ad0*/  F2FP.SATFINITE.E4M3.F32.PACK_AB_MERGE_C R4, R40, R47, RZ ;  /* 0x0000002f2804723e */ /* 0x000fc400048070ff */
[----:B------:R-:W-:Y:S02]  /*16ae0*/  F2FP.SATFINITE.E4M3.F32.PACK_AB_MERGE_C R12, R46, R43, RZ ;  /* 0x0000002b2e0c723e */ /* 0x000fe400048070ff */
[----:B------:R-:W-:Y:S02]  /*16af0*/  F2FP.SATFINITE.E4M3.F32.PACK_AB_MERGE_C R7, R49, R28, R7 ;  /* 0x0000001c3107723e */ /* 0x000fe40004807007 */
[----:B------:R-:W-:Y:S02]  /*16b00*/  F2FP.SATFINITE.E4M3.F32.PACK_AB_MERGE_C R4, R42, R39, R4 ;  /* 0x000000272a04723e */ /* 0x000fe40004807004 */
[----:B------:R-:W-:Y:S02]  /*16b10*/  F2FP.SATFINITE.E4M3.F32.PACK_AB_MERGE_C R6, R6, R33, R36 ;  /* 0x000000210606723e */ /* 0x000fe40004807024 */
[----:B------:R-:W-:Y:S02]  /*16b20*/  F2FP.SATFINITE.E4M3.F32.PACK_AB_MERGE_C R12, R48, R37, R12 ;  /* 0x00000025300c723e */ /* 0x000fe4000480700c */
[----:B------:R-:W-:Y:S01]  /*16b30*/  F2FP.SATFINITE.E4M3.F32.PACK_AB_MERGE_C R14, R32, R31, R45 ;  /* 0x0000001f200e723e */ /* 0x000fe2000480702d */
[----:B------:R4:W-:Y:S04]  /*16b40*/  STS.128 [R61+0x1e200], R4 ;  /* 0x01e200043d007388 */ /* 0x0009e80000000c00 */
[----:B------:R4:W-:Y:S02]  /*16b50*/  STS.128 [R0+0x1e200], R12 ;  /* 0x01e2000c00007388 */ /* 0x0009e40000000c00 */
.L_x_477:
[----:B------:R-:W-:Y:S05]  /*16b60*/  BSYNC B1 ;  /* 0x0000000000017941 */ /* 0x000fea0003800000 */
.L_x_476:
[----:B------:R-:W-:Y:S05]  /*16b70*/  @P2 BRA `(.L_x_458) ;  /* 0x0000000c00ec2947 */ /* 0x000fea0003800000 */
[----:B------:R-:W3:Y:S01]  /*16b80*/  LDL R53, [R1+0xc8] ;  /* 0x0000c80001357983 */ /* 0x000ee20000100800 */
[----:B--2-4-:R-:W-:Y:S01]  /*16b90*/  IMAD.IADD R0, R22, 0x1, R222 ;  /* 0x0000000116007824 */ /* 0x014fe200078e02de */
[----:B-----5:R-:W-:Y:S02]  /*16ba0*/  SHF.R.U32.HI R4, RZ, 0x8, R24 ;  /* 0x00000008ff047819 */ /* 0x020fe40000011618 */
[----:B------:R-:W-:Y:S02]  /*16bb0*/  SHF.R.U32.HI R12, RZ, 0x8, R26 ;  /* 0x00000008ff0c7819 */ /* 0x000fe4000001161a */
[----:B------:R-:W-:Y:S02]  /*16bc0*/  SHF.R.S32.HI R5, RZ, 0x1f, R0 ;  /* 0x0000001fff057819 */ /* 0x000fe40000011400 */
[----:B------:R-:W-:Y:S02]  /*16bd0*/  LOP3.LUT R13, R12, 0xff, RZ, 0xc0, !PT ;  /* 0x000000ff0c0d7812 */ /* 0x000fe400078ec0ff */
[----:B------:R-:W-:-:S02]  /*16be0*/  LEA.HI R5, R5, R0, RZ, 0x4 ;  /* 0x0000000005057211 */ /* 0x000fc400078f20ff */
[----:B------:R-:W-:Y:S02]  /*16bf0*/  LOP3.LUT R0, R24, 0xff, RZ, 0xc0, !PT ;  /* 0x000000ff18007812 */ /* 0x000fe400078ec0ff */
[----:B------:R-:W-:Y:S02]  /*16c00*/  SHF.R.S32.HI R6, RZ, 0x4, R5 ;  /* 0x00000004ff067819 */ /* 0x000fe40000011405 */
[----:B------:R-:W-:Y:S02]  /*16c10*/  LOP3.LUT R5, R4, 0xff, RZ, 0xc0, !PT ;  /* 0x000000ff04057812 */ /* 0x000fe400078ec0ff */
[----:B------:R-:W-:Y:S02]  /*16c20*/  LEA.HI R3, R3, R6, RZ, 0x1c ;  /* 0x0000000603037211 */ /* 0x000fe400078fe0ff */
[----:B------:R-:W-:Y:S02]  /*16c30*/  LOP3.LUT R4, R26, 0xff, RZ, 0xc0, !PT ;  /* 0x000000ff1a047812 */ /* 0x000fe400078ec0ff */
[----:B-1----:R-:W-:-:S02]  /*16c40*/  PRMT R21, R5, 0x7604, R0 ;  /* 0x0000760405157816 */ /* 0x002fc40000000000 */
[----:B------:R-:W-:Y:S02]  /*16c50*/  SHF.R.S32.HI R0, RZ, 0x1f, R3 ;  /* 0x0000001fff007819 */ /* 0x000fe40000011403 */
[----:B------:R-:W-:Y:S02]  /*16c60*/  PRMT R29, R13, 0x7604, R4 ;  /* 0x000076040d1d7816 */ /* 0x000fe40000000004 */
[----:B------:R-:W-:Y:S01]  /*16c70*/  LEA.HI R4, R0, R3, RZ, 0x2 ;  /* 0x0000000300047211 */ /* 0x000fe200078f10ff */
[----:B------:R-:W-:Y:S01]  /*16c80*/  IMAD.SHL.U32 R0, R3, 0x10, RZ ;  /* 0x0000001003007824 */ /* 0x000fe200078e00ff */
[----:B------:R-:W-:Y:S02]  /*16c90*/  SHF.R.U32.HI R7, RZ, 0x8, R25 ;  /* 0x00000008ff077819 */ /* 0x000fe40000011619 */
[----:B------:R-:W-:Y:S01]  /*16ca0*/  LOP3.LUT R6, R25, 0xff, RZ, 0xc0, !PT ;  /* 0x000000ff19067812 */ /* 0x000fe200078ec0ff */
[----:B------:R-:W-:Y:S01]  /*16cb0*/  IMAD.SHL.U32 R4, R4, 0x800, RZ ;  /* 0x0000080004047824 */ /* 0x000fe200078e00ff */
[----:B------:R-:W-:-:S02]  /*16cc0*/  LOP3.LUT R3, R227, 0x30, R0, 0xf8, !PT ;  /* 0x00000030e3037812 */ /* 0x000fc400078ef800 */
[----:B------:R-:W-:Y:S02]  /*16cd0*/  LOP3.LUT R7, R7, 0xff, RZ, 0xc0, !PT ;  /* 0x000000ff07077812 */ /* 0x000fe400078ec0ff */
[----:B------:R-:W-:Y:S02]  /*16ce0*/  SHF.R.U32.HI R12, RZ, 0x8, R8 ;  /* 0x00000008ff0c7819 */ /* 0x000fe40000011608 */
[----:B------:R-:W-:Y:S02]  /*16cf0*/  LOP3.LUT R3, R3, R228, RZ, 0x3c, !PT ;  /* 0x000000e403037212 */ /* 0x000fe400078e3cff */
[----:B------:R-:W-:Y:S02]  /*16d00*/  LOP3.LUT R0, R4, 0xffffe000, RZ, 0xc0, !PT ;  /* 0xffffe00004007812 */ /* 0x000fe400078ec0ff */
[----:B------:R-:W-:Y:S02]  /*16d10*/  PRMT R20, R7, 0x7604, R6 ;  /* 0x0000760407147816 */ /* 0x000fe40000000006 */
[----:B------:R-:W-:-:S02]  /*16d20*/  SHF.R.U32.HI R6, RZ, 0x8, R27 ;  /* 0x00000008ff067819 */ /* 0x000fc4000001161b */
[----:B------:R-:W-:Y:S02]  /*16d30*/  LOP3.LUT R7, R8, 0xff, RZ, 0xc0, !PT ;  /* 0x000000ff08077812 */ /* 0x000fe400078ec0ff */
[----:B------:R-:W-:Y:S02]  /*16d40*/  LOP3.LUT R12, R12, 0xff, RZ, 0xc0, !PT ;  /* 0x000000ff0c0c7812 */ /* 0x000fe400078ec0ff */
[----:B------:R-:W-:Y:S02]  /*16d50*/  IADD3 R3, R3, R229, R0 ;  /* 0x000000e503037210 */ /* 0x000fe40007ffe000 */
[----:B------:R-:W-:Y:S02]  /*16d60*/  LOP3.LUT R5, R27, 0xff, RZ, 0xc0, !PT ;  /* 0x000000ff1b057812 */ /* 0x000fe400078ec0ff */
[----:B------:R-:W-:Y:S01]  /*16d70*/  LOP3.LUT R6, R6, 0xff, RZ, 0xc0, !PT ;  /* 0x000000ff06067812 */ /* 0x000fe200078ec0ff */
[----:B------:R-:W-:Y:S01]  /*16d80*/  IMAD.IADD R0, R16, 0x1, R3 ;  /* 0x0000000110007824 */ /* 0x000fe200078e0203 */
[----:B------:R-:W-:-:S02]  /*16d90*/  PRMT R35, R12, 0x7604, R7 ;  /* 0x000076040c237816 */ /* 0x000fc40000000007 */
[----:B------:R-:W-:Y:S02]  /*16da0*/  SHF.R.U32.HI R12, RZ, 0x8, R9 ;  /* 0x00000008ff0c7819 */ /* 0x000fe40000011609 */
[----:B------:R-:W-:Y:S02]  /*16db0*/  PRMT R28, R6, 0x7604, R5 ;  /* 0x00007604061c7816 */ /* 0x000fe40000000005 */
[----:B------:R-:W-:Y:S02]  /*16dc0*/  LOP3.LUT R3, R12, 0xff, RZ, 0xc0, !PT ;  /* 0x000000ff0c037812 */ /* 0x000fe400078ec0ff */
[----:B------:R-:W1:Y:S01]  /*16dd0*/  LDS.128 R12, [R0+0x1e200] ;  /* 0x01e20000000c7984 */ /* 0x000e620000000c00 */
[----:B------:R-:W-:Y:S02]  /*16de0*/  SHF.R.U32.HI R32, RZ, 0x8, R10 ;  /* 0x00000008ff207819 */ /* 0x000fe4000001160a */
[----:B------:R-:W-:Y:S02]  /*16df0*/  LOP3.LUT R30, R9, 0xff, RZ, 0xc0, !PT ;  /* 0x000000ff091e7812 */ /* 0x000fe400078ec0ff */
[----:B------:R-:W-:-:S02]  /*16e00*/  LOP3.LUT R31, R10, 0xff, RZ, 0xc0, !PT ;  /* 0x000000ff0a1f7812 */ /* 0x000fc400078ec0ff */
[----:B------:R-:W-:Y:S02]  /*16e10*/  LOP3.LUT R32, R32, 0xff, RZ, 0xc0, !PT ;  /* 0x000000ff20207812 */ /* 0x000fe400078ec0ff */
[----:B------:R-:W-:Y:S02]  /*16e20*/  PRMT R30, R3, 0x7604, R30 ;  /* 0x00007604031e7816 */ /* 0x000fe4000000001e */
[----:B------:R-:W-:Y:S02]  /*16e30*/  SHF.R.U32.HI R3, RZ, 0x10, R25 ;  /* 0x00000010ff037819 */ /* 0x000fe40000011619 */
[----:B0-----:R-:W-:Y:S02]  /*16e40*/  SHF.R.U32.HI R37, RZ, 0x10, R9 ;  /* 0x00000010ff257819 */ /* 0x001fe40000011609 */
[----:B------:R-:W-:Y:S01]  /*16e50*/  PRMT R39, R32, 0x7604, R31 ;  /* 0x0000760420277816 */ /* 0x000fe2000000001f */
[----:B------:R-:W-:Y:S01]  /*16e60*/  IMAD.U32 R3, R3, 0x10000, RZ ;  /* 0x0001000003037824 */ /* 0x000fe200078e00ff */
[----:B------:R-:W-:-:S02]  /*16e70*/  SHF.R.U32.HI R31, RZ, 0x10, R27 ;  /* 0x00000010ff1f7819 */ /* 0x000fc4000001161b */
[--C-:B------:R-:W-:Y:S02]  /*16e80*/  SHF.R.U32.HI R34, RZ, 0x8, R11.reuse ;  /* 0x00000008ff227819 */ /* 0x100fe4000001160b */
[----:B------:R-:W-:Y:S01]  /*16e90*/  SHF.L.U32 R37, R37, 0x10, RZ ;  /* 0x0000001025257819 */ /* 0x000fe200000006ff */
[----:B------:R-:W-:Y:S01]  /*16ea0*/  IMAD.U32 R31, R31, 0x10000, RZ ;  /* 0x000100001f1f7824 */ /* 0x000fe200078e00ff */
[----:B------:R-:W-:Y:S02]  /*16eb0*/  SHF.R.U32.HI R41, RZ, 0x10, R11 ;  /* 0x00000010ff297819 */ /* 0x000fe4000001160b */
[----:B------:R-:W-:Y:S02]  /*16ec0*/  LOP3.LUT R33, R11, 0xff, RZ, 0xc0, !PT ;  /* 0x000000ff0b217812 */ /* 0x000fe400078ec0ff */
[----:B------:R-:W-:Y:S01]  /*16ed0*/  LOP3.LUT R34, R34, 0xff, RZ, 0xc0, !PT ;  /* 0x000000ff22227812 */ /* 0x000fe200078ec0ff */
[----:B------:R-:W-:Y:S01]  /*16ee0*/  IMAD.U32 R41, R41, 0x10000, RZ ;  /* 0x0001000029297824 */ /* 0x000fe200078e00ff */
[----:B------:R-:W-:-:S02]  /*16ef0*/  LOP3.LUT R37, R30, 0xff0000, R37, 0xf8, !PT ;  /* 0x00ff00001e257812 */ /* 0x000fc400078ef825 */
[----:B------:R-:W-:Y:S02]  /*16f00*/  LOP3.LUT R3, R20, 0xff0000, R3, 0xf8, !PT ;  /* 0x00ff000014037812 */ /* 0x000fe400078ef803 */
[----:B------:R-:W-:Y:S02]  /*16f10*/  LOP3.LUT R21, R21, 0xff0000, R24, 0xf8, !PT ;  /* 0x00ff000015157812 */ /* 0x000fe400078ef818 */
[----:B------:R-:W-:Y:S02]  /*16f20*/  PRMT R34, R34, 0x7604, R33 ;  /* 0x0000760422227816 */ /* 0x000fe40000000021 */
[----:B------:R-:W-:Y:S02]  /*16f30*/  LOP3.LUT R35, R35, 0xff0000, R8, 0xf8, !PT ;  /* 0x00ff000023237812 */ /* 0x000fe400078ef808 */
[----:B------:R-:W-:Y:S02]  /*16f40*/  LOP3.LUT R33, R28, 0xff0000, R31, 0xf8, !PT ;  /* 0x00ff00001c217812 */ /* 0x000fe400078ef81f */
        /* <DEDUP_REMOVED lines=8> */
[----:B------:R-:W-:Y:S02]  /*16fd0*/  F2FP.F16.E4M3.UNPACK_B R35, R37 ;  /* 0x00000025ff23723e */ /* 0x000fe400020006ff */
[----:B------:R-:W-:Y:S02]  /*16fe0*/  F2FP.F16.E4M3.UNPACK_B R33, R32 ;  /* 0x00000020ff21723e */ /* 0x000fe400020006ff */
[----:B------:R-:W-:Y:S01]  /*16ff0*/  LOP3.LUT R20, R29, 0xff000000, R26, 0xf8, !PT ;  /* 0xff0000001d147812 */ /* 0x000fe200078ef81a */
[----:B------:R-:W-:Y:S01]  /*17000*/  HADD2.F32 R38, -RZ, R35.H0_H0 ;  /* 0x20000023ff267230 */ /* 0x000fe20000004100 */
[----:B------:R-:W-:Y:S02]  /*17010*/  LOP3.LUT R8, R39, 0xff000000, R10, 0xf8, !PT ;  /* 0xff00000027087812 */ /* 0x000fe400078ef80a */
[----:B------:R-:W-:-:S02]  /*17020*/  LOP3.LUT R40, R41, 0xff000000, R11, 0xf8, !PT ;  /* 0xff00000029287812 */ /* 0x000fc400078ef80b */
[----:B-1----:R-:W-:Y:S02]  /*17030*/  F2FP.F16.E4M3.UNPACK_B R27, R13.H1 ;  /* 0x0000000dff1b723e */ /* 0x002fe400030006ff */
[-C--:B------:R-:W-:Y:S02]  /*17040*/  F2FP.F16.E4M3.UNPACK_B R29, R15.reuse ;  /* 0x0000000fff1d723e */ /* 0x080fe400020006ff */
[----:B------:R-:W-:Y:S02]  /*17050*/  F2FP.F16.E4M3.UNPACK_B R30, R15.H1 ;  /* 0x0000000fff1e723e */ /* 0x000fe400030006ff */
[----:B------:R-:W-:Y:S02]  /*17060*/  F2FP.F16.E4M3.UNPACK_B R15, R12.H1 ;  /* 0x0000000cff0f723e */ /* 0x000fe400030006ff */
[----:B------:R-:W-:Y:S02]  /*17070*/  F2FP.F16.E4M3.UNPACK_B R37, R37.H1 ;  /* 0x00000025ff25723e */ /* 0x000fe400030006ff */
[----:B------:R-:W-:-:S02]  /*17080*/  F2FP.F16.E4M3.UNPACK_B R32, R32.H1 ;  /* 0x00000020ff20723e */ /* 0x000fc400030006ff */
[----:B------:R-:W-:Y:S01]  /*17090*/  F2FP.F16.E4M3.UNPACK_B R28, R14.H1 ;  /* 0x0000000eff1c723e */ /* 0x000fe200030006ff */
[----:B------:R-:W-:Y:S01]  /*170a0*/  HADD2.F32 R41, -RZ, R37.H0_H0 ;  /* 0x20000025ff297230 */ /* 0x000fe20000004100 */
[----:B---3--:R-:W0:Y:S02]  /*170b0*/  LDS.128 R4, [R53+0x1e200] ;  /* 0x01e2000035047984 */ /* 0x008e240000000c00 */
[-C--:B0-----:R-:W-:Y:S02]  /*170c0*/  F2FP.F16.E4M3.UNPACK_B R3, R6.reuse ;  /* 0x00000006ff03723e */ /* 0x081fe400020006ff */
[----:B------:R-:W-:Y:S02]  /*170d0*/  F2FP.F16.E4M3.UNPACK_B R24, R6.H1 ;  /* 0x00000006ff18723e */ /* 0x000fe400030006ff */
[----:B------:R-:W-:Y:S02]  /*170e0*/  F2FP.F16.E4M3.UNPACK_B R6, R13 ;  /* 0x0000000dff06723e */ /* 0x000fe400020006ff */
[----:B------:R-:W-:-:S02]  /*170f0*/  F2FP.F16.E4M3.UNPACK_B R25, R7 ;  /* 0x00000007ff19723e */ /* 0x000fc400020006ff */
[----:B------:R-:W-:Y:S02]  /*17100*/  F2FP.F16.E4M3.UNPACK_B R26, R7.H1 ;  /* 0x00000007ff1a723e */ /* 0x000fe400030006ff */
[-C--:B------:R-:W-:Y:S02]  /*17110*/  F2FP.F16.E4M3.UNPACK_B R10, R5.reuse ;  /* 0x00000005ff0a723e */ /* 0x080fe400020006ff */
[-C--:B------:R-:W-:Y:S02]  /*17120*/  F2FP.F16.E4M3.UNPACK_B R7, R4.reuse ;  /* 0x00000004ff07723e */ /* 0x080fe400020006ff */
[----:B------:R-:W-:Y:S01]  /*17130*/  F2FP.F16.E4M3.UNPACK_B R11, R4.H1 ;  /* 0x00000004ff0b723e */ /* 0x000fe200030006ff */
[----:B------:R-:W-:Y:S01]  /*17140*/  HADD2.F32 R4, -RZ, R6.H0_H0 ;  /* 0x20000006ff047230 */ /* 0x000fe20000004100 */
[----:B------:R-:W-:Y:S01]  /*17150*/  F2FP.F16.E4M3.UNPACK_B R21, R5.H1 ;  /* 0x00000005ff15723e */ /* 0x000fe200030006ff */
[----:B------:R-:W-:Y:S01]  /*17160*/  HADD2.F32 R5, -RZ, R33.H0_H0 ;  /* 0x20000021ff057230 */ /* 0x000fe20000004100 */
[----:B------:R-:W-:Y:S01]  /*17170*/  F2FP.F16.E4M3.UNPACK_B R13, R12 ;  /* 0x0000000cff0d723e */ /* 0x000fe200020006ff */
[----:B------:R-:W-:-:S02]  /*17180*/  HADD2.F32 R9, -RZ, R10.H0_H0 ;  /* 0x2000000aff097230 */ /* 0x000fc40000004100 */
[C---:B------:R-:W-:Y:S01]  /*17190*/  FMUL.FTZ R12, R4.reuse, R38 ;  /* 0x00000026040c7220 */ /* 0x040fe20000410000 */
[----:B------:R-:W-:Y:S02]  /*171a0*/  HADD2.F32 R6, -RZ, R6.H1_H1 ;  /* 0x30000006ff067230 */ /* 0x000fe40000004100 */
[-C--:B------:R-:W-:Y:S01]  /*171b0*/  FMUL.FTZ R39, R4, R5.reuse ;  /* 0x0000000504277220 */ /* 0x080fe20000410000 */
[----:B------:R-:W-:Y:S02]  /*171c0*/  HADD2.F32 R33, -RZ, R33.H1_H1 ;  /* 0x30000021ff217230 */ /* 0x000fe40000004100 */
[C---:B------:R-:W-:Y:S01]  /*171d0*/  FFMA.FTZ R5, R9.reuse, R5, -R12 ;  /* 0x0000000509057223 */ /* 0x040fe2000001080c */
[----:B------:R-:W-:Y:S01]  /*171e0*/  F2FP.F16.E4M3.UNPACK_B R4, R14 ;  /* 0x0000000eff04723e */ /* 0x000fe200020006ff */
[----:B------:R-:W-:Y:S01]  /*171f0*/  FFMA.FTZ R9, R9, R38, R39 ;  /* 0x0000002609097223 */ /* 0x000fe20000010027 */
[----:B------:R-:W-:Y:S02]  /*17200*/  HADD2.F32 R39, -RZ, R35.H1_H1 ;  /* 0x30000023ff277230 */ /* 0x000fe40000004100 */
[----:B------:R-:W-:Y:S01]  /*17210*/  FMUL.FTZ R38, R6, R33 ;  /* 0x0000002106267220 */ /* 0x000fe20000410000 */
[----:B------:R-:W-:-:S02]  /*17220*/  HADD2.F32 R10, -RZ, R10.H1_H1 ;  /* 0x3000000aff0a7230 */ /* 0x000fc40000004100 */
[----:B------:R-:W-:Y:S02]  /*17230*/  HADD2.F32 R14, -RZ, R27.H0_H0 ;  /* 0x2000001bff0e7230 */ /* 0x000fe40000004100 */
[----:B------:R-:W-:Y:S01]  /*17240*/  FMUL.FTZ R43, R6, R39 ;  /* 0x00000027062b7220 */ /* 0x000fe20000410000 */
[----:B------:R-:W-:Y:S02]  /*17250*/  HADD2.F32 R35, -RZ, R32.H0_H0 ;  /* 0x20000020ff237230 */ /* 0x000fe40000004100 */
[----:B------:R-:W-:Y:S02]  /*17260*/  HADD2.F32 R12, -RZ, R21.H0_H0 ;  /* 0x20000015ff0c7230 */ /* 0x000fe40000004100 */
[----:B------:R-:W-:Y:S01]  /*17270*/  FFMA.FTZ R6, R10, R33, -R43 ;  /* 0x000000210a067223 */ /* 0x000fe2000001082b */
[----:B------:R-:W-:Y:S01]  /*17280*/  FMUL.FTZ R45, R14, R41 ;  /* 0x000000290e2d7220 */ /* 0x000fe20000410000 */
[----:B------:R-:W-:Y:S01]  /*17290*/  FFMA.FTZ R10, R10, R39, R38 ;  /* 0x000000270a0a7223 */ /* 0x000fe20000010026 */
[----:B------:R-:W-:Y:S01]  /*172a0*/  FMUL.FTZ R14, R14, R35 ;  /* 0x000000230e0e7220 */ /* 0x000fe20000410000 */
[----:B------:R-:W-:Y:S01]  /*172b0*/  F2FP.F16.E4M3.UNPACK_B R39, R40 ;  /* 0x00000028ff27723e */ /* 0x000fe200020006ff */
[----:B------:R-:W-:Y:S01]  /*172c0*/  HADD2.F32 R38, -RZ, R37.H1_H1 ;  /* 0x30000025ff267230 */ /* 0x000fe20000004100 */
[----:B------:R-:W-:Y:S01]  /*172d0*/  F2FP.F16.E4M3.UNPACK_B R33, R34 ;  /* 0x00000022ff21723e */ /* 0x000fe200020006ff */
[----:B------:R-:W-:-:S02]  /*172e0*/  HADD2.F32 R27, -RZ, R27.H1_H1 ;  /* 0x3000001bff1b7230 */ /* 0x000fc40000004100 */
[C---:B------:R-:W-:Y:S01]  /*172f0*/  FFMA.FTZ R41, R12.reuse, R41, R14 ;  /* 0x000000290c297223 */ /* 0x040fe2000001000e */
[----:B------:R-:W-:Y:S02]  /*17300*/  HADD2.F32 R32, -RZ, R32.H1_H1 ;  /* 0x30000020ff207230 */ /* 0x000fe40000004100 */
[----:B------:R-:W-:Y:S01]  /*17310*/  FFMA.FTZ R45, R12, R35, -R45 ;  /* 0x000000230c2d7223 */ /* 0x000fe2000001082d */
[----:B------:R-:W-:Y:S02]  /*17320*/  HADD2.F32 R37, -RZ, R39.H0_H0 ;  /* 0x20000027ff257230 */ /* 0x000fe40000004100 */
[C---:B------:R-:W-:Y:S01]  /*17330*/  FMUL.FTZ R42, R27.reuse, R38 ;  /* 0x000000261b2a7220 */ /* 0x040fe20000410000 */
[----:B------:R-:W-:Y:S02]  /*17340*/  HADD2.F32 R14, -RZ, R29.H0_H0 ;  /* 0x2000001dff0e7230 */ /* 0x000fe40000004100 */
[----:B------:R-:W-:Y:S01]  /*17350*/  FMUL.FTZ R27, R27, R32 ;  /* 0x000000201b1b7220 */ /* 0x000fe20000410000 */
[----:B------:R-:W-:Y:S01]  /*17360*/  HADD2.F32 R35, -RZ, R33.H0_H0 ;  /* 0x20000021ff237230 */ /* 0x000fe20000004100 */
[----:B------:R-:W-:Y:S01]  /*17370*/  F2FP.F16.E4M3.UNPACK_B R40, R40.H1 ;  /* 0x00000028ff28723e */ /* 0x000fe200030006ff */
[----:B------:R-:W-:-:S02]  /*17380*/  HADD2.F32 R21, -RZ, R21.H1_H1 ;  /* 0x30000015ff157230 */ /* 0x000fc40000004100 */
[C---:B------:R-:W-:Y:S01]  /*17390*/  FMUL.FTZ R43, R14.reuse, R37 ;  /* 0x000000250e2b7220 */ /* 0x040fe20000410000 */
[----:B------:R-:W-:Y:S02]  /*173a0*/  HADD2.F32 R12, -RZ, R25.H0_H0 ;  /* 0x20000019ff0c7230 */ /* 0x000fe40000004100 */
[----:B------:R-:W-:Y:S01]  /*173b0*/  FMUL.FTZ R14, R14, R35 ;  /* 0x000000230e0e7220 */ /* 0x000fe20000410000 */
[----:B------:R-:W-:Y:S02]  /*173c0*/  HADD2.F32 R29, -RZ, R29.H1_H1 ;  /* 0x3000001dff1d7230 */ /* 0x000fe40000004100 */
[C---:B------:R-:W-:Y:S01]  /*173d0*/  FFMA.FTZ R46, R21.reuse, R38, R27 ;  /* 0x00000026152e7223 */ /* 0x040fe2000001001b */
[----:B------:R-:W-:Y:S01]  /*173e0*/  FFMA.FTZ R42, R21, R32, -R42 ;  /* 0x00000020152a7223 */ /* 0x000fe2000001082a */
[----:B------:R-:W-:Y:S02]  /*173f0*/  HADD2.F32 R38, -RZ, R39.H1_H1 ;  /* 0x30000027ff267230 */ /* 0x000fe40000004100 */
[----:B------:R-:W-:Y:S01]  /*17400*/  FFMA.FTZ R47, R12, R37, R14 ;  /* 0x000000250c2f7223 */ /* 0x000fe2000001000e */
[----:B------:R-:W-:Y:S01]  /*17410*/  HADD2.F32 R32, -RZ, R33.H1_H1 ;  /* 0x30000021ff207230 */ /* 0x000fe20000004100 */
[----:B------:R-:W-:Y:S01]  /*17420*/  F2FP.F16.E4M3.UNPACK_B R34, R34.H1 ;  /* 0x00000022ff22723e */ /* 0x000fe200030006ff */
[----:B------:R-:W-:-:S02]  /*17430*/  HADD2.F32 R27, -RZ, R40.H0_H0 ;  /* 0x20000028ff1b7230 */ /* 0x000fc40000004100 */
[----:B------:R-:W-:Y:S01]  /*17440*/  FFMA.FTZ R43, R12, R35, -R43 ;  /* 0x000000230c2b7223 */ /* 0x000fe2000001082b */
[----:B------:R-:W-:Y:S02]  /*17450*/  HADD2.F32 R14, -RZ, R30.H0_H0 ;  /* 0x2000001eff0e7230 */ /* 0x000fe40000004100 */
[C---:B------:R-:W-:Y:S01]  /*17460*/  FMUL.FTZ R48, R29.reuse, R38 ;  /* 0x000000261d307220 */ /* 0x040fe20000410000 */
[----:B------:R-:W-:Y:S02]  /*17470*/  HADD2.F32 R25, -RZ, R25.H1_H1 ;  /* 0x30000019ff197230 */ /* 0x000fe40000004100 */
[----:B------:R-:W-:Y:S01]  /*17480*/  FMUL.FTZ R29, R29, R32 ;  /* 0x000000201d1d7220 */ /* 0x000fe20000410000 */
[----:B------:R-:W-:Y:S02]  /*17490*/  HADD2.F32 R21, -RZ, R34.H0_H0 ;  /* 0x20000022ff157230 */ /* 0x000fe40000004100 */
[----:B------:R-:W-:Y:S01]  /*174a0*/  FMUL.FTZ R33, R14, R27 ;  /* 0x0000001b0e217220 */ /* 0x000fe20000410000 */
[----:B------:R-:W-:-:S02]  /*174b0*/  HADD2.F32 R12, -RZ, R26.H0_H0 ;  /* 0x2000001aff0c7230 */ /* 0x000fc40000004100 */
[C---:B------:R-:W-:Y:S01]  /*174c0*/  FFMA.FTZ R50, R25.reuse, R38, R29 ;  /* 0x0000002619327223 */ /* 0x040fe2000001001d */
[----:B------:R-:W-:Y:S01]  /*174d0*/  F2FP.F16.E4M3.UNPACK_B R29, R36.H1 ;  /* 0x00000024ff1d723e */ /* 0x000fe200030006ff */
[-C--:B------:R-:W-:Y:S01]  /*174e0*/  FMUL.FTZ R14, R14, R21.reuse ;  /* 0x000000150e0e7220 */ /* 0x080fe20000410000 */
[----:B------:R-:W-:Y:S02]  /*174f0*/  HADD2.F32 R35, -RZ, R40.H1_H1 ;  /* 0x30000028ff237230 */ /* 0x000fe40000004100 */
[C---:B------:R-:W-:Y:S01]  /*17500*/  FFMA.FTZ R39, R12.reuse, R21, -R33 ;  /* 0x000000150c277223 */ /* 0x040fe20000010821 */
[----:B------:R-:W-:Y:S01]  /*17510*/  F2FP.F16.E4M3.UNPACK_B R21, R31.H1 ;  /* 0x0000001fff15723e */ /* 0x000fe200030006ff */
[----:B------:R-:W-:Y:S01]  /*17520*/  FFMA.FTZ R49, R12, R27, R14 ;  /* 0x0000001b0c317223 */ /* 0x000fe2000001000e */
[----:B------:R-:W-:Y:S02]  /*17530*/  HADD2.F32 R30, -RZ, R30.H1_H1 ;  /* 0x3000001eff1e7230 */ /* 0x000fe40000004100 */
[----:B------:R-:W-:Y:S01]  /*17540*/  FFMA.FTZ R48, R25, R32, -R48 ;  /* 0x0000002019307223 */ /* 0x000fe20000010830 */
[----:B------:R-:W-:Y:S01]  /*17550*/  HADD2.F32 R27, -RZ, R34.H1_H1 ;  /* 0x30000022ff1b7230 */ /* 0x000fe20000004100 */
[----:B------:R-:W-:Y:S01]  /*17560*/  F2FP.F16.E4M3.UNPACK_B R36, R36 ;  /* 0x00000024ff24723e */ /* 0x000fe200020006ff */
[----:B------:R-:W-:-:S02]  /*17570*/  HADD2.F32 R33, -RZ, R29.H0_H0 ;  /* 0x2000001dff217230 */ /* 0x000fc40000004100 */
[C---:B------:R-:W-:Y:S01]  /*17580*/  FMUL.FTZ R51, R30.reuse, R35 ;  /* 0x000000231e337220 */ /* 0x040fe20000410000 */
[----:B------:R-:W-:Y:S02]  /*17590*/  HADD2.F32 R14, -RZ, R15.H0_H0 ;  /* 0x2000000fff0e7230 */ /* 0x000fe40000004100 */
[----:B------:R-:W-:Y:S01]  /*175a0*/  FMUL.FTZ R30, R30, R27 ;  /* 0x0000001b1e1e7220 */ /* 0x000fe20000410000 */
[----:B------:R-:W-:Y:S01]  /*175b0*/  HADD2.F32 R25, -RZ, R21.H0_H0 ;  /* 0x20000015ff197230 */ /* 0x000fe20000004100 */
[----:B------:R-:W-:Y:S01]  /*175c0*/  F2FP.F16.E4M3.UNPACK_B R31, R31 ;  /* 0x0000001fff1f723e */ /* 0x000fe200020006ff */
        /* <DEDUP_REMOVED lines=16> */
[--C-:B------:R-:W-:Y:S02]  /*176d0*/  HADD2.F32 R15, -RZ, R36.reuse.H0_H0 ;  /* 0x20000024ff0f7230 */ /* 0x100fe40000004100 */
[C---:B------:R-:W-:Y:S01]  /*176e0*/  FFMA.FTZ R34, R11.reuse, R14, -R30 ;  /* 0x0000000e0b227223 */ /* 0x040fe2000001081e */
[----:B------:R-:W-:Y:S02]  /*176f0*/  HADD2.F32 R14, -RZ, R31.H0_H0 ;  /* 0x2000001fff0e7230 */ /* 0x000fe40000004100 */
[----:B------:R-:W-:Y:S01]  /*17700*/  FFMA.FTZ R38, R11, R26, R21 ;  /* 0x0000001a0b267223 */ /* 0x000fe20000010015 */
[----:B------:R-:W-:Y:S02]  /*17710*/  HADD2.F32 R11, -RZ, R7.H0_H0 ;  /* 0x20000007ff0b7230 */ /* 0x000fe40000004100 */
[----:B------:R-:W-:Y:S01]  /*17720*/  FMUL.FTZ R26, R12, R15 ;  /* 0x0000000f0c1a7220 */ /* 0x000fe20000410000 */
[----:B------:R-:W-:-:S02]  /*17730*/  HADD2.F32 R36, -RZ, R36.H1_H1 ;  /* 0x30000024ff247230 */ /* 0x000fc40000004100 */
[-C--:B------:R-:W-:Y:S01]  /*17740*/  FMUL.FTZ R30, R12, R14.reuse ;  /* 0x0000000e0c1e7220 */ /* 0x080fe20000410000 */
[----:B------:R-:W-:Y:S02]  /*17750*/  HADD2.F32 R13, -RZ, R13.H1_H1 ;  /* 0x3000000dff0d7230 */ /* 0x000fe40000004100 */
[----:B------:R-:W-:Y:S01]  /*17760*/  FFMA.FTZ R25, R11, R14, -R26 ;  /* 0x0000000e0b197223 */ /* 0x000fe2000001081a */
[----:B------:R-:W-:Y:S01]  /*17770*/  HADD2.F32 R12, -RZ, R31.H1_H1 ;  /* 0x3000001fff0c7230 */ /* 0x000fe20000004100 */
[----:B------:R-:W-:Y:S01]  /*17780*/  F2FP.F16.E4M3.UNPACK_B R21, R8.H1 ;  /* 0x00000008ff15723e */ /* 0x000fe200030006ff */
[----:B------:R-:W-:Y:S02]  /*17790*/  HADD2.F32 R7, -RZ, R7.H1_H1 ;  /* 0x30000007ff077230 */ /* 0x000fe40000004100 */
[----:B------:R-:W-:Y:S01]  /*177a0*/  FMUL.FTZ R26, R13, R36 ;  /* 0x000000240d1a7220 */ /* 0x000fe20000410000 */
[----:B------:R-:W-:Y:S01]  /*177b0*/  F2FP.F16.E4M3.UNPACK_B R14, R20.H1 ;  /* 0x00000014ff0e723e */ /* 0x000fe200030006ff */
[----:B------:R-:W-:Y:S01]  /*177c0*/  FFMA.FTZ R30, R11, R15, R30 ;  /* 0x0000000f0b1e7223 */ /* 0x000fe2000001001e */
[-C--:B------:R-:W-:Y:S01]  /*177d0*/  FMUL.FTZ R13, R13, R12.reuse ;  /* 0x0000000c0d0d7220 */ /* 0x080fe20000410000 */
[----:B------:R-:W-:Y:S01]  /*177e0*/  FFMA.FTZ R32, R7, R12, -R26 ;  /* 0x0000000c07207223 */ /* 0x000fe2000001081a */
[----:B------:R-:W-:Y:S01]  /*177f0*/  HADD2.F32 R26, -RZ, R21.H0_H0 ;  /* 0x20000015ff1a7230 */ /* 0x000fe20000004100 */
[----:B------:R-:W-:Y:S01]  /*17800*/  F2FP.F16.E4M3.UNPACK_B R8, R8 ;  /* 0x00000008ff08723e */ /* 0x000fe200020006ff */
[----:B------:R-:W-:-:S02]  /*17810*/  HADD2.F32 R11, -RZ, R28.H0_H0 ;  /* 0x2000001cff0b7230 */ /* 0x000fc40000004100 */
[----:B------:R-:W-:Y:S01]  /*17820*/  FFMA.FTZ R15, R7, R36, R13 ;  /* 0x00000024070f7223 */ /* 0x000fe2000001000d */
[----:B------:R-:W-:Y:S01]  /*17830*/  HADD2.F32 R12, -RZ, R14.H0_H0 ;  /* 0x2000000eff0c7230 */ /* 0x000fe20000004100 */
[----:B------:R-:W-:Y:S01]  /*17840*/  F2FP.F16.E4M3.UNPACK_B R20, R20 ;  /* 0x00000014ff14723e */ /* 0x000fe200020006ff */
[----:B------:R-:W-:Y:S01]  /*17850*/  HADD2.F32 R21, -RZ, R21.H1_H1 ;  /* 0x30000015ff157230 */ /* 0x000fe20000004100 */
[----:B------:R-:W-:Y:S01]  /*17860*/  F2FP.SATFINITE.E4M3.F32.PACK_AB_MERGE_C R41, R46, R41, RZ ;  /* 0x000000292e29723e */ /* 0x000fe200048070ff */
[----:B------:R-:W-:Y:S02]  /*17870*/  HADD2.F32 R28, -RZ, R28.H1_H1 ;  /* 0x3000001cff1c7230 */ /* 0x000fe40000004100 */
[C---:B------:R-:W-:Y:S01]  /*17880*/  FMUL.FTZ R36, R11.reuse, R12 ;  /* 0x0000000c0b247220 */ /* 0x040fe20000410000 */
[----:B------:R-:W-:Y:S02]  /*17890*/  HADD2.F32 R13, -RZ, R14.H1_H1 ;  /* 0x3000000eff0d7230 */ /* 0x000fe40000004100 */
[----:B------:R-:W-:Y:S01]  /*178a0*/  FMUL.FTZ R14, R11, R26 ;  /* 0x0000001a0b0e7220 */ /* 0x000fe20000410000 */
[----:B------:R-:W-:-:S02]  /*178b0*/  HADD2.F32 R7, -RZ, R24.H0_H0 ;  /* 0x20000018ff077230 */ /* 0x000fc40000004100 */
[C---:B------:R-:W-:Y:S01]  /*178c0*/  FMUL.FTZ R11, R28.reuse, R21 ;  /* 0x000000151c0b7220 */ /* 0x040fe20000410000 */
[----:B------:R-:W-:Y:S02]  /*178d0*/  HADD2.F32 R24, -RZ, R24.H1_H1 ;  /* 0x30000018ff187230 */ /* 0x000fe40000004100 */
[----:B------:R-:W-:Y:S01]  /*178e0*/  FMUL.FTZ R28, R28, R13 ;  /* 0x0000000d1c1c7220 */ /* 0x000fe20000410000 */
[----:B------:R-:W-:Y:S01]  /*178f0*/  F2FP.SATFINITE.E4M3.F32.PACK_AB_MERGE_C R5, R6, R5, R42 ;  /* 0x000000050605723e */ /* 0x000fe2000480702a */
[C---:B------:R-:W-:Y:S01]  /*17900*/  FFMA.FTZ R36, R7.reuse, R26, R36 ;  /* 0x0000001a07247223 */ /* 0x040fe20000010024 */
[----:B------:R-:W-:Y:S01]  /*17910*/  FFMA.FTZ R27, R7, R12, -R14 ;  /* 0x0000000c071b7223 */ /* 0x000fe2000001080e */
[C---:B------:R-:W-:Y:S01]  /*17920*/  FFMA.FTZ R26, R24.reuse, R13, -R11 ;  /* 0x0000000d181a7223 */ /* 0x040fe2000001080b */
[----:B------:R-:W-:Y:S02]  /*17930*/  HADD2.F32 R12, -RZ, R8.H0_H0 ;  /* 0x20000008ff0c7230 */ /* 0x000fe40000004100 */
[----:B------:R-:W-:Y:S01]  /*17940*/  FFMA.FTZ R29, R24, R21, R28 ;  /* 0x00000015181d7223 */ /* 0x000fe2000001001c */
[----:B------:R-:W-:Y:S01]  /*17950*/  HADD2.F32 R7, -RZ, R4.H0_H0 ;  /* 0x20000004ff077230 */ /* 0x000fe20000004100 */
[----:B------:R-:W-:Y:S01]  /*17960*/  F2FP.SATFINITE.E4M3.F32.PACK_AB_MERGE_C R9, R10, R9, R41 ;  /* 0x000000090a09723e */ /* 0x000fe20004807029 */
[----:B------:R-:W-:Y:S01]  /*17970*/  HADD2.F32 R13, -RZ, R8.H1_H1 ;  /* 0x30000008ff0d7230 */ /* 0x000fe20000004100 */
[----:B------:R-:W-:Y:S01]  /*17980*/  F2FP.SATFINITE.E4M3.F32.PACK_AB_MERGE_C R26, R26, R27, RZ ;  /* 0x0000001b1a1a723e */ /* 0x000fe200048070ff */
[----:B------:R-:W-:-:S02]  /*17990*/  HADD2.F32 R11, -RZ, R20.H0_H0 ;  /* 0x20000014ff0b7230 */ /* 0x000fc40000004100 */
[----:B------:R-:W-:Y:S01]  /*179a0*/  FMUL.FTZ R21, R7, R12 ;  /* 0x0000000c07157220 */ /* 0x000fe20000410000 */
[----:B------:R-:W-:Y:S01]  /*179b0*/  HADD2.F32 R8, -RZ, R4.H1_H1 ;  /* 0x30000004ff087230 */ /* 0x000fe20000004100 */
[----:B------:R-:W-:Y:S01]  /*179c0*/  F2FP.SATFINITE.E4M3.F32.PACK_AB_MERGE_C R29, R29, R36, RZ ;  /* 0x000000241d1d723e */ /* 0x000fe200048070ff */
[----:B------:R-:W-:Y:S02]  /*179d0*/  HADD2.F32 R20, -RZ, R20.H1_H1 ;  /* 0x30000014ff147230 */ /* 0x000fe40000004100 */
[----:B------:R-:W-:Y:S01]  /*179e0*/  FMUL.FTZ R7, R7, R11 ;  /* 0x0000000b07077220 */ /* 0x000fe20000410000 */
[--C-:B------:R-:W-:Y:S02]  /*179f0*/  HADD2.F32 R4, -RZ, R3.reuse.H0_H0 ;  /* 0x20000003ff047230 */ /* 0x100fe40000004100 */
[C---:B------:R-:W-:Y:S01]  /*17a00*/  FMUL.FTZ R14, R8.reuse, R13 ;  /* 0x0000000d080e7220 */ /* 0x040fe20000410000 */
[----:B------:R-:W-:Y:S02]  /*17a10*/  HADD2.F32 R3, -RZ, R3.H1_H1 ;  /* 0x30000003ff037230 */ /* 0x000fe40000004100 */
[----:B------:R-:W-:Y:S01]  /*17a20*/  FMUL.FTZ R8, R8, R20 ;  /* 0x0000001408087220 */ /* 0x000fe20000410000 */
        /* <DEDUP_REMOVED lines=11> */
[----:B------:R-:W-:Y:S02]  /*17ae0*/  F2FP.SATFINITE.E4M3.F32.PACK_AB_MERGE_C R11, R50, R47, R11 ;  /* 0x0000002f320b723e */ /* 0x000fe4000480700b */
[----:B------:R-:W-:Y:S01]  /*17af0*/  F2FP.SATFINITE.E4M3.F32.PACK_AB_MERGE_C R8, R15, R30, R8 ;  /* 0x0000001e0f08723e */ /* 0x000fe20004807008 */
[----:B------:R0:W-:Y:S01]  /*17b00*/  STS.128 [R53+0x1e200], R4 ;  /* 0x01e2000435007388 */ /* 0x0001e20000000c00 */
[----:B------:R-:W-:-:S05]  /*17b10*/  F2FP.SATFINITE.E4M3.F32.PACK_AB_MERGE_C R10, R3, R12, R29 ;  /* 0x0000000c030a723e */ /* 0x000fca000480701d */
[----:B------:R0:W-:Y:S02]  /*17b20*/  STS.128 [R0+0x1e200], R8 ;  /* 0x01e2000800007388 */ /* 0x0001e40000000c00 */
.L_x_458:
[----:B------:R-:W-:Y:S05]  /*17b30*/  BSYNC B0 ;  /* 0x0000000000007941 */ /* 0x000fea0003800000 */
.L_x_451:
[----:B------:R-:W-:Y:S01]  /*17b40*/  @!PT LDS RZ, [RZ] ;  /* 0x00000000fffff984 */ /* 0x000fe20000000800 */
[----:B------:R-:W-:Y:S01]  /*17b50*/  @!PT LDS RZ, [RZ] ;  /* 0x00000000fffff984 */ /* 0x000fe20000000800 */
[----:B------:R-:W-:Y:S01]  /*17b60*/  @!PT LDS RZ, [RZ] ;  /* 0x00000000fffff984 */ /* 0x000fe20000000800 */
[----:B------:R-:W-:Y:S01]  /*17b70*/  @!PT LDS RZ, [RZ] ;  /* 0x00000000fffff984 */ /* 0x000fe20000000800 */
[----:B------:R1:W-:Y:S06]  /*17b80*/  MEMBAR.ALL.CTA ;  /* 0x0000000000007992 */ /* 0x0003ec0000008000 */
[----:B-1----:R-:W1:Y:S01]  /*17b90*/  FENCE.VIEW.ASYNC.S ;  /* 0x00000000000073c6 */ /* 0x002e620000000000 */
[----:B------:R-:W-:Y:S05]  /*17ba0*/  WARPSYNC.ALL ;  /* 0x0000000000007948 */ /* 0x000fea0003800000 */
[----:B-1----:R-:W-:Y:S06]  /*17bb0*/  BAR.SYNC.DEFER_BLOCKING 0xd, 0x100 ;  /* 0x0344000000007b1d */ /* 0x002fec0000010000 */
.L_x_449:
[----:B0-2-4-:R-:W-:-:S05]  /*17bc0*/  IMAD.U32 R0, RZ, RZ, UR53 ;  /* 0x00000035ff007e24 */ /* 0x015fca000f8e00ff */
[----:B------:R-:W-:-:S13]  /*17bd0*/  ISETP.NE.AND P0, PT, R0, 0x3, PT ;  /* 0x000000030000780c */ /* 0x000fda0003f05270 */
[----:B------:R-:W-:Y:S05]  /*17be0*/  @!P0 BRA `(.L_x_478) ;  /* 0x0000000000048947 */ /* 0x000fea0003800000 */
[----:B------:R-:W-:Y:S01]  /*17bf0*/  BPT.TRAP 0x1 ;  /* 0x000000040000795c */ /* 0x000fe20000300000 */
.L_x_478:
[----:B------:R-:W-:Y:S01]  /*17c00*/  IMAD R0, R152, 0x8, R16 ;  /* 0x0000000898007824 */ /* 0x000fe200078e0210 */
[----:B-1----:R-:W-:-:S04]  /*17c10*/  SHF.L.U32 R3, R230, 0x1f, RZ ;  /* 0x0000001fe6037819 */ /* 0x002fc800000006ff */
[----:B------:R0:W1:Y:S01]  /*17c20*/  SYNCS.PHASECHK.TRANS64.TRYWAIT P2, [R0+URZ+0x33430], R3 ;  /* 0x03343003000075a7 */ /* 0x000062000804017f */
[----:B------:R-:W-:Y:S05]  /*17c30*/  @!P0 BRA `(.L_x_479) ;  /* 0x0000000000048947 */ /* 0x000fea0003800000 */
[----:B------:R-:W-:Y:S01]  /*17c40*/  BPT.TRAP 0x1 ;  /* 0x000000040000795c */ /* 0x000fe20000300000 */
.L_x_479:
[----:B-----5:R-:W2:Y:S01]  /*17c50*/  S2R R4, SR_TID.X ;  /* 0x0000000000047919 */ /* 0x020ea20000002100 */
[----:B------:R-:W-:Y:S01]  /*17c60*/  IMAD.MOV.U32 R25, RZ, RZ, RZ ;  /* 0x000000ffff197224 */ /* 0x000fe200078e00ff */
[----:B--2---:R-:W-:-:S04]  /*17c70*/  LOP3.LUT R4, R4, 0x7f, RZ, 0xc0, !PT ;  /* 0x0000007f04047812 */ /* 0x004fc800078ec0ff */
[----:B------:R-:W-:Y:S01]  /*17c80*/  ISETP.NE.AND P1, PT, R4, RZ, PT ;  /* 0x000000ff0400720c */ /* 0x000fe20003f25270 */
[----:B-1----:R-:W-:-:S12]  /*17c90*/  @P2 BRA `(.L_x_480) ;  /* 0x0000000000082947 */ /* 0x002fd80003800000 */
[----:B------:R-:W1:Y:S02]  /*17ca0*/  SYNCS.PHASECHK.TRANS64.TRYWAIT P2, [R0+URZ+0x33430], R3 ;  /* 0x03343003000075a7 */ /* 0x000e64000804017f */
[----:B-1----:R-:W-:Y:S05]  /*17cb0*/  @!P2 BRA `(.L_x_481) ;  /* 0x000001540044a947 */ /* 0x002fea0003800000 */
.L_x_480:
[----:B------:R-:W-:Y:S05]  /*17cc0*/  WARPSYNC.ALL ;  /* 0x0000000000007948 */ /* 0x000fea0003800000 */
[----:B01----:R-:W-:Y:S01]  /*17cd0*/  VIADD R3, R16, 0x24200 ;  /* 0x0002420010037836 */ /* 0x003fe20000000000 */
[----:B------:R-:W2:Y:S01]  /*17ce0*/  LDL R13, [R1] ;  /* 0x00000000010d7983 */ /* 0x000ea20000100800 */
[----:B------:R-:W-:Y:S01]  /*17cf0*/  R2UR UR28, R44 ;  /* 0x000000002c1c72ca */ /* 0x000fe200000e0000 */
[----:B------:R-:W-:Y:S01]  /*17d00*/  IMAD.MOV.U32 R5, RZ, RZ, -0x7fffffe0 ;  /* 0x80000020ff057424 */ /* 0x000fe200078e00ff */
[----:B------:R-:W-:Y:S01]  /*17d10*/  WARPGROUP.ARRIVE ;  /* 0x00000000000079c5 */ /* 0x000fe20000000000 */
[----:B------:R-:W-:Y:S01]  /*17d20*/  SHF.R.U32.HI R3, RZ, 0x4, R3 ;  /* 0x00000004ff037819 */ /* 0x000fe20000011603 */
[----:B------:R-:W-:Y:S01]  /*17d30*/  UMOV UR29, 0x80000020 ;  /* 0x80000020001d7882 */ /* 0x000fe20000000000 */
[----:B------:R-:W-:Y:S01]  /*17d40*/  MOV R7, 0x80000020 ;  /* 0x8000002000077802 */ /* 0x000fe20000000f00 */
[----:B------:R-:W-:Y:S01]  /*17d50*/  UMOV UR9, UR29 ;  /* 0x0000001d00097c82 */ /* 0x000fe20008000000 */
[----:B------:R-:W-:Y:S01]  /*17d60*/  LOP3.LUT R3, R3, 0x3fff, RZ, 0xc0, !PT ;  /* 0x00003fff03037812 */ /* 0x000fe200078ec0ff */
[----:B------:R-:W-:Y:S01]  /*17d70*/  UMOV UR5, UR29 ;  /* 0x0000001d00057c82 */ /* 0x000fe20008000000 */
[----:B------:R-:W-:Y:S01]  /*17d80*/  R2UR UR31, R5 ;  /* 0x00000000051f72ca */ /* 0x000fe200000e0000 */
[----:B------:R-:W-:Y:S01]  /*17d90*/  IMAD.MOV.U32 R9, RZ, RZ, -0x7fffffe0 ;  /* 0x80000020ff097424 */ /* 0x000fe200078e00ff */
[----:B---3--:R-:W-:Y:S01]  /*17da0*/  LOP3.LUT R14, R3, 0x10000, RZ, 0xfc, !PT ;  /* 0x00010000030e7812 */ /* 0x008fe200078efcff */
[----:B------:R-:W-:Y:S01]  /*17db0*/  UMOV UR13, UR29 ;  /* 0x0000001d000d7c82 */ /* 0x000fe20008000000 */
[----:B------:R-:W-:Y:S01]  /*17dc0*/  ULOP3.LUT UR28, UR28, 0x10000, URZ, 0xfc, !UPT ;  /* 0x000100001c1c7892 */ /* 0x000fe2000f8efc3f */
[----:B------:R-:W-:Y:S01]  /*17dd0*/  R2UR UR11, R7 ;  /* 0x00000000070b72ca */ /* 0x000fe200000e0000 */
[----:B------:R-:W-:Y:S01]  /*17de0*/  IMAD.MOV.U32 R7, RZ, RZ, -0x7fffffe0 ;  /* 0x80000020ff077424 */ /* 0x000fe200078e00ff */
[----:B------:R-:W-:Y:S01]  /*17df0*/  MOV R11, 0x80000020 ;  /* 0x80000020000b7802 */ /* 0x000fe20000000f00 */
[----:B------:R-:W-:Y:S01]  /*17e00*/  IMAD R4, R152, 0x780, R14 ;  /* 0x0000078098047824 */ /* 0x000fe200078e020e */
[----:B------:R-:W-:Y:S01]  /*17e10*/  UIADD3 UR48, UR28, 0x2, URZ ;  /* 0x000000021c307890 */ /* 0x000fe2000fffe03f */
[----:B------:R-:W-:Y:S01]  /*17e20*/  MOV R5, 0x80000020 ;  /* 0x8000002000057802 */ /* 0x000fe20000000f00 */
[----:B------:R-:W-:Y:S01]  /*17e30*/  UMOV UR8, UR28 ;  /* 0x0000001c00087c82 */ /* 0x000fe20008000000 */
[C---:B------:R-:W-:Y:S01]  /*17e40*/  VIADD R6, R4.reuse, 0x80 ;  /* 0x0000008004067836 */ /* 0x040fe20000000000 */
[C---:B------:R-:W-:Y:S01]  /*17e50*/  R2UR UR30, R4.reuse ;  /* 0x00000000041e72ca */ /* 0x040fe200000e0000 */
[----:B------:R-:W-:Y:S01]  /*17e60*/  UMOV UR4, UR28 ;  /* 0x0000001c00047c82 */ /* 0x000fe20008000000 */
[----:B------:R-:W-:Y:S01]  /*17e70*/  R2UR UR7, R7 ;  /* 0x00000000070772ca */ /* 0x000fe200000e0000 */
[----:B------:R-:W-:Y:S01]  /*17e80*/  VIADD R8, R4, 0x180 ;  /* 0x0000018004087836 */ /* 0x000fe20000000000 */
[----:B------:R-:W-:Y:S01]  /*17e90*/  R2UR UR10, R6 ;  /* 0x00000000060a72ca */ /* 0x000fe200000e0000 */
[C---:B------:R-:W-:Y:S01]  /*17ea0*/  VIADD R6, R4.reuse, 0x100 ;  /* 0x0000010004067836 */ /* 0x040fe20000000000 */
[----:B------:R-:W-:Y:S01]  /*17eb0*/  UMOV UR12, UR28 ;  /* 0x0000001c000c7c82 */ /* 0x000fe20008000000 */
[----:B------:R-:W-:Y:S01]  /*17ec0*/  IMAD.MOV.U32 R7, RZ, RZ, -0x7fffffe0 ;  /* 0x80000020ff077424 */ /* 0x000fe200078e00ff */
[----:B------:R-:W-:Y:S01]  /*17ed0*/  R2UR UR51, R11 ;  /* 0x000000000b3372ca */ /* 0x000fe200000e0000 */
[----:B------:R-:W-:Y:S01]  /*17ee0*/  VIADD R10, R4, 0x2 ;  /* 0x00000002040a7836 */ /* 0x000fe20000000000 */
[----:B------:R-:W-:Y:S01]  /*17ef0*/  R2UR UR6, R6 ;  /* 0x00000000060672ca */ /* 0x000fe200000e0000 */
[----:B------:R-:W-:Y:S01]  /*17f00*/  VIADD R6, R4, 0x200 ;  /* 0x0000020004067836 */ /* 0x000fe20000000000 */
[----:B------:R-:W-:Y:S01]  /*17f10*/  R2UR UR15, R7 ;  /* 0x00000000070f72ca */ /* 0x000fe200000e0000 */
[----:B------:R-:W-:Y:S01]  /*17f20*/  QGMMA.64x32x32.F32.E4M3.E4M3 R92, gdesc[UR28], RZ, !UPT, gsb0 ;  /* 0x006000001c5c79f3 */ /* 0x000fe2000c0008ff */
[----:B------:R-:W-:Y:S01]  /*17f30*/  R2UR UR50, R10 ;  /* 0x000000000a3272ca */ /* 0x000fe200000e0000 */
[----:B------:R-:W-:Y:S01]  /*17f40*/  UMOV UR49, 0x80000020 ;  /* 0x8000002000317882 */ /* 0x000fe20000000000 */
[----:B------:R-:W-:Y:S01]  /*17f50*/  R2UR UR14, R6 ;  /* 0x00000000060e72ca */ /* 0x000fe200000e0000 */
[C---:B------:R-:W-:Y:S01]  /*17f60*/  VIADD R6, R4.reuse, 0x82 ;  /* 0x0000008204067836 */ /* 0x040fe20000000000 */
[----:B------:R-:W-:Y:S01]  /*17f70*/  P2R R12, PR, RZ, 0x2 ;  /* 0x00000002ff0c7803 */ /* 0x000fe20000000000 */
[----:B------:R-:W-:Y:S01]  /*17f80*/  IMAD.MOV.U32 R7, RZ, RZ, -0x7fffffe0 ;  /* 0x80000020ff077424 */ /* 0x000fe200078e00ff */
[----:B------:R-:W-:Y:S01]  /*17f90*/  P2R R20, PR, RZ, 0x1 ;  /* 0x00000001ff147803 */ /* 0x000fe20000000000 */
[----:B------:R-:W-:-:S02]  /*17fa0*/  VIADD R10, R4, 0x280 ;  /* 0x00000280040a7836 */ /* 0x000fc40000000000 */
[----:B------:R-:W-:Y:S02]  /*17fb0*/  IMAD.MOV.U32 R11, RZ, RZ, -0x7fffffe0 ;  /* 0x80000020ff0b7424 */ /* 0x000fe400078e00ff */
[--C-:B------:R-:W-:Y:S02]  /*17fc0*/  IMAD.MOV.U32 R108, RZ, RZ, R25.reuse ;  /* 0x000000ffff6c7224 */ /* 0x100fe400078e0019 */
[--C-:B------:R-:W-:Y:S02]  /*17fd0*/  IMAD.MOV.U32 R110, RZ, RZ, R25.reuse ;  /* 0x000000ffff6e7224 */ /* 0x100fe400078e0019 */
[--C-:B------:R-:W-:Y:S02]  /*17fe0*/  IMAD.MOV.U32 R112, RZ, RZ, R25.reuse ;  /* 0x000000ffff707224 */ /* 0x100fe400078e0019 */
[--C-:B------:R-:W-:Y:S02]  /*17ff0*/  IMAD.MOV.U32 R114, RZ, RZ, R25.reuse ;  /* 0x000000ffff727224 */ /* 0x100fe400078e0019 */
[----:B------:R-:W-:-:S02]  /*18000*/  IMAD.MOV.U32 R116, RZ, RZ, R25 ;  /* 0x000000ffff747224 */ /* 0x000fc400078e0019 */
[----:B------:R-:W-:Y:S01]  /*18010*/  IMAD.MOV.U32 R118, RZ, RZ, R25 ;  /* 0x000000ffff767224 */ /* 0x000fe200078e0019 */
[----:B------:R-:W-:Y:S02]  /*18020*/  WARPGROUP.DEPBAR.LE gsb0, 0x0 ;  /* 0x00008000000079c5 */ /* 0x000fe40000010000 */
[----:B------:R-:W-:-:S06]  /*18030*/  WARPGROUP.ARRIVE ;  /* 0x00000000000079c5 */ /* 0x000fcc0000000000 */
[----:B------:R-:W-:Y:S01]  /*18040*/  QGMMA.64x32x32.F32.E4M3.E4M3 R76, gdesc[UR8], RZ, !UPT, gsb0 ;  /* 0x00600000084c79f3 */ /* 0x000fe2000c0008ff */
[----:B------:R-:W-:Y:S01]  /*18050*/  R2UR UR10, R8 ;  /* 0x00000000080a72ca */ /* 0x000fe200000e0000 */
[----:B------:R-:W-:Y:S01]  /*18060*/  UMOV UR8, UR28 ;  /* 0x0000001c00087c82 */ /* 0x000fe20008000000 */
[----:B------:R-:W-:Y:S01]  /*18070*/  R2UR UR11, R9 ;  /* 0x00000000090b72ca */ /* 0x000fe200000e0000 */
[----:B------:R-:W-:Y:S01]  /*18080*/  UMOV UR9, UR29 ;  /* 0x0000001d00097c82 */ /* 0x000fe20008000000 */
[----:B------:R-:W-:Y:S02]  /*18090*/  VIADD R8, R4, 0x102 ;  /* 0x0000010204087836 */ /* 0x000fe40000000000 */
[----:B------:R-:W-:Y:S01]  /*180a0*/  IMAD.MOV.U32 R9, RZ, RZ, -0x7fffffe0 ;  /* 0x80000020ff097424 */ /* 0x000fe200078e00ff */
[----:B------:R-:W-:Y:S02]  /*180b0*/  WARPGROUP.DEPBAR.LE gsb0, 0x0 ;  /* 0x00008000000079c5 */ /* 0x000fe40000010000 */
[----:B------:R-:W-:-:S06]  /*180c0*/  WARPGROUP.ARRIVE ;  /* 0x00000000000079c5 */ /* 0x000fcc0000000000 */
[----:B------:R-:W-:Y:S01]  /*180d0*/  QGMMA.64x32x32.F32.E4M3.E4M3 R60, gdesc[UR4], RZ, !UPT, gsb0 ;  /* 0x00600000043c79f3 */ /* 0x000fe2000c0008ff */
[----:B------:R-:W-:Y:S01]  /*180e0*/  R2UR UR6, R6 ;  /* 0x00000000060672ca */ /* 0x000fe200000e0000 */
[----:B------:R-:W-:Y:S01]  /*180f0*/  UMOV UR4, UR48 ;  /* 0x0000003000047c82 */ /* 0x000fe20008000000 */
[----:B------:R-:W-:Y:S01]  /*18100*/  R2UR UR7, R7 ;  /* 0x00000000070772ca */ /* 0x000fe200000e0000 */
[----:B------:R-:W-:Y:S01]  /*18110*/  UMOV UR5, UR49 ;  /* 0x0000003100057c82 */ /* 0x000fe20008000000 */
[----:B------:R-:W-:Y:S01]  /*18120*/  VIADD R6, R4, 0x182 ;  /* 0x0000018204067836 */ /* 0x000fe20000000000 */
[----:B------:R-:W-:Y:S01]  /*18130*/  MOV R7, 0x80000020 ;  /* 0x8000002000077802 */ /* 0x000fe20000000f00 */
        /* <DEDUP_REMOVED lines=10> */
[----:B------:R-:W-:Y:S01]  /*181e0*/  WARPGROUP.ARRIVE ;  /* 0x00000000000079c5 */ /* 0x000fe20000000000 */
[----:B--2---:R-:W-:-:S05]  /*181f0*/  IADD3 R157, R157, 0xa0, -R13 ;  /* 0x000000a09d9d7810 */ /* 0x004fca0007ffe80d */
[----:B------:R-:W-:Y:S01]  /*18200*/  QGMMA.64x32x32.F32.E4M3.E4M3 R28, gdesc[UR12], RZ, !UPT, gsb0 ;  /* 0x006000000c1c79f3 */ /* 0x000fe2000c0008ff */
[----:B------:R-:W-:Y:S01]  /*18210*/  UMOV UR12, UR48 ;  /* 0x00000030000c7c82 */ /* 0x000fe20008000000 */
[----:B------:R-:W-:Y:S01]  /*18220*/  UMOV UR13, UR49 ;  /* 0x00000031000d7c82 */ /* 0x000fe20008000000 */
[----:B------:R-:W-:Y:S02]  /*18230*/  WARPGROUP.DEPBAR.LE gsb0, 0x0 ;  /* 0x00008000000079c5 */ /* 0x000fe40000010000 */
[----:B------:R-:W-:-:S06]  /*18240*/  WARPGROUP.ARRIVE ;  /* 0x00000000000079c5 */ /* 0x000fcc0000000000 */
[----:B------:R-:W-:Y:S01]  /*18250*/  QGMMA.64x32x32.F32.E4M3.E4M3 R92, gdesc[UR48], R92, gsb0 ;  /* 0x00600000305c79f3 */ /* 0x000fe2000800085c */
[----:B------:R-:W-:Y:S01]  /*18260*/  R2UR UR50, R8 ;  /* 0x00000000083272ca */ /* 0x000fe200000e0000 */
[----:B------:R-:W-:Y:S01]  /*18270*/  VIADD R8, R4, 0x202 ;  /* 0x0000020204087836 */ /* 0x000fe20000000000 */
[----:B------:R-:W-:Y:S01]  /*18280*/  R2UR UR51, R9 ;  /* 0x00000000093372ca */ /* 0x000fe200000e0000 */
[----:B------:R-:W-:-:S03]  /*18290*/  IMAD.MOV.U32 R9, RZ, RZ, -0x7fffffe0 ;  /* 0x80000020ff097424 */ /* 0x000fc600078e00ff */
[----:B------:R-:W-:Y:S01]  /*182a0*/  R2UR UR14, R8 ;  /* 0x00000000080e72ca */ /* 0x000fe200000e0000 */
[----:B------:R-:W-:Y:S01]  /*182b0*/  VIADD R8, R4, 0x380 ;  /* 0x0000038004087836 */ /* 0x000fe20000000000 */
[----:B------:R-:W-:Y:S01]  /*182c0*/  R2UR UR15, R9 ;  /* 0x00000000090f72ca */ /* 0x000fe200000e0000 */
[----:B------:R-:W-:Y:S01]  /*182d0*/  IMAD.MOV.U32 R9, RZ, RZ, -0x7fffffe0 ;  /* 0x80000020ff097424 */ /* 0x000fe200078e00ff */
[----:B------:R-:W-:Y:S02]  /*182e0*/  WARPGROUP.DEPBAR.LE gsb0, 0x0 ;  /* 0x00008000000079c5 */ /* 0x000fe40000010000 */
[----:B------:R-:W-:-:S06]  /*182f0*/  WARPGROUP.ARRIVE ;  /* 0x00000000000079c5 */ /* 0x000fcc0000000000 */
[----:B------:R-:W-:Y:S01]  /*18300*/  QGMMA.64x32x32.F32.E4M3.E4M3 R76, gdesc[UR4], R76, gsb0 ;  /* 0x00600000044c79f3 */ /* 0x000fe2000800084c */
[----:B------:R-:W-:Y:S01]  /*18310*/  R2UR UR6, R10 ;  /* 0x000000000a0672ca */ /* 0x000fe200000e0000 */
[----:B------:R-:W-:Y:S01]  /*18320*/  UIADD3 UR4, UR28, 0x200, URZ ;  /* 0x000002001c047890 */ /* 0x000fe2000fffe03f */
[----:B------:R-:W-:Y:S01]  /*18330*/  R2UR UR7, R11 ;  /* 0x000000000b0772ca */ /* 0x000fe200000e0000 */
[----:B------:R-:W-:Y:S01]  /*18340*/  UMOV UR5, 0x80000020 ;  /* 0x8000002000057882 */ /* 0x000fe20000000000 */
[----:B------:R-:W-:Y:S01]  /*18350*/  VIADD R10, R4, 0x282 ;  /* 0x00000282040a7836 */ /* 0x000fe20000000000 */
[----:B------:R-:W-:Y:S01]  /*18360*/  UMOV UR17, UR5 ;  /* 0x0000000500117c82 */ /* 0x000fe20008000000 */
[----:B------:R-:W-:Y:S02]  /*18370*/  IMAD.MOV.U32 R11, RZ, RZ, -0x7fffffe0 ;  /* 0x80000020ff0b7424 */ /* 0x000fe400078e00ff */
[----:B------:R-:W-:Y:S01]  /*18380*/  UMOV UR16, UR4 ;  /* 0x0000000400107c82 */ /* 0x000fe20008000000 */
[----:B------:R-:W-:-:S02]  /*18390*/  WARPGROUP.DEPBAR.LE gsb0, 0x0 ;  /* 0x00008000000079c5 */ /* 0x000fc40000010000 */
[----:B------:R-:W-:-:S06]  /*183a0*/  WARPGROUP.ARRIVE ;  /* 0x00000000000079c5 */ /* 0x000fcc0000000000 */
[----:B------:R-:W-:Y:S03]  /*183b0*/  QGMMA.64x32x32.F32.E4M3.E4M3 R60, gdesc[UR48], R60, gsb0 ;  /* 0x00600000303c79f3 */ /* 0x000fe6000800083c */
[----:B------:R-:W-:Y:S02]  /*183c0*/  WARPGROUP.DEPBAR.LE gsb0, 0x0 ;  /* 0x00008000000079c5 */ /* 0x000fe40000010000 */
[----:B------:R-:W-:-:S06]  /*183d0*/  WARPGROUP.ARRIVE ;  /* 0x00000000000079c5 */ /* 0x000fcc0000000000 */
[----:B------:R-:W-:Y:S01]  /*183e0*/  QGMMA.64x32x32.F32.E4M3.E4M3 R44, gdesc[UR8], R44, gsb0 ;  /* 0x00600000082c79f3 */ /* 0x000fe2000800082c */
        /* <DEDUP_REMOVED lines=18> */
[----:B------:R-:W-:Y:S02]  /*18510*/  R2UR UR6, R8 ;  /* 0x00000000080672ca */ /* 0x000fe400000e0000 */
[----:B------:R-:W-:Y:S01]  /*18520*/  R2UR UR7, R9 ;  /* 0x00000000090772ca */ /* 0x000fe200000e0000 */
[----:B------:R-:W-:Y:S01]  /*18530*/  IMAD.MOV.U32 R9, RZ, RZ, -0x7fffffe0 ;  /* 0x80000020ff097424 */ /* 0x000fe200078e00ff */
[----:B------:R-:W-:-:S04]  /*18540*/  IADD3 R8, R4, 0x480, RZ ;  /* 0x0000048004087810 */ /* 0x000fc80007ffe0ff */
        /* <DEDUP_REMOVED lines=25> */
[----:B------:R-:W-:Y:S01]  /*186e0*/  IMAD.MOV.U32 R7, RZ, RZ, -0x7fffffe0 ;  /* 0x80000020ff077424 */ /* 0x000fe200078e00ff */
[----:B------:R-:W-:Y:S01]  /*186f0*/  IADD3 R6, R4, 0x402, RZ ;  /* 0x0000040204067810 */ /* 0x000fe20007ffe0ff */
[----:B------:R-:W-:Y:S02]  /*18700*/  WARPGROUP.DEPBAR.LE gsb0, 0x0 ;  /* 0x00008000000079c5 */ /* 0x000fe40000010000 */
[----:B------:R-:W-:-:S06]  /*18710*/  WARPGROUP.ARRIVE ;  /* 0x00000000000079c5 */ /* 0x000fcc0000000000 */
[----:B------:R-:W-:Y:S01]  /*18720*/  QGMMA.64x32x32.F32.E4M3.E4M3 R28, gdesc[UR16], R28, gsb0 ;  /* 0x00600000101c79f3 */ /* 0x000fe2000800081c */
        /* <DEDUP_REMOVED lines=26> */
[----:B------:R-:W-:Y:S02]  /*188d0*/  MOV R11, 0x80000020 ;  /* 0x80000020000b7802 */ /* 0x000fe40000000f00 */
        /* <DEDUP_REMOVED lines=30> */
[----:B------:R-:W-:Y:S01]  /*18ac0*/  IMAD R8, R148, -0xa0, R157 ;  /* 0xffffff6094087824 */ /* 0x000fe200078e029d */
[----:B------:R-:W-:-:S04]  /*18ad0*/  R2UR UR27, R9 ;  /* 0x00000000091b72ca */ /* 0x000fc800000e0000 */
[C---:B------:R-:W-:Y:S02]  /*18ae0*/  ISETP.GT.AND P4, PT, R8.reuse, RZ, PT ;  /* 0x000000ff0800720c */ /* 0x040fe40003f84270 */
[C---:B------:R-:W-:Y:S02]  /*18af0*/  ISETP.GT.AND P5, PT, R8.reuse, 0x1, PT ;  /* 0x000000010800780c */ /* 0x040fe40003fa4270 */
[C---:B------:R-:W-:Y:S02]  /*18b00*/  ISETP.GT.AND P2, PT, R8.reuse, 0x8, PT ;  /* 0x000000080800780c */ /* 0x040fe40003f44270 */
[C---:B------:R-:W-:Y:S02]  /*18b10*/  ISETP.GT.AND P3, PT, R8.reuse, 0x9, PT ;  /* 0x000000090800780c */ /* 0x040fe40003f64270 */
[C---:B------:R-:W-:Y:S02]  /*18b20*/  ISETP.GT.AND P6, PT, R8.reuse, 0x80, PT ;  /* 0x000000800800780c */ /* 0x040fe40003fc4270 */
[----:B------:R-:W-:-:S02]  /*18b30*/  ISETP.GT.AND P1, PT, R8, 0x81, PT ;  /* 0x000000810800780c */ /* 0x000fc40003f24270 */
[----:B------:R-:W-:Y:S01]  /*18b40*/  ISETP.GT.AND P0, PT, R8, 0x88, PT ;  /* 0x000000880800780c */ /* 0x000fe20003f04270 */
[----:B------:R-:W-:Y:S02]  /*18b50*/  WARPGROUP.DEPBAR.LE gsb0, 0x0 ;  /* 0x00008000000079c5 */ /* 0x000fe40000010000 */
[----:B------:R-:W-:-:S06]  /*18b60*/  WARPGROUP.ARRIVE ;  /* 0x00000000000079c5 */ /* 0x000fcc0000000000 */
[----:B------:R-:W-:Y:S01]  /*18b70*/  QGMMA.64x32x32.F32.E4M3.E4M3 R76, gdesc[UR16], R76, gsb0 ;  /* 0x00600000104c79f3 */ /* 0x000fe2000800084c */
[----:B------:R-:W-:Y:S01]  /*18b80*/  R2UR UR18, R10 ;  /* 0x000000000a1272ca */ /* 0x000fe200000e0000 */
[----:B------:R-:W-:Y:S01]  /*18b90*/  UIADD3 UR16, UR28, 0x402, URZ ;  /* 0x000004021c107890 */ /* 0x000fe2000fffe03f */
[----:B------:R-:W-:Y:S01]  /*18ba0*/  R2UR UR19, R11 ;  /* 0x000000000b1372ca */ /* 0x000fe200000e0000 */
[----:B------:R-:W-:Y:S01]  /*18bb0*/  UMOV UR17, 0x80000020 ;  /* 0x8000002000117882 */ /* 0x000fe20000000000 */
[----:B------:R-:W-:Y:S02]  /*18bc0*/  WARPGROUP.DEPBAR.LE gsb0, 0x0 ;  /* 0x00008000000079c5 */ /* 0x000fe40000010000 */
[----:B------:R-:W-:-:S06]  /*18bd0*/  WARPGROUP.ARRIVE ;  /* 0x00000000000079c5 */ /* 0x000fcc0000000000 */
[----:B------:R-:W-:Y:S03]  /*18be0*/  QGMMA.64x32x32.F32.E4M3.E4M3 R60, gdesc[UR12], R60, gsb0 ;  /* 0x006000000c3c79f3 */ /* 0x000fe6000800083c */
[----:B------:R-:W-:Y:S02]  /*18bf0*/  WARPGROUP.DEPBAR.LE gsb0, 0x0 ;  /* 0x00008000000079c5 */ /* 0x000fe40000010000 */
[----:B------:R-:W-:-:S06]  /*18c00*/  WARPGROUP.ARRIVE ;  /* 0x00000000000079c5 */ /* 0x000fcc0000000000 */
[----:B------:R-:W-:Y:S01]  /*18c10*/  QGMMA.64x32x32.F32.E4M3.E4M3 R44, gdesc[UR20], R44, gsb0 ;  /* 0x00600000142c79f3 */ /* 0x000fe2000800082c */
[----:B------:R-:W-:Y:S01]  /*18c20*/  R2UR UR23, R5 ;  /* 0x00000000051772ca */ /* 0x000fe200000e0000 */
[----:B------:R-:W-:Y:S01]  /*18c30*/  UMOV UR20, UR16 ;  /* 0x0000001000147c82 */ /* 0x000fe20008000000 */
[----:B------:R-:W-:Y:S01]  /*18c40*/  UMOV UR21, UR17 ;  /* 0x0000001100157c82 */ /* 0x000fe20008000000 */
[----:B------:R-:W-:Y:S02]  /*18c50*/  WARPGROUP.DEPBAR.LE gsb0, 0x0 ;  /* 0x00008000000079c5 */ /* 0x000fe40000010000 */
[----:B------:R-:W-:-:S06]  /*18c60*/  WARPGROUP.ARRIVE ;  /* 0x00000000000079c5 */ /* 0x000fcc0000000000 */
[----:B------:R-:W-:Y:S03]  /*18c70*/  QGMMA.64x32x32.F32.E4M3.E4M3 R28, gdesc[UR24], R28, gsb0 ;  /* 0x00600000181c79f3 */ /* 0x000fe6000800081c */
[----:B------:R-:W-:Y:S02]  /*18c80*/  WARPGROUP.DEPBAR.LE gsb0, 0x0 ;  /* 0x00008000000079c5 */ /* 0x000fe40000010000 */
[----:B------:R-:W-:-:S06]  /*18c90*/  WARPGROUP.ARRIVE ;  /* 0x00000000000079c5 */ /* 0x000fcc0000000000 */
[----:B------:R-:W-:Y:S01]  /*18ca0*/  QGMMA.64x32x32.F32.E4M3.E4M3 R92, gdesc[UR16], R92, gsb0 ;  /* 0x00600000105c79f3 */ /* 0x000fe2000800085c */
[----:B------:R-:W-:Y:S01]  /*18cb0*/  R2UR UR18, R6 ;  /* 0x00000000061272ca */ /* 0x000fe200000e0000 */
[----:B------:R-:W-:Y:S01]  /*18cc0*/  VIADD R6, R4, 0x602 ;  /* 0x0000060204067836 */ /* 0x000fe20000000000 */
[----:B------:R-:W-:Y:S01]  /*18cd0*/  R2UR UR19, R7 ;  /* 0x00000000071372ca */ /* 0x000fe200000e0000 */
[----:B------:R-:W-:Y:S01]  /*18ce0*/  IMAD.MOV.U32 R7, RZ, RZ, -0x7fffffe0 ;  /* 0x80000020ff077424 */ /* 0x000fe200078e00ff */
[----:B------:R-:W-:Y:S02]  /*18cf0*/  WARPGROUP.DEPBAR.LE gsb0, 0x0 ;  /* 0x00008000000079c5 */ /* 0x000fe40000010000 */
[----:B------:R-:W-:Y:S01]  /*18d00*/  WARPGROUP.ARRIVE ;  /* 0x00000000000079c5 */ /* 0x000fe20000000000 */
[----:B------:R-:W-:Y:S01]  /*18d10*/  FSEL R11, R92, -INF , P4 ;  /* 0xff8000005c0b7808 */ /* 0x000fe20002000000 */
[----:B------:R-:W-:Y:S01]  /*18d20*/  IMAD.MOV.U32 R92, RZ, RZ, R25 ;  /* 0x000000ffff5c7224 */ /* 0x000fe200078e0019 */
[----:B------:R-:W-:-:S02]  /*18d30*/  FSEL R93, R93, -INF , P5 ;  /* 0xff8000005d5d7808 */ /* 0x000fc40002800000 */
[----:B------:R-:W-:-:S04]  /*18d40*/  FSEL R21, R96, -INF , P2 ;  /* 0xff80000060157808 */ /* 0x000fc80001000000 */
[----:B------:R-:W-:Y:S01]  /*18d50*/  QGMMA.64x32x32.F32.E4M3.E4M3 R76, gdesc[UR16], R76, gsb0 ;  /* 0x00600000104c79f3 */ /* 0x000fe2000800084c */
[----:B------:R-:W-:Y:S01]  /*18d60*/  R2UR UR18, R6 ;  /* 0x00000000061272ca */ /* 0x000fe200000e0000 */
[C---:B------:R-:W-:Y:S01]  /*18d70*/  VIADD R6, R4.reuse, 0x682 ;  /* 0x0000068204067836 */ /* 0x040fe20000000000 */
[----:B------:R-:W-:Y:S01]  /*18d80*/  R2UR UR19, R7 ;  /* 0x00000000071372ca */ /* 0x000fe200000e0000 */
[----:B------:R-:W-:Y:S01]  /*18d90*/  IMAD.MOV.U32 R7, RZ, RZ, -0x7fffffe0 ;  /* 0x80000020ff077424 */ /* 0x000fe200078e00ff */
[----:B------:R-:W-:Y:S01]  /*18da0*/  FMNMX.FTZ R10, R11, R93, !PT ;  /* 0x0000005d0b0a7209 */ /* 0x000fe20007810000 */
[----:B------:R-:W-:Y:S01]  /*18db0*/  VIADD R4, R4, 0x702 ;  /* 0x0000070204047836 */ /* 0x000fe20000000000 */
[----:B------:R-:W-:Y:S01]  /*18dc0*/  FSEL R3, R94, -INF , P4 ;  /* 0xff8000005e037808 */ /* 0x000fe20002000000 */
[--C-:B------:R-:W-:Y:S01]  /*18dd0*/  IMAD.MOV.U32 R94, RZ, RZ, R25.reuse ;  /* 0x000000ffff5e7224 */ /* 0x100fe200078e0019 */
[----:B------:R-:W-:Y:S01]  /*18de0*/  ISETP.GT.AND P4, PT, R8, 0x10, PT ;  /* 0x000000100800780c */ /* 0x000fe20003f84270 */
[----:B------:R-:W-:Y:S01]  /*18df0*/  IMAD.MOV.U32 R96, RZ, RZ, R25 ;  /* 0x000000ffff607224 */ /* 0x000fe200078e0019 */
[----:B------:R-:W-:-:S02]  /*18e00*/  FSEL R97, R97, -INF , P3 ;  /* 0xff80000061617808 */ /* 0x000fc40001800000 */
[----:B------:R-:W-:Y:S02]  /*18e10*/  FMNMX.FTZ R10, R21, R10, !PT ;  /* 0x0000000a150a7209 */ /* 0x000fe40007810000 */
[----:B------:R-:W-:Y:S02]  /*18e20*/  FSEL R95, R95, -INF , P5 ;  /* 0xff8000005f5f7808 */ /* 0x000fe40002800000 */
[----:B------:R-:W-:Y:S02]  /*18e30*/  ISETP.GT.AND P5, PT, R8, 0x11, PT ;  /* 0x000000110800780c */ /* 0x000fe40003fa4270 */
[----:B------:R-:W-:Y:S01]  /*18e40*/  FSEL R27, R100, -INF , P4 ;  /* 0xff800000641b7808 */ /* 0x000fe20002000000 */
[--C-:B------:R-:W-:Y:S01]  /*18e50*/  IMAD.MOV.U32 R100, RZ, RZ, R25.reuse ;  /* 0x000000ffff647224 */ /* 0x100fe200078e0019 */
[----:B------:R-:W-:Y:S02]  /*18e60*/  FMNMX.FTZ R10, R97, R10, !PT ;  /* 0x0000000a610a7209 */ /* 0x000fe40007810000 */
[----:B------:R-:W-:Y:S01]  /*18e70*/  FSEL R9, R98, -INF , P2 ;  /* 0xff80000062097808 */ /* 0x000fe20001000000 */
[----:B------:R-:W-:Y:S01]  /*18e80*/  IMAD.MOV.U32 R98, RZ, RZ, R25 ;  /* 0x000000ffff627224 */ /* 0x000fe200078e0019 */
        /* <DEDUP_REMOVED lines=9> */
[----:B------:R-:W-:Y:S02]  /*18f20*/  FSEL R105, R105, -INF , P3 ;  /* 0xff80000069697808 */ /* 0x000fe40001800000 */
[----:B------:R-:W-:Y:S02]  /*18f30*/  ISETP.GT.AND P5, PT, R8, 0x20, PT ;  /* 0x000000200800780c */ /* 0x000fe40003fa4270 */
[----:B------:R-:W-:Y:S02]  /*18f40*/  FMNMX.FTZ R10, R109, R10, !PT ;  /* 0x0000000a6d0a7209 */ /* 0x000fe40007810000 */
[----:B------:R-:W-:Y:S01]  /*18f50*/  FSEL R13, R102, -INF , P4 ;  /* 0xff800000660d7808 */ /* 0x000fe20002000000 */
[----:B------:R-:W-:Y:S01]  /*18f60*/  IMAD.MOV.U32 R102, RZ, RZ, R25 ;  /* 0x000000ffff667224 */ /* 0x000fe200078e0019 */
[----:B------:R-:W-:-:S02]  /*18f70*/  ISETP.GT.AND P4, PT, R8, 0x21, PT ;  /* 0x000000210800780c */ /* 0x000fc40003f84270 */
[----:B------:R-:W-:Y:S02]  /*18f80*/  FMNMX.FTZ R10, R105, R10, !PT ;  /* 0x0000000a690a7209 */ /* 0x000fe40007810000 */
[----:B------:R-:W-:Y:S02]  /*18f90*/  FSEL R107, R107, -INF , P3 ;  /* 0xff8000006b6b7808 */ /* 0x000fe40001800000 */
[----:B------:R-:W-:Y:S02]  /*18fa0*/  ISETP.GT.AND P3, PT, R8, 0x28, PT ;  /* 0x000000280800780c */ /* 0x000fe40003f64270 */
[----:B------:R-:W-:Y:S01]  /*18fb0*/  FSEL R15, R106, -INF , P2 ;  /* 0xff8000006a0f7808 */ /* 0x000fe20001000000 */
[--C-:B------:R-:W-:Y:S01]  /*18fc0*/  IMAD.MOV.U32 R106, RZ, RZ, R25.reuse ;  /* 0x000000ffff6a7224 */ /* 0x100fe200078e0019 */
[----:B------:R-:W-:Y:S01]  /*18fd0*/  ISETP.GT.AND P2, PT, R8, 0x29, PT ;  /* 0x000000290800780c */ /* 0x000fe20003f44270 */
[----:B------:R-:W-:Y:S02]  /*18fe0*/  WARPGROUP.DEPBAR.LE gsb0, 0x0 ;  /* 0x00008000000079c5 */ /* 0x000fe40000010000 */
[----:B------:R-:W-:Y:S01]  /*18ff0*/  WARPGROUP.ARRIVE ;  /* 0x00000000000079c5 */ /* 0x000fe20000000000 */
[----:B------:R-:W-:Y:S01]  /*19000*/  FSEL R111, R76, -INF , P5 ;  /* 0xff8000004c6f7808 */ /* 0x000fe20002800000 */
[----:B------:R-:W-:Y:S01]  /*19010*/  IMAD.MOV.U32 R76, RZ, RZ, R25 ;  /* 0x000000ffff4c7224 */ /* 0x000fe200078e0019 */
[----:B------:R-:W-:-:S02]  /*19020*/  FSEL R77, R77, -INF , P4 ;  /* 0xff8000004d4d7808 */ /* 0x000fc40002000000 */
[----:B------:R-:W-:Y:S01]  /*19030*/  FMNMX.FTZ R10, R111, R10, !PT ;  /* 0x0000000a6f0a7209 */ /* 0x000fe20007810000 */
[----:B------:R-:W-:Y:S01]  /*19040*/  QGMMA.64x32x32.F32.E4M3.E4M3 R60, gdesc[UR16], R60, gsb0 ;  /* 0x00600000103c79f3 */ /* 0x000fe2000800083c */
[----:B------:R-:W-:Y:S02]  /*19050*/  R2UR UR18, R6 ;  /* 0x00000000061272ca */ /* 0x000fe400000e0000 */
[----:B------:R-:W-:Y:S02]  /*19060*/  R2UR UR19, R7 ;  /* 0x00000000071372ca */ /* 0x000fe400000e0000 */
        /* <DEDUP_REMOVED lines=13> */
[----:B------:R-:W-:Y:S01]  /*19140*/  FSEL R7, R82, -INF , P3 ;  /* 0xff80000052077808 */ /* 0x000fe20001800000 */
[----:B------:R-:W-:Y:S01]  /*19150*/  IMAD.MOV.U32 R82, RZ, RZ, R25 ;  /* 0x000000ffff527224 */ /* 0x000fe200078e0019 */
[----:B------:R-:W-:Y:S02]  /*19160*/  ISETP.GT.AND P3, PT, R8, 0x38, PT ;  /* 0x000000380800780c */ /* 0x000fe40003f64270 */
[----:B------:R-:W-:Y:S02]  /*19170*/  FSEL R119, R85, -INF , P4 ;  /* 0xff80000055777808 */ /* 0x000fe40002000000 */
[----:B------:R-:W-:Y:S02]  /*19180*/  FMNMX.FTZ R10, R117, R10, !PT ;  /* 0x0000000a750a7209 */ /* 0x000fe40007810000 */
[----:B------:R-:W-:Y:S02]  /*19190*/  R2UR UR22, R4 ;  /* 0x00000000041672ca */ /* 0x000fe400000e0000 */
[----:B------:R-:W-:-:S02]  /*191a0*/  FSEL R83, R83, -INF , P2 ;  /* 0xff80000053537808 */ /* 0x000fc40001000000 */
[----:B------:R-:W-:Y:S02]  /*191b0*/  ISETP.GT.AND P2, PT, R8, 0x39, PT ;  /* 0x000000390800780c */ /* 0x000fe40003f44270 */
[----:B------:R-:W-:Y:S01]  /*191c0*/  FSEL R121, R88, -INF , P3 ;  /* 0xff80000058797808 */ /* 0x000fe20001800000 */
[--C-:B------:R-:W-:Y:S01]  /*191d0*/  IMAD.MOV.U32 R88, RZ, RZ, R25.reuse ;  /* 0x000000ffff587224 */ /* 0x100fe200078e0019 */
[----:B------:R-:W-:Y:S02]  /*191e0*/  FMNMX.FTZ R10, R119, R10, !PT ;  /* 0x0000000a770a7209 */ /* 0x000fe40007810000 */
[----:B------:R-:W-:Y:S01]  /*191f0*/  FSEL R81, R86, -INF , P5 ;  /* 0xff80000056517808 */ /* 0x000fe20002800000 */
[----:B------:R-:W-:Y:S01]  /*19200*/  IMAD.MOV.U32 R86, RZ, RZ, R25 ;  /* 0x000000ffff567224 */ /* 0x000fe200078e0019 */
[----:B------:R-:W-:Y:S02]  /*19210*/  ISETP.GT.AND P5, PT, R8, 0x40, PT ;  /* 0x000000400800780c */ /* 0x000fe40003fa4270 */
[----:B------:R-:W-:-:S02]  /*19220*/  FSEL R123, R89, -INF , P2 ;  /* 0xff800000597b7808 */ /* 0x000fc40001000000 */
[----:B------:R-:W-:Y:S02]  /*19230*/  FMNMX.FTZ R10, R121, R10, !PT ;  /* 0x0000000a790a7209 */ /* 0x000fe40007810000 */
[----:B------:R-:W-:Y:S02]  /*19240*/  FSEL R87, R87, -INF , P4 ;  /* 0xff80000057577808 */ /* 0x000fe40002000000 */
[----:B------:R-:W-:Y:S02]  /*19250*/  ISETP.GT.AND P4, PT, R8, 0x41, PT ;  /* 0x000000410800780c */ /* 0x000fe40003f84270 */
[----:B------:R-:W-:Y:S02]  /*19260*/  FMNMX.FTZ R10, R123, R10, !PT ;  /* 0x0000000a7b0a7209 */ /* 0x000fe40007810000 */
[----:B------:R-:W-:Y:S01]  /*19270*/  FSEL R85, R90, -INF , P3 ;  /* 0xff8000005a557808 */ /* 0x000fe20001800000 */
[----:B------:R-:W-:Y:S01]  /*19280*/  IMAD.MOV.U32 R90, RZ, RZ, R25 ;  /* 0x000000ffff5a7224 */ /* 0x000fe200078e0019 */
        /* <DEDUP_REMOVED lines=25> */
[----:B------:R-:W-:Y:S01]  /*19420*/  FSEL R137, R72, -INF , P3 ;  /* 0xff80000048897808 */ /* 0x000fe20001800000 */
[----:B------:R-:W-:Y:S01]  /*19430*/  IMAD.MOV.U32 R72, RZ, RZ, R25 ;  /* 0x000000ffff487224 */ /* 0x000fe200078e0019 */
[----:B------:R-:W-:Y:S02]  /*19440*/  FMNMX.FTZ R10, R135, R10, !PT ;  /* 0x0000000a870a7209 */ /* 0x000fe40007810000 */
[----:B------:R-:W-:-:S02]  /*19450*/  FSEL R69, R70, -INF , P5 ;  /* 0xff80000046457808 */ /* 0x000fc40002800000 */
[C---:B------:R-:W-:Y:S02]  /*19460*/  ISETP.GT.AND P5, PT, R8.reuse, 0x60, PT ;  /* 0x000000600800780c */ /* 0x040fe40003fa4270 */
[----:B------:R-:W-:Y:S02]  /*19470*/  FSEL R147, R73, -INF , P2 ;  /* 0xff80000049937808 */ /* 0x000fe40001000000 */
[----:B------:R-:W-:Y:S02]  /*19480*/  FMNMX.FTZ R10, R137, R10, !PT ;  /* 0x0000000a890a7209 */ /* 0x000fe40007810000 */
[----:B------:R-:W-:Y:S02]  /*19490*/  FSEL R71, R71, -INF , P4 ;  /* 0xff80000047477808 */ /* 0x000fe40002000000 */
[----:B------:R-:W-:Y:S02]  /*194a0*/  ISETP.GT.AND P4, PT, R8, 0x61, PT ;  /* 0x000000610800780c */ /* 0x000fe40003f84270 */
[----:B------:R-:W-:-:S02]  /*194b0*/  FMNMX.FTZ R10, R147, R10, !PT ;  /* 0x0000000a930a7209 */ /* 0x000fc40007810000 */
[----:B------:R-:W-:Y:S01]  /*194c0*/  FSEL R73, R74, -INF , P3 ;  /* 0xff8000004a497808 */ /* 0x000fe20001800000 */
[----:B------:R-:W-:Y:S01]  /*194d0*/  IMAD.MOV.U32 R74, RZ, RZ, R25 ;  /* 0x000000ffff4a7224 */ /* 0x000fe200078e0019 */
[----:B------:R-:W-:Y:S02]  /*194e0*/  ISETP.GT.AND P3, PT, R8, 0x68, PT ;  /* 0x000000680800780c */ /* 0x000fe40003f64270 */
[----:B------:R-:W-:Y:S01]  /*194f0*/  FSEL R75, R75, -INF , P2 ;  /* 0xff8000004b4b7808 */ /* 0x000fe20001000000 */
[----:B------:R-:W-:Y:S02]  /*19500*/  WARPGROUP.DEPBAR.LE gsb0, 0x0 ;  /* 0x00008000000079c5 */ /* 0x000fe40000010000 */
[----:B------:R-:W-:Y:S01]  /*19510*/  WARPGROUP.ARRIVE ;  /* 0x00000000000079c5 */ /* 0x000fe20000000000 */
[----:B------:R-:W-:Y:S02]  /*19520*/  FSEL R143, R44, -INF , P5 ;  /* 0xff8000002c8f7808 */ /* 0x000fe40002800000 */
[----:B------:R-:W-:-:S02]  /*19530*/  FSEL R139, R45, -INF , P4 ;  /* 0xff8000002d8b7808 */ /* 0x000fc40002000000 */
[----:B------:R-:W-:Y:S01]  /*19540*/  FMNMX.FTZ R10, R143, R10, !PT ;  /* 0x0000000a8f0a7209 */ /* 0x000fe20007810000 */
[----:B------:R-:W-:Y:S01]  /*19550*/  QGMMA.64x32x32.F32.E4M3.E4M3 R28, gdesc[UR20], R28, gsb0 ;  /* 0x00600000141c79f3 */ /* 0x000fe2000800081c */
        /* <DEDUP_REMOVED lines=12> */
[C---:B------:R-:W-:Y:S02]  /*19620*/  ISETP.GT.AND P3, PT, R8.reuse, 0x78, PT ;  /* 0x000000780800780c */ /* 0x040fe40003f64270 */
[----:B------:R-:W-:Y:S02]  /*19630*/  FSEL R151, R53, -INF , P4 ;  /* 0xff80000035977808 */ /* 0x000fe40002000000 */
[----:B------:R-:W-:Y:S02]  /*19640*/  FMNMX.FTZ R10, R149, R10, !PT ;  /* 0x0000000a950a7209 */ /* 0x000fe40007810000 */
[----:B------:R-:W-:Y:S02]  /*19650*/  FSEL R51, R51, -INF , P2 ;  /* 0xff80000033337808 */ /* 0x000fe40001000000 */
[----:B------:R-:W-:-:S02]  /*19660*/  ISETP.GT.AND P2, PT, R8, 0x79, PT ;  /* 0x000000790800780c */ /* 0x000fc40003f44270 */
[----:B------:R-:W-:Y:S02]  /*19670*/  FSEL R153, R56, -INF , P3 ;  /* 0xff80000038997808 */ /* 0x000fe40001800000 */
[----:B------:R-:W-:Y:S02]  /*19680*/  FMNMX.FTZ R10, R151, R10, !PT ;  /* 0x0000000a970a7209 */ /* 0x000fe40007810000 */
[----:B------:R-:W-:Y:S02]  /*19690*/  FSEL R155, R57, -INF , P2 ;  /* 0xff800000399b7808 */ /* 0x000fe40001000000 */
[----:B------:R-:W-:Y:S02]  /*196a0*/  FMNMX.FTZ R10, R153, R10, !PT ;  /* 0x0000000a990a7209 */ /* 0x000fe40007810000 */
[----:B------:R-:W-:Y:S02]  /*196b0*/  FSEL R59, R59, -INF , P2 ;  /* 0xff8000003b3b7808 */ /* 0x000fe40001000000 */
[----:B------:R-:W-:-:S02]  /*196c0*/  FMNMX.FTZ R10, R155, R10, !PT ;  /* 0x0000000a9b0a7209 */ /* 0x000fc40007810000 */
[----:B------:R-:W-:Y:S02]  /*196d0*/  ISETP.GT.AND P2, PT, R8, 0x89, PT ;  /* 0x000000890800780c */ /* 0x000fe40003f44270 */
[----:B------:R-:W-:Y:S02]  /*196e0*/  FSEL R57, R58, -INF , P3 ;  /* 0xff8000003a397808 */ /* 0x000fe40001800000 */
[C---:B------:R-:W-:Y:S02]  /*196f0*/  ISETP.GT.AND P3, PT, R8.reuse, 0x90, PT ;  /* 0x000000900800780c */ /* 0x040fe40003f64270 */
[----:B------:R-:W-:Y:S02]  /*19700*/  FSEL R55, R55, -INF , P4 ;  /* 0xff80000037377808 */ /* 0x000fe40002000000 */
[----:B------:R-:W-:Y:S02]  /*19710*/  ISETP.GT.AND P4, PT, R8, 0x91, PT ;  /* 0x000000910800780c */ /* 0x000fe40003f84270 */
[----:B------:R-:W-:-:S02]  /*19720*/  FSEL R53, R54, -INF , P5 ;  /* 0xff80000036357808 */ /* 0x000fc40002800000 */
[----:B------:R-:W-:Y:S01]  /*19730*/  ISETP.GT.AND P5, PT, R8, 0x98, PT ;  /* 0x000000980800780c */ /* 0x000fe20003fa4270 */
[----:B------:R-:W-:Y:S02]  /*19740*/  WARPGROUP.DEPBAR.LE gsb0, 0x0 ;  /* 0x00008000000079c5 */ /* 0x000fe40000010000 */
[----:B------:R-:W-:Y:S02]  /*19750*/  FSEL R157, R28, -INF , P6 ;  /* 0xff8000001c9d7808 */ /* 0x000fe40003000000 */
        /* <DEDUP_REMOVED lines=12> */
[----:B------:R-:W-:Y:S02]  /*19820*/  ISETP.GT.AND P6, PT, R8, 0x99, PT ;  /* 0x000000990800780c */ /* 0x000fe40003fc4270 */
[----:B------:R-:W-:Y:S02]  /*19830*/  FMNMX.FTZ R4, R163, R4, !PT ;  /* 0x00000004a3047209 */ /* 0x000fe40007810000 */
[----:B------:R-:W-:Y:S02]  /*19840*/  FSEL R161, R41, -INF , P6 ;  /* 0xff80000029a17808 */ /* 0x000fe40003000000 */
[----:B------:R-:W-:-:S02]  /*19850*/  P2R R44, PR, RZ, 0x2 ;  /* 0x00000002ff2c7803 */ /* 0x000fc40000000000 */
[----:B------:R-:W-:Y:S02]  /*19860*/  FMNMX.FTZ R4, R161, R4, !PT ;  /* 0x00000004a1047209 */ /* 0x000fe40007810000 */
[----:B------:R-:W-:Y:S02]  /*19870*/  ISETP.GT.AND P1, PT, R8, 0x80, PT ;  /* 0x000000800800780c */ /* 0x000fe40003f24270 */
[----:B------:R-:W-:Y:S01]  /*19880*/  FMNMX.FTZ R8, R3, R95, !PT ;  /* 0x0000005f03087209 */ /* 0x000fe20007810000 */
[----:B------:R-:W0:Y:S01]  /*19890*/  SHFL.BFLY PT, R29, R4, 0x2, 0x1f ;  /* 0x0c401f00041d7f89 */ /* 0x000e2200000e0000 */
[----:B------:R-:W-:Y:S02]  /*198a0*/  P2R R28, PR, RZ, 0x1 ;  /* 0x00000001ff1c7803 */ /* 0x000fe40000000000 */
[----:B------:R-:W-:Y:S02]  /*198b0*/  FMNMX.FTZ R8, R9, R8, !PT ;  /* 0x0000000809087209 */ /* 0x000fe40007810000 */
[----:B------:R-:W-:-:S02]  /*198c0*/  FSEL R35, R35, -INF , P2 ;  /* 0xff80000023237808 */ /* 0x000fc40001000000 */
[----:B------:R-:W-:Y:S02]  /*198d0*/  FMNMX.FTZ R8, R99, R8, !PT ;  /* 0x0000000863087209 */ /* 0x000fe40007810000 */
[----:B------:R-:W-:Y:S02]  /*198e0*/  FSEL R43, R43, -INF , P6 ;  /* 0xff8000002b2b7808 */ /* 0x000fe40003000000 */
[----:B------:R-:W-:-:S04]  /*198f0*/  FMNMX.FTZ R8, R13, R8, !PT ;  /* 0x000000080d087209 */ /* 0x000fc80007810000 */
[----:B------:R-:W-:-:S04]  /*19900*/  FMNMX.FTZ R8, R103, R8, !PT ;  /* 0x0000000867087209 */ /* 0x000fc80007810000 */
[----:B------:R-:W-:Y:S02]  /*19910*/  FMNMX.FTZ R8, R15, R8, !PT ;  /* 0x000000080f087209 */ /* 0x000fe40007810000 */
[----:B0-----:R-:W-:-:S05]  /*19920*/  FMNMX.FTZ R6, R4, R29, !PT ;  /* 0x0000001d04067209 */ /* 0x001fca0007810000 */
[----:B------:R-:W0:Y:S02]  /*19930*/  SHFL.BFLY PT, R29, R6, 0x1, 0x1f ;  /* 0x0c201f00061d7f89 */ /* 0x000e2400000e0000 */
[----:B0-----:R-:W-:Y:S02]  /*19940*/  FMNMX.FTZ R10, R6, R29, !PT ;  /* 0x0000001d060a7209 */ /* 0x001fe40007810000 */
[----:B------:R-:W-:Y:S02]  /*19950*/  FSEL R29, R30, -INF , P1 ;  /* 0xff8000001e1d7808 */ /* 0x000fe40000800000 */
[----:B------:R-:W-:Y:S01]  /*19960*/  ISETP.NE.AND P1, PT, R44, RZ, PT ;  /* 0x000000ff2c00720c */ /* 0x000fe20003f25270 */
[----:B------:R-:W-:-:S01]  /*19970*/  FFMA.FTZ R165, R2, R10, -8 ;  /* 0xc100000002a57423 */ /* 0x000fc2000001000a */
[----:B------:R-:W-:Y:S02]  /*19980*/  FSETP.NEU.FTZ.AND P0, PT, R10, -INF , PT ;  /* 0xff8000000a00780b */ /* 0x000fe40003f1d000 */
[----:B------:R-:W-:-:S02]  /*19990*/  FSEL R31, R31, -INF , P1 ;  /* 0xff8000001f1f7808 */ /* 0x000fc40000800000 */
[----:B------:R-:W-:Y:S02]  /*199a0*/  ISETP.NE.AND P1, PT, R12, RZ, PT ;  /* 0x000000ff0c00720c */ /* 0x000fe40003f25270 */
[----:B------:R-:W-:Y:S02]  /*199b0*/  FMNMX.FTZ R12, R107, R8, !PT ;  /* 0x000000086b0c7209 */ /* 0x000fe40007810000 */
[----:B------:R-:W-:Y:S02]  /*199c0*/  FSEL R165, R165, RZ, P0 ;  /* 0x000000ffa5a57208 */ /* 0x000fe40000000000 */
[----:B------:R-:W-:Y:S02]  /*199d0*/  FMNMX.FTZ R12, R5, R12, !PT ;  /* 0x0000000c050c7209 */ /* 0x000fe40007810000 */
[----:B------:R-:W-:Y:S01]  /*199e0*/  ISETP.NE.AND P0, PT, R28, RZ, PT ;  /* 0x000000ff1c00720c */ /* 0x000fe20003f05270 */
[----:B------:R-:W-:-:S01]  /*199f0*/  FFMA.FTZ R113, R2, R113, -R165 ;  /* 0x0000007102717223 */ /* 0x000fc200000108a5 */
[----:B------:R-:W-:Y:S01]  /*19a00*/  FMNMX.FTZ R12, R79, R12, !PT ;  /* 0x0000000c4f0c7209 */ /* 0x000fe20007810000 */
[----:B------:R-:W-:-:S01]  /*19a10*/  FFMA.FTZ R37, R2, R93, -R165 ;  /* 0x0000005d02257223 */ /* 0x000fc200000108a5 */
[----:B------:R-:W-:Y:S01]  /*19a20*/  FSEL R33, R34, -INF , P0 ;  /* 0xff80000022217808 */ /* 0x000fe20000000000 */
[----:B------:R0:W-:Y:S01]  /*19a30*/  MUFU.EX2 R8, R113 ;  /* 0x0000007100087308 */ /* 0x0001e20000000800 */
[----:B------:R-:W-:Y:S01]  /*19a40*/  FMNMX.FTZ R12, R7, R12, !PT ;  /* 0x0000000c070c7209 */ /* 0x000fe20007810000 */
[--C-:B------:R-:W-:Y:S01]  /*19a50*/  FFMA.FTZ R93, R2, R115, -R165.reuse ;  /* 0x00000073025d7223 */ /* 0x100fe200000108a5 */
[----:B------:R-:W-:Y:S01]  /*19a60*/  ISETP.NE.AND P0, PT, R20, RZ, PT ;  /* 0x000000ff1400720c */ /* 0x000fe20003f05270 */
[C-C-:B------:R-:W-:Y:S01]  /*19a70*/  FFMA.FTZ R206, R2.reuse, R117, -R165.reuse ;  /* 0x0000007502ce7223 */ /* 0x140fe200000108a5 */
[----:B------:R-:W-:Y:S01]  /*19a80*/  FMNMX.FTZ R12, R83, R12, !PT ;  /* 0x0000000c530c7209 */ /* 0x000fe20007810000 */
[C-C-:B------:R-:W-:Y:S01]  /*19a90*/  FFMA.FTZ R200, R2.reuse, R11, -R165.reuse ;  /* 0x0000000b02c87223 */ /* 0x140fe200000108a5 */
[----:B------:R-:W-:Y:S01]  /*19aa0*/  FSEL R115, R39, -INF , P4 ;  /* 0xff80000027737808 */ /* 0x000fe20002000000 */
[C-C-:B------:R-:W-:Y:S01]  /*19ab0*/  FFMA.FTZ R208, R2.reuse, R127, -R165.reuse ;  /* 0x0000007f02d07223 */ /* 0x140fe200000108a5 */
[----:B------:R-:W-:Y:S01]  /*19ac0*/  FMNMX.FTZ R12, R81, R12, !PT ;  /* 0x0000000c510c7209 */ /* 0x000fe20007810000 */
[--C-:B------:R-:W-:Y:S01]  /*19ad0*/  FFMA.FTZ R127, R2, R32, -R165.reuse ;  /* 0x00000020027f7223 */ /* 0x100fe200000108a5 */
[----:B0-----:R-:W-:Y:S01]  /*19ae0*/  FSEL R113, R38, -INF , P3 ;  /* 0xff80000026717808 */ /* 0x001fe20001800000 */
[C-C-:B------:R-:W-:Y:S01]  /*19af0*/  FFMA.FTZ R32, R2.reuse, R26, -R165.reuse ;  /* 0x0000001a02207223 */ /* 0x140fe200000108a5 */
[----:B------:R-:W-:Y:S01]  /*19b00*/  FMNMX.FTZ R12, R87, R12, !PT ;  /* 0x0000000c570c7209 */ /* 0x000fe20007810000 */
[--C-:B------:R-:W-:Y:S01]  /*19b10*/  FFMA.FTZ R26, R2, R36, -R165.reuse ;  /* 0x00000024021a7223 */ /* 0x100fe200000108a5 */
[----:B------:R-:W-:Y:S01]  /*19b20*/  FSEL R117, R42, -INF , P5 ;  /* 0xff8000002a757808 */ /* 0x000fe20002800000 */
[C-C-:B------:R-:W-:Y:S01]  /*19b30*/  FFMA.FTZ R4, R2.reuse, R21, -R165.reuse ;  /* 0x0000001502047223 */ /* 0x140fe200000108a5 */
[----:B------:R-:W-:Y:S01]  /*19b40*/  FMNMX.FTZ R12, R85, R12, !PT ;  /* 0x0000000c550c7209 */ /* 0x000fe20007810000 */
[----:B------:R-:W-:Y:S01]  /*19b50*/  MUFU.EX2 R200, R200 ;  /* 0x000000c800c87308 */ /* 0x000fe20000000800 */
[----:B------:R-:W-:-:S01]  /*19b60*/  FFMA.FTZ R21, R2, R97, -R165 ;  /* 0x0000006102157223 */ /* 0x000fc200000108a5 */
[C-C-:B------:R-:W-:Y:S01]  /*19b70*/  FFMA.FTZ R202, R2.reuse, R27, -R165.reuse ;  /* 0x0000001b02ca7223 */ /* 0x140fe200000108a5 */
[----:B------:R-:W-:Y:S01]  /*19b80*/  FMNMX.FTZ R20, R91, R12, !PT ;  /* 0x0000000c5b147209 */ /* 0x000fe20007810000 */
[C-C-:B------:R-:W-:Y:S01]  /*19b90*/  FFMA.FTZ R27, R2.reuse, R101, -R165.reuse ;  /* 0x00000065021b7223 */ /* 0x140fe200000108a5 */
[----:B------:R-:W-:-:S01]  /*19ba0*/  FFMA.FTZ R6, R2, R109, -R165 ;  /* 0x0000006d02067223 */ /* 0x000fc200000108a5 */
[C-C-:B------:R-:W-:Y:S01]  /*19bb0*/  FFMA.FTZ R89, R2.reuse, R105, -R165.reuse ;  /* 0x0000006902597223 */ /* 0x140fe200000108a5 */
[----:B------:R-:W-:Y:S01]  /*19bc0*/  FMNMX.FTZ R20, R61, R20, !PT ;  /* 0x000000143d147209 */ /* 0x000fe20007810000 */
[----:B------:R-:W0:Y:S01]  /*19bd0*/  MUFU.EX2 R37, R37 ;  /* 0x0000002500257308 */ /* 0x000e220000000800 */
[----:B------:R-:W-:-:S01]  /*19be0*/  FFMA.FTZ R204, R2, R111, -R165 ;  /* 0x0000006f02cc7223 */ /* 0x000fc200000108a5 */
[C-C-:B------:R-:W-:Y:S01]  /*19bf0*/  FFMA.FTZ R41, R2.reuse, R77, -R165.reuse ;  /* 0x0000004d02297223 */ /* 0x140fe200000108a5 */
[----:B------:R-:W-:Y:S01]  /*19c00*/  FMNMX.FTZ R20, R63, R20, !PT ;  /* 0x000000143f147209 */ /* 0x000fe20007810000 */
[C-C-:B------:R-:W-:Y:S01]  /*19c10*/  FFMA.FTZ R77, R2.reuse, R119, -R165.reuse ;  /* 0x00000077024d7223 */ /* 0x140fe200000108a5 */
[----:B------:R-:W-:-:S01]  /*19c20*/  FFMA.FTZ R121, R2, R121, -R165 ;  /* 0x0000007902797223 */ /* 0x000fc200000108a5 */
[C-C-:B------:R-:W-:Y:S01]  /*19c30*/  FFMA.FTZ R101, R2.reuse, R123, -R165.reuse ;  /* 0x0000007b02657223 */ /* 0x140fe200000108a5 */
[----:B------:R-:W-:Y:S01]  /*19c40*/  FMNMX.FTZ R20, R65, R20, !PT ;  /* 0x0000001441147209 */ /* 0x000fe20007810000 */
[----:B------:R-:W1:Y:S01]  /*19c50*/  MUFU.EX2 R4, R4 ;  /* 0x0000000400047308 */ /* 0x000e620000000800 */
[----:B------:R-:W-:-:S01]  /*19c60*/  FFMA.FTZ R97, R2, R125, -R165 ;  /* 0x0000007d02617223 */ /* 0x000fc200000108a5 */
[C-C-:B------:R-:W-:Y:S01]  /*19c70*/  FFMA.FTZ R129, R2.reuse, R129, -R165.reuse ;  /* 0x0000008102817223 */ /* 0x140fe200000108a5 */
[----:B------:R-:W-:Y:S01]  /*19c80*/  FMNMX.FTZ R20, R67, R20, !PT ;  /* 0x0000001443147209 */ /* 0x000fe20007810000 */
[C-C-:B------:R-:W-:Y:S01]  /*19c90*/  FFMA.FTZ R109, R2.reuse, R131, -R165.reuse ;  /* 0x00000083026d7223 */ /* 0x140fe200000108a5 */
[----:B------:R-:W-:-:S01]  /*19ca0*/  FFMA.FTZ R210, R2, R133, -R165 ;  /* 0x0000008502d27223 */ /* 0x000fc200000108a5 */
[C-C-:B------:R-:W-:Y:S01]  /*19cb0*/  FFMA.FTZ R105, R2.reuse, R135, -R165.reuse ;  /* 0x0000008702697223 */ /* 0x140fe200000108a5 */
[----:B------:R-:W-:Y:S01]  /*19cc0*/  FMNMX.FTZ R20, R69, R20, !PT ;  /* 0x0000001445147209 */ /* 0x000fe20007810000 */
[----:B------:R-:W2:Y:S01]  /*19cd0*/  MUFU.EX2 R21, R21 ;  /* 0x0000001500157308 */ /* 0x000ea20000000800 */
[----:B------:R-:W-:-:S01]  /*19ce0*/  FFMA.FTZ R137, R2, R137, -R165 ;  /* 0x0000008902897223 */ /* 0x000fc200000108a5 */
[C-C-:B------:R-:W-:Y:S01]  /*19cf0*/  FFMA.FTZ R111, R2.reuse, R147, -R165.reuse ;  /* 0x00000093026f7223 */ /* 0x140fe200000108a5 */
[----:B------:R-:W-:Y:S01]  /*19d00*/  FMNMX.FTZ R20, R71, R20, !PT ;  /* 0x0000001447147209 */ /* 0x000fe20007810000 */
[C-C-:B------:R-:W-:Y:S01]  /*19d10*/  FFMA.FTZ R212, R2.reuse, R143, -R165.reuse ;  /* 0x0000008f02d47223 */ /* 0x140fe200000108a5 */
[----:B------:R-:W-:-:S01]  /*19d20*/  FFMA.FTZ R39, R2, R139, -R165 ;  /* 0x0000008b02277223 */ /* 0x000fc200000108a5 */
[C-C-:B------:R-:W-:Y:S01]  /*19d30*/  FFMA.FTZ R141, R2.reuse, R141, -R165.reuse ;  /* 0x0000008d028d7223 */ /* 0x140fe200000108a5 */
[----:B------:R-:W-:Y:S01]  /*19d40*/  FMNMX.FTZ R20, R73, R20, !PT ;  /* 0x0000001449147209 */ /* 0x000fe20007810000 */
[----:B------:R-:W3:Y:S01]  /*19d50*/  MUFU.EX2 R202, R202 ;  /* 0x000000ca00ca7308 */ /* 0x000ee20000000800 */
[----:B------:R-:W-:-:S01]  /*19d60*/  FFMA.FTZ R119, R2, R145, -R165 ;  /* 0x0000009102777223 */ /* 0x000fc200000108a5 */
[C-C-:B------:R-:W-:Y:S01]  /*19d70*/  FFMA.FTZ R214, R2.reuse, R149, -R165.reuse ;  /* 0x0000009502d67223 */ /* 0x140fe200000108a5 */
[----:B------:R-:W-:Y:S01]  /*19d80*/  FMNMX.FTZ R28, R75, R20, !PT ;  /* 0x000000144b1c7209 */ /* 0x000fe20007810000 */
[C-C-:B------:R-:W-:Y:S01]  /*19d90*/  FFMA.FTZ R34, R2.reuse, R153, -R165.reuse ;  /* 0x0000009902227223 */ /* 0x140fe200000108a5 */
[----:B------:R-:W-:-:S01]  /*19da0*/  FFMA.FTZ R123, R2, R155, -R165 ;  /* 0x0000009b027b7223 */ /* 0x000fc200000108a5 */
[C-C-:B------:R-:W-:Y:S01]  /*19db0*/  FFMA.FTZ R125, R2.reuse, R159, -R165.reuse ;  /* 0x0000009f027d7223 */ /* 0x140fe200000108a5 */
[----:B------:R-:W-:Y:S01]  /*19dc0*/  FMNMX.FTZ R28, R45, R28, !PT ;  /* 0x0000001c2d1c7209 */ /* 0x000fe20007810000 */
[----:B------:R-:W-:Y:S01]  /*19dd0*/  MUFU.EX2 R27, R27 ;  /* 0x0000001b001b7308 */ /* 0x000fe20000000800 */
[----:B------:R-:W-:-:S02]  /*19de0*/  FFMA.FTZ R131, R2, R161, -R165 ;  /* 0x000000a102837223 */ /* 0x000fc400000108a5 */
        /* <DEDUP_REMOVED lines=22> */
[----:B------:R-:W4:Y:S01]  /*19f50*/  SHFL.BFLY PT, R38, R11, 0x2, 0x1f ;  /* 0x0c401f000b267f89 */ /* 0x000f2200000e0000 */
[----:B------:R5:W-:Y:S08]  /*19f60*/  MUFU.EX2 R12, R121 ;  /* 0x00000079000c7308 */ /* 0x000bf00000000800 */
[----:B------:R-:W-:Y:S01]  /*19f70*/  MUFU.EX2 R101, R101 ;  /* 0x0000006500657308 */ /* 0x000fe20000000800 */
[----:B-----5:R-:W-:-:S07]  /*19f80*/  FFMA.FTZ R121, R2, R151, -R165 ;  /* 0x0000009702797223 */ /* 0x020fce00000108a5 */
[----:B------:R-:W-:Y:S01]  /*19f90*/  MUFU.EX2 R208, R208 ;  /* 0x000000d000d07308 */ /* 0x000fe20000000800 */
[----:B----4-:R-:W-:-:S07]  /*19fa0*/  FMNMX.FTZ R40, R11, R38, !PT ;  /* 0x000000260b287209 */ /* 0x010fce0007810000 */
[----:B------:R-:W-:Y:S01]  /*19fb0*/  MUFU.EX2 R97, R97 ;  /* 0x0000006100617308 */ /* 0x000fe20000000800 */
[----:B------:R-:W-:-:S01]  /*19fc0*/  FFMA.FTZ R38, R2, R157, -R165 ;  /* 0x0000009d02267223 */ /* 0x000fc200000108a5 */
[----:B------:R-:W4:Y:S06]  /*19fd0*/  SHFL.BFLY PT, R11, R40, 0x1, 0x1f ;  /* 0x0c201f00280b7f89 */ /* 0x000f2c00000e0000 */
[----:B------:R5:W-:Y:S08]  /*19fe0*/  MUFU.EX2 R20, R129 ;  /* 0x0000008100147308 */ /* 0x000bf00000000800 */
[----:B------:R-:W-:Y:S01]  /*19ff0*/  MUFU.EX2 R109, R109 ;  /* 0x0000006d006d7308 */ /* 0x000fe20000000800 */
[----:B-----5:R-:W-:-:S01]  /*1a000*/  FFMA.FTZ R129, R2, R24, -R165 ;  /* 0x0000001802817223 */ /* 0x020fc200000108a5 */
[----:B------:R-:W-:-:S06]  /*1a010*/  FFMA.FTZ R24, R2, R163, -R165 ;  /* 0x000000a302187223 */ /* 0x000fcc00000108a5 */
[----:B------:R-:W-:Y:S01]  /*1a020*/  MUFU.EX2 R210, R210 ;  /* 0x000000d200d27308 */ /* 0x000fe20000000800 */
[----:B----4-:R-:W-:-:S04]  /*1a030*/  FMNMX.FTZ R11, R40, R11, !PT ;  /* 0x0000000b280b7209 */ /* 0x010fc80007810000 */
[----:B------:R-:W-:Y:S01]  /*1a040*/  FSETP.NEU.FTZ.AND P2, PT, R11, -INF , PT ;  /* 0xff8000000b00780b */ /* 0x000fe20003f5d000 */
[----:B------:R-:W-:-:S02]  /*1a050*/  FFMA.FTZ R40, R2, R11, -8 ;  /* 0xc100000002287423 */ /* 0x000fc4000001000b */
[----:B------:R-:W-:Y:S03]  /*1a060*/  MUFU.EX2 R105, R105 ;  /* 0x0000006900697308 */ /* 0x000fe60000000800 */
[----:B------:R-:W-:-:S05]  /*1a070*/  FSEL R40, R40, RZ, P2 ;  /* 0x000000ff28287208 */ /* 0x000fca0001000000 */
        /* <DEDUP_REMOVED lines=10> */
[----:B------:R-:W-:Y:S01]  /*1a120*/  FFMA.FTZ R63, R2, R67, -R40 ;  /* 0x00000043023f7223 */ /* 0x000fe20000010828 */
[----:B0-----:R-:W-:-:S01]  /*1a130*/  FADD.FTZ R67, R200, R37 ;  /* 0x00000025c8437221 */ /* 0x001fc20000010000 */
[C-C-:B------:R-:W-:Y:S01]  /*1a140*/  FFMA.FTZ R52, R2.reuse, R107, -R40.reuse ;  /* 0x0000006b02347223 */ /* 0x140fe20000010828 */
[----:B------:R-:W-:-:S01]  /*1a150*/  FFMA.FTZ R5, R2, R5, -R40 ;  /* 0x0000000502057223 */ /* 0x000fc20000010828 */
[----:B------:R-:W-:Y:S01]  /*1a160*/  FFMA.FTZ R54, R2, R69, -R40 ;  /* 0x0000004502367223 */ /* 0x000fe20000010828 */
[----:B-1----:R-:W-:-:S01]  /*1a170*/  FADD.FTZ R66, R4, R67 ;  /* 0x0000004304427221 */ /* 0x002fc20000010000 */
[----:B------:R-:W0:Y:S01]  /*1a180*/  MUFU.EX2 R36, R36 ;  /* 0x0000002400247308 */ /* 0x000e220000000800 */
[----:B------:R-:W-:-:S01]  /*1a190*/  FFMA.FTZ R44, R2, R79, -R40 ;  /* 0x0000004f022c7223 */ /* 0x000fc20000010828 */
[----:B------:R-:W-:Y:S01]  /*1a1a0*/  FFMA.FTZ R56, R2, R7, -R40 ;  /* 0x0000000702387223 */ /* 0x000fe20000010828 */
[----:B--2---:R-:W-:-:S01]  /*1a1b0*/  FADD.FTZ R69, R21, R66 ;  /* 0x0000004215457221 */ /* 0x004fc20000010000 */
[C-C-:B------:R-:W-:Y:S01]  /*1a1c0*/  FFMA.FTZ R79, R2.reuse, R83, -R40.reuse ;  /* 0x00000053024f7223 */ /* 0x140fe20000010828 */
[----:B------:R-:W-:-:S01]  /*1a1d0*/  FFMA.FTZ R7, R2, R81, -R40 ;  /* 0x0000005102077223 */ /* 0x000fc20000010828 */
[----:B------:R-:W-:Y:S01]  /*1a1e0*/  FFMA.FTZ R48, R2, R87, -R40 ;  /* 0x0000005702307223 */ /* 0x000fe20000010828 */
[----:B---3--:R-:W-:-:S01]  /*1a1f0*/  FADD.FTZ R68, R202, R69 ;  /* 0x00000045ca447221 */ /* 0x008fc20000010000 */
[----:B------:R-:W1:Y:S01]  /*1a200*/  MUFU.EX2 R9, R9 ;  /* 0x0000000900097308 */ /* 0x000e620000000800 */
        /* <DEDUP_REMOVED lines=8> */
[----:B0-----:R-:W-:-:S01]  /*1a290*/  FADD.FTZ R64, R201, R36 ;  /* 0x00000024c9407221 */ /* 0x001fc20000010000 */
[C-C-:B------:R-:W-:Y:S01]  /*1a2a0*/  FFMA.FTZ R65, R2.reuse, R75, -R40.reuse ;  /* 0x0000004b02417223 */ /* 0x140fe20000010828 */
[----:B------:R-:W-:-:S01]  /*1a2b0*/  FFMA.FTZ R53, R2, R53, -R40 ;  /* 0x0000003502357223 */ /* 0x000fc20000010828 */
[C-C-:B------:R-:W-:Y:S01]  /*1a2c0*/  FFMA.FTZ R57, R2.reuse, R57, -R40.reuse ;  /* 0x0000003902397223 */ /* 0x140fe20000010828 */
[----:B------:R-:W-:-:S01]  /*1a2d0*/  FFMA.FTZ R59, R2, R59, -R40 ;  /* 0x0000003b023b7223 */ /* 0x000fc20000010828 */
[C-C-:B------:R-:W-:Y:S01]  /*1a2e0*/  FFMA.FTZ R31, R2.reuse, R31, -R40.reuse ;  /* 0x0000001f021f7223 */ /* 0x140fe20000010828 */
[----:B------:R-:W-:-:S01]  /*1a2f0*/  FFMA.FTZ R33, R2, R33, -R40 ;  /* 0x0000002102217223 */ /* 0x000fc20000010828 */
[----:B------:R-:W0:Y:S01]  /*1a300*/  MUFU.EX2 R3, R3 ;  /* 0x0000000300037308 */ /* 0x000e220000000800 */
[----:B-1----:R-:W-:-:S01]  /*1a310*/  FADD.FTZ R67, R9, R64 ;  /* 0x0000004009437221 */ /* 0x002fc20000010000 */
[----:B------:R-:W-:Y:S01]  /*1a320*/  FFMA.FTZ R64, R2, R45, -R40 ;  /* 0x0000002d02407223 */ /* 0x000fe20000010828 */
[----:B------:R-:W-:-:S02]  /*1a330*/  @!P1 VIADD R45, R0, 0x33440 ;  /* 0x00033440002d9836 */ /* 0x000fc40000000000 */
[C-C-:B------:R-:W-:Y:S01]  /*1a340*/  FFMA.FTZ R35, R2.reuse, R35, -R40.reuse ;  /* 0x0000002302237223 */ /* 0x140fe20000010828 */
[----:B------:R-:W-:-:S01]  /*1a350*/  FFMA.FTZ R113, R2, R113, -R40 ;  /* 0x0000007102717223 */ /* 0x000fc20000010828 */
[C-C-:B------:R-:W-:Y:S01]  /*1a360*/  FFMA.FTZ R115, R2.reuse, R115, -R40.reuse ;  /* 0x0000007302737223 */ /* 0x140fe20000010828 */
[----:B------:R-:W-:-:S01]  /*1a370*/  FFMA.FTZ R117, R2, R117, -R40 ;  /* 0x0000007502757223 */ /* 0x000fc20000010828 */
[----:B------:R-:W1:Y:S01]  /*1a380*/  MUFU.EX2 R42, R42 ;  /* 0x0000002a002a7308 */ /* 0x000e620000000800 */
[----:B--2---:R-:W-:-:S01]  /*1a390*/  FADD.FTZ R66, R46, R67 ;  /* 0x000000432e427221 */ /* 0x004fc20000010000 */
[----:B------:R-:W-:Y:S01]  /*1a3a0*/  @!P1 PRMT R45, RZ, 0x654, R45 ;  /* 0x00000654ff2d9816 */ /* 0x000fe2000000002d */
[--C-:B------:R-:W-:Y:S01]  /*1a3b0*/  IMAD.MOV.U32 R69, RZ, RZ, R25.reuse ;  /* 0x000000ffff457224 */ /* 0x100fe200078e0019 */
[----:B------:R-:W-:Y:S01]  /*1a3c0*/  F2FP.SATFINITE.E4M3.F32.PACK_AB_MERGE_C R46, R46, R9, RZ ;  /* 0x000000092e2e723e */ /* 0x000fe200048070ff */
[----:B------:R-:W-:Y:S01]  /*1a3d0*/  IMAD.MOV.U32 R73, RZ, RZ, R25 ;  /* 0x000000ffff497224 */ /* 0x000fe200078e0019 */
[----:B------:R2:W-:Y:S01]  /*1a3e0*/  @!P1 SYNCS.ARRIVE.TRANS64.RED.A1T0 RZ, [R45+URZ], RZ ;  /* 0x000000ff2dff99a7 */ /* 0x0005e2000810043f */
[----:B------:R-:W-:Y:S01]  /*1a3f0*/  MOV R71, R25 ;  /* 0x0000001900477202 */ /* 0x000fe20000000f00 */
[----:B------:R-:W3:Y:S01]  /*1a400*/  MUFU.EX2 R15, R15 ;  /* 0x0000000f000f7308 */ /* 0x000ee20000000800 */
[----:B0-----:R-:W-:-:S01]  /*1a410*/  FADD.FTZ R67, R3, R66 ;  /* 0x0000004203437221 */ /* 0x001fc20000010000 */
[----:B------:R-:W-:Y:S01]  /*1a420*/  FFMA.FTZ R66, R2, R47, -R40 ;  /* 0x0000002f02427223 */ /* 0x000fe20000010828 */
[----:B------:R-:W-:-:S01]  /*1a430*/  FADD.FTZ R47, R27, R68 ;  /* 0x000000441b2f7221 */ /* 0x000fc20000010000 */
[----:B------:R-:W-:Y:S01]  /*1a440*/  F2FP.SATFINITE.E4M3.F32.PACK_AB_MERGE_C R201, R36, R201, R46 ;  /* 0x000000c924c9723e */ /* 0x000fe2000480702e */
[----:B------:R-:W-:Y:S01]  /*1a450*/  IMAD.MOV.U32 R36, RZ, RZ, R25 ;  /* 0x000000ffff247224 */ /* 0x000fe200078e0019 */
[----:B------:R-:W-:Y:S01]  /*1a460*/  MOV R87, R25 ;  /* 0x0000001900577202 */ /* 0x000fe20000000f00 */
[----:B------:R-:W-:-:S01]  /*1a470*/  FADD.FTZ R70, R6, R47 ;  /* 0x0000002f06467221 */ /* 0x000fc20000010000 */
[----:B------:R-:W0:Y:S01]  /*1a480*/  MUFU.EX2 R52, R52 ;  /* 0x0000003400347308 */ /* 0x000e220000000800 */
[----:B-1----:R-:W-:-:S01]  /*1a490*/  FADD.FTZ R68, R42, R67 ;  /* 0x000000432a447221 */ /* 0x002fc20000010000 */
[----:B------:R-:W-:Y:S01]  /*1a4a0*/  FFMA.FTZ R47, R2, R49, -R40 ;  /* 0x00000031022f7223 */ /* 0x000fe20000010828 */
[----:B------:R-:W-:-:S01]  /*1a4b0*/  FADD.FTZ R67, R89, R70 ;  /* 0x0000004659437221 */ /* 0x000fc20000010000 */
[----:B------:R-:W-:Y:S01]  /*1a4c0*/  F2FP.SATFINITE.E4M3.F32.PACK_AB_MERGE_C R89, R89, R6, RZ ;  /* 0x000000065959723e */ /* 0x000fe200048070ff */
[----:B------:R-:W-:Y:S01]  /*1a4d0*/  IMAD.MOV.U32 R46, RZ, RZ, R25 ;  /* 0x000000ffff2e7224 */ /* 0x000fe200078e0019 */
[----:B------:R-:W-:Y:S01]  /*1a4e0*/  MOV R95, R25 ;  /* 0x00000019005f7202 */ /* 0x000fe20000000f00 */
[----:B------:R-:W-:-:S01]  /*1a4f0*/  FADD.FTZ R70, R204, R67 ;  /* 0x00000043cc467221 */ /* 0x000fc20000010000 */
[----:B------:R-:W1:Y:S01]  /*1a500*/  MUFU.EX2 R5, R5 ;  /* 0x0000000500057308 */ /* 0x000e620000000800 */
[----:B---3--:R-:W-:-:S01]  /*1a510*/  FADD.FTZ R49, R15, R68 ;  /* 0x000000440f317221 */ /* 0x008fc20000010000 */
[----:B------:R-:W-:Y:S01]  /*1a520*/  F2FP.SATFINITE.E4M3.F32.PACK_AB_MERGE_C R202, R27, R202, R89 ;  /* 0x000000ca1bca723e */ /* 0x000fe20004807059 */
[--C-:B------:R-:W-:Y:S01]  /*1a530*/  IMAD.MOV.U32 R27, RZ, RZ, R25.reuse ;  /* 0x000000ffff1b7224 */ /* 0x100fe200078e0019 */
[----:B------:R-:W-:Y:S01]  /*1a540*/  MOV R103, R25 ;  /* 0x0000001900677202 */ /* 0x000fe20000000f00 */
[----:B------:R-:W-:-:S02]  /*1a550*/  IMAD.MOV.U32 R75, RZ, RZ, R25 ;  /* 0x000000ffff4b7224 */ /* 0x000fc400078e0019 */
[----:B------:R-:W-:Y:S01]  /*1a560*/  IMAD.MOV.U32 R83, RZ, RZ, R25 ;  /* 0x000000ffff537224 */ /* 0x000fe200078e0019 */
[----:B------:R-:W3:Y:S01]  /*1a570*/  MUFU.EX2 R44, R44 ;  /* 0x0000002c002c7308 */ /* 0x000ee20000000800 */
[----:B0-----:R-:W-:-:S01]  /*1a580*/  FADD.FTZ R68, R52, R49 ;  /* 0x0000003134447221 */ /* 0x001fc20000010000 */
[----:B------:R-:W-:Y:S01]  /*1a590*/  F2FP.SATFINITE.E4M3.F32.PACK_AB_MERGE_C R203, R52, R15, RZ ;  /* 0x0000000f34cb723e */ /* 0x000fe200048070ff */
[--C-:B------:R-:W-:Y:S02]  /*1a5a0*/  IMAD.MOV.U32 R52, RZ, RZ, R25.reuse ;  /* 0x000000ffff347224 */ /* 0x100fe400078e0019 */
[----:B------:R-:W-:Y:S01]  /*1a5b0*/  IMAD.MOV.U32 R85, RZ, RZ, R25 ;  /* 0x000000ffff557224 */ /* 0x000fe200078e0019 */
[----:B------:R-:W-:Y:S01]  /*1a5c0*/  F2FP.SATFINITE.E4M3.F32.PACK_AB_MERGE_C R203, R42, R3, R203 ;  /* 0x000000032acb723e */ /* 0x000fe200048070cb */
[----:B------:R-:W-:Y:S01]  /*1a5d0*/  IMAD.MOV.U32 R42, RZ, RZ, R25 ;  /* 0x000000ffff2a7224 */ /* 0x000fe200078e0019 */
[----:B------:R-:W-:Y:S01]  /*1a5e0*/  MUFU.EX2 R56, R56 ;  /* 0x0000003800387308 */ /* 0x000fe20000000800 */
[----:B-1----:R-:W-:-:S01]  /*1a5f0*/  FADD.FTZ R49, R5, R68 ;  /* 0x0000004405317221 */ /* 0x002fc20000010000 */
[----:B------:R-:W-:-:S02]  /*1a600*/  IMAD.MOV.U32 R89, RZ, RZ, R25 ;  /* 0x000000ffff597224 */ /* 0x000fc400078e0019 */
[--C-:B------:R-:W-:Y:S02]  /*1a610*/  IMAD.MOV.U32 R91, RZ, RZ, R25.reuse ;  /* 0x000000ffff5b7224 */ /* 0x100fe400078e0019 */
[----:B------:R-:W-:Y:S02]  /*1a620*/  IMAD.MOV.U32 R99, RZ, RZ, R25 ;  /* 0x000000ffff637224 */ /* 0x000fe400078e0019 */
[----:B------:R-:W0:Y:S01]  /*1a630*/  MUFU.EX2 R79, R79 ;  /* 0x0000004f004f7308 */ /* 0x000e220000000800 */
[----:B---3--:R-:W-:-:S01]  /*1a640*/  FADD.FTZ R67, R44, R49 ;  /* 0x000000312c437221 */ /* 0x008fc20000010000 */
[----:B------:R-:W-:Y:S01]  /*1a650*/  FFMA.FTZ R49, R2, R29, -R40 ;  /* 0x0000001d02317223 */ /* 0x000fe20000010828 */
[----:B------:R-:W-:-:S05]  /*1a660*/  IMAD.MOV.U32 R107, RZ, RZ, R25 ;  /* 0x000000ffff6b7224 */ /* 0x000fca00078e0019 */
[----:B------:R-:W-:Y:S08]  /*1a670*/  MUFU.EX2 R7, R7 ;  /* 0x0000000700077308 */ /* 0x000ff00000000800 */
[----:B------:R1:W-:Y:S01]  /*1a680*/  MUFU.EX2 R0, R64 ;  /* 0x0000004000007308 */ /* 0x0003e20000000800 */
[----:B0-----:R-:W-:-:S04]  /*1a690*/  F2FP.SATFINITE.E4M3.F32.PACK_AB_MERGE_C R205, R79, R56, RZ ;  /* 0x000000384fcd723e */ /* 0x001fc800048070ff */
[----:B------:R-:W-:Y:S01]  /*1a6a0*/  F2FP.SATFINITE.E4M3.F32.PACK_AB_MERGE_C R205, R44, R5, R205 ;  /* 0x000000052ccd723e */ /* 0x000fe200048070cd */
[----:B------:R-:W-:Y:S02]  /*1a6b0*/  IMAD.MOV.U32 R44, RZ, RZ, R25 ;  /* 0x000000ffff2c7224 */ /* 0x000fe400078e0019 */
[----:B------:R-:W-:Y:S01]  /*1a6c0*/  MUFU.EX2 R48, R48 ;  /* 0x0000003000307308 */ /* 0x000fe20000000800 */
[----:B-1----:R-:W-:-:S01]  /*1a6d0*/  FFMA.FTZ R64, R2, R55, -R40 ;  /* 0x0000003702407223 */ /* 0x002fc20000010828 */
[----:B------:R-:W-:Y:S01]  /*1a6e0*/  FADD.FTZ R55, R41, R70 ;  /* 0x0000004629377221 */ /* 0x000fe20000010000 */
[----:B------:R-:W-:-:S01]  /*1a6f0*/  FADD.FTZ R70, R56, R67 ;  /* 0x0000004338467221 */ /* 0x000fc20000010000 */
[----:B------:R-:W-:Y:S01]  /*1a700*/  FFMA.FTZ R40, R2, R43, -R40 ;  /* 0x0000002b02287223 */ /* 0x000fe20000010828 */
[----:B------:R-:W-:Y:S02]  /*1a710*/  IMAD.MOV.U32 R56, RZ, RZ, R25 ;  /* 0x000000ffff387224 */ /* 0x000fe400078e0019 */
[----:B------:R-:W-:Y:S01]  /*1a720*/  FADD.FTZ R68, R8, R55 ;  /* 0x0000003708447221 */ /* 0x000fe20000010000 */
[----:B------:R-:W-:-:S01]  /*1a730*/  FADD.FTZ R70, R79, R70 ;  /* 0x000000464f467221 */ /* 0x000fc20000010000 */
[----:B------:R-:W-:Y:S01]  /*1a740*/  MUFU.EX2 R58, R58 ;  /* 0x0000003a003a7308 */ /* 0x000fe20000000800 */
[----:B------:R-:W-:-:S02]  /*1a750*/  IMAD.MOV.U32 R67, RZ, RZ, R25 ;  /* 0x000000ffff437224 */ /* 0x000fc400078e0019 */
[C---:B------:R-:W-:Y:S01]  /*1a760*/  FADD.FTZ R55, R93.reuse, R68 ;  /* 0x000000445d377221 */ /* 0x040fe20000010000 */
[----:B------:R-:W-:Y:S02]  /*1a770*/  F2FP.SATFINITE.E4M3.F32.PACK_AB_MERGE_C R93, R93, R8, RZ ;  /* 0x000000085d5d723e */ /* 0x000fe400048070ff */
[----:B------:R-:W-:Y:S01]  /*1a780*/  MOV R79, R25 ;  /* 0x00000019004f7202 */ /* 0x000fe20000000f00 */
[----:B------:R-:W-:-:S01]  /*1a790*/  FADD.FTZ R68, R206, R55 ;  /* 0x00000037ce447221 */ /* 0x000fc20000010000 */
[----:B------:R-:W-:Y:S01]  /*1a7a0*/  F2FP.SATFINITE.E4M3.F32.PACK_AB_MERGE_C R204, R41, R204, R93 ;  /* 0x000000cc29cc723e */ /* 0x000fe2000480705d */
[----:B------:R-:W0:Y:S01]  /*1a7b0*/  MUFU.EX2 R81, R81 ;  /* 0x0000005100517308 */ /* 0x000e220000000800 */
[--C-:B------:R-:W-:Y:S02]  /*1a7c0*/  IMAD.MOV.U32 R41, RZ, RZ, R25.reuse ;  /* 0x000000ffff297224 */ /* 0x100fe400078e0019 */
[----:B------:R-:W-:Y:S01]  /*1a7d0*/  FADD.FTZ R55, R77, R68 ;  /* 0x000000444d377221 */ /* 0x000fe20000010000 */
[----:B------:R-:W-:-:S03]  /*1a7e0*/  IMAD.MOV.U32 R93, RZ, RZ, R25 ;  /* 0x000000ffff5d7224 */ /* 0x000fc600078e0019 */
[----:B------:R-:W-:Y:S01]  /*1a7f0*/  FADD.FTZ R68, R12, R55 ;  /* 0x000000370c447221 */ /* 0x000fe20000010000 */
[----:B------:R-:W-:Y:S01]  /*1a800*/  MOV R55, R25 ;  /* 0x0000001900377202 */ /* 0x000fe20000000f00 */
[----:B--2---:R-:W-:Y:S02]  /*1a810*/  MUFU.EX2 R45, R66 ;  /* 0x00000042002d7308 */ /* 0x004fe40000000800 */
[----:B------:R-:W-:-:S01]  /*1a820*/  FADD.FTZ R43, R101, R68 ;  /* 0x00000044652b7221 */ /* 0x000fc20000010000 */
[----:B------:R-:W-:Y:S01]  /*1a830*/  F2FP.SATFINITE.E4M3.F32.PACK_AB_MERGE_C R101, R101, R12, RZ ;  /* 0x0000000c6565723e */ /* 0x000fe200048070ff */
[----:B------:R-:W-:-:S03]  /*1a840*/  IMAD.MOV.U32 R68, RZ, RZ, R25 ;  /* 0x000000ffff447224 */ /* 0x000fc600078e0019 */
[----:B------:R-:W-:Y:S01]  /*1a850*/  F2FP.SATFINITE.E4M3.F32.PACK_AB_MERGE_C R206, R77, R206, R101 ;  /* 0x000000ce4dce723e */ /* 0x000fe20004807065 */
[----:B------:R-:W1:Y:S01]  /*1a860*/  MUFU.EX2 R13, R13 ;  /* 0x0000000d000d7308 */ /* 0x000e620000000800 */
[----:B0-----:R-:W-:Y:S01]  /*1a870*/  F2FP.SATFINITE.E4M3.F32.PACK_AB_MERGE_C R207, R81, R58, RZ ;  /* 0x0000003a51cf723e */ /* 0x001fe200048070ff */
[--C-:B------:R-:W-:Y:S02]  /*1a880*/  IMAD.MOV.U32 R77, RZ, RZ, R25.reuse ;  /* 0x000000ffff4d7224 */ /* 0x100fe400078e0019 */
[----:B------:R-:W-:Y:S01]  /*1a890*/  IMAD.MOV.U32 R101, RZ, RZ, R25 ;  /* 0x000000ffff657224 */ /* 0x000fe200078e0019 */
[----:B------:R-:W-:-:S03]  /*1a8a0*/  F2FP.SATFINITE.E4M3.F32.PACK_AB_MERGE_C R207, R48, R7, R207 ;  /* 0x0000000730cf723e */ /* 0x000fc600048070cf */
[----:B------:R0:W-:Y:S08]  /*1a8b0*/  MUFU.EX2 R66, R51 ;  /* 0x0000003300427308 */ /* 0x0001f00000000800 */
[----:B------:R-:W2:Y:S01]  /*1a8c0*/  MUFU.EX2 R50, R50 ;  /* 0x0000003200327308 */ /* 0x000ea20000000800 */
[----:B0-----:R-:W-:-:S04]  /*1a8d0*/  FADD.FTZ R51, R7, R70 ;  /* 0x0000004607337221 */ /* 0x001fc80000010000 */
[----:B------:R-:W-:Y:S01]  /*1a8e0*/  FADD.FTZ R51, R48, R51 ;  /* 0x0000003330337221 */ /* 0x000fe20000010000 */
[----:B------:R-:W-:Y:S02]  /*1a8f0*/  IMAD.MOV.U32 R48, RZ, RZ, R25 ;  /* 0x000000ffff307224 */ /* 0x000fe400078e0019 */
[----:B------:R-:W0:Y:S01]  /*1a900*/  MUFU.EX2 R60, R60 ;  /* 0x0000003c003c7308 */ /* 0x000e220000000800 */
[----:B------:R-:W-:-:S01]  /*1a910*/  FADD.FTZ R70, R58, R51 ;  /* 0x000000333a467221 */ /* 0x000fc20000010000 */
[----:B------:R-:W-:Y:S01]  /*1a920*/  F2FP.SATFINITE.E4M3.F32.PACK_AB_MERGE_C R51, R21, R4, RZ ;  /* 0x000000041533723e */ /* 0x000fe200048070ff */
[----:B------:R-:W-:-:S01]  /*1a930*/  FADD.FTZ R4, R208, R43 ;  /* 0x0000002bd0047221 */ /* 0x000fc20000010000 */
[----:B------:R-:W-:Y:S02]  /*1a940*/  IMAD.MOV.U32 R58, RZ, RZ, R25 ;  /* 0x000000ffff3a7224 */ /* 0x000fe400078e0019 */
[----:B------:R-:W-:-:S01]  /*1a950*/  FADD.FTZ R70, R81, R70 ;  /* 0x0000004651467221 */ /* 0x000fc20000010000 */
[----:B------:R-:W-:Y:S01]  /*1a960*/  F2FP.SATFINITE.E4M3.F32.PACK_AB_MERGE_C R200, R37, R200, R51 ;  /* 0x000000c825c8723e */ /* 0x000fe20004807033 */
[----:B------:R-:W-:-:S01]  /*1a970*/  FADD.FTZ R43, R97, R4 ;  /* 0x00000004612b7221 */ /* 0x000fc20000010000 */
[----:B------:R-:W3:Y:S01]  /*1a980*/  MUFU.EX2 R63, R63 ;  /* 0x0000003f003f7308 */ /* 0x000ee20000000800 */
[----:B-1----:R-:W-:-:S01]  /*1a990*/  FADD.FTZ R21, R13, R70 ;  /* 0x000000460d157221 */ /* 0x002fc20000010000 */
[----:B------:R-:W-:-:S02]  /*1a9a0*/  IMAD.MOV.U32 R37, RZ, RZ, R25 ;  /* 0x000000ffff257224 */ /* 0x000fc400078e0019 */
[----:B------:R-:W-:-:S01]  /*1a9b0*/  FADD.FTZ R4, R20, R43 ;  /* 0x0000002b14047221 */ /* 0x000fc20000010000 */
[----:B------:R-:W-:Y:S02]  /*1a9c0*/  IMAD.MOV.U32 R43, RZ, RZ, R25 ;  /* 0x000000ffff2b7224 */ /* 0x000fe400078e0019 */
[----:B--2---:R-:W-:-:S01]  /*1a9d0*/  FADD.FTZ R21, R50, R21 ;  /* 0x0000001532157221 */ /* 0x004fc20000010000 */
[----:B------:R-:W-:Y:S01]  /*1a9e0*/  IMAD.MOV.U32 R51, RZ, RZ, R25 ;  /* 0x000000ffff337224 */ /* 0x000fe200078e0019 */
[----:B------:R-:W1:Y:S02]  /*1a9f0*/  MUFU.EX2 R54, R54 ;  /* 0x0000003600367308 */ /* 0x000e640000000800 */
[----:B0-----:R-:W-:-:S01]  /*1aa00*/  FADD.FTZ R8, R60, R21 ;  /* 0x000000153c087221 */ /* 0x001fc20000010000 */
[C---:B------:R-:W-:Y:S01]  /*1aa10*/  F2FP.SATFINITE.E4M3.F32.PACK_AB_MERGE_C R21, R109.reuse, R20, RZ ;  /* 0x000000146d15723e */ /* 0x040fe200048070ff */
[----:B------:R-:W-:-:S01]  /*1aa20*/  FADD.FTZ R109, R109, R4 ;  /* 0x000000046d6d7221 */ /* 0x000fc20000010000 */
[----:B------:R-:W-:-:S02]  /*1aa30*/  IMAD.MOV.U32 R70, RZ, RZ, R25 ;  /* 0x000000ffff467224 */ /* 0x000fc400078e0019 */
[----:B------:R-:W-:Y:S01]  /*1aa40*/  F2FP.SATFINITE.E4M3.F32.PACK_AB_MERGE_C R208, R97, R208, R21 ;  /* 0x000000d061d0723e */ /* 0x000fe20004807015 */
[----:B------:R-:W-:Y:S01]  /*1aa50*/  IMAD.MOV.U32 R81, RZ, RZ, R25 ;  /* 0x000000ffff517224 */ /* 0x000fe200078e0019 */
[----:B------:R-:W0:Y:S01]  /*1aa60*/  MUFU.EX2 R61, R61 ;  /* 0x0000003d003d7308 */ /* 0x000e220000000800 */
[----:B---3--:R-:W-:-:S01]  /*1aa70*/  FADD.FTZ R9, R63, R8 ;  /* 0x000000083f097221 */ /* 0x008fc20000010000 */
[----:B------:R-:W-:Y:S01]  /*1aa80*/  FADD.FTZ R8, R210, R109 ;  /* 0x0000006dd2087221 */ /* 0x000fe20000010000 */
[----:B------:R-:W-:Y:S01]  /*1aa90*/  F2FP.SATFINITE.E4M3.F32.PACK_AB_MERGE_C R209, R63, R60, RZ ;  /* 0x0000003c3fd1723e */ /* 0x000fe200048070ff */
[--C-:B------:R-:W-:Y:S01]  /*1aaa0*/  IMAD.MOV.U32 R60, RZ, RZ, R25.reuse ;  /* 0x000000ffff3c7224 */ /* 0x100fe200078e0019 */
[----:B------:R-:W-:Y:S01]  /*1aab0*/  MOV R63, R25 ;  /* 0x00000019003f7202 */ /* 0x000fe20000000f00 */
[----:B------:R-:W-:Y:S01]  /*1aac0*/  IMAD.MOV.U32 R97, RZ, RZ, R25 ;  /* 0x000000ffff617224 */ /* 0x000fe200078e0019 */
[----:B------:R-:W-:Y:S01]  /*1aad0*/  F2FP.SATFINITE.E4M3.F32.PACK_AB_MERGE_C R209, R50, R13, R209 ;  /* 0x0000000d32d1723e */ /* 0x000fe200048070d1 */
[----:B------:R-:W2:Y:S01]  /*1aae0*/  MUFU.EX2 R62, R62 ;  /* 0x0000003e003e7308 */ /* 0x000ea20000000800 */
[----:B-1----:R-:W-:-:S01]  /*1aaf0*/  FADD.FTZ R12, R54, R9 ;  /* 0x00000009360c7221 */ /* 0x002fc20000010000 */
[----:B------:R-:W-:Y:S01]  /*1ab00*/  FADD.FTZ R9, R105, R8 ;  /* 0x0000000869097221 */ /* 0x000fe20000010000 */
[----:B------:R-:W-:-:S02]  /*1ab10*/  IMAD.MOV.U32 R50, RZ, RZ, R25 ;  /* 0x000000ffff327224 */ /* 0x000fc400078e0019 */
[----:B------:R-:W-:Y:S02]  /*1ab20*/  IMAD.MOV.U32 R109, RZ, RZ, R25 ;  /* 0x000000ffff6d7224 */ /* 0x000fe400078e0019 */
[----:B------:R-:W-:-:S01]  /*1ab30*/  FADD.FTZ R8, R28, R9 ;  /* 0x000000091c087221 */ /* 0x000fc20000010000 */
[----:B------:R-:W1:Y:S01]  /*1ab40*/  MUFU.EX2 R111, R111 ;  /* 0x0000006f006f7308 */ /* 0x000e620000000800 */
[----:B0-----:R-:W-:-:S07]  /*1ab50*/  FADD.FTZ R15, R61, R12 ;  /* 0x0000000c3d0f7221 */ /* 0x001fce0000010000 */
[----:B------:R-:W0:Y:S01]  /*1ab60*/  MUFU.EX2 R65, R65 ;  /* 0x0000004100417308 */ /* 0x000e220000000800 */
[----:B--2---:R-:W-:-:S07]  /*1ab70*/  FADD.FTZ R12, R62, R15 ;  /* 0x0000000f3e0c7221 */ /* 0x004fce0000010000 */
[----:B------:R-:W2:Y:S01]  /*1ab80*/  MUFU.EX2 R212, R212 ;  /* 0x000000d400d47308 */ /* 0x000ea20000000800 */
[C---:B-1----:R-:W-:Y:S01]  /*1ab90*/  F2FP.SATFINITE.E4M3.F32.PACK_AB_MERGE_C R28, R111.reuse, R28, RZ ;  /* 0x0000001c6f1c723e */ /* 0x042fe200048070ff */
[----:B------:R-:W-:-:S03]  /*1aba0*/  FADD.FTZ R111, R111, R8 ;  /* 0x000000086f6f7221 */ /* 0x000fc60000010000 */
[----:B------:R-:W-:Y:S01]  /*1abb0*/  F2FP.SATFINITE.E4M3.F32.PACK_AB_MERGE_C R210, R105, R210, R28 ;  /* 0x000000d269d2723e */ /* 0x000fe2000480701c */
[--C-:B------:R-:W-:Y:S02]  /*1abc0*/  IMAD.MOV.U32 R28, RZ, RZ, R25.reuse ;  /* 0x000000ffff1c7224 */ /* 0x100fe400078e0019 */
[----:B------:R-:W1:Y:S01]  /*1abd0*/  MUFU.EX2 R39, R39 ;  /* 0x0000002700277308 */ /* 0x000e620000000800 */
[C---:B0-----:R-:W-:Y:S01]  /*1abe0*/  F2FP.SATFINITE.E4M3.F32.PACK_AB_MERGE_C R211, R65.reuse, R62, RZ ;  /* 0x0000003e41d3723e */ /* 0x041fe200048070ff */
[----:B------:R-:W-:Y:S01]  /*1abf0*/  FADD.FTZ R65, R65, R12 ;  /* 0x0000000c41417221 */ /* 0x000fe20000010000 */
[----:B------:R-:W-:Y:S02]  /*1ac00*/  IMAD.MOV.U32 R62, RZ, RZ, R25 ;  /* 0x000000ffff3e7224 */ /* 0x000fe400078e0019 */
[----:B------:R-:W-:Y:S01]  /*1ac10*/  F2FP.SATFINITE.E4M3.F32.PACK_AB_MERGE_C R211, R61, R54, R211 ;  /* 0x000000363dd3723e */ /* 0x000fe200048070d3 */
[----:B------:R-:W-:-:S01]  /*1ac20*/  FADD.FTZ R12, R0, R65 ;  /* 0x00000041000c7221 */ /* 0x000fc20000010000 */
[----:B------:R-:W-:Y:S01]  /*1ac30*/  IMAD.MOV.U32 R54, RZ, RZ, R25 ;  /* 0x000000ffff367224 */ /* 0x000fe200078e0019 */
[----:B------:R-:W0:Y:S01]  /*1ac40*/  MUFU.EX2 R30, R141 ;  /* 0x0000008d001e7308 */ /* 0x000e220000000800 */
[----:B--2---:R-:W-:-:S01]  /*1ac50*/  FADD.FTZ R8, R212, R111 ;  /* 0x0000006fd4087221 */ /* 0x004fc20000010000 */
[----:B------:R-:W-:Y:S01]  /*1ac60*/  FADD.FTZ R12, R45, R12 ;  /* 0x0000000c2d0c7221 */ /* 0x000fe20000010000 */
[--C-:B------:R-:W-:Y:S01]  /*1ac70*/  IMAD.MOV.U32 R61, RZ, RZ, R25.reuse ;  /* 0x000000ffff3d7224 */ /* 0x100fe200078e0019 */
[----:B------:R-:W-:Y:S01]  /*1ac80*/  MOV R111, R25 ;  /* 0x00000019006f7202 */ /* 0x000fe20000000f00 */
[----:B------:R-:W-:-:S02]  /*1ac90*/  IMAD.MOV.U32 R65, RZ, RZ, R25 ;  /* 0x000000ffff417224 */ /* 0x000fc400078e0019 */
[----:B------:R-:W-:Y:S01]  /*1aca0*/  IMAD.MOV.U32 R105, RZ, RZ, R25 ;  /* 0x000000ffff697224 */ /* 0x000fe200078e0019 */
[----:B------:R-:W2:Y:S01]  /*1acb0*/  MUFU.EX2 R47, R47 ;  /* 0x0000002f002f7308 */ /* 0x000ea20000000800 */
[----:B-1----:R-:W-:-:S07]  /*1acc0*/  FADD.FTZ R9, R39, R8 ;  /* 0x0000000827097221 */ /* 0x002fce0000010000 */
[----:B------:R1:W3:Y:S01]  /*1acd0*/  MUFU.EX2 R29, R53 ;  /* 0x00000035001d7308 */ /* 0x0002e20000000800 */
[----:B0-----:R-:W-:-:S07]  /*1ace0*/  FADD.FTZ R20, R30, R9 ;  /* 0x000000091e147221 */ /* 0x001fce0000010000 */
[----:B------:R-:W0:Y:S01]  /*1acf0*/  MUFU.EX2 R119, R119 ;  /* 0x0000007700777308 */ /* 0x000e220000000800 */
[----:B--2---:R-:W-:-:S01]  /*1ad00*/  FADD.FTZ R9, R47, R12 ;  /* 0x0000000c2f097221 */ /* 0x004fc20000010000 */
[C---:B------:R-:W-:Y:S01]  /*1ad10*/  F2FP.SATFINITE.E4M3.F32.PACK_AB_MERGE_C R213, R66.reuse, R47, RZ ;  /* 0x0000002f42d5723e */ /* 0x040fe200048070ff */
[----:B-1----:R-:W-:Y:S01]  /*1ad20*/  IMAD.MOV.U32 R53, RZ, RZ, R25 ;  /* 0x000000ffff357224 */ /* 0x002fe200078e0019 */
[----:B------:R-:W-:Y:S01]  /*1ad30*/  MOV R47, R25 ;  /* 0x00000019002f7202 */ /* 0x000fe20000000f00 */
[----:B------:R-:W-:-:S01]  /*1ad40*/  FADD.FTZ R66, R66, R9 ;  /* 0x0000000942427221 */ /* 0x000fc20000010000 */
[----:B------:R-:W-:Y:S01]  /*1ad50*/  F2FP.SATFINITE.E4M3.F32.PACK_AB_MERGE_C R213, R45, R0, R213 ;  /* 0x000000002dd5723e */ /* 0x000fe200048070d5 */
[----:B------:R-:W-:Y:S01]  /*1ad60*/  IMAD.MOV.U32 R45, RZ, RZ, R25 ;  /* 0x000000ffff2d7224 */ /* 0x000fe200078e0019 */
[----:B------:R-:W1:Y:S01]  /*1ad70*/  MUFU.EX2 R64, R64 ;  /* 0x0000004000407308 */ /* 0x000e620000000800 */
[----:B---3--:R-:W-:-:S01]  /*1ad80*/  FADD.FTZ R9, R29, R66 ;  /* 0x000000421d097221 */ /* 0x008fc20000010000 */
[----:B------:R-:W-:-:S06]  /*1ad90*/  IMAD.MOV.U32 R66, RZ, RZ, R25 ;  /* 0x000000ffff427224 */ /* 0x000fcc00078e0019 */
[----:B------:R-:W2:Y:S01]  /*1ada0*/  MUFU.EX2 R57, R57 ;  /* 0x0000003900397308 */ /* 0x000ea20000000800 */
[C---:B0-----:R-:W-:Y:S01]  /*1adb0*/  F2FP.SATFINITE.E4M3.F32.PACK_AB_MERGE_C R30, R119.reuse, R30, RZ ;  /* 0x0000001e771e723e */ /* 0x041fe200048070ff */
[----:B------:R-:W-:-:S03]  /*1adc0*/  FADD.FTZ R119, R119, R20 ;  /* 0x0000001477777221 */ /* 0x000fc60000010000 */
[----:B------:R-:W-:Y:S01]  /*1add0*/  F2FP.SATFINITE.E4M3.F32.PACK_AB_MERGE_C R212, R39, R212, R30 ;  /* 0x000000d427d4723e */ /* 0x000fe2000480701e */
[----:B------:R-:W-:Y:S01]  /*1ade0*/  IMAD.MOV.U32 R30, RZ, RZ, R25 ;  /* 0x000000ffff1e7224 */ /* 0x000fe200078e0019 */
[----:B------:R-:W-:Y:S01]  /*1adf0*/  MOV R39, R25 ;  /* 0x0000001900277202 */ /* 0x000fe20000000f00 */
[----:B------:R0:W3:Y:S01]  /*1ae00*/  MUFU.EX2 R6, R59 ;  /* 0x0000003b00067308 */ /* 0x0000e20000000800 */
[----:B-1----:R-:W-:-:S07]  /*1ae10*/  FADD.FTZ R20, R64, R9 ;  /* 0x0000000940147221 */ /* 0x002fce0000010000 */
[----:B------:R-:W1:Y:S01]  /*1ae20*/  MUFU.EX2 R214, R214 ;  /* 0x000000d600d67308 */ /* 0x000e620000000800 */
[----:B--2---:R-:W-:-:S01]  /*1ae30*/  FADD.FTZ R9, R57, R20 ;  /* 0x0000001439097221 */ /* 0x004fc20000010000 */
[----:B0-----:R-:W-:-:S06]  /*1ae40*/  IMAD.MOV.U32 R59, RZ, RZ, R25 ;  /* 0x000000ffff3b7224 */ /* 0x001fcc00078e0019 */
[----:B------:R0:W2:Y:S01]  /*1ae50*/  MUFU.EX2 R4, R49 ;  /* 0x0000003100047308 */ /* 0x0000a20000000800 */
[----:B---3--:R-:W-:-:S01]  /*1ae60*/  FADD.FTZ R9, R6, R9 ;  /* 0x0000000906097221 */ /* 0x008fc20000010000 */
[----:B------:R-:W-:Y:S01]  /*1ae70*/  F2FP.SATFINITE.E4M3.F32.PACK_AB_MERGE_C R215, R6, R57, RZ ;  /* 0x0000003906d7723e */ /* 0x000fe200048070ff */
[----:B------:R-:W-:-:S03]  /*1ae80*/  IMAD.MOV.U32 R57, RZ, RZ, R25 ;  /* 0x000000ffff397224 */ /* 0x000fc600078e0019 */
[----:B------:R-:W-:Y:S01]  /*1ae90*/  F2FP.SATFINITE.E4M3.F32.PACK_AB_MERGE_C R215, R64, R29, R215 ;  /* 0x0000001d40d7723e */ /* 0x000fe200048070d7 */
[----:B------:R-:W-:Y:S01]  /*1aea0*/  IMAD.MOV.U32 R29, RZ, RZ, R25 ;  /* 0x000000ffff1d7224 */ /* 0x000fe200078e0019 */
[----:B------:R-:W3:Y:S01]  /*1aeb0*/  MUFU.EX2 R121, R121 ;  /* 0x0000007900797308 */ /* 0x000ee20000000800 */
[----:B-1----:R-:W-:-:S01]  /*1aec0*/  FADD.FTZ R12, R214, R119 ;  /* 0x00000077d60c7221 */ /* 0x002fc20000010000 */
[--C-:B0-----:R-:W-:Y:S01]  /*1aed0*/  IMAD.MOV.U32 R49, RZ, RZ, R25.reuse ;  /* 0x000000ffff317224 */ /* 0x101fe200078e0019 */
[----:B------:R-:W-:Y:S01]  /*1aee0*/  MOV R119, R25 ;  /* 0x0000001900777202 */ /* 0x000fe20000000f00 */
[----:B------:R-:W-:-:S04]  /*1aef0*/  IMAD.MOV.U32 R64, RZ, RZ, R25 ;  /* 0x000000ffff407224 */ /* 0x000fc800078e0019 */
[----:B------:R-:W0:Y:S01]  /*1af00*/  MUFU.EX2 R31, R31 ;  /* 0x0000001f001f7308 */ /* 0x000e220000000800 */
[----:B--2---:R-:W-:-:S07]  /*1af10*/  FADD.FTZ R20, R4, R9 ;  /* 0x0000000904147221 */ /* 0x004fce0000010000 */
[----:B------:R-:W-:Y:S01]  /*1af20*/  MUFU.EX2 R34, R34 ;  /* 0x0000002200227308 */ /* 0x000fe20000000800 */
[----:B---3--:R-:W-:-:S07]  /*1af30*/  FADD.FTZ R15, R121, R12 ;  /* 0x0000000c790f7221 */ /* 0x008fce0000010000 */
[----:B------:R-:W1:Y:S01]  /*1af40*/  MUFU.EX2 R123, R123 ;  /* 0x0000007b007b7308 */ /* 0x000e620000000800 */
[----:B0-----:R-:W-:-:S07]  /*1af50*/  FADD.FTZ R20, R31, R20 ;  /* 0x000000141f147221 */ /* 0x001fce0000010000 */
[----:B------:R-:W0:Y:S08]  /*1af60*/  MUFU.EX2 R33, R33 ;  /* 0x0000002100217308 */ /* 0x000e300000000800 */
[----:B------:R2:W3:Y:S01]  /*1af70*/  MUFU.EX2 R8, R35 ;  /* 0x0000002300087308 */ /* 0x0004e20000000800 */
[----:B-1----:R-:W-:Y:S01]  /*1af80*/  F2FP.SATFINITE.E4M3.F32.PACK_AB_MERGE_C R21, R123, R34, RZ ;  /* 0x000000227b15723e */ /* 0x002fe200048070ff */
[----:B------:R-:W-:-:S03]  /*1af90*/  FADD.FTZ R34, R34, R15 ;  /* 0x0000000f22227221 */ /* 0x000fc60000010000 */
[----:B------:R-:W-:Y:S01]  /*1afa0*/  F2FP.SATFINITE.E4M3.F32.PACK_AB_MERGE_C R214, R121, R214, R21 ;  /* 0x000000d679d6723e */ /* 0x000fe20004807015 */
[----:B------:R-:W-:-:S01]  /*1afb0*/  FADD.FTZ R123, R123, R34 ;  /* 0x000000227b7b7221 */ /* 0x000fc20000010000 */
[----:B------:R-:W-:Y:S01]  /*1afc0*/  IMAD.MOV.U32 R34, RZ, RZ, R25 ;  /* 0x000000ffff227224 */ /* 0x000fe200078e0019 */
[----:B------:R-:W1:Y:S01]  /*1afd0*/  MUFU.EX2 R113, R113 ;  /* 0x0000007100717308 */ /* 0x000e620000000800 */
[----:B0-----:R-:W-:-:S01]  /*1afe0*/  FADD.FTZ R3, R33, R20 ;  /* 0x0000001421037221 */ /* 0x001fc20000010000 */
[----:B--2---:R-:W-:-:S06]  /*1aff0*/  IMAD.MOV.U32 R35, RZ, RZ, R25 ;  /* 0x000000ffff237224 */ /* 0x004fcc00078e0019 */
[----:B------:R-:W0:Y:S01]  /*1b000*/  MUFU.EX2 R38, R38 ;  /* 0x0000002600267308 */ /* 0x000e220000000800 */
[C---:B---3--:R-:W-:Y:S01]  /*1b010*/  F2FP.SATFINITE.E4M3.F32.PACK_AB_MERGE_C R33, R8.reuse, R33, RZ ;  /* 0x000000210821723e */ /* 0x048fe200048070ff */
[----:B------:R-:W-:-:S03]  /*1b020*/  FADD.FTZ R8, R8, R3 ;  /* 0x0000000308087221 */ /* 0x000fc60000010000 */
[----:B------:R-:W-:Y:S01]  /*1b030*/  F2FP.SATFINITE.E4M3.F32.PACK_AB_MERGE_C R217, R31, R4, R33 ;  /* 0x000000041fd9723e */ /* 0x000fe20004807021 */
[----:B------:R-:W-:Y:S01]  /*1b040*/  IMAD.MOV.U32 R33, RZ, RZ, R25 ;  /* 0x000000ffff217224 */ /* 0x000fe200078e0019 */
[----:B------:R-:W-:Y:S01]  /*1b050*/  MOV R31, R25 ;  /* 0x00000019001f7202 */ /* 0x000fe20000000f00 */
[----:B------:R2:W3:Y:S01]  /*1b060*/  MUFU.EX2 R12, R115 ;  /* 0x00000073000c7308 */ /* 0x0004e20000000800 */
[----:B-1----:R-:W-:-:S07]  /*1b070*/  FADD.FTZ R3, R113, R8 ;  /* 0x0000000871037221 */ /* 0x002fce0000010000 */
[----:B------:R-:W1:Y:S01]  /*1b080*/  MUFU.EX2 R125, R125 ;  /* 0x0000007d007d7308 */ /* 0x000e620000000800 */
[----:B0-----:R-:W-:-:S01]  /*1b090*/  FADD.FTZ R6, R38, R123 ;  /* 0x0000007b26067221 */ /* 0x001fc20000010000 */
[----:B--2---:R-:W-:-:S06]  /*1b0a0*/  IMAD.MOV.U32 R115, RZ, RZ, R25 ;  /* 0x000000ffff737224 */ /* 0x004fcc00078e0019 */
[----:B------:R-:W-:Y:S01]  /*1b0b0*/  MUFU.EX2 R117, R117 ;  /* 0x0000007500757308 */ /* 0x000fe20000000800 */
[----:B---3--:R-:W-:-:S07]  /*1b0c0*/  FADD.FTZ R0, R12, R3 ;  /* 0x000000030c007221 */ /* 0x008fce0000010000 */
[----:B------:R-:W0:Y:S01]  /*1b0d0*/  MUFU.EX2 R40, R40 ;  /* 0x0000002800287308 */ /* 0x000e220000000800 */
[----:B-1----:R-:W-:-:S07]  /*1b0e0*/  FADD.FTZ R6, R125, R6 ;  /* 0x000000067d067221 */ /* 0x002fce0000010000 */
[----:B------:R-:W-:Y:S08]  /*1b0f0*/  MUFU.EX2 R127, R127 ;  /* 0x0000007f007f7308 */ /* 0x000ff00000000800 */
[----:B------:R-:W1:Y:S01]  /*1b100*/  MUFU.EX2 R32, R32 ;  /* 0x0000002000207308 */ /* 0x000e620000000800 */
[----:B0-----:R-:W-:Y:S01]  /*1b110*/  F2FP.SATFINITE.E4M3.F32.PACK_AB_MERGE_C R3, R40, R117, RZ ;  /* 0x000000752803723e */ /* 0x001fe200048070ff */
[----:B------:R-:W-:-:S03]  /*1b120*/  FADD.FTZ R117, R117, R0 ;  /* 0x0000000075757221 */ /* 0x000fc60000010000 */
[----:B------:R-:W-:Y:S01]  /*1b130*/  F2FP.SATFINITE.E4M3.F32.PACK_AB_MERGE_C R219, R12, R113, R3 ;  /* 0x000000710cdb723e */ /* 0x000fe20004807003 */
[----:B------:R-:W-:Y:S02]  /*1b140*/  VIADD R3, R148, 0xfffffffe ;  /* 0xfffffffe94037836 */ /* 0x000fe40000000000 */
[----:B------:R-:W-:Y:S01]  /*1b150*/  FADD.FTZ R0, R40, R117 ;  /* 0x0000007528007221 */ /* 0x000fe20000010000 */
[----:B------:R-:W-:Y:S01]  /*1b160*/  MUFU.EX2 R24, R24 ;  /* 0x0000001800187308 */ /* 0x000fe20000000800 */
[--C-:B------:R-:W-:Y:S01]  /*1b170*/  IMAD.MOV.U32 R40, RZ, RZ, R25.reuse ;  /* 0x000000ffff287224 */ /* 0x100fe200078e0019 */
[----:B------:R-:W-:Y:S01]  /*1b180*/  ISETP.GE.AND P1, PT, R3, R233, PT ;  /* 0x000000e90300720c */ /* 0x000fe20003f26270 */
[--C-:B------:R-:W-:Y:S02]  /*1b190*/  IMAD.MOV.U32 R113, RZ, RZ, R25.reuse ;  /* 0x000000ffff717224 */ /* 0x100fe400078e0019 */
[----:B------:R-:W-:-:S03]  /*1b1a0*/  IMAD.MOV.U32 R117, RZ, RZ, R25 ;  /* 0x000000ffff757224 */ /* 0x000fc600078e0019 */
[----:B------:R-:W0:Y:S01]  /*1b1b0*/  MUFU.EX2 R131, R131 ;  /* 0x0000008300837308 */ /* 0x000e220000000800 */
[----:B-1----:R-:W-:Y:S01]  /*1b1c0*/  F2FP.SATFINITE.E4M3.F32.PACK_AB_MERGE_C R216, R32, R127, RZ ;  /* 0x0000007f20d8723e */ /* 0x002fe200048070ff */
[----:B------:R-:W-:-:S03]  /*1b1d0*/  FADD.FTZ R127, R127, R6 ;  /* 0x000000067f7f7221 */ /* 0x000fc60000010000 */
[----:B------:R-:W-:Y:S01]  /*1b1e0*/  F2FP.SATFINITE.E4M3.F32.PACK_AB_MERGE_C R216, R125, R38, R216 ;  /* 0x000000267dd8723e */ /* 0x000fe200048070d8 */
[----:B------:R-:W-:-:S01]  /*1b1f0*/  FADD.FTZ R127, R32, R127 ;  /* 0x0000007f207f7221 */ /* 0x000fc20000010000 */
[--C-:B------:R-:W-:Y:S01]  /*1b200*/  IMAD.MOV.U32 R32, RZ, RZ, R25.reuse ;  /* 0x000000ffff207224 */ /* 0x100fe200078e0019 */
[----:B------:R-:W1:Y:S01]  /*1b210*/  MUFU.EX2 R26, R26 ;  /* 0x0000001a001a7308 */ /* 0x000e620000000800 */
[----:B------:R-:W-:-:S07]  /*1b220*/  IMAD.MOV.U32 R38, RZ, RZ, R25 ;  /* 0x000000ffff267224 */ /* 0x000fce00078e0019 */
[----:B------:R-:W2:Y:S01]  /*1b230*/  MUFU.EX2 R129, R129 ;  /* 0x0000008100817308 */ /* 0x000ea20000000800 */
[----:B0-----:R-:W-:Y:S01]  /*1b240*/  F2FP.SATFINITE.E4M3.F32.PACK_AB_MERGE_C R5, R131, R24, RZ ;  /* 0x000000188305723e */ /* 0x001fe200048070ff */
[----:B-1----:R-:W-:-:S03]  /*1b250*/  FADD.FTZ R6, R26, R127 ;  /* 0x0000007f1a067221 */ /* 0x002fc60000010000 */
[C---:B--2---:R-:W-:Y:S01]  /*1b260*/  F2FP.SATFINITE.E4M3.F32.PACK_AB_MERGE_C R218, R129.reuse, R26, R5 ;  /* 0x0000001a81da723e */ /* 0x044fe20004807005 */
[----:B------:R-:W-:-:S01]  /*1b270*/  FADD.FTZ R129, R129, R6 ;  /* 0x0000000681817221 */ /* 0x000fc20000010000 */
[----:B------:R-:W-:-:S03]  /*1b280*/  IMAD.MOV.U32 R26, RZ, RZ, R25 ;  /* 0x000000ffff1a7224 */ /* 0x000fc600078e0019 */
[----:B------:R-:W-:-:S04]  /*1b290*/  FADD.FTZ R24, R24, R129 ;  /* 0x0000008118187221 */ /* 0x000fc80000010000 */
[----:B------:R-:W-:Y:S01]  /*1b2a0*/  FADD.FTZ R9, R131, R24 ;  /* 0x0000001883097221 */ /* 0x000fe20000010000 */
[----:B------:R-:W-:Y:S01]  /*1b2b0*/  IMAD.MOV.U32 R24, RZ, RZ, R25 ;  /* 0x000000ffff187224 */ /* 0x000fe200078e0019 */
[----:B------:R-:W-:Y:S06]  /*1b2c0*/  @!P1 BRA `(.L_x_482) ;  /* 0x0000003800109947 */ /* 0x000fec0003800000 */
[----:B------:R-:W-:Y:S01]  /*1b2d0*/  IMAD.MOV.U32 R4, RZ, RZ, R11 ;  /* 0x000000ffff047224 */ /* 0x000fe200078e000b */
[----:B------:R-:W-:Y:S01]  /*1b2e0*/  CS2R R118, SRZ ;  /* 0x0000000000767805 */ /* 0x000fe2000001ff00 */
[----:B------:R-:W-:Y:S01]  /*1b2f0*/  IMAD.MOV.U32 R5, RZ, RZ, R10 ;  /* 0x000000ffff057224 */ /* 0x000fe200078e000a */
[----:B------:R-:W-:Y:S01]  /*1b300*/  CS2R R116, SRZ ;  /* 0x0000000000747805 */ /* 0x000fe2000001ff00 */
[----:B------:R-:W-:Y:S01]  /*1b310*/  IMAD.MOV.U32 R6, RZ, RZ, R230 ;  /* 0x000000ffff067224 */ /* 0x000fe200078e00e6 */
[----:B------:R-:W-:Y:S01]  /*1b320*/  CS2R R114, SRZ ;  /* 0x0000000000727805 */ /* 0x000fe2000001ff00 */
[----:B------:R-:W-:Y:S01]  /*1b330*/  IMAD.MOV.U32 R7, RZ, RZ, R152 ;  /* 0x000000ffff077224 */ /* 0x000fe200078e0098 */
        /* <DEDUP_REMOVED lines=44> */
[----:B------:R-:W-:-:S07]  /*1b600*/  CS2R R24, SRZ ;  /* 0x0000000000187805 */ /* 0x000fce000001ff00 */
.L_x_493:
[----:B------:R-:W-:Y:S01]  /*1b610*/  ISETP.NE.AND P1, PT, R7, 0x1, PT ;  /* 0x000000010700780c */ /* 0x000fe20003f25270 */
[----:B------:R-:W-:Y:S05]  /*1b620*/  YIELD ;  /* 0x0000000000007946 */ /* 0x000fea0003800000 */
[----:B------:R-:W-:Y:S02]  /*1b630*/  SEL R11, RZ, 0x1, P1 ;  /* 0x00000001ff0b7807 */ /* 0x000fe40000800000 */
[----:B------:R-:W-:Y:S02]  /*1b640*/  ISETP.NE.AND P1, PT, R234, RZ, PT ;  /* 0x000000ffea00720c */ /* 0x000fe40003f25270 */
[----:B------:R-:W-:-:S11]  /*1b650*/  LOP3.LUT R230, R6, R11, RZ, 0x3c, !PT ;  /* 0x0000000b06e67212 */ /* 0x000fd600078e3cff */
[----:B------:R-:W-:Y:S05]  /*1b660*/  @P1 BRA `(.L_x_483) ;  /* 0x00000000003c1947 */ /* 0x000fea0003800000 */
[----:B------:R-:W-:Y:S05]  /*1b670*/  @!P0 BRA `(.L_x_484) ;  /* 0x0000000000048947 */ /* 0x000fea0003800000 */
[----:B------:R-:W-:Y:S01]  /*1b680*/  BPT.TRAP 0x1 ;  /* 0x000000040000795c */ /* 0x000fe20000300000 */
.L_x_484:
[----:B------:R-:W-:-:S05]  /*1b690*/  VIADD R8, R7, 0x1 ;  /* 0x0000000107087836 */ /* 0x000fca0000000000 */
[----:B------:R-:W-:-:S04]  /*1b6a0*/  ISETP.NE.AND P2, PT, R8, 0x2, PT ;  /* 0x000000020800780c */ /* 0x000fc80003f45270 */
[----:B------:R-:W-:Y:S02]  /*1b6b0*/  SEL R11, R8, RZ, P2 ;  /* 0x000000ff080b7207 */ /* 0x000fe40001000000 */
[----:B------:R-:W-:-:S03]  /*1b6c0*/  SHF.L.U32 R8, R230, 0x1f, RZ ;  /* 0x0000001fe6087819 */ /* 0x000fc600000006ff */
[----:B------:R-:W-:-:S04]  /*1b6d0*/  IMAD R11, R11, 0x8, R16 ;  /* 0x000000080b0b7824 */ /* 0x000fc800078e0210 */
[----:B------:R0:W1:Y:S01]  /*1b6e0*/  SYNCS.PHASECHK.TRANS64.TRYWAIT P2, [R11+URZ+0x33430], R8 ;  /* 0x033430080b0075a7 */ /* 0x000062000804017f */
[----:B------:R-:W-:Y:S05]  /*1b6f0*/  @!P0 BRA `(.L_x_485) ;  /* 0x0000000000048947 */ /* 0x000fea0003800000 */
[----:B------:R-:W-:Y:S01]  /*1b700*/  BPT.TRAP 0x1 ;  /* 0x000000040000795c */ /* 0x000fe20000300000 */
.L_x_485:
[----:B------:R-:W-:Y:S04]  /*1b710*/  BSSY B0, `(.L_x_483) ;  /* 0x0000004000007945 */ /* 0x000fe80003800000 */
[----:B-1----:R-:W-:Y:S05]  /*1b720*/  @P2 BRA `(.L_x_486) ;  /* 0x0000000000082947 */ /* 0x002fea0003800000 */
[----:B------:R-:W1:Y:S02]  /*1b730*/  SYNCS.PHASECHK.TRANS64.TRYWAIT P2, [R11+URZ+0x33430], R8 ;  /* 0x033430080b0075a7 */ /* 0x000e64000804017f */
[----:B-1----:R-:W-:Y:S05]  /*1b740*/  @!P2 BRA `(.L_x_487) ;  /* 0x0000011800b4a947 */ /* 0x002fea0003800000 */
.L_x_486:
[----:B------:R-:W-:Y:S05]  /*1b750*/  BSYNC B0 ;  /* 0x0000000000007941 */ /* 0x000fea0003800000 */
.L_x_483:
[----:B01----:R-:W0:Y:S01]  /*1b760*/  S2R R8, SR_TID.X ;  /* 0x0000000000087919 */ /* 0x003e220000002100 */
[----:B------:R-:W-:Y:S05]  /*1b770*/  WARPSYNC.ALL ;  /* 0x0000000000007948 */ /* 0x000fea0003800000 */
[----:B------:R-:W-:Y:S01]  /*1b780*/  IMAD.MOV.U32 R11, RZ, RZ, -0x7fffffe0 ;  /* 0x80000020ff0b7424 */ /* 0x000fe200078e00ff */
[----:B------:R-:W-:Y:S01]  /*1b790*/  UMOV UR20, UR28 ;  /* 0x0000001c00147c82 */ /* 0x000fe20008000000 */
[----:B------:R-:W-:Y:S01]  /*1b7a0*/  UMOV UR21, UR29 ;  /* 0x0000001d00157c82 */ /* 0x000fe20008000000 */
[----:B------:R-:W-:Y:S01]  /*1b7b0*/  IMAD.MOV.U32 R121, RZ, RZ, -0x7fffffe0 ;  /* 0x80000020ff797424 */ /* 0x000fe200078e00ff */
[----:B------:R-:W-:Y:S01]  /*1b7c0*/  UMOV UR24, UR28 ;  /* 0x0000001c00187c82 */ /* 0x000fe20008000000 */
[----:B------:R-:W-:Y:S01]  /*1b7d0*/  R2UR UR23, R11 ;  /* 0x000000000b1772ca */ /* 0x000fe200000e0000 */
[----:B------:R-:W-:Y:S01]  /*1b7e0*/  UMOV UR25, UR29 ;  /* 0x0000001d00197c82 */ /* 0x000fe20008000000 */
[----:B------:R-:W-:Y:S01]  /*1b7f0*/  MOV R13, 0x80000020 ;  /* 0x80000020000d7802 */ /* 0x000fe20000000f00 */
[----:B------:R-:W-:Y:S01]  /*1b800*/  IMAD.MOV.U32 R21, RZ, RZ, -0x7fffffe0 ;  /* 0x80000020ff157424 */ /* 0x000fe200078e00ff */
[----:B------:R-:W-:Y:S01]  /*1b810*/  R2UR UR27, R121 ;  /* 0x00000000791b72ca */ /* 0x000fe200000e0000 */
[----:B------:R-:W-:Y:S01]  /*1b820*/  UMOV UR32, UR28 ;  /* 0x0000001c00207c82 */ /* 0x000fe20008000000 */
[----:B------:R-:W-:Y:S01]  /*1b830*/  R2UR UR31, R13 ;  /* 0x000000000d1f72ca */ /* 0x000fe200000e0000 */
[----:B------:R-:W-:Y:S01]  /*1b840*/  UMOV UR33, UR29 ;  /* 0x0000001d00217c82 */ /* 0x000fe20008000000 */
[----:B------:R-:W-:Y:S01]  /*1b850*/  R2UR UR35, R21 ;  /* 0x00000000152372ca */ /* 0x000fe200000e0000 */
[----:B------:R-:W-:Y:S01]  /*1b860*/  UMOV UR44, UR28 ;  /* 0x0000001c002c7c82 */ /* 0x000fe20008000000 */
[----:B------:R-:W-:Y:S01]  /*1b870*/  R2UR UR47, R121 ;  /* 0x00000000792f72ca */ /* 0x000fe200000e0000 */
[----:B------:R-:W-:Y:S01]  /*1b880*/  UMOV UR45, UR29 ;  /* 0x0000001d002d7c82 */ /* 0x000fe20008000000 */
[----:B------:R-:W-:Y:S01]  /*1b890*/  R2UR UR51, R13 ;  /* 0x000000000d3372ca */ /* 0x000fe200000e0000 */
[----:B------:R-:W-:-:S02]  /*1b8a0*/  IMAD.MOV.U32 R21, RZ, RZ, -0x7fffffe0 ;  /* 0x80000020ff157424 */ /* 0x000fc400078e00ff */
[----:B------:R-:W-:Y:S02]  /*1b8b0*/  IMAD.MOV.U32 R13, RZ, RZ, -0x7fffffe0 ;  /* 0x80000020ff0d7424 */ /* 0x000fe400078e00ff */
[----:B------:R-:W-:Y:S01]  /*1b8c0*/  IMAD.MOV.U32 R11, RZ, RZ, -0x7fffffe0 ;  /* 0x80000020ff0b7424 */ /* 0x000fe200078e00ff */
[----:B0-----:R-:W-:Y:S02]  /*1b8d0*/  SHF.R.U32.HI R10, RZ, 0x7, R8 ;  /* 0x00000007ff0a7819 */ /* 0x001fe40000011608 */
[----:B------:R-:W-:-:S03]  /*1b8e0*/  IADD3 R8, R7, 0x1, RZ ;  /* 0x0000000107087810 */ /* 0x000fc60007ffe0ff */
[----:B------:R-:W-:-:S05]  /*1b8f0*/  VIADD R15, R10, 0x8 ;  /* 0x000000080a0f7836 */ /* 0x000fca0000000000 */
[----:B------:R0:W-:Y:S01]  /*1b900*/  BAR.SYNC.DEFER_BLOCKING R15, 0x100 ;  /* 0x0004000f0000751d */ /* 0x0001e20000010000 */
[----:B------:R-:W-:-:S04]  /*1b910*/  ISETP.NE.AND P2, PT, R8, 0x2, PT ;  /* 0x000000020800780c */ /* 0x000fc80003f45270 */
[----:B------:R-:W-:-:S05]  /*1b920*/  SEL R8, R8, RZ, P2 ;  /* 0x000000ff08087207 */ /* 0x000fca0001000000 */
[----:B------:R-:W-:-:S04]  /*1b930*/  IMAD R10, R8, 0x780, R14 ;  /* 0x00000780080a7824 */ /* 0x000fc800078e020e */
[C---:B------:R-:W-:Y:S01]  /*1b940*/  VIADD R120, R10.reuse, 0x80 ;  /* 0x000000800a787836 */ /* 0x040fe20000000000 */
[C---:B------:R-:W-:Y:S01]  /*1b950*/  R2UR UR22, R10.reuse ;  /* 0x000000000a1672ca */ /* 0x040fe200000e0000 */
[C---:B------:R-:W-:Y:S02]  /*1b960*/  VIADD R12, R10.reuse, 0x100 ;  /* 0x000001000a0c7836 */ /* 0x040fe40000000000 */
[----:B------:R-:W-:Y:S01]  /*1b970*/  VIADD R20, R10, 0x180 ;  /* 0x000001800a147836 */ /* 0x000fe20000000000 */
[----:B------:R-:W-:Y:S01]  /*1b980*/  R2UR UR26, R120 ;  /* 0x00000000781a72ca */ /* 0x000fe200000e0000 */
[----:B------:R-:W-:Y:S01]  /*1b990*/  VIADD R120, R10, 0x200 ;  /* 0x000002000a787836 */ /* 0x000fe20000000000 */
[----:B------:R-:W-:Y:S01]  /*1b9a0*/  R2UR UR30, R12 ;  /* 0x000000000c1e72ca */ /* 0x000fe200000e0000 */
[----:B------:R-:W-:Y:S01]  /*1b9b0*/  VIADD R12, R10, 0x2 ;  /* 0x000000020a0c7836 */ /* 0x000fe20000000000 */
[----:B------:R-:W-:Y:S01]  /*1b9c0*/  R2UR UR34, R20 ;  /* 0x00000000142272ca */ /* 0x000fe200000e0000 */
[----:B------:R-:W-:Y:S01]  /*1b9d0*/  WARPGROUP.ARRIVE ;  /* 0x00000000000079c5 */ /* 0x000fe20000000000 */
[----:B------:R-:W-:Y:S01]  /*1b9e0*/  R2UR UR46, R120 ;  /* 0x00000000782e72ca */ /* 0x000fe200000e0000 */
[----:B------:R-:W-:Y:S01]  /*1b9f0*/  VIADD R20, R10, 0x82 ;  /* 0x000000820a147836 */ /* 0x000fe20000000000 */
[----:B------:R-:W-:Y:S01]  /*1ba00*/  R2UR UR50, R12 ;  /* 0x000000000c3272ca */ /* 0x000fe200000e0000 */
[----:B------:R-:W-:-:S02]  /*1ba10*/  VIADD R12, R10, 0x102 ;  /* 0x000001020a0c7836 */ /* 0x000fc40000000000 */
[----:B------:R-:W-:Y:S01]  /*1ba20*/  QGMMA.64x32x32.F32.E4M3.E4M3 R184, gdesc[UR20], RZ, !UPT, gsb0 ;  /* 0x0060000014b879f3 */ /* 0x000fe2000c0008ff */
[----:B------:R-:W-:Y:S01]  /*1ba30*/  R2UR UR22, R20 ;  /* 0x00000000141672ca */ /* 0x000fe200000e0000 */
[----:B------:R-:W-:Y:S01]  /*1ba40*/  UMOV UR20, UR48 ;  /* 0x0000003000147c82 */ /* 0x000fe20008000000 */
[----:B------:R-:W-:Y:S01]  /*1ba50*/  R2UR UR23, R21 ;  /* 0x00000000151772ca */ /* 0x000fe200000e0000 */
[----:B------:R-:W-:Y:S01]  /*1ba60*/  UMOV UR21, UR49 ;  /* 0x0000003100157c82 */ /* 0x000fe20008000000 */
        /* <DEDUP_REMOVED lines=11> */
[----:B------:R-:W-:Y:S03]  /*1bb20*/  QGMMA.64x32x32.F32.E4M3.E4M3 R152, gdesc[UR28], RZ, !UPT, gsb0 ;  /* 0x006000001c9879f3 */ /* 0x000fe6000c0008ff */
        /* <DEDUP_REMOVED lines=17> */
[----:B------:R-:W-:-:S03]  /*1bc40*/  IMAD.MOV.U32 R13, RZ, RZ, -0x7fffffe0 ;  /* 0x80000020ff0d7424 */ /* 0x000fc600078e00ff */
[----:B------:R-:W-:Y:S01]  /*1bc50*/  R2UR UR6, R12 ;  /* 0x000000000c0672ca */ /* 0x000fe200000e0000 */
[----:B------:R-:W-:Y:S01]  /*1bc60*/  VIADD R12, R10, 0x300 ;  /* 0x000003000a0c7836 */ /* 0x000fe20000000000 */
[----:B------:R-:W-:Y:S01]  /*1bc70*/  R2UR UR7, R13 ;  /* 0x000000000d0772ca */ /* 0x000fe200000e0000 */
[----:B------:R-:W-:Y:S01]  /*1bc80*/  IMAD.MOV.U32 R13, RZ, RZ, -0x7fffffe0 ;  /* 0x80000020ff0d7424 */ /* 0x000fe200078e00ff */
        /* <DEDUP_REMOVED lines=41> */
[----:B------:R-:W-:Y:S02]  /*1bf20*/  R2UR UR11, R13 ;  /* 0x000000000d0b72ca */ /* 0x000fe400000e0000 */
[----:B------:R-:W-:Y:S01]  /*1bf30*/  MOV R13, 0x80000020 ;  /* 0x80000020000d7802 */ /* 0x000fe20000000f00 */
        /* <DEDUP_REMOVED lines=38> */
[----:B------:R-:W-:-:S04]  /*1c1a0*/  MOV R13, 0x80000020 ;  /* 0x80000020000d7802 */ /* 0x000fc80000000f00 */
        /* <DEDUP_REMOVED lines=66> */
[C---:B------:R-:W-:Y:S01]  /*1c5d0*/  VIADD R12, R10.reuse, 0x682 ;  /* 0x000006820a0c7836 */ /* 0x040fe20000000000 */
[----:B------:R-:W-:Y:S01]  /*1c5e0*/  MOV R13, 0x80000020 ;  /* 0x80000020000d7802 */ /* 0x000fe20000000f00 */
[----:B------:R-:W-:Y:S01]  /*1c5f0*/  VIADD R10, R10, 0x702 ;  /* 0x000007020a0a7836 */ /* 0x000fe20000000000 */
[----:B------:R-:W-:Y:S02]  /*1c600*/  WARPGROUP.DEPBAR.LE gsb0, 0x0 ;  /* 0x00008000000079c5 */ /* 0x000fe40000010000 */
[----:B------:R-:W-:-:S06]  /*1c610*/  WARPGROUP.ARRIVE ;  /* 0x00000000000079c5 */ /* 0x000fcc0000000000 */
[----:B------:R-:W-:Y:S01]  /*1c620*/  QGMMA.64x32x32.F32.E4M3.E4M3 R136, gdesc[UR32], R136, gsb0 ;  /* 0x00600000208879f3 */ /* 0x000fe20008000888 */
[----:B------:R-:W-:Y:S01]  /*1c630*/  R2UR UR34, R12 ;  /* 0x000000000c2272ca */ /* 0x000fe200000e0000 */
[----:B------:R-:W-:Y:S01]  /*1c640*/  UMOV UR32, UR16 ;  /* 0x0000001000207c82 */ /* 0x000fe20008000000 */
[----:B------:R-:W-:Y:S01]  /*1c650*/  R2UR UR35, R13 ;  /* 0x000000000d2372ca */ /* 0x000fe200000e0000 */
[----:B------:R-:W-:Y:S01]  /*1c660*/  UMOV UR33, UR17 ;  /* 0x0000001100217c82 */ /* 0x000fe20008000000 */
        /* <DEDUP_REMOVED lines=23> */
[----:B0-----:R-:W-:Y:S05]  /*1c7e0*/  @P1 BRA `(.L_x_488) ;  /* 0x0000000000281947 */ /* 0x001fea0003800000 */
[----:B------:R-:W-:Y:S05]  /*1c7f0*/  @!P0 BRA `(.L_x_489) ;  /* 0x0000000000048947 */ /* 0x000fea0003800000 */
[----:B------:R-:W-:Y:S01]  /*1c800*/  BPT.TRAP 0x1 ;  /* 0x000000040000795c */ /* 0x000fe20000300000 */
.L_x_489:
[----:B------:R-:W-:Y:S01]  /*1c810*/  SHF.L.U32 R6, R6, 0x1f, RZ ;  /* 0x0000001f06067819 */ /* 0x000fe200000006ff */
[----:B------:R-:W-:-:S04]  /*1c820*/  IMAD R10, R7, 0x8, R16 ;  /* 0x00000008070a7824 */ /* 0x000fc800078e0210 */
[----:B------:R0:W1:Y:S01]  /*1c830*/  SYNCS.PHASECHK.TRANS64.TRYWAIT P1, [R10+URZ+0x33450], R6 ;  /* 0x033450060a0075a7 */ /* 0x000062000802017f */
[----:B------:R-:W-:Y:S05]  /*1c840*/  @!P0 BRA `(.L_x_490) ;  /* 0x0000000000048947 */ /* 0x000fea0003800000 */
[----:B------:R-:W-:Y:S01]  /*1c850*/  BPT.TRAP 0x1 ;  /* 0x000000040000795c */ /* 0x000fe20000300000 */
.L_x_490:
[----:B-1----:R-:W-:Y:S05]  /*1c860*/  @P1 BRA `(.L_x_488) ;  /* 0x0000000000081947 */ /* 0x002fea0003800000 */
[----:B------:R-:W1:Y:S02]  /*1c870*/  SYNCS.PHASECHK.TRANS64.TRYWAIT P1, [R10+URZ+0x33450], R6 ;  /* 0x033450060a0075a7 */ /* 0x000e64000802017f */
[----:B-1----:R-:W-:Y:S05]  /*1c880*/  @!P1 BRA `(.L_x_491) ;  /* 0x0000010800789947 */ /* 0x002fea0003800000 */
.L_x_488:
[----:B01----:R-:W-:Y:S01]  /*1c890*/  VIADD R6, R16, 0x200 ;  /* 0x0000020010067836 */ /* 0x003fe20000000000 */
[----:B------:R-:W-:Y:S05]  /*1c8a0*/  WARPSYNC.ALL ;  /* 0x0000000000007948 */ /* 0x000fea0003800000 */
[----:B------:R-:W-:Y:S01]  /*1c8b0*/  SHF.R.U32.HI R6, RZ, 0x4, R6 ;  /* 0x00000004ff067819 */ /* 0x000fe20000011606 */
[----:B------:R-:W-:Y:S01]  /*1c8c0*/  IMAD.MOV.U32 R11, RZ, RZ, -0x3ffffff0 ;  /* 0xc0000010ff0b7424 */ /* 0x000fe200078e00ff */
[----:B------:R-:W-:Y:S01]  /*1c8d0*/  WARPGROUP.ARRIVE ;  /* 0x00000000000079c5 */ /* 0x000fe20000000000 */
[----:B------:R-:W-:Y:S01]  /*1c8e0*/  IMAD.MOV.U32 R13, RZ, RZ, -0x3ffffff0 ;  /* 0xc0000010ff0d7424 */ /* 0x000fe200078e00ff */
[----:B------:R-:W-:-:S02]  /*1c8f0*/  LOP3.LUT R6, R6, 0x3fff, RZ, 0xc0, !PT ;  /* 0x00003fff06067812 */ /* 0x000fc400078ec0ff */
[----:B------:R-:W-:Y:S02]  /*1c900*/  R2UR UR7, R11 ;  /* 0x000000000b0772ca */ /* 0x000fe400000e0000 */
[----:B------:R-:W-:-:S05]  /*1c910*/  LOP3.LUT R6, R6, 0x10000, RZ, 0xfc, !PT ;  /* 0x0001000006067812 */ /* 0x000fca00078efcff */
[----:B------:R-:W-:Y:S01]  /*1c920*/  IMAD R10, R7, 0x780, R6 ;  /* 0x00000780070a7824 */ /* 0x000fe200078e0206 */
[----:B------:R-:W-:-:S03]  /*1c930*/  FMNMX.FTZ R6, R184, R5, !PT ;  /* 0x00000005b8067209 */ /* 0x000fc60007810000 */
[C---:B------:R-:W-:Y:S01]  /*1c940*/  VIADD R12, R10.reuse, 0x180 ;  /* 0x000001800a0c7836 */ /* 0x040fe20000000000 */
[----:B------:R-:W-:Y:S02]  /*1c950*/  R2UR UR6, R10 ;  /* 0x000000000a0672ca */ /* 0x000fe400000e0000 */
[----:B------:R-:W-:-:S04]  /*1c960*/  FMNMX.FTZ R6, R185, R6, !PT ;  /* 0x00000006b9067209 */ /* 0x000fc80007810000 */
[----:B------:R-:W-:-:S04]  /*1c970*/  FMNMX.FTZ R6, R188, R6, !PT ;  /* 0x00000006bc067209 */ /* 0x000fc80007810000 */
[----:B------:R-:W-:-:S03]  /*1c980*/  FMNMX.FTZ R6, R189, R6, !PT ;  /* 0x00000006bd067209 */ /* 0x000fc60007810000 */
[----:B------:R-:W-:Y:S01]  /*1c990*/  QGMMA.64x192x32.F32.E4M3.E4M3 R24, R200, gdesc[UR4], R24, gsb0 ;  /* 0x02e00004c8187df3 */ /* 0x000fe20008000818 */
[----:B------:R-:W-:Y:S02]  /*1c9a0*/  R2UR UR6, R12 ;  /* 0x000000000c0672ca */ /* 0x000fe400000e0000 */
[----:B------:R-:W-:Y:S01]  /*1c9b0*/  R2UR UR7, R13 ;  /* 0x000000000d0772ca */ /* 0x000fe200000e0000 */
[----:B------:R-:W-:Y:S01]  /*1c9c0*/  IMAD.MOV.U32 R13, RZ, RZ, -0x3ffffff0 ;  /* 0xc0000010ff0d7424 */ /* 0x000fe200078e00ff */
[----:B------:R-:W-:Y:S02]  /*1c9d0*/  IADD3 R12, R10, 0x300, RZ ;  /* 0x000003000a0c7810 */ /* 0x000fe40007ffe0ff */
[----:B------:R-:W-:-:S04]  /*1c9e0*/  FMNMX.FTZ R6, R192, R6, !PT ;  /* 0x00000006c0067209 */ /* 0x000fc80007810000 */
        /* <DEDUP_REMOVED lines=34> */
[----:B------:R-:W-:-:S05]  /*1cc10*/  FMNMX.FTZ R6, R133, R6, !PT ;  /* 0x0000000685067209 */ /* 0x000fca0007810000 */
[----:B------:R-:W0:Y:S02]  /*1cc20*/  SHFL.BFLY PT, R11, R6, 0x2, 0x1f ;  /* 0x0c401f00060b7f89 */ /* 0x000e2400000e0000 */
[----:B0-----:R-:W-:Y:S01]  /*1cc30*/  FMNMX.FTZ R6, R6, R11, !PT ;  /* 0x0000000b06067209 */ /* 0x001fe20007810000 */
[----:B------:R-:W-:Y:S01]  /*1cc40*/  IMAD.MOV.U32 R11, RZ, RZ, -0x3ffffff0 ;  /* 0xc0000010ff0b7424 */ /* 0x000fe200078e00ff */
[----:B------:R-:W-:Y:S02]  /*1cc50*/  WARPGROUP.DEPBAR.LE gsb0, 0x0 ;  /* 0x00008000000079c5 */ /* 0x000fe40000010000 */
[----:B------:R-:W-:-:S06]  /*1cc60*/  WARPGROUP.ARRIVE ;  /* 0x00000000000079c5 */ /* 0x000fcc0000000000 */
[----:B------:R-:W0:Y:S01]  /*1cc70*/  S2R R203, SR_TID.X ;  /* 0x0000000000cb7919 */ /* 0x000e220000002100 */
[----:B------:R-:W-:Y:S01]  /*1cc80*/  QGMMA.64x192x32.F32.E4M3.E4M3 R24, R204, gdesc[UR4], R24, gsb0 ;  /* 0x02e00004cc187df3 */ /* 0x000fe20008000818 */
[----:B------:R-:W-:Y:S01]  /*1cc90*/  R2UR UR6, R12 ;  /* 0x000000000c0672ca */ /* 0x000fe200000e0000 */
[C---:B------:R-:W-:Y:S01]  /*1cca0*/  VIADD R12, R10.reuse, 0x480 ;  /* 0x000004800a0c7836 */ /* 0x040fe20000000000 */
[----:B------:R-:W-:Y:S01]  /*1ccb0*/  R2UR UR7, R13 ;  /* 0x000000000d0772ca */ /* 0x000fe200000e0000 */
[----:B------:R-:W-:Y:S02]  /*1ccc0*/  IMAD.MOV.U32 R13, RZ, RZ, -0x3ffffff0 ;  /* 0xc0000010ff0d7424 */ /* 0x000fe400078e00ff */
[----:B------:R-:W-:Y:S01]  /*1ccd0*/  VIADD R10, R10, 0x600 ;  /* 0x000006000a0a7836 */ /* 0x000fe20000000000 */
[----:B0-----:R-:W-:-:S04]  /*1cce0*/  LOP3.LUT R203, R203, 0x7f, RZ, 0xc0, !PT ;  /* 0x0000007fcbcb7812 */ /* 0x001fc800078ec0ff */
[----:B------:R-:W-:Y:S02]  /*1ccf0*/  ISETP.NE.AND P1, PT, R203, RZ, PT ;  /* 0x000000ffcb00720c */ /* 0x000fe40003f25270 */
[----:B------:R-:W0:Y:S02]  /*1cd00*/  S2R R203, SR_TID.X ;  /* 0x0000000000cb7919 */ /* 0x000e240000002100 */
[----:B0-----:R-:W-:Y:S01]  /*1cd10*/  SHF.R.U32.HI R203, RZ, 0x7, R203 ;  /* 0x00000007ffcb7819 */ /* 0x001fe200000116cb */
[----:B------:R-:W-:Y:S02]  /*1cd20*/  WARPGROUP.DEPBAR.LE gsb0, 0x0 ;  /* 0x00008000000079c5 */ /* 0x000fe40000010000 */
[----:B------:R-:W-:-:S06]  /*1cd30*/  WARPGROUP.ARRIVE ;  /* 0x00000000000079c5 */ /* 0x000fcc0000000000 */
[----:B------:R-:W-:Y:S01]  /*1cd40*/  QGMMA.64x192x32.F32.E4M3.E4M3 R24, R208, gdesc[UR4], R24, gsb0 ;  /* 0x02e00004d0187df3 */ /* 0x000fe20008000818 */
[----:B------:R-:W-:Y:S02]  /*1cd50*/  R2UR UR6, R12 ;  /* 0x000000000c0672ca */ /* 0x000fe400000e0000 */
[----:B------:R-:W-:Y:S02]  /*1cd60*/  FMNMX.FTZ R12, R186, R4, !PT ;  /* 0x00000004ba0c7209 */ /* 0x000fe40007810000 */
[----:B------:R-:W-:Y:S02]  /*1cd70*/  R2UR UR7, R13 ;  /* 0x000000000d0772ca */ /* 0x000fe400000e0000 */
        /* <DEDUP_REMOVED lines=41> */
[----:B------:R-:W-:Y:S02]  /*1d010*/  WARPGROUP.DEPBAR.LE gsb0, 0x0 ;  /* 0x00008000000079c5 */ /* 0x000fe40000010000 */
[----:B------:R-:W-:-:S06]  /*1d020*/  WARPGROUP.ARRIVE ;  /* 0x00000000000079c5 */ /* 0x000fcc0000000000 */
[----:B------:R-:W-:Y:S01]  /*1d030*/  QGMMA.64x192x32.F32.E4M3.E4M3 R24, R212, gdesc[UR4], R24, gsb0 ;  /* 0x02e00004d4187df3 */ /* 0x000fe20008000818 */
[----:B------:R-:W-:Y:S02]  /*1d040*/  R2UR UR6, R10 ;  /* 0x000000000a0672ca */ /* 0x000fe400000e0000 */
[----:B------:R-:W0:Y:S01]  /*1d050*/  SHFL.BFLY PT, R10, R6, 0x1, 0x1f ;  /* 0x0c201f00060a7f89 */ /* 0x000e2200000e0000 */
[----:B------:R-:W-:-:S03]  /*1d060*/  R2UR UR7, R11 ;  /* 0x000000000b0772ca */ /* 0x000fc600000e0000 */
[----:B------:R-:W1:Y:S01]  /*1d070*/  SHFL.BFLY PT, R11, R13, 0x1, 0x1f ;  /* 0x0c201f000d0b7f89 */ /* 0x000e6200000e0000 */
[----:B0-----:R-:W-:Y:S02]  /*1d080*/  FMNMX.FTZ R10, R6, R10, !PT ;  /* 0x0000000a060a7209 */ /* 0x001fe40007810000 */
[----:B-1----:R-:W-:-:S03]  /*1d090*/  FMNMX.FTZ R11, R13, R11, !PT ;  /* 0x0000000b0d0b7209 */ /* 0x002fc60007810000 */
[----:B------:R-:W-:Y:S01]  /*1d0a0*/  FFMA.FTZ R15, R2, R10, -8 ;  /* 0xc1000000020f7423 */ /* 0x000fe2000001000a */
[----:B------:R-:W-:-:S03]  /*1d0b0*/  FADD.FTZ R5, -R10, R5 ;  /* 0x000000050a057221 */ /* 0x000fc60000010100 */
        /* <DEDUP_REMOVED lines=42> */
[C---:B------:R-:W-:Y:S01]  /*1d360*/  FMUL.FTZ R5, R2.reuse, R5 ;  /* 0x0000000502057220 */ /* 0x040fe20000410000 */
[----:B------:R-:W-:Y:S01]  /*1d370*/  MUFU.EX2 R6, R6 ;  /* 0x0000000600067308 */ /* 0x000fe20000000800 */
[C---:B------:R-:W-:Y:S01]  /*1d380*/  FMUL.FTZ R4, R2.reuse, R4 ;  /* 0x0000000402047220 */ /* 0x040fe20000410000 */
        /* <DEDUP_REMOVED lines=42> */
[C-C-:B------:R-:W-:Y:S01]  /*1d630*/  FFMA.FTZ R127, R2.reuse, R127, -R133.reuse ;  /* 0x0000007f027f7223 */ /* 0x140fe20000010885 */
[----:B------:R-:W-:-:S01]  /*1d640*/  FFMA.FTZ R130, R2, R130, -R133 ;  /* 0x0000008202827223 */ /* 0x000fc20000010885 */
[C-C-:B------:R-:W-:Y:S01]  /*1d650*/  FFMA.FTZ R131, R2.reuse, R131, -R133.reuse ;  /* 0x0000008302837223 */ /* 0x140fe20000010885 */
[----:B------:R-:W-:-:S01]  /*1d660*/  FFMA.FTZ R134, R2, R134, -R133 ;  /* 0x0000008602867223 */ /* 0x000fc20000010885 */
[----:B------:R-:W1:Y:S01]  /*1d670*/  MUFU.EX2 R13, R13 ;  /* 0x0000000d000d7308 */ /* 0x000e620000000800 */
[----:B------:R-:W-:-:S01]  /*1d680*/  FFMA.FTZ R133, R2, R135, -R133 ;  /* 0x0000008702857223 */ /* 0x000fc20000010885 */
[----:B0-----:R-:W-:Y:S01]  /*1d690*/  FADD.FTZ R9, R12, R9 ;  /* 0x000000090c097221 */ /* 0x001fe20000010000 */
[----:B------:R-:W-:Y:S01]  /*1d6a0*/  @!P1 IMAD R195, R8, 0x8, R16 ;  /* 0x0000000808c39824 */ /* 0x000fe200078e0210 */
[----:B------:R-:W-:-:S03]  /*1d6b0*/  IADD3 R196, -R203, 0xb, RZ ;  /* 0x0000000bcbc47810 */ /* 0x000fc60007ffe1ff */
[----:B------:R-:W-:Y:S01]  /*1d6c0*/  @!P1 VIADD R195, R195, 0x33440 ;  /* 0x00033440c3c39836 */ /* 0x000fe20000000000 */
[----:B------:R-:W0:Y:S01]  /*1d6d0*/  MUFU.EX2 R189, R189 ;  /* 0x000000bd00bd7308 */ /* 0x000e220000000800 */
[----:B--2---:R-:W-:-:S03]  /*1d6e0*/  FADD.FTZ R135, R187, R0 ;  /* 0x00000000bb877221 */ /* 0x004fc60000010000 */
[----:B------:R-:W-:-:S04]  /*1d6f0*/  @!P1 PRMT R195, RZ, 0x654, R195 ;  /* 0x00000654ffc39816 */ /* 0x000fc800000000c3 */
        /* <DEDUP_REMOVED lines=15> */
[----:B0-----:R-:W-:-:S01]  /*1d7f0*/  FADD.FTZ R9, R192, R9 ;  /* 0x00000009c0097221 */ /* 0x001fc20000010000 */
[----:B------:R-:W-:-:S06]  /*1d800*/  WARPGROUP.DEPBAR.LE gsb0, 0x0 ;  /* 0x00008000000079c5 */ /* 0x000fcc0000010000 */
[----:B------:R-:W0:Y:S01]  /*1d810*/  MUFU.EX2 R188, R188 ;  /* 0x000000bc00bc7308 */ /* 0x000e220000000800 */
[----:B------:R-:W-:Y:S01]  /*1d820*/  WARPGROUP.ARRIVE ;  /* 0x00000000000079c5 */ /* 0x000fe20000000000 */
[----:B--2---:R-:W-:-:S05]  /*1d830*/  FADD.FTZ R0, R185, R0 ;  /* 0x00000000b9007221 */ /* 0x004fca0000010000 */
[----:B------:R-:W-:Y:S01]  /*1d840*/  QGMMA.64x192x32.F32.E4M3.E4M3 R24, R216, gdesc[UR4], R24, gsb0 ;  /* 0x02e00004d8187df3 */ /* 0x000fe20008000818 */
        /* <DEDUP_REMOVED lines=52> */
[----:B------:R-:W-:Y:S02]  /*1db90*/  WARPGROUP.DEPBAR.LE gsb0, 0x0 ;  /* 0x00008000000079c5 */ /* 0x000fe40000010000 */
[----:B------:R0:W-:Y:S06]  /*1dba0*/  BAR.ARV R196, 0x100 ;  /* 0x000400c40000751d */ /* 0x0001ec0000002000 */
[----:B------:R-:W3:Y:S01]  /*1dbb0*/  MUFU.EX2 R162, R162 ;  /* 0x000000a200a27308 */ /* 0x000ee20000000800 */
[----:B--2---:R-:W-:-:S01]  /*1dbc0*/  FADD.FTZ R9, R159, R9 ;  /* 0x000000099f097221 */ /* 0x004fc20000010000 */
[----:B------:R0:W-:Y:S01]  /*1dbd0*/  @!P1 SYNCS.ARRIVE.TRANS64.RED.A1T0 RZ, [R195+URZ], RZ ;  /* 0x000000ffc3ff99a7 */ /* 0x0001e2000810043f */
[----:B-1----:R-:W-:-:S05]  /*1dbe0*/  FADD.FTZ R0, R160, R0 ;  /* 0x00000000a0007221 */ /* 0x002fca0000010000 */
[----:B------:R-:W1:Y:S08]  /*1dbf0*/  MUFU.EX2 R161, R161 ;  /* 0x000000a100a17308 */ /* 0x000e700000000800 */
[----:B------:R-:W2:Y:S01]  /*1dc00*/  MUFU.EX2 R163, R163 ;  /* 0x000000a300a37308 */ /* 0x000ea20000000800 */
[----:B---3--:R-:W-:-:S07]  /*1dc10*/  FADD.FTZ R9, R162, R9 ;  /* 0x00000009a2097221 */ /* 0x008fce0000010000 */
[----:B------:R-:W3:Y:S01]  /*1dc20*/  MUFU.EX2 R164, R164 ;  /* 0x000000a400a47308 */ /* 0x000ee20000000800 */
[----:B-1----:R-:W-:-:S07]  /*1dc30*/  FADD.FTZ R0, R161, R0 ;  /* 0x00000000a1007221 */ /* 0x002fce0000010000 */
[----:B------:R-:W1:Y:S01]  /*1dc40*/  MUFU.EX2 R166, R166 ;  /* 0x000000a600a67308 */ /* 0x000e620000000800 */
[----:B--2---:R-:W-:-:S07]  /*1dc50*/  FADD.FTZ R9, R163, R9 ;  /* 0x00000009a3097221 */ /* 0x004fce0000010000 */
        /* <DEDUP_REMOVED lines=67> */
[----:B---3--:R-:W-:-:S01]  /*1e090*/  FADD.FTZ R135, R134, R9 ;  /* 0x0000000986877221 */ /* 0x008fc20000010000 */
[----:B-1----:R-:W-:-:S03]  /*1e0a0*/  FADD.FTZ R9, R15, R0 ;  /* 0x000000000f097221 */ /* 0x002fc60000010000 */
[----:B--2---:R-:W-:Y:S01]  /*1e0b0*/  FADD.FTZ R0, R133, R135 ;  /* 0x0000008785007221 */ /* 0x004fe20000010000 */
[----:B0-----:R-:W-:Y:S06]  /*1e0c0*/  @!P0 BRA `(.L_x_492) ;  /* 0x0000000000048947 */ /* 0x001fec0003800000 */
[----:B------:R-:W-:Y:S01]  /*1e0d0*/  BPT.TRAP 0x1 ;  /* 0x000000040000795c */ /* 0x000fe20000300000 */
.L_x_492:
[----:B------:R-:W-:Y:S01]  /*1e0e0*/  LEA R7, R7, R16, 0x3 ;  /* 0x0000001007077211 */ /* 0x000fe200078e18ff */
[----:B------:R-:W-:Y:S01]  /*1e0f0*/  IMAD.U32 R135, RZ, RZ, UR42 ;  /* 0x0000002aff877e24 */ /* 0x000fe2000f8e00ff */
[----:B------:R-:W-:Y:S01]  /*1e100*/  ISETP.GT.AND P1, PT, R3, R233, PT ;  /* 0x000000e90300720c */ /* 0x000fe20003f24270 */
[----:B------:R-:W-:Y:S01]  /*1e110*/  FMUL.FTZ R24, R24, R5 ;  /* 0x0000000518187220 */ /* 0x000fe20000410000 */
[----:B------:R-:W-:Y:S01]  /*1e120*/  F2FP.SATFINITE.E4M3.F32.PACK_AB_MERGE_C R189, R190, R189, RZ ;  /* 0x000000bdbebd723e */ /* 0x000fe200048070ff */
[----:B------:R-:W-:Y:S01]  /*1e130*/  VIADD R7, R7, 0x33460 ;  /* 0x0003346007077836 */ /* 0x000fe20000000000 */
[----:B------:R-:W-:Y:S01]  /*1e140*/  F2FP.SATFINITE.E4M3.F32.PACK_AB_MERGE_C R185, R188, R185, RZ ;  /* 0x000000b9bcb9723e */ /* 0x000fe200048070ff */
[----:B------:R-:W-:Y:S01]  /*1e150*/  FMUL.FTZ R25, R25, R5 ;  /* 0x0000000519197220 */ /* 0x000fe20000410000 */
        /* <DEDUP_REMOVED lines=19> */
[----:B------:R-:W-:Y:S01]  /*1e290*/  FMUL.FTZ R45, R45, R5 ;  /* 0x000000052d2d7220 */ /* 0x000fe20000410000 */
[----:B------:R-:W-:Y:S01]  /*1e2a0*/  F2FP.SATFINITE.E4M3.F32.PACK_AB_MERGE_C R13, R20, R13, RZ ;  /* 0x0000000d140d723e */ /* 0x000fe200048070ff */
[-C--:B------:R-:W-:Y:S01]  /*1e2b0*/  FMUL.FTZ R48, R48, R5.reuse ;  /* 0x0000000530307220 */ /* 0x080fe20000410000 */
[----:B------:R-:W-:Y:S01]  /*1e2c0*/  F2FP.SATFINITE.E4M3.F32.PACK_AB_MERGE_C R156, R157, R156, RZ ;  /* 0x0000009c9d9c723e */ /* 0x000fe200048070ff */
[-C--:B------:R-:W-:Y:S01]  /*1e2d0*/  FMUL.FTZ R49, R49, R5.reuse ;  /* 0x0000000531317220 */ /* 0x080fe20000410000 */
[----:B------:R-:W-:Y:S01]  /*1e2e0*/  PRMT R7, R135, 0x654, R7 ;  /* 0x0000065487077816 */ /* 0x000fe20000000007 */
[-C--:B------:R-:W-:Y:S01]  /*1e2f0*/  FMUL.FTZ R52, R52, R5.reuse ;  /* 0x0000000534347220 */ /* 0x080fe20000410000 */
[----:B------:R-:W-:Y:S01]  /*1e300*/  F2FP.SATFINITE.E4M3.F32.PACK_AB_MERGE_C R189, R187, R186, R189 ;  /* 0x000000babbbd723e */ /* 0x000fe200048070bd */
[----:B------:R-:W-:Y:S01]  /*1e310*/  FMUL.FTZ R53, R53, R5 ;  /* 0x0000000535357220 */ /* 0x000fe20000410000 */
[----:B------:R-:W-:Y:S01]  /*1e320*/  F2FP.SATFINITE.E4M3.F32.PACK_AB_MERGE_C R185, R184, R21, R185 ;  /* 0x00000015b8b9723e */ /* 0x000fe200048070b9 */
[----:B------:R0:W-:Y:S01]  /*1e330*/  SYNCS.ARRIVE.TRANS64.RED.A1T0 RZ, [R7+URZ], RZ ;  /* 0x000000ff07ff79a7 */ /* 0x0001e2000810043f */
[----:B------:R-:W-:Y:S01]  /*1e340*/  F2FP.SATFINITE.E4M3.F32.PACK_AB_MERGE_C R193, R192, R191, R193 ;  /* 0x000000bfc0c1723e */ /* 0x000fe200048070c1 */
[-C--:B------:R-:W-:Y:S01]  /*1e350*/  FMUL.FTZ R56, R56, R5.reuse ;  /* 0x0000000538387220 */ /* 0x080fe20000410000 */
        /* <DEDUP_REMOVED lines=30> */
[----:B------:R-:W-:Y:S01]  /*1e540*/  F2FP.SATFINITE.E4M3.F32.PACK_AB_MERGE_C R13, R12, R6, R13 ;  /* 0x000000060c0d723e */ /* 0x000fe2000480700d */
        /* <DEDUP_REMOVED lines=73> */
[----:B------:R-:W-:Y:S01]  /*1e9e0*/  F2FP.SATFINITE.E4M3.F32.PACK_AB_MERGE_C R218, R129, R128, R15 ;  /* 0x0000008081da723e */ /* 0x000fe2000480700f */
[----:B0-----:R-:W-:Y:S01]  /*1e9f0*/  IMAD.MOV.U32 R7, RZ, RZ, R8 ;  /* 0x000000ffff077224 */ /* 0x001fe200078e0008 */
[----:B------:R-:W-:Y:S01]  /*1ea00*/  F2FP.SATFINITE.E4M3.F32.PACK_AB_MERGE_C R219, R131, R130, R133 ;  /* 0x0000008283db723e */ /* 0x000fe20004807085 */
[----:B------:R-:W-:Y:S01]  /*1ea10*/  IMAD.MOV.U32 R201, RZ, RZ, R189 ;  /* 0x000000ffffc97224 */ /* 0x000fe200078e00bd */
[----:B------:R-:W-:Y:S01]  /*1ea20*/  MOV R200, R13 ;  /* 0x0000000d00c87202 */ /* 0x000fe20000000f00 */
[----:B------:R-:W-:Y:S01]  /*1ea30*/  IMAD.MOV.U32 R202, RZ, RZ, R185 ;  /* 0x000000ffffca7224 */ /* 0x000fe200078e00b9 */
[----:B------:R-:W-:Y:S01]  /*1ea40*/  MOV R208, R156 ;  /* 0x0000009c00d07202 */ /* 0x000fe20000000f00 */
        /* <DEDUP_REMOVED lines=9> */
[----:B------:R-:W-:Y:S01]  /*1eae0*/  IMAD.MOV.U32 R213, RZ, RZ, R142 ;  /* 0x000000ffffd57224 */ /* 0x000fe200078e008e */
[----:B------:R-:W-:Y:S06]  /*1eaf0*/  @P1 BRA `(.L_x_493) ;  /* 0xffffffc800c41947 */ /* 0x000fec000383ffff */
[----:B------:R-:W-:-:S07]  /*1eb00*/  IMAD.MOV.U32 R152, RZ, RZ, R8 ;  /* 0x000000ffff987224 */ /* 0x000fce00078e0008 */
.L_x_482:
[----:B------:R-:W-:Y:S05]  /*1eb10*/  WARPSYNC.ALL ;  /* 0x0000000000007948 */ /* 0x000fea0003800000 */
[----:B------:R-:W-:Y:S06]  /*1eb20*/  BAR.ARV 0x8, 0x180 ;  /* 0x0206000000007b1d */ /* 0x000fec0000002000 */
[----:B------:R-:W-:Y:S05]  /*1eb30*/  @!P0 BRA `(.L_x_494) ;  /* 0x0000000000048947 */ /* 0x000fea0003800000 */
[----:B------:R-:W-:Y:S01]  /*1eb40*/  BPT.TRAP 0x1 ;  /* 0x000000040000795c */ /* 0x000fe20000300000 */
.L_x_494:
[----:B------:R-:W-:Y:S01]  /*1eb50*/  IMAD R3, R152, 0x8, R16 ;  /* 0x0000000898037824 */ /* 0x000fe200078e0210 */
[----:B------:R-:W-:-:S04]  /*1eb60*/  SHF.L.U32 R4, R230, 0x1f, RZ ;  /* 0x0000001fe6047819 */ /* 0x000fc800000006ff */
[----:B------:R0:W1:Y:S01]  /*1eb70*/  SYNCS.PHASECHK.TRANS64.TRYWAIT P1, [R3+URZ+0x33450], R4 ;  /* 0x03345004030075a7 */ /* 0x000062000802017f */
[----:B------:R-:W-:Y:S05]  /*1eb80*/  @!P0 BRA `(.L_x_495) ;  /* 0x0000000000048947 */ /* 0x000fea0003800000 */
[----:B------:R-:W-:Y:S01]  /*1eb90*/  BPT.TRAP 0x1 ;  /* 0x000000040000795c */ /* 0x000fe20000300000 */
.L_x_495:
[----:B------:R-:W-:-:S04]  /*1eba0*/  IADD3 R16, R16, 0x200, RZ ;  /* 0x0000020010107810 */ /* 0x000fc80007ffe0ff */
[----:B------:R-:W-:-:S04]  /*1ebb0*/  SHF.R.U32.HI R16, RZ, 0x4, R16 ;  /* 0x00000004ff107819 */ /* 0x000fc80000011610 */
[----:B------:R-:W-:-:S04]  /*1ebc0*/  LOP3.LUT R16, R16, 0x3fff, RZ, 0xc0, !PT ;  /* 0x00003fff10107812 */ /* 0x000fc800078ec0ff */
[----:B------:R-:W-:Y:S01]  /*1ebd0*/  LOP3.LUT R5, R16, 0x10000, RZ, 0xfc, !PT ;  /* 0x0001000010057812 */ /* 0x000fe200078efcff */
[----:B-1----:R-:W-:Y:S06]  /*1ebe0*/  @P1 BRA `(.L_x_496) ;  /* 0x0000000000081947 */ /* 0x002fec0003800000 */
[----:B------:R-:W1:Y:S02]  /*1ebf0*/  SYNCS.PHASECHK.TRANS64.TRYWAIT P1, [R3+URZ+0x33450], R4 ;  /* 0x03345004030075a7 */ /* 0x000e64000802017f */
[----:B-1----:R-:W-:Y:S05]  /*1ec00*/  @!P1 BRA `(.L_x_497) ;  /* 0x000000e400ac9947 */ /* 0x002fea0003800000 */
.L_x_496:
[----:B01----:R-:W-:Y:S01]  /*1ec10*/  IMAD R4, R152, 0x780, R5 ;  /* 0x0000078098047824 */ /* 0x003fe200078e0205 */
[----:B------:R-:W2:Y:S01]  /*1ec20*/  LDL R8, [R1+0x14] ;  /* 0x0000140001087983 */ /* 0x000ea20000100800 */
[----:B------:R-:W-:Y:S01]  /*1ec30*/  IMAD.MOV.U32 R5, RZ, RZ, -0x3ffffff0 ;  /* 0xc0000010ff057424 */ /* 0x000fe200078e00ff */
[----:B------:R-:W-:Y:S05]  /*1ec40*/  WARPSYNC.ALL ;  /* 0x0000000000007948 */ /* 0x000fea0003800000 */
[C---:B------:R-:W-:Y:S01]  /*1ec50*/  R2UR UR6, R4.reuse ;  /* 0x00000000040672ca */ /* 0x040fe200000e0000 */
[----:B------:R-:W-:Y:S01]  /*1ec60*/  WARPGROUP.ARRIVE ;  /* 0x00000000000079c5 */ /* 0x000fe20000000000 */
[----:B------:R-:W-:Y:S01]  /*1ec70*/  R2UR UR7, R5 ;  /* 0x00000000050772ca */ /* 0x000fe200000e0000 */
[----:B------:R-:W-:Y:S01]  /*1ec80*/  VIADD R6, R4, 0x180 ;  /* 0x0000018004067836 */ /* 0x000fe20000000000 */
[----:B------:R-:W-:Y:S01]  /*1ec90*/  ULDC.64 UR4, c[0x0][0x9a0] ;  /* 0x0002680000047ab9 */ /* 0x000fe20000000a00 */
[----:B------:R-:W-:Y:S01]  /*1eca0*/  IMAD.MOV.U32 R7, RZ, RZ, -0x3ffffff0 ;  /* 0xc0000010ff077424 */ /* 0x000fe200078e00ff */
[----:B------:R-:W-:-:S04]  /*1ecb0*/  ISETP.NE.U32.AND P1, PT, RZ, UR4, PT ;  /* 0x00000004ff007c0c */ /* 0x000fc8000bf25070 */
[----:B------:R-:W-:-:S05]  /*1ecc0*/  ISETP.NE.AND.EX P1, PT, RZ, UR5, PT, P1 ;  /* 0x00000005ff007c0c */ /* 0x000fca000bf25310 */
[----:B------:R-:W-:Y:S01]  /*1ecd0*/  QGMMA.64x192x32.F32.E4M3.E4M3 R24, R200, gdesc[UR4], R24, gsb0 ;  /* 0x02e00004c8187df3 */ /* 0x000fe20008000818 */
[----:B------:R-:W-:Y:S01]  /*1ece0*/  R2UR UR6, R6 ;  /* 0x00000000060672ca */ /* 0x000fe200000e0000 */
[----:B------:R-:W-:Y:S01]  /*1ecf0*/  VIADD R6, R4, 0x300 ;  /* 0x0000030004067836 */ /* 0x000fe20000000000 */
[----:B------:R-:W-:Y:S01]  /*1ed00*/  R2UR UR7, R7 ;  /* 0x00000000070772ca */ /* 0x000fe200000e0000 */
[----:B------:R-:W-:-:S04]  /*1ed10*/  IMAD.MOV.U32 R7, RZ, RZ, -0x3ffffff0 ;  /* 0xc0000010ff077424 */ /* 0x000fc800078e00ff */
[----:B------:R-:W2:Y:S01]  /*1ed20*/  @P1 LDC.64 R12, c[0x0][0x9c8] ;  /* 0x00027200ff0c1b82 */ /* 0x000ea20000000a00 */
[----:B------:R-:W-:Y:S02]  /*1ed30*/  WARPGROUP.DEPBAR.LE gsb0, 0x0 ;  /* 0x00008000000079c5 */ /* 0x000fe40000010000 */
[----:B------:R-:W-:-:S09]  /*1ed40*/  WARPGROUP.ARRIVE ;  /* 0x00000000000079c5 */ /* 0x000fd20000000000 */
[----:B------:R-:W-:Y:S01]  /*1ed50*/  QGMMA.64x192x32.F32.E4M3.E4M3 R24, R204, gdesc[UR4], R24, gsb0 ;  /* 0x02e00004cc187df3 */ /* 0x000fe20008000818 */
[----:B------:R-:W-:Y:S02]  /*1ed60*/  R2UR UR6, R6 ;  /* 0x00000000060672ca */ /* 0x000fe400000e0000 */
[----:B------:R-:W-:Y:S02]  /*1ed70*/  R2UR UR7, R7 ;  /* 0x00000000070772ca */ /* 0x000fe400000e0000 */
[----:B------:R-:W0:Y:S01]  /*1ed80*/  @P1 LDC.64 R6, c[0x0][0x9d0] ;  /* 0x00027400ff061b82 */ /* 0x000e220000000a00 */
[----:B--2---:R-:W-:-:S04]  /*1ed90*/  @P1 IMAD R8, R8, R12, RZ ;  /* 0x0000000c08081224 */ /* 0x004fc800078e02ff */
[C---:B------:R-:W-:Y:S02]  /*1eda0*/  @P1 IMAD R5, R237.reuse, R13, R8 ;  /* 0x0000000ded051224 */ /* 0x040fe400078e0208 */
[----:B------:R-:W-:-:S04]  /*1edb0*/  @P1 IMAD.WIDE.U32 R12, R237, R12, RZ ;  /* 0x0000000ced0c1225 */ /* 0x000fc800078e00ff */
[----:B------:R-:W-:Y:S02]  /*1edc0*/  @P1 IMAD.IADD R13, R13, 0x1, R5 ;  /* 0x000000010d0d1824 */ /* 0x000fe400078e0205 */
[----:B------:R-:W-:Y:S02]  /*1edd0*/  IMAD.MOV.U32 R8, RZ, RZ, 0x3f800000 ;  /* 0x3f800000ff087424 */ /* 0x000fe400078e00ff */
[----:B0-----:R-:W-:-:S04]  /*1ede0*/  @P1 IMAD.WIDE.U32 R12, R235, R6, R12 ;  /* 0x00000006eb0c1225 */ /* 0x001fc800078e000c */
[----:B------:R-:W-:Y:S01]  /*1edf0*/  @P1 IMAD R7, R235, R7, R13 ;  /* 0x00000007eb071224 */ /* 0x000fe200078e020d */
[----:B------:R-:W-:-:S04]  /*1ee00*/  @P1 LEA R6, P2, R12, UR4, 0x2 ;  /* 0x000000040c061c11 */ /* 0x000fc8000f8410ff */
[----:B------:R-:W-:-:S05]  /*1ee10*/  @P1 LEA.HI.X R7, R12, UR5, R7, 0x2, P2 ;  /* 0x000000050c071c11 */ /* 0x000fca00090f1407 */
[----:B------:R0:W2:Y:S01]  /*1ee20*/  @P1 LDG.E R8, desc[UR54][R6.64] ;  /* 0x0000003606081981 */ /* 0x0000a2000c1e1900 */
[----:B------:R-:W-:Y:S02]  /*1ee30*/  WARPGROUP.DEPBAR.LE gsb0, 0x0 ;  /* 0x00008000000079c5 */ /* 0x000fe40000010000 */
[----:B------:R-:W-:-:S06]  /*1ee40*/  WARPGROUP.ARRIVE ;  /* 0x00000000000079c5 */ /* 0x000fcc0000000000 */
[----:B------:R-:W-:Y:S01]  /*1ee50*/  QGMMA.64x192x32.F32.E4M3.E4M3 R24, R208, gdesc[UR4], R24, gsb0 ;  /* 0x02e00004d0187df3 */ /* 0x000fe20008000818 */
[----:B0-----:R-:W-:Y:S01]  /*1ee60*/  IMAD.MOV.U32 R7, RZ, RZ, -0x3ffffff0 ;  /* 0xc0000010ff077424 */ /* 0x001fe200078e00ff */
[----:B------:R-:W-:-:S04]  /*1ee70*/  IADD3 R6, R4, 0x480, RZ ;  /* 0x0000048004067810 */ /* 0x000fc80007ffe0ff */
[----:B------:R-:W-:Y:S02]  /*1ee80*/  R2UR UR6, R6 ;  /* 0x00000000060672ca */ /* 0x000fe400000e0000 */
[----:B------:R-:W-:Y:S01]  /*1ee90*/  R2UR UR7, R7 ;  /* 0x00000000070772ca */ /* 0x000fe200000e0000 */
[----:B------:R-:W-:Y:S02]  /*1eea0*/  VIADD R4, R4, 0x600 ;  /* 0x0000060004047836 */ /* 0x000fe40000000000 */
[----:B------:R-:W-:Y:S01]  /*1eeb0*/  IMAD.MOV.U32 R5, RZ, RZ, -0x3ffffff0 ;  /* 0xc0000010ff057424 */ /* 0x000fe200078e00ff */
[----:B------:R-:W0:Y:S01]  /*1eec0*/  SHFL.BFLY PT, R13, R0, 0x2, 0x1f ;  /* 0x0c401f00000d7f89 */ /* 0x000e2200000e0000 */
[----:B------:R-:W-:Y:S02]  /*1eed0*/  WARPGROUP.DEPBAR.LE gsb0, 0x0 ;  /* 0x00008000000079c5 */ /* 0x000fe40000010000 */
[----:B------:R-:W-:-:S06]  /*1eee0*/  WARPGROUP.ARRIVE ;  /* 0x00000000000079c5 */ /* 0x000fcc0000000000 */
[----:B------:R-:W-:Y:S01]  /*1eef0*/  QGMMA.64x192x32.F32.E4M3.E4M3 R24, R212, gdesc[UR4], R24, gsb0 ;  /* 0x02e00004d4187df3 */ /* 0x000fe20008000818 */
[----:B------:R-:W-:Y:S02]  /*1ef00*/  R2UR UR6, R4 ;  /* 0x00000000040672ca */ /* 0x000fe400000e0000 */
[----:B------:R-:W-:Y:S01]  /*1ef10*/  R2UR UR7, R5 ;  /* 0x00000000050772ca */ /* 0x000fe200000e0000 */
[----:B------:R-:W1:Y:S01]  /*1ef20*/  SHFL.BFLY PT, R4, R9, 0x2, 0x1f ;  /* 0x0c401f0009047f89 */ /* 0x000e6200000e0000 */
[----:B0-----:R-:W-:-:S05]  /*1ef30*/  FADD.FTZ R13, R13, R0 ;  /* 0x000000000d0d7221 */ /* 0x001fca0000010000 */
[----:B------:R-:W0:Y:S01]  /*1ef40*/  SHFL.BFLY PT, R6, R13, 0x1, 0x1f ;  /* 0x0c201f000d067f89 */ /* 0x000e2200000e0000 */
[----:B-1----:R-:W-:-:S05]  /*1ef50*/  FADD.FTZ R4, R4, R9 ;  /* 0x0000000904047221 */ /* 0x002fca0000010000 */
[----:B------:R-:W1:Y:S01]  /*1ef60*/  SHFL.BFLY PT, R5, R4, 0x1, 0x1f ;  /* 0x0c201f0004057f89 */ /* 0x000e6200000e0000 */
[----:B0-----:R-:W-:-:S04]  /*1ef70*/  FADD.FTZ R6, R13, R6 ;  /* 0x000000060d067221 */ /* 0x001fc80000010000 */
[----:B------:R-:W-:Y:S01]  /*1ef80*/  FMUL.FTZ R15, R6, 0.00390625 ;  /* 0x3b800000060f7820 */ /* 0x000fe20000410000 */
[----:B-1----:R-:W-:-:S05]  /*1ef90*/  FADD.FTZ R12, R4, R5 ;  /* 0x00000005040c7221 */ /* 0x002fca0000010000 */
[C---:B------:R-:W-:Y:S01]  /*1efa0*/  FSETP.NE.FTZ.AND P1, PT, R12.reuse, RZ, PT ;  /* 0x000000ff0c00720b */ /* 0x040fe20003f35000 */
[----:B------:R-:W-:Y:S01]  /*1efb0*/  FMUL.FTZ R14, R12, 0.00390625 ;  /* 0x3b8000000c0e7820 */ /* 0x000fe20000410000 */
[----:B------:R-:W-:Y:S01]  /*1efc0*/  IMAD.MOV.U32 R5, RZ, RZ, RZ ;  /* 0x000000ffff057224 */ /* 0x000fe200078e00ff */
[----:B------:R-:W-:-:S03]  /*1efd0*/  FSETP.NE.FTZ.AND P3, PT, R15, RZ, PT ;  /* 0x000000ff0f00720b */ /* 0x000fc60003f75000 */
[----:B------:R-:W-:-:S07]  /*1efe0*/  FSETP.NE.FTZ.AND P2, PT, R14, RZ, PT ;  /* 0x000000ff0e00720b */ /* 0x000fce0003f55000 */
[----:B------:R-:W-:Y:S01]  /*1eff0*/  @P1 MUFU.RCP R5, R12 ;  /* 0x0000000c00051308 */ /* 0x000fe20000001000 */
[----:B------:R-:W-:Y:S01]  /*1f000*/  FSETP.NE.FTZ.AND P1, PT, R6, RZ, PT ;  /* 0x000000ff0600720b */ /* 0x000fe20003f35000 */
[----:B------:R-:W-:-:S06]  /*1f010*/  IMAD.MOV.U32 R9, RZ, RZ, RZ ;  /* 0x000000ffff097224 */ /* 0x000fcc00078e00ff */
[----:B------:R-:W0:Y:S01]  /*1f020*/  @P2 MUFU.LG2 R0, R14 ;  /* 0x0000000e00002308 */ /* 0x000e220000000c00 */
[----:B------:R-:W-:Y:S02]  /*1f030*/  WARPGROUP.DEPBAR.LE gsb0, 0x0 ;  /* 0x00008000000079c5 */ /* 0x000fe40000010000 */
[----:B------:R-:W-:-:S06]  /*1f040*/  WARPGROUP.ARRIVE ;  /* 0x00000000000079c5 */ /* 0x000fcc0000000000 */
[----:B------:R-:W-:Y:S01]  /*1f050*/  QGMMA.64x192x32.F32.E4M3.E4M3 R24, R216, gdesc[UR4], R24, gsb0 ;  /* 0x02e00004d8187df3 */ /* 0x000fe20008000818 */
[----:B------:R-:W1:Y:S08]  /*1f060*/  @P3 MUFU.LG2 R4, R15 ;  /* 0x0000000f00043308 */ /* 0x000e700000000c00 */
[----:B------:R-:W3:Y:S01]  /*1f070*/  @P1 MUFU.RCP R9, R6 ;  /* 0x0000000600091308 */ /* 0x000ee20000001000 */
[C---:B------:R-:W-:Y:S01]  /*1f080*/  @P2 FMUL.FTZ R7, R2.reuse, 0.69314718246459960938 ;  /* 0x3f31721802072820 */ /* 0x040fe20000410000 */
[----:B------:R-:W-:Y:S01]  /*1f090*/  @P3 FMUL.FTZ R13, R2, 0.69314718246459960938 ;  /* 0x3f317218020d3820 */ /* 0x000fe20000410000 */
[----:B0-----:R-:W-:Y:S01]  /*1f0a0*/  @P2 FMUL.FTZ R0, R0, 0.69314718246459960938 ;  /* 0x3f31721800002820 */ /* 0x001fe20000410000 */
[----:B------:R-:W-:-:S02]  /*1f0b0*/  IMAD.MOV.U32 R120, RZ, RZ, -0x800000 ;  /* 0xff800000ff787424 */ /* 0x000fc400078e00ff */
[----:B--2---:R-:W-:Y:S01]  /*1f0c0*/  FMUL.FTZ R16, R5, R8 ;  /* 0x0000000805107220 */ /* 0x004fe20000410000 */
[----:B------:R-:W-:Y:S02]  /*1f0d0*/  IMAD.MOV.U32 R121, RZ, RZ, -0x800000 ;  /* 0xff800000ff797424 */ /* 0x000fe400078e00ff */
[----:B-1----:R-:W-:Y:S01]  /*1f0e0*/  @P3 FMUL.FTZ R4, R4, 0.69314718246459960938 ;  /* 0x3f31721804043820 */ /* 0x002fe20000410000 */
[----:B------:R-:W-:-:S03]  /*1f0f0*/  @P2 FFMA.FTZ R120, R7, R10, R0 ;  /* 0x0000000a07782223 */ /* 0x000fc60000010000 */
[----:B------:R-:W-:Y:S01]  /*1f100*/  @P3 FFMA.FTZ R121, R13, R11, R4 ;  /* 0x0000000b0d793223 */ /* 0x000fe20000010004 */
[----:B---3--:R-:W-:Y:S01]  /*1f110*/  FMUL.FTZ R2, R9, R8 ;  /* 0x0000000809027220 */ /* 0x008fe20000410000 */
[----:B------:R-:W-:Y:S02]  /*1f120*/  WARPGROUP.DEPBAR.LE gsb0, 0x0 ;  /* 0x00008000000079c5 */ /* 0x000fe40000010000 */
[----:B------:R-:W-:Y:S05]  /*1f130*/  @!P0 BRA `(.L_x_498) ;  /* 0x0000000000048947 */ /* 0x000fea0003800000 */
[----:B------:R-:W-:Y:S01]  /*1f140*/  BPT.TRAP 0x1 ;  /* 0x000000040000795c */ /* 0x000fe20000300000 */
.L_x_498:
[----:B------:R-:W-:Y:S01]  /*1f150*/  IMAD.U32 R4, RZ, RZ, UR42 ;  /* 0x0000002aff047e24 */ /* 0x000fe2000f8e00ff */
[----:B------:R-:W-:Y:S01]  /*1f160*/  IADD3 R3, R3, 0x33460, RZ ;  /* 0x0003346003037810 */ /* 0x000fe20007ffe0ff */
[----:B------:R-:W-:Y:S02]  /*1f170*/  VIADD R152, R152, 0x1 ;  /* 0x0000000198987836 */ /* 0x000fe40000000000 */
[-C--:B------:R-:W-:Y:S01]  /*1f180*/  FMUL.FTZ R9, R53, R16.reuse ;  /* 0x0000001035097220 */ /* 0x080fe20000410000 */
[-C--:B------:R-:W-:Y:S01]  /*1f190*/  FMUL.FTZ R0, R24, R16.reuse ;  /* 0x0000001018007220 */ /* 0x080fe20000410000 */
[----:B------:R-:W-:Y:S01]  /*1f1a0*/  PRMT R3, R4, 0x654, R3 ;  /* 0x0000065404037816 */ /* 0x000fe20000000003 */
[-C--:B------:R-:W-:Y:S01]  /*1f1b0*/  FMUL.FTZ R6, R40, R16.reuse ;  /* 0x0000001028067220 */ /* 0x080fe20000410000 */
[----:B------:R-:W-:Y:S01]  /*1f1c0*/  ISETP.NE.AND P1, PT, R152, 0x2, PT ;  /* 0x000000029800780c */ /* 0x000fe20003f25270 */
        /* <DEDUP_REMOVED lines=9> */
[----:B0-----:R-:W-:Y:S01]  /*1f260*/  SEL R3, RZ, 0x1, P1 ;  /* 0x00000001ff037807 */ /* 0x001fe20000800000 */
        /* <DEDUP_REMOVED lines=85> */
[----:B------:R-:W-:Y:S01]  /*1f7c0*/  FMUL.FTZ R38, R115, R2 ;  /* 0x0000000273267220 */ /* 0x000fe20000410000 */
[----:B------:R-:W-:Y:S01]  /*1f7d0*/  LOP3.LUT R230, R230, R3, RZ, 0x3c, !PT ;  /* 0x00000003e6e67212 */ /* 0x000fe200078e3cff */
[----:B------:R-:W-:Y:S01]  /*1f7e0*/  UIADD3 UR43, UR43, 0x1, URZ ;  /* 0x000000012b2b7890 */ /* 0x000fe2000fffe03f */
[----:B------:R-:W-:-:S11]  /*1f7f0*/  SEL R152, R152, RZ, P1 ;  /* 0x000000ff98987207 */ /* 0x000fd60000800000 */
.L_x_442:
[----:B------:R-:W-:Y:S05]  /*1f800*/  WARPSYNC.ALL ;  /* 0x0000000000007948 */ /* 0x000fea0003800000 */
[----:B------:R-:W2:Y:S01]  /*1f810*/  LDL R165, [R1+0x4] ;  /* 0x0000040001a57983 */ /* 0x000ea20000100800 */
[----:B------:R-:W0:Y:S01]  /*1f820*/  S2UR UR42, SR_CgaCtaId ;  /* 0x00000000002a79c3 */ /* 0x000e220000008800 */
[----:B------:R-:W-:Y:S01]  /*1f830*/  UMOV UR4, 0x400 ;  /* 0x0000040000047882 */ /* 0x000fe20000000000 */
[----:B------:R-:W-:Y:S01]  /*1f840*/  BSSY B0, `(.L_x_499) ;  /* 0x0000595000007945 */ /* 0x000fe20003800000 */
[----:B0-----:R-:W-:-:S06]  /*1f850*/  ULEA UR4, UR42, UR4, 0x18 ;  /* 0x000000042a047291 */ /* 0x001fcc000f8ec03f */
[----:B------:R-:W-:Y:S01]  /*1f860*/  IMAD.U32 R16, RZ, RZ, UR4 ;  /* 0x00000004ff107e24 */ /* 0x000fe2000f8e00ff */
[----:B------:R-:W-:Y:S06]  /*1f870*/  BAR.SYNC.DEFER_BLOCKING 0x5, 0x180 ;  /* 0x0146000000007b1d */ /* 0x000fec0000010000 */
[----:B------:R0:W1:Y:S02]  /*1f880*/  LDS.128 R148, [R16+0x334d0] ;  /* 0x0334d00010947984 */ /* 0x0000640000000c00 */
[----:B------:R-:W-:Y:S06]  /*1f890*/  BAR.ARV 0x4, 0x180 ;  /* 0x0106000000007b1d */ /* 0x000fec0000002000 */
[----:B--2---:R-:W-:-:S13]  /*1f8a0*/  ISETP.NE.AND P1, PT, R165, RZ, PT ;  /* 0x000000ffa500720c */ /* 0x004fda0003f25270 */
[----:B------:R-:W2:Y:S02]  /*1f8b0*/  @!P1 LDC R165, c[0x0][0xad4] ;  /* 0x0002b500ffa59b82 */ /* 0x000ea40000000800 */
[----:B--2---:R0:W-:Y:S01]  /*1f8c0*/  @!P1 STL [R1+0x4], R165 ;  /* 0x000004a501009387 */ /* 0x0041e20000100800 */
[----:B-1----:R-:W-:Y:S05]  /*1f8d0*/  @P0 BRA `(.L_x_500) ;  /* 0x0000004800ac0947 */ /* 0x002fea0003800000 */
[----:B------:R-:W2:Y:S01]  /*1f8e0*/  LDL R26, [R1+0xdc] ;  /* 0x0000dc00011a7983 */ /* 0x000ea20000100800 */
[----:B------:R-:W-:Y:S01]  /*1f8f0*/  ULDC.64 UR4, c[0x4][0x38] ;  /* 0x01000e0000047ab9 */ /* 0x000fe20000000a00 */
[----:B------:R-:W1:Y:S01]  /*1f900*/  S2R R3, SR_SWINHI ;  /* 0x0000000000037919 */ /* 0x000e620000002f00 */
[----:B------:R-:W3:Y:S01]  /*1f910*/  S2R R166, SR_TID.X ;  /* 0x0000000000a67919 */ /* 0x000ee20000002100 */
[----:B------:R-:W-:Y:S02]  /*1f920*/  MOV R90, R16 ;  /* 0x00000010005a7202 */ /* 0x000fe40000000f00 */
[----:B-1----:R-:W-:Y:S01]  /*1f930*/  MOV R91, R3 ;  /* 0x00000003005b7202 */ /* 0x002fe20000000f00 */
[----:B---3--:R-:W-:-:S05]  /*1f940*/  IMAD.SHL.U32 R2, R166, 0x4, RZ ;  /* 0x00000004a6027824 */ /* 0x008fca00078e00ff */
[----:B------:R-:W-:-:S04]  /*1f950*/  LOP3.LUT R2, R2, 0xc, RZ, 0xc0, !PT ;  /* 0x0000000c02027812 */ /* 0x000fc800078ec0ff */
[----:B------:R-:W-:-:S05]  /*1f960*/  IADD3 R36, P0, R2, UR4, RZ ;  /* 0x0000000402247c10 */ /* 0x000fca000ff1e0ff */
[----:B------:R-:W-:Y:S01]  /*1f970*/  IMAD.X R37, RZ, RZ, UR5, P0 ;  /* 0x00000005ff257e24 */ /* 0x000fe200080e06ff */
[----:B------:R-:W-:-:S04]  /*1f980*/  LOP3.LUT P0, R2, R166, 0x3, RZ, 0xc0, !PT ;  /* 0x00000003a6027812 */ /* 0x000fc8000780c0ff */
[----:B------:R-:W-:Y:S01]  /*1f990*/  ISETP.EQ.OR P0, PT, R2, 0x3, !P0 ;  /* 0x000000030200780c */ /* 0x000fe20004702670 */
[----:B------:R1:W5:Y:S01]  /*1f9a0*/  LDG.E.CONSTANT R36, desc[UR54][R36.64] ;  /* 0x0000003624247981 */ /* 0x000362000c1e9900 */
[----:B------:R-:W-:Y:S02]  /*1f9b0*/  UMOV UR4, 0xffffffff ;  /* 0xffffffff00047882 */ /* 0x000fe40000000000 */
[----:B------:R-:W-:Y:S02]  /*1f9c0*/  SEL R3, R0, R13, P0 ;  /* 0x0000000d00037207 */ /* 0x000fe40000000000 */
[----:B------:R-:W-:Y:S02]  /*1f9d0*/  SEL R0, R13, R0, P0 ;  /* 0x000000000d007207 */ /* 0x000fe40000000000 */
[----:B------:R-:W-:Y:S02]  /*1f9e0*/  SEL R13, R64, R137, P0 ;  /* 0x00000089400d7207 */ /* 0x000fe40000000000 */
[----:B------:R-:W-:Y:S01]  /*1f9f0*/  SEL R2, R137, R64, P0 ;  /* 0x0000004089027207 */ /* 0x000fe20000000000 */
[----:B--2---:R-:W-:-:S03]  /*1fa00*/  IMAD.WIDE R82, R26, 0x2, R90 ;  /* 0x000000021a527825 */ /* 0x004fc600078e025a */
[C---:B------:R-:W-:Y:S02]  /*1fa10*/  IADD3 R27, P3, R82.reuse, 0x8060, RZ ;  /* 0x00008060521b7810 */ /* 0x040fe40007f7e0ff */
[C---:B------:R-:W-:Y:S02]  /*1fa20*/  IADD3 R31, P4, R82.reuse, 0x8040, RZ ;  /* 0x00008040521f7810 */ /* 0x040fe40007f9e0ff */
[----:B------:R-:W-:Y:S02]  /*1fa30*/  LOP3.LUT R26, R27, 0x380, RZ, 0xc0, !PT ;  /* 0x000003801b1a7812 */ /* 0x000fe400078ec0ff */
[----:B------:R-:W-:Y:S02]  /*1fa40*/  IADD3 R35, P5, R82, 0x8020, RZ ;  /* 0x0000802052237810 */ /* 0x000fe40007fbe0ff */
[----:B------:R-:W-:Y:S02]  /*1fa50*/  SHF.R.U64 R26, R26, 0x3, RZ ;  /* 0x000000031a1a7819 */ /* 0x000fe400000012ff */
[----:B------:R-:W-:-:S02]  /*1fa60*/  IADD3 R51, P1, R82, 0x8000, RZ ;  /* 0x0000800052337810 */ /* 0x000fc40007f3e0ff */
[----:B------:R-:W-:Y:S01]  /*1fa70*/  LOP3.LUT R26, R26, R27, RZ, 0x3c, !PT ;  /* 0x0000001b1a1a7212 */ /* 0x000fe200078e3cff */
[----:B------:R-:W-:Y:S01]  /*1fa80*/  IMAD.X R27, RZ, RZ, R83, P3 ;  /* 0x000000ffff1b7224 */ /* 0x000fe200018e0653 */
[C---:B------:R-:W-:Y:S02]  /*1fa90*/  IADD3 R55, P2, R82.reuse, 0x4060, RZ ;  /* 0x0000406052377810 */ /* 0x040fe40007f5e0ff */
[----:B------:R-:W-:Y:S02]  /*1faa0*/  IADD3 R63, P3, R82, 0x4040, RZ ;  /* 0x00004040523f7810 */ /* 0x000fe40007f7e0ff */
[----:B------:R-:W-:Y:S02]  /*1fab0*/  LOP3.LUT R30, R31, 0x380, RZ, 0xc0, !PT ;  /* 0x000003801f1e7812 */ /* 0x000fe400078ec0ff */
[----:B------:R-:W-:Y:S02]  /*1fac0*/  LOP3.LUT R34, R35, 0x380, RZ, 0xc0, !PT ;  /* 0x0000038023227812 */ /* 0x000fe400078ec0ff */
[----:B------:R-:W-:-:S02]  /*1fad0*/  LOP3.LUT R50, R51, 0x380, RZ, 0xc0, !PT ;  /* 0x0000038033327812 */ /* 0x000fc400078ec0ff */
[----:B------:R-:W-:Y:S02]  /*1fae0*/  LOP3.LUT R54, R55, 0x380, RZ, 0xc0, !PT ;  /* 0x0000038037367812 */ /* 0x000fe400078ec0ff */
[----:B------:R-:W-:Y:S02]  /*1faf0*/  LOP3.LUT R62, R63, 0x380, RZ, 0xc0, !PT ;  /* 0x000003803f3e7812 */ /* 0x000fe400078ec0ff */
[----:B------:R-:W-:Y:S02]  /*1fb00*/  SHF.R.U64 R30, R30, 0x3, RZ ;  /* 0x000000031e1e7819 */ /* 0x000fe400000012ff */
[----:B------:R-:W-:Y:S02]  /*1fb10*/  SHF.R.U64 R34, R34, 0x3, RZ ;  /* 0x0000000322227819 */ /* 0x000fe400000012ff */
[----:B------:R-:W-:Y:S02]  /*1fb20*/  SHF.R.U64 R50, R50, 0x3, RZ ;  /* 0x0000000332327819 */ /* 0x000fe400000012ff */
[----:B------:R-:W-:-:S02]  /*1fb30*/  SHF.R.U64 R54, R54, 0x3, RZ ;  /* 0x0000000336367819 */ /* 0x000fc400000012ff */
[----:B------:R-:W-:Y:S02]  /*1fb40*/  SHF.R.U64 R62, R62, 0x3, RZ ;  /* 0x000000033e3e7819 */ /* 0x000fe400000012ff */
[----:B------:R-:W-:Y:S01]  /*1fb50*/  LOP3.LUT R30, R30, R31, RZ, 0x3c, !PT ;  /* 0x0000001f1e1e7212 */ /* 0x000fe200078e3cff */
[--C-:B------:R-:W-:Y:S01]  /*1fb60*/  IMAD.X R31, RZ, RZ, R83.reuse, P4 ;  /* 0x000000ffff1f7224 */ /* 0x100fe200020e0653 */
[----:B------:R-:W-:Y:S02]  /*1fb70*/  LOP3.LUT R34, R34, R35, RZ, 0x3c, !PT ;  /* 0x0000002322227212 */ /* 0x000fe400078e3cff */
[----:B------:R-:W-:Y:S01]  /*1fb80*/  LOP3.LUT R50, R50, R51, RZ, 0x3c, !PT ;  /* 0x0000003332327212 */ /* 0x000fe200078e3cff */
[--C-:B------:R-:W-:Y:S01]  /*1fb90*/  IMAD.X R51, RZ, RZ, R83.reuse, P1 ;  /* 0x000000ffff337224 */ /* 0x100fe200008e0653 */
[----:B------:R-:W-:Y:S01]  /*1fba0*/  LOP3.LUT R54, R54, R55, RZ, 0x3c, !PT ;  /* 0x0000003736367212 */ /* 0x000fe200078e3cff */
[----:B------:R-:W-:Y:S01]  /*1fbb0*/  IMAD.X R55, RZ, RZ, R83, P2 ;  /* 0x000000ffff377224 */ /* 0x000fe200010e0653 */
[----:B------:R-:W-:-:S02]  /*1fbc0*/  IADD3.X R35, RZ, R83, RZ, P5, !PT ;  /* 0x00000053ff237210 */ /* 0x000fc40002ffe4ff */
[----:B------:R-:W-:Y:S01]  /*1fbd0*/  LOP3.LUT R62, R62, R63, RZ, 0x3c, !PT ;  /* 0x0000003f3e3e7212 */ /* 0x000fe200078e3cff */
[----:B------:R-:W-:Y:S01]  /*1fbe0*/  IMAD.X R63, RZ, RZ, R83, P3 ;  /* 0x000000ffff3f7224 */ /* 0x000fe200018e0653 */
[C---:B------:R-:W-:Y:S02]  /*1fbf0*/  IADD3 R65, P4, R82.reuse, 0x4020, RZ ;  /* 0x0000402052417810 */ /* 0x040fe40007f9e0ff */
[C---:B------:R-:W-:Y:S02]  /*1fc00*/  IADD3 R67, P5, R82.reuse, 0x4000, RZ ;  /* 0x0000400052437810 */ /* 0x040fe40007fbe0ff */
[C---:B------:R-:W-:Y:S02]  /*1fc10*/  IADD3 R75, P1, R82.reuse, 0x60, RZ ;  /* 0x00000060524b7810 */ /* 0x040fe40007f3e0ff */
[C---:B------:R-:W-:Y:S02]  /*1fc20*/  IADD3 R79, P2, R82.reuse, 0x40, RZ ;  /* 0x00000040524f7810 */ /* 0x040fe40007f5e0ff */
[----:B------:R-:W-:-:S02]  /*1fc30*/  IADD3 R81, P3, R82, 0x20, RZ ;  /* 0x0000002052517810 */ /* 0x000fc40007f7e0ff */
[----:B------:R-:W-:Y:S02]  /*1fc40*/  LOP3.LUT R64, R65, 0x380, RZ, 0xc0, !PT ;  /* 0x0000038041407812 */ /* 0x000fe400078ec0ff */
[----:B------:R-:W-:Y:S02]  /*1fc50*/  LOP3.LUT R66, R67, 0x380, RZ, 0xc0, !PT ;  /* 0x0000038043427812 */ /* 0x000fe400078ec0ff */
[----:B------:R-:W-:Y:S02]  /*1fc60*/  LOP3.LUT R74, R75, 0x380, RZ, 0xc0, !PT ;  /* 0x000003804b4a7812 */ /* 0x000fe400078ec0ff */
[----:B------:R-:W-:Y:S02]  /*1fc70*/  LOP3.LUT R78, R79, 0x380, RZ, 0xc0, !PT ;  /* 0x000003804f4e7812 */ /* 0x000fe400078ec0ff */
[----:B------:R-:W-:Y:S02]  /*1fc80*/  LOP3.LUT R80, R81, 0x380, RZ, 0xc0, !PT ;  /* 0x0000038051507812 */ /* 0x000fe400078ec0ff */
[----:B-1----:R-:W-:-:S02]  /*1fc90*/  LOP3.LUT R37, R82, 0x380, RZ, 0xc0, !PT ;  /* 0x0000038052257812 */ /* 0x002fc400078ec0ff */
[----:B------:R-:W-:Y:S02]  /*1fca0*/  SHF.R.U64 R64, R64, 0x3, RZ ;  /* 0x0000000340407819 */ /* 0x000fe400000012ff */
[----:B------:R-:W-:Y:S02]  /*1fcb0*/  SHF.R.U64 R66, R66, 0x3, RZ ;  /* 0x0000000342427819 */ /* 0x000fe400000012ff */
[----:B------:R-:W-:Y:S02]  /*1fcc0*/  SHF.R.U64 R74, R74, 0x3, RZ ;  /* 0x000000034a4a7819 */ /* 0x000fe400000012ff */
[----:B------:R-:W-:Y:S02]  /*1fcd0*/  SHF.R.U64 R78, R78, 0x3, RZ ;  /* 0x000000034e4e7819 */ /* 0x000fe400000012ff */
[----:B------:R-:W-:Y:S02]  /*1fce0*/  SHF.R.U64 R80, R80, 0x3, RZ ;  /* 0x0000000350507819 */ /* 0x000fe400000012ff */
[----:B------:R-:W-:-:S02]  /*1fcf0*/  SHF.R.U64 R37, R37, 0x3, RZ ;  /* 0x0000000325257819 */ /* 0x000fc400000012ff */
        /* <DEDUP_REMOVED lines=8> */
[----:B------:R-:W-:Y:S02]  /*1fd80*/  LOP3.LUT R80, R80, R81, RZ, 0x3c, !PT ;  /* 0x0000005150507212 */ /* 0x000fe400078e3cff */
[----:B------:R-:W-:-:S02]  /*1fd90*/  LOP3.LUT R82, R37, R82, RZ, 0x3c, !PT ;  /* 0x0000005225527212 */ /* 0x000fc400078e3cff */
[-C--:B------:R-:W-:Y:S02]  /*1fda0*/  IADD3.X R81, RZ, R83.reuse, RZ, P3, !PT ;  /* 0x00000053ff517210 */ /* 0x080fe40001ffe4ff */
[----:B------:R-:W-:Y:S02]  /*1fdb0*/  MOV R155, R82 ;  /* 0x00000052009b7202 */ /* 0x000fe40000000f00 */
[----:B------:R-:W-:Y:S02]  /*1fdc0*/  MOV R164, R26 ;  /* 0x0000001a00a47202 */ /* 0x000fe40000000f00 */
[----:B------:R-:W-:Y:S02]  /*1fdd0*/  MOV R163, R30 ;  /* 0x0000001e00a37202 */ /* 0x000fe40000000f00 */
[----:B------:R-:W-:Y:S02]  /*1fde0*/  MOV R162, R34 ;  /* 0x0000002200a27202 */ /* 0x000fe40000000f00 */
[----:B------:R-:W-:-:S02]  /*1fdf0*/  MOV R161, R50 ;  /* 0x0000003200a17202 */ /* 0x000fc40000000f00 */
[----:B------:R-:W-:Y:S02]  /*1fe00*/  MOV R160, R54 ;  /* 0x0000003600a07202 */ /* 0x000fe40000000f00 */
[----:B------:R-:W-:Y:S02]  /*1fe10*/  MOV R159, R62 ;  /* 0x0000003e009f7202 */ /* 0x000fe40000000f00 */
[----:B------:R-:W-:Y:S02]  /*1fe20*/  MOV R158, R64 ;  /* 0x00000040009e7202 */ /* 0x000fe40000000f00 */
[----:B------:R-:W-:Y:S02]  /*1fe30*/  MOV R157, R66 ;  /* 0x00000042009d7202 */ /* 0x000fe40000000f00 */
[----:B------:R-:W-:Y:S02]  /*1fe40*/  MOV R156, R74 ;  /* 0x0000004a009c7202 */ /* 0x000fe40000000f00 */
[----:B------:R-:W-:-:S02]  /*1fe50*/  MOV R154, R78 ;  /* 0x0000004e009a7202 */ /* 0x000fc40000000f00 */
[----:B------:R-:W-:Y:S01]  /*1fe60*/  MOV R153, R80 ;  /* 0x0000005000997202 */ /* 0x000fe20000000f00 */
[----:B------:R-:W-:Y:S06]  /*1fe70*/  BRA.DIV UR4, `(.L_x_501) ;  /* 0x000000d604247947 */ /* 0x000fec000b800000 */
        /* <DEDUP_REMOVED lines=18> */
[----:B------:R-:W-:Y:S01]  /*1ffa0*/  SEL R105, R21, R124, P0 ;  /* 0x0000007c15697207 */ /* 0x000fe20000000000 */
[----:B-----5:R-:W-:Y:S01]  /*1ffb0*/  SHFL.IDX PT, R51, R51, R36, 0x1c1f ;  /* 0x001c1f2433337589 */ /* 0x020fe200000e0000 */
[----:B------:R-:W-:Y:S02]  /*1ffc0*/  SEL R106, R45, R109, P0 ;  /* 0x0000006d2d6a7207 */ /* 0x000fe40000000000 */
[----:B------:R-:W-:Y:S02]  /*1ffd0*/  SEL R26, R109, R45, P0 ;  /* 0x0000002d6d1a7207 */ /* 0x000fe40000000000 */
[----:B------:R-:W-:Y:S02]  /*1ffe0*/  SEL R42, R42, R43, P0 ;  /* 0x0000002b2a2a7207 */ /* 0x000fe40000000000 */
[----:B------:R-:W-:Y:S02]  /*1fff0*/  SEL R37, R77, R38, P0 ;  /* 0x000000264d257207 */ /* 0x000fe40000000000 */
[----:B------:R-:W-:-:S02]  /*20000*/  SEL R68, R68, R53, P0 ;  /* 0x0000003544447207 */ /* 0x000fc40000000000 */
[----:B------:R-:W-:Y:S02]  /*20010*/  SEL R135, R128, R24, P0 ;  /* 0x0000001880877207 */ /* 0x000fe40000000000 */
[----:B------:R-:W-:Y:S01]  /*20020*/  SEL R79, R24, R128, P0 ;  /* 0x00000080184f7207 */ /* 0x000fe20000000000 */
[----:B------:R-:W-:Y:S01]  /*20030*/  SHFL.IDX PT, R37, R37, R36, 0x1c1f ;  /* 0x001c1f2425257589 */ /* 0x000fe200000e0000 */
[----:B------:R-:W-:Y:S02]  /*20040*/  SEL R27, R123, R20, P0 ;  /* 0x000000147b1b7207 */ /* 0x000fe40000000000 */
[----:B------:R-:W-:Y:S02]  /*20050*/  SEL R109, R28, R40, P0 ;  /* 0x000000281c6d7207 */ /* 0x000fe40000000000 */
[----:B------:R-:W-:Y:S02]  /*20060*/  SEL R80, R93, R142, P0 ;  /* 0x0000008e5d507207 */ /* 0x000fe40000000000 */
[----:B------:R-:W-:Y:S01]  /*20070*/  SEL R35, R142, R93, P0 ;  /* 0x0000005d8e237207 */ /* 0x000fe20000000000 */
[----:B------:R-:W-:Y:S01]  /*20080*/  SHFL.IDX PT, R27, R27, R36, 0x1c1f ;  /* 0x001c1f241b1b7589 */ /* 0x000fe200000e0000 */
[----:B------:R-:W-:-:S02]  /*20090*/  SEL R56, R60, R59, P0 ;  /* 0x0000003b3c387207 */ /* 0x000fc40000000000 */
[----:B------:R-:W-:Y:S02]  /*200a0*/  SEL R43, R59, R60, P0 ;  /* 0x0000003c3b2b7207 */ /* 0x000fe40000000000 */
[----:B------:R-:W-:Y:S02]  /*200b0*/  SEL R38, R38, R77, P0 ;  /* 0x0000004d26267207 */ /* 0x000fe40000000000 */
[----:B------:R-:W-:Y:S02]  /*200c0*/  SEL R24, R10, R129, P0 ;  /* 0x000000810a187207 */ /* 0x000fe40000000000 */
[----:B------:R-:W-:Y:S02]  /*200d0*/  SEL R20, R20, R123, P0 ;  /* 0x0000007b14147207 */ /* 0x000fe40000000000 */
        /* <DEDUP_REMOVED lines=8> */
[----:B------:R-:W-:Y:S02]  /*20160*/  SEL R65, R14, R33, P0 ;  /* 0x000000210e417207 */ /* 0x000fe40000000000 */
[----:B------:R-:W-:Y:S02]  /*20170*/  SEL R93, R95, R89, P0 ;  /* 0x000000595f5d7207 */ /* 0x000fe40000000000 */
[----:B------:R-:W-:Y:S01]  /*20180*/  SEL R53, R89, R95, P0 ;  /* 0x0000005f59357207 */ /* 0x000fe20000000000 */
[----:B------:R-:W-:Y:S01]  /*20190*/  SHFL.IDX PT, R113, R113, R36, 0x1c1f ;  /* 0x001c1f2471717589 */ /* 0x000fe200000e0000 */
[----:B------:R-:W-:-:S02]  /*201a0*/  SEL R60, R46, R71, P0 ;  /* 0x000000472e3c7207 */ /* 0x000fc40000000000 */
[----:B------:R-:W-:Y:S01]  /*201b0*/  LOP3.LUT R75, R36, 0x2, RZ, 0x3c, !PT ;  /* 0x00000002244b7812 */ /* 0x000fe200078e3cff */
[----:B------:R-:W-:Y:S01]  /*201c0*/  SHFL.IDX PT, R89, R115, R36, 0x1c1f ;  /* 0x001c1f2473597589 */ /* 0x000fe200000e0000 */
[----:B------:R-:W-:Y:S02]  /*201d0*/  SEL R10, R129, R10, P0 ;  /* 0x0000000a810a7207 */ /* 0x000fe40000000000 */
[----:B------:R-:W-:Y:S01]  /*201e0*/  SEL R25, R48, R25, P0 ;  /* 0x0000001930197207 */ /* 0x000fe20000000000 */
[----:B------:R-:W-:Y:S01]  /*201f0*/  SHFL.IDX PT, R2, R2, R75, 0x1c1f ;  /* 0x001c1f4b02027589 */ /* 0x000fe200000e0000 */
        /* <DEDUP_REMOVED lines=44> */
[----:B------:R-:W2:Y:S01]  /*204c0*/  SHFL.IDX PT, R109, R111, R36, 0x1c1f ;  /* 0x001c1f246f6d7589 */ /* 0x000ea200000e0000 */
        /* <DEDUP_REMOVED lines=11> */
[----:B------:R1:W-:Y:S01]  /*20580*/  SHFL.IDX PT, R68, R10, R75, 0x1c1f ;  /* 0x001c1f4b0a447589 */ /* 0x0003e200000e0000 */
        /* <DEDUP_REMOVED lines=8> */
[----:B------:R-:W3:Y:S01]  /*20610*/  SHFL.IDX PT, R101, R5, R75, 0x1c1f ;  /* 0x001c1f4b05657589 */ /* 0x000ee200000e0000 */
[----:B------:R-:W-:-:S02]  /*20620*/  SEL R41, R103, R41, P0 ;  /* 0x0000002967297207 */ /* 0x000fc40000000000 */
[----:B------:R-:W-:Y:S01]  /*20630*/  SEL R73, R73, R86, P0 ;  /* 0x0000005649497207 */ /* 0x000fe20000000000 */
[----:B------:R-:W-:Y:S01]  /*20640*/  SHFL.IDX PT, R111, R29, R75, 0x1c1f ;  /* 0x001c1f4b1d6f7589 */ /* 0x000fe200000e0000 */
[----:B-1----:R-:W-:Y:S02]  /*20650*/  SEL R10, R27, R20, P0 ;  /* 0x000000141b0a7207 */ /* 0x002fe40000000000 */
[----:B--2---:R-:W-:Y:S01]  /*20660*/  SEL R108, R109, R54, P0 ;  /* 0x000000366d6c7207 */ /* 0x004fe20000000000 */
[----:B------:R-:W-:Y:S01]  /*20670*/  SHFL.IDX PT, R96, R126, R36, 0x1c1f ;  /* 0x001c1f247e607589 */ /* 0x000fe200000e0000 */
[----:B------:R-:W-:Y:S02]  /*20680*/  SEL R20, R20, R27, P0 ;  /* 0x0000001b14147207 */ /* 0x000fe40000000000 */
[----:B------:R-:W-:Y:S01]  /*20690*/  SEL R109, R54, R109, P0 ;  /* 0x0000006d366d7207 */ /* 0x000fe20000000000 */
[----:B------:R-:W-:Y:S04]  /*206a0*/  SHFL.IDX PT, R102, R135, R36, 0x1c1f ;  /* 0x001c1f2487667589 */ /* 0x000fe800000e0000 */
[----:B------:R-:W-:Y:S04]  /*206b0*/  SHFL.IDX PT, R130, R44, R36, 0x1c1f ;  /* 0x001c1f242c827589 */ /* 0x000fe800000e0000 */
[----:B------:R-:W1:Y:S04]  /*206c0*/  SHFL.IDX PT, R103, R4, R75, 0x1c1f ;  /* 0x001c1f4b04677589 */ /* 0x000e6800000e0000 */
[----:B------:R1:W-:Y:S01]  /*206d0*/  SHFL.IDX PT, R134, R7, R75, 0x1c1f ;  /* 0x001c1f4b07867589 */ /* 0x0003e200000e0000 */
[----:B---3--:R-:W-:-:S03]  /*206e0*/  SEL R5, R89, R101, P0 ;  /* 0x0000006559057207 */ /* 0x008fc60000000000 */
[----:B------:R-:W-:Y:S04]  /*206f0*/  SHFL.IDX PT, R12, R67, R75, 0x1c1f ;  /* 0x001c1f4b430c7589 */ /* 0x000fe800000e0000 */
[----:B------:R-:W-:Y:S04]  /*20700*/  SHFL.IDX PT, R99, R3, R36, 0x1c1f ;  /* 0x001c1f2403637589 */ /* 0x000fe800000e0000 */
[----:B------:R-:W-:Y:S04]  /*20710*/  SHFL.IDX PT, R88, R133, R36, 0x1c1f ;  /* 0x001c1f2485587589 */ /* 0x000fe800000e0000 */
[----:B------:R-:W-:Y:S04]  /*20720*/  SHFL.IDX PT, R117, R114, R36, 0x1c1f ;  /* 0x001c1f2472757589 */ /* 0x000fe800000e0000 */
[----:B------:R-:W-:Y:S01]  /*20730*/  SHFL.IDX PT, R83, R83, R36, 0x1c1f ;  /* 0x001c1f2453537589 */ /* 0x000fe200000e0000 */
[----:B-1----:R-:W-:-:S03]  /*20740*/  SEL R7, R87, R103, P0 ;  /* 0x0000006757077207 */ /* 0x002fc60000000000 */
[----:B------:R-:W-:Y:S04]  /*20750*/  SHFL.IDX PT, R126, R92, R36, 0x1c1f ;  /* 0x001c1f245c7e7589 */ /* 0x000fe800000e0000 */
[----:B------:R-:W-:Y:S04]  /*20760*/  SHFL.IDX PT, R124, R95, R36, 0x1c1f ;  /* 0x001c1f245f7c7589 */ /* 0x000fe800000e0000 */
[----:B------:R-:W-:Y:S04]  /*20770*/  SHFL.IDX PT, R70, R94, R36, 0x1c1f ;  /* 0x001c1f245e467589 */ /* 0x000fe800000e0000 */
[----:B------:R-:W-:Y:S04]  /*20780*/  SHFL.IDX PT, R82, R56, R36, 0x1c1f ;  /* 0x001c1f2438527589 */ /* 0x000fe800000e0000 */
[----:B------:R1:W2:Y:S04]  /*20790*/  SHFL.IDX PT, R148, R0, R75, 0x1c1f ;  /* 0x001c1f4b00947589 */ /* 0x0002a800000e0000 */
[----:B------:R-:W3:Y:S04]  /*207a0*/  SHFL.IDX PT, R66, R66, R75, 0x1c1f ;  /* 0x001c1f4b42427589 */ /* 0x000ee800000e0000 */
[----:B------:R4:W0:Y:S01]  /*207b0*/  SHFL.IDX PT, R140, R21, R75, 0x1c1f ;  /* 0x001c1f4b158c7589 */ /* 0x00082200000e0000 */
[----:B-1----:R-:W-:-:S03]  /*207c0*/  SEL R0, R97, R2, P0 ;  /* 0x0000000261007207 */ /* 0x002fc60000000000 */
[----:B------:R-:W1:Y:S01]  /*207d0*/  SHFL.IDX PT, R139, R25, R75, 0x1c1f ;  /* 0x001c1f4b198b7589 */ /* 0x000e6200000e0000 */
[----:B------:R-:W-:-:S03]  /*207e0*/  SEL R2, R2, R97, P0 ;  /* 0x0000006102027207 */ /* 0x000fc60000000000 */
[----:B------:R-:W-:Y:S01]  /*207f0*/  SHFL.IDX PT, R78, R78, R75, 0x1c1f ;  /* 0x001c1f4b4e4e7589 */ /* 0x000fe200000e0000 */
[----:B----4-:R-:W-:-:S03]  /*20800*/  SEL R21, R24, R68, P0 ;  /* 0x0000004418157207 */ /* 0x010fc60000000000 */
[----:B------:R4:W1:Y:S01]  /*20810*/  SHFL.IDX PT, R67, R30, R75, 0x1c1f ;  /* 0x001c1f4b1e437589 */ /* 0x00086200000e0000 */
[----:B------:R-:W-:-:S03]  /*20820*/  SEL R24, R68, R24, P0 ;  /* 0x0000001844187207 */ /* 0x000fc60000000000 */
[----:B------:R1:W-:Y:S01]  /*20830*/  SHFL.IDX PT, R144, R32, R75, 0x1c1f ;  /* 0x001c1f4b20907589 */ /* 0x0003e200000e0000 */
[----:B--2---:R-:W-:Y:S02]  /*20840*/  SEL R3, R99, R148, P0 ;  /* 0x0000009463037207 */ /* 0x004fe40000000000 */
[----:B------:R-:W-:Y:S01]  /*20850*/  SEL R4, R148, R99, P0 ;  /* 0x0000006394047207 */ /* 0x000fe20000000000 */
[----:B------:R-:W2:Y:S01]  /*20860*/  SHFL.IDX PT, R143, R34, R75, 0x1c1f ;  /* 0x001c1f4b228f7589 */ /* 0x000ea200000e0000 */
[----:B---3--:R-:W-:Y:S02]  /*20870*/  SEL R97, R98, R66, P0 ;  /* 0x0000004262617207 */ /* 0x008fe40000000000 */
[----:B----4-:R-:W-:Y:S01]  /*20880*/  SEL R30, R130, R31, P0 ;  /* 0x0000001f821e7207 */ /* 0x010fe20000000000 */
[----:B------:R3:W-:Y:S01]  /*20890*/  SHFL.IDX PT, R145, R35, R75, 0x1c1f ;  /* 0x001c1f4b23917589 */ /* 0x0007e200000e0000 */
[----:B0-----:R-:W-:Y:S02]  /*208a0*/  SEL R27, R118, R140, P0 ;  /* 0x0000008c761b7207 */ /* 0x001fe40000000000 */
[----:B------:R-:W-:Y:S01]  /*208b0*/  SEL R31, R31, R130, P0 ;  /* 0x000000821f1f7207 */ /* 0x000fe20000000000 */
[----:B------:R-:W0:Y:S01]  /*208c0*/  SHFL.IDX PT, R48, R48, R75, 0x1c1f ;  /* 0x001c1f4b30307589 */ /* 0x000e2200000e0000 */
[----:B-1----:R-:W-:-:S02]  /*208d0*/  SEL R25, R132, R139, P0 ;  /* 0x0000008b84197207 */ /* 0x002fc40000000000 */
[----:B------:R-:W-:Y:S01]  /*208e0*/  SEL R98, R66, R98, P0 ;  /* 0x0000006242627207 */ /* 0x000fe20000000000 */
[----:B------:R-:W1:Y:S04]  /*208f0*/  SHFL.IDX PT, R49, R49, R75, 0x1c1f ;  /* 0x001c1f4b31317589 */ /* 0x000e6800000e0000 */
[----:B------:R-:W-:Y:S01]  /*20900*/  SHFL.IDX PT, R86, R85, R36, 0x1c1f ;  /* 0x001c1f2455567589 */ /* 0x000fe200000e0000 */
[----:B------:R-:W-:Y:S02]  /*20910*/  SEL R32, R33, R67, P0 ;  /* 0x0000004321207207 */ /* 0x000fe40000000000 */
[----:B------:R-:W-:Y:S01]  /*20920*/  SEL R33, R67, R33, P0 ;  /* 0x0000002143217207 */ /* 0x000fe20000000000 */
[----:B------:R-:W-:Y:S04]  /*20930*/  SHFL.IDX PT, R107, R106, R36, 0x1c1f ;  /* 0x001c1f246a6b7589 */ /* 0x000fe800000e0000 */
[----:B------:R4:W-:Y:S01]  /*20940*/  SHFL.IDX PT, R115, R110, R36, 0x1c1f ;  /* 0x001c1f246e737589 */ /* 0x0009e200000e0000 */
[----:B--2---:R-:W-:-:S02]  /*20950*/  SEL R34, R125, R143, P0 ;  /* 0x0000008f7d227207 */ /* 0x004fc40000000000 */
[----:B---3--:R-:W-:Y:S01]  /*20960*/  SEL R35, R143, R125, P0 ;  /* 0x0000007d8f237207 */ /* 0x008fe20000000000 */
[----:B------:R2:W-:Y:S04]  /*20970*/  SHFL.IDX PT, R119, R112, R36, 0x1c1f ;  /* 0x001c1f2470777589 */ /* 0x0005e800000e0000 */
[----:B------:R3:W-:Y:S01]  /*20980*/  SHFL.IDX PT, R128, R122, R36, 0x1c1f ;  /* 0x001c1f247a807589 */ /* 0x0007e200000e0000 */
[----:B0-----:R-:W-:Y:S02]  /*20990*/  SEL R54, R83, R48, P0 ;  /* 0x0000003053367207 */ /* 0x001fe40000000000 */
[----:B----4-:R-:W-:Y:S01]  /*209a0*/  SEL R110, R116, R111, P0 ;  /* 0x0000006f746e7207 */ /* 0x010fe20000000000 */
[----:B------:R-:W-:Y:S01]  /*209b0*/  SHFL.IDX PT, R80, R60, R36, 0x1c1f ;  /* 0x001c1f243c507589 */ /* 0x000fe200000e0000 */
[----:B------:R-:W-:-:S02]  /*209c0*/  SEL R111, R111, R116, P0 ;  /* 0x000000746f6f7207 */ /* 0x000fc40000000000 */
[----:B--2---:R-:W-:Y:S01]  /*209d0*/  SEL R112, R113, R65, P0 ;  /* 0x0000004171707207 */ /* 0x004fe20000000000 */
[----:B------:R-:W-:Y:S01]  /*209e0*/  SHFL.IDX PT, R131, R59, R36, 0x1c1f ;  /* 0x001c1f243b837589 */ /* 0x000fe200000e0000 */
[----:B------:R-:W-:Y:S02]  /*209f0*/  SEL R113, R65, R113, P0 ;  /* 0x0000007141717207 */ /* 0x000fe40000000000 */
[----:B------:R-:W-:Y:S01]  /*20a00*/  SEL R116, R117, R78, P0 ;  /* 0x0000004e75747207 */ /* 0x000fe20000000000 */
[----:B------:R-:W-:Y:S01]  /*20a10*/  SHFL.IDX PT, R129, R72, R36, 0x1c1f ;  /* 0x001c1f2448817589 */ /* 0x000fe200000e0000 */
[----:B------:R-:W-:Y:S02]  /*20a20*/  SEL R65, R145, R123, P0 ;  /* 0x0000007b91417207 */ /* 0x000fe40000000000 */
[----:B-1----:R-:W-:Y:S01]  /*20a30*/  SEL R68, R81, R49, P0 ;  /* 0x0000003151447207 */ /* 0x002fe20000000000 */
[----:B------:R-:W-:Y:S01]  /*20a40*/  SHFL.IDX PT, R135, R71, R36, 0x1c1f ;  /* 0x001c1f2447877589 */ /* 0x000fe200000e0000 */
[----:B---3--:R-:W-:-:S02]  /*20a50*/  SEL R122, R49, R81, P0 ;  /* 0x00000051317a7207 */ /* 0x008fc40000000000 */
[----:B------:R-:W-:Y:S01]  /*20a60*/  SEL R117, R78, R117, P0 ;  /* 0x000000754e757207 */ /* 0x000fe20000000000 */
[----:B------:R-:W-:Y:S04]  /*20a70*/  SHFL.IDX PT, R133, R74, R36, 0x1c1f ;  /* 0x001c1f244a857589 */ /* 0x000fe800000e0000 */
[----:B------:R0:W1:Y:S04]  /*20a80*/  SHFL.IDX PT, R136, R6, R75, 0x1c1f ;  /* 0x001c1f4b06887589 */ /* 0x00006800000e0000 */
[----:B------:R2:W3:Y:S04]  /*20a90*/  SHFL.IDX PT, R138, R8, R75, 0x1c1f ;  /* 0x001c1f4b088a7589 */ /* 0x0004e800000e0000 */
[----:B------:R4:W3:Y:S01]  /*20aa0*/  SHFL.IDX PT, R137, R9, R75, 0x1c1f ;  /* 0x001c1f4b09897589 */ /* 0x0008e200000e0000 */
[----:B0-----:R-:W-:-:S03]  /*20ab0*/  SEL R6, R101, R89, P0 ;  /* 0x0000005965067207 */ /* 0x001fc60000000000 */
[----:B------:R-:W0:Y:S01]  /*20ac0*/  SHFL.IDX PT, R63, R63, R75, 0x1c1f ;  /* 0x001c1f4b3f3f7589 */ /* 0x000e2200000e0000 */
[----:B------:R-:W-:Y:S02]  /*20ad0*/  SEL R101, R102, R79, P0 ;  /* 0x0000004f66657207 */ /* 0x000fe40000000000 */
[----:B--2---:R-:W-:Y:S01]  /*20ae0*/  SEL R8, R103, R87, P0 ;  /* 0x0000005767087207 */ /* 0x004fe20000000000 */
[----:B------:R2:W0:Y:S01]  /*20af0*/  SHFL.IDX PT, R142, R26, R75, 0x1c1f ;  /* 0x001c1f4b1a8e7589 */ /* 0x00042200000e0000 */
[----:B------:R-:W-:Y:S02]  /*20b00*/  SEL R103, R104, R11, P0 ;  /* 0x0000000b68677207 */ /* 0x000fe40000000000 */
[----:B----4-:R-:W-:Y:S01]  /*20b10*/  SEL R9, R84, R134, P0 ;  /* 0x0000008654097207 */ /* 0x010fe20000000000 */
[----:B------:R4:W0:Y:S01]  /*20b20*/  SHFL.IDX PT, R141, R28, R75, 0x1c1f ;  /* 0x001c1f4b1c8d7589 */ /* 0x00082200000e0000 */
[----:B------:R-:W-:Y:S02]  /*20b30*/  SEL R84, R134, R84, P0 ;  /* 0x0000005486547207 */ /* 0x000fe40000000000 */
[----:B------:R-:W-:Y:S01]  /*20b40*/  SEL R102, R79, R102, P0 ;  /* 0x000000664f667207 */ /* 0x000fe20000000000 */
[----:B------:R-:W0:Y:S01]  /*20b50*/  SHFL.IDX PT, R62, R62, R75, 0x1c1f ;  /* 0x001c1f4b3e3e7589 */ /* 0x000e2200000e0000 */
[----:B-1----:R-:W-:-:S02]  /*20b60*/  SEL R85, R86, R136, P0 ;  /* 0x0000008856557207 */ /* 0x002fc40000000000 */
[----:B--2---:R-:W-:Y:S01]  /*20b70*/  SEL R26, R139, R132, P0 ;  /* 0x000000848b1a7207 */ /* 0x004fe20000000000 */
[----:B------:R1:W2:Y:S01]  /*20b80*/  SHFL.IDX PT, R95, R55, R75, 0x1c1f ;  /* 0x001c1f4b375f7589 */ /* 0x0002a200000e0000 */
[----:B---3--:R-:W-:Y:S02]  /*20b90*/  SEL R89, R96, R138, P0 ;  /* 0x0000008a60597207 */ /* 0x008fe40000000000 */
[----:B----4-:R-:W-:Y:S01]  /*20ba0*/  SEL R28, R140, R118, P0 ;  /* 0x000000768c1c7207 */ /* 0x010fe20000000000 */
[----:B------:R3:W4:Y:S01]  /*20bb0*/  SHFL.IDX PT, R92, R64, R75, 0x1c1f ;  /* 0x001c1f4b405c7589 */ /* 0x00072200000e0000 */
[----:B------:R-:W-:Y:S02]  /*20bc0*/  SEL R87, R88, R137, P0 ;  /* 0x0000008958577207 */ /* 0x000fe40000000000 */
[----:B------:R-:W-:Y:S01]  /*20bd0*/  SEL R104, R11, R104, P0 ;  /* 0x000000680b687207 */ /* 0x000fe20000000000 */
[----:B------:R3:W4:Y:S01]  /*20be0*/  SHFL.IDX PT, R147, R52, R75, 0x1c1f ;  /* 0x001c1f4b34937589 */ /* 0x00072200000e0000 */
[----:B0-----:R-:W-:Y:S01]  /*20bf0*/  SEL R99, R100, R63, P0 ;  /* 0x0000003f64637207 */ /* 0x001fe20000000000 */
[----:B------:R-:W-:Y:S01]  /*20c00*/  IMAD.MOV.U32 R11, RZ, RZ, RZ ;  /* 0x000000ffff0b7224 */ /* 0x000fe200078e00ff */
[----:B-1----:R-:W-:Y:S01]  /*20c10*/  SEL R55, R48, R83, P0 ;  /* 0x0000005330377207 */ /* 0x002fe20000000000 */
[----:B------:R0:W-:Y:S01]  /*20c20*/  SHFL.IDX PT, R94, R69, R75, 0x1c1f ;  /* 0x001c1f4b455e7589 */ /* 0x0001e200000e0000 */
[----:B------:R-:W-:-:S02]  /*20c30*/  SEL R106, R107, R142, P0 ;  /* 0x0000008e6b6a7207 */ /* 0x000fc40000000000 */
[----:B---3--:R-:W-:Y:S01]  /*20c40*/  SEL R64, R123, R145, P0 ;  /* 0x000000917b407207 */ /* 0x008fe20000000000 */
[----:B------:R-:W1:Y:S01]  /*20c50*/  SHFL.IDX PT, R43, R43, R75, 0x1c1f ;  /* 0x001c1f4b2b2b7589 */ /* 0x000e6200000e0000 */
[----:B------:R-:W-:Y:S02]  /*20c60*/  SEL R29, R105, R141, P0 ;  /* 0x0000008d691d7207 */ /* 0x000fe40000000000 */
[----:B------:R-:W-:Y:S01]  /*20c70*/  SEL R52, R127, R144, P0 ;  /* 0x000000907f347207 */ /* 0x000fe20000000000 */
[----:B------:R-:W3:Y:S01]  /*20c80*/  SHFL.IDX PT, R46, R46, R75, 0x1c1f ;  /* 0x001c1f4b2e2e7589 */ /* 0x000ee200000e0000 */
[----:B------:R-:W-:Y:S02]  /*20c90*/  SEL R114, R115, R62, P0 ;  /* 0x0000003e73727207 */ /* 0x000fe40000000000 */
[----:B------:R-:W-:Y:S01]  /*20ca0*/  SEL R118, R119, R12, P0 ;  /* 0x0000000c77767207 */ /* 0x000fe20000000000 */
[----:B------:R-:W3:Y:S01]  /*20cb0*/  SHFL.IDX PT, R57, R57, R75, 0x1c1f ;  /* 0x001c1f4b39397589 */ /* 0x000ee200000e0000 */
[----:B--2---:R-:W-:-:S02]  /*20cc0*/  SEL R125, R126, R95, P0 ;  /* 0x0000005f7e7d7207 */ /* 0x004fc40000000000 */
[----:B------:R-:W-:Y:S01]  /*20cd0*/  SEL R86, R136, R86, P0 ;  /* 0x0000005688567207 */ /* 0x000fe20000000000 */
[----:B------:R-:W2:Y:S01]  /*20ce0*/  SHFL.IDX PT, R58, R58, R75, 0x1c1f ;  /* 0x001c1f4b3a3a7589 */ /* 0x000ea200000e0000 */
[----:B----4-:R-:W-:Y:S02]  /*20cf0*/  SEL R123, R124, R92, P0 ;  /* 0x0000005c7c7b7207 */ /* 0x010fe40000000000 */
[----:B------:R-:W-:Y:S01]  /*20d00*/  SEL R96, R138, R96, P0 ;  /* 0x000000608a607207 */ /* 0x000fe20000000000 */
[----:B------:R-:W4:Y:S01]  /*20d10*/  SHFL.IDX PT, R61, R61, R75, 0x1c1f ;  /* 0x001c1f4b3d3d7589 */ /* 0x000f2200000e0000 */
[----:B0-----:R-:W-:Y:S02]  /*20d20*/  SEL R69, R70, R147, P0 ;  /* 0x0000009346457207 */ /* 0x001fe40000000000 */
[----:B------:R-:W-:Y:S01]  /*20d30*/  SEL R88, R137, R88, P0 ;  /* 0x0000005889587207 */ /* 0x000fe20000000000 */
[----:B------:R-:W0:Y:S01]  /*20d40*/  SHFL.IDX PT, R56, R73, R75, 0x1c1f ;  /* 0x001c1f4b49387589 */ /* 0x000e2200000e0000 */
[----:B------:R-:W-:-:S02]  /*20d50*/  SEL R100, R63, R100, P0 ;  /* 0x000000643f647207 */ /* 0x000fc40000000000 */
[----:B------:R-:W-:Y:S01]  /*20d60*/  SEL R107, R142, R107, P0 ;  /* 0x0000006b8e6b7207 */ /* 0x000fe20000000000 */
[----:B------:R-:W-:Y:S01]  /*20d70*/  SHFL.IDX PT, R93, R93, R36, 0x1c1f ;  /* 0x001c1f245d5d7589 */ /* 0x000fe200000e0000 */
[----:B-1----:R-:W-:Y:S02]  /*20d80*/  SEL R81, R82, R43, P0 ;  /* 0x0000002b52517207 */ /* 0x002fe40000000000 */
[----:B------:R-:W-:Y:S01]  /*20d90*/  SEL R105, R141, R105, P0 ;  /* 0x000000698d697207 */ /* 0x000fe20000000000 */
[----:B------:R-:W-:Y:S01]  /*20da0*/  SHFL.IDX PT, R45, R45, R36, 0x1c1f ;  /* 0x001c1f242d2d7589 */ /* 0x000fe200000e0000 */
[----:B---3--:R-:W-:Y:S02]  /*20db0*/  SEL R79, R80, R46, P0 ;  /* 0x0000002e504f7207 */ /* 0x008fe40000000000 */
[----:B------:R-:W-:Y:S01]  /*20dc0*/  SEL R115, R62, R115, P0 ;  /* 0x000000733e737207 */ /* 0x000fe20000000000 */
[----:B------:R-:W-:Y:S01]  /*20dd0*/  SHFL.IDX PT, R50, R50, R36, 0x1c1f ;  /* 0x001c1f2432327589 */ /* 0x000fe200000e0000 */
[----:B------:R-:W-:-:S02]  /*20de0*/  SEL R130, R131, R57, P0 ;  /* 0x0000003983827207 */ /* 0x000fc40000000000 */
[----:B------:R-:W-:Y:S01]  /*20df0*/  SEL R119, R12, R119, P0 ;  /* 0x000000770c777207 */ /* 0x000fe20000000000 */
[----:B------:R-:W-:Y:S01]  /*20e00*/  SHFL.IDX PT, R47, R47, R36, 0x1c1f ;  /* 0x001c1f242f2f7589 */ /* 0x000fe200000e0000 */
[----:B--2---:R-:W-:Y:S02]  /*20e10*/  SEL R83, R129, R58, P0 ;  /* 0x0000003a81537207 */ /* 0x004fe40000000000 */
[----:B------:R-:W-:Y:S01]  /*20e20*/  SEL R126, R95, R126, P0 ;  /* 0x0000007e5f7e7207 */ /* 0x000fe20000000000 */
[----:B------:R1:W2:Y:S01]  /*20e30*/  SHFL.IDX PT, R146, R53, R75, 0x1c1f ;  /* 0x001c1f4b35927589 */ /* 0x0002a200000e0000 */
[----:B----4-:R-:W-:Y:S02]  /*20e40*/  SEL R134, R135, R61, P0 ;  /* 0x0000003d87867207 */ /* 0x010fe40000000000 */
[----:B------:R-:W-:Y:S01]  /*20e50*/  SEL R124, R92, R124, P0 ;  /* 0x0000007c5c7c7207 */ /* 0x000fe20000000000 */
[----:B------:R-:W3:Y:S01]  /*20e60*/  SHFL.IDX PT, R39, R39, R75, 0x1c1f ;  /* 0x001c1f4b27277589 */ /* 0x000ee200000e0000 */
[----:B0-----:R-:W-:-:S02]  /*20e70*/  SEL R132, R133, R56, P0 ;  /* 0x0000003885847207 */ /* 0x001fc40000000000 */
[----:B------:R-:W-:Y:S01]  /*20e80*/  SEL R70, R147, R70, P0 ;  /* 0x0000004693467207 */ /* 0x000fe20000000000 */
[----:B------:R-:W0:Y:S01]  /*20e90*/  SHFL.IDX PT, R40, R40, R75, 0x1c1f ;  /* 0x001c1f4b28287589 */ /* 0x000e2200000e0000 */
[----:B------:R-:W-:Y:S02]  /*20ea0*/  SEL R82, R43, R82, P0 ;  /* 0x000000522b527207 */ /* 0x000fe40000000000 */
[----:B-1----:R-:W-:Y:S01]  /*20eb0*/  SEL R53, R144, R127, P0 ;  /* 0x0000007f90357207 */ /* 0x002fe20000000000 */
[----:B------:R-:W1:Y:S01]  /*20ec0*/  SHFL.IDX PT, R41, R41, R75, 0x1c1f ;  /* 0x001c1f4b29297589 */ /* 0x000e6200000e0000 */
[----:B------:R-:W-:Y:S02]  /*20ed0*/  SEL R127, R128, R94, P0 ;  /* 0x0000005e807f7207 */ /* 0x000fe40000000000 */
[----:B------:R-:W-:Y:S01]  /*20ee0*/  SEL R128, R94, R128, P0 ;  /* 0x000000805e807207 */ /* 0x000fe20000000000 */
[----:B------:R-:W4:Y:S01]  /*20ef0*/  SHFL.IDX PT, R42, R42, R75, 0x1c1f ;  /* 0x001c1f4b2a2a7589 */ /* 0x000f2200000e0000 */
[----:B------:R-:W-:-:S02]  /*20f00*/  SEL R80, R46, R80, P0 ;  /* 0x000000502e507207 */ /* 0x000fc40000000000 */
[----:B------:R-:W-:Y:S01]  /*20f10*/  SEL R131, R57, R131, P0 ;  /* 0x0000008339837207 */ /* 0x000fe20000000000 */
[----:B------:R1:W4:Y:S01]  /*20f20*/  SHFL.IDX PT, R44, R77, R36, 0x1c1f ;  /* 0x001c1f244d2c7589 */ /* 0x00032200000e0000 */
[----:B------:R-:W-:Y:S02]  /*20f30*/  SEL R129, R58, R129, P0 ;  /* 0x000000813a817207 */ /* 0x000fe40000000000 */
[----:B------:R-:W-:Y:S01]  /*20f40*/  SEL R135, R61, R135, P0 ;  /* 0x000000873d877207 */ /* 0x000fe20000000000 */
[----:B------:R-:W4:Y:S01]  /*20f50*/  SHFL.IDX PT, R14, R38, R75, 0x1c1f ;  /* 0x001c1f4b260e7589 */ /* 0x000f2200000e0000 */
[----:B--2---:R-:W-:Y:S02]  /*20f60*/  SEL R66, R93, R146, P0 ;  /* 0x000000925d427207 */ /* 0x004fe40000000000 */
[----:B------:R-:W-:Y:S01]  /*20f70*/  SEL R67, R146, R93, P0 ;  /* 0x0000005d92437207 */ /* 0x000fe20000000000 */
[----:B------:R4:W2:Y:S01]  /*20f80*/  SHFL.IDX PT, R36, R76, R75, 0x1c1f ;  /* 0x001c1f4b4c247589 */ /* 0x0008a200000e0000 */
[----:B---3--:R-:W-:-:S02]  /*20f90*/  SEL R73, R45, R39, P0 ;  /* 0x000000272d497207 */ /* 0x008fc40000000000 */
[----:B------:R-:W-:Y:S02]  /*20fa0*/  SEL R74, R39, R45, P0 ;  /* 0x0000002d274a7207 */ /* 0x000fe40000000000 */
[----:B0-----:R-:W-:Y:S02]  /*20fb0*/  SEL R71, R50, R40, P0 ;  /* 0x0000002832477207 */ /* 0x001fe40000000000 */
[----:B------:R-:W-:Y:S02]  /*20fc0*/  SEL R72, R40, R50, P0 ;  /* 0x0000003228487207 */ /* 0x000fe40000000000 */
[----:B-1----:R-:W-:Y:S02]  /*20fd0*/  SEL R77, R47, R41, P0 ;  /* 0x000000292f4d7207 */ /* 0x002fe40000000000 */
[----:B------:R-:W-:Y:S02]  /*20fe0*/  SEL R78, R41, R47, P0 ;  /* 0x0000002f294e7207 */ /* 0x000fe40000000000 */
[----:B----4-:R-:W-:-:S02]  /*20ff0*/  SEL R75, R51, R42, P0 ;  /* 0x0000002a334b7207 */ /* 0x010fc40000000000 */
[----:B------:R-:W-:Y:S02]  /*21000*/  SEL R76, R42, R51, P0 ;  /* 0x000000332a4c7207 */ /* 0x000fe40000000000 */
[----:B------:R-:W-:-:S07]  /*21010*/  SEL R133, R56, R133, P0 ;  /* 0x0000008538857207 */ /* 0x000fce0000000000 */
.L_x_790:
[----:B------:R-:W3:Y:S04]  /*21020*/  LDL.LU R137, [R1+0x8] ;  /* 0x0000080001897983 */ /* 0x000ee80000300800 */
[----:B------:R-:W4:Y:S01]  /*21030*/  LDL.LU R136, [R1+0xc] ;  /* 0x00000c0001887983 */ /* 0x000f220000300800 */
[----:B------:R-:W-:Y:S05]  /*21040*/  WARPSYNC.ALL ;  /* 0x0000000000007948 */ /* 0x000fea0003800000 */
[----:B--2---:R-:W-:Y:S01]  /*21050*/  SEL R93, R44, R36, P0 ;  /* 0x000000242c5d7207 */ /* 0x004fe20000000000 */
[----:B------:R-:W-:Y:S01]  /*21060*/  ULDC.64 UR4, c[0x0][0xc00] ;  /* 0x0003000000047ab9 */ /* 0x000fe20000000a00 */
[----:B------:R-:W-:Y:S01]  /*21070*/  SEL R95, R36, R44, P0 ;  /* 0x0000002c245f7207 */ /* 0x000fe20000000000 */
[----:B------:R-:W-:Y:S01]  /*21080*/  ULDC.64 UR6, c[0x0][0xc08] ;  /* 0x0003020000067ab9 */ /* 0x000fe20000000a00 */
[----:B------:R-:W-:-:S02]  /*21090*/  F2FP.BF16.F32.PACK_AB R40, R0, R3 ;  /* 0x000000030028723e */ /* 0x000fc400000010ff */
[----:B------:R-:W-:Y:S02]  /*210a0*/  F2FP.BF16.F32.PACK_AB R41, R30, R32 ;  /* 0x000000201e29723e */ /* 0x000fe400000010ff */
[----:B------:R-:W-:Y:S02]  /*210b0*/  F2FP.BF16.F32.PACK_AB R42, R2, R4 ;  /* 0x00000004022a723e */ /* 0x000fe400000010ff */
[----:B------:R-:W-:Y:S01]  /*210c0*/  F2FP.BF16.F32.PACK_AB R43, R31, R33 ;  /* 0x000000211f2b723e */ /* 0x000fe200000010ff */
[----:B------:R-:W-:Y:S01]  /*210d0*/  BAR.SYNC.DEFER_BLOCKING 0x1, 0x100 ;  /* 0x0044000000007b1d */ /* 0x000fe20000010000 */
[----:B------:R-:W-:Y:S02]  /*210e0*/  F2FP.BF16.F32.PACK_AB R44, R5, R7 ;  /* 0x00000007052c723e */ /* 0x000fe400000010ff */
[----:B------:R-:W-:Y:S02]  /*210f0*/  F2FP.BF16.F32.PACK_AB R45, R34, R52 ;  /* 0x00000034222d723e */ /* 0x000fe400000010ff */
[----:B------:R-:W-:-:S02]  /*21100*/  F2FP.BF16.F32.PACK_AB R46, R6, R8 ;  /* 0x00000008062e723e */ /* 0x000fc400000010ff */
[----:B------:R-:W-:Y:S02]  /*21110*/  F2FP.BF16.F32.PACK_AB R47, R35, R53 ;  /* 0x00000035232f723e */ /* 0x000fe400000010ff */
[----:B------:R-:W-:Y:S02]  /*21120*/  F2FP.BF16.F32.PACK_AB R48, R9, R85 ;  /* 0x000000550930723e */ /* 0x000fe400000010ff */
[----:B------:R-:W-:Y:S02]  /*21130*/  F2FP.BF16.F32.PACK_AB R49, R54, R64 ;  /* 0x000000403631723e */ /* 0x000fe400000010ff */
[----:B------:R-:W-:Y:S02]  /*21140*/  F2FP.BF16.F32.PACK_AB R50, R84, R86 ;  /* 0x000000565432723e */ /* 0x000fe400000010ff */
[----:B------:R-:W-:Y:S02]  /*21150*/  F2FP.BF16.F32.PACK_AB R51, R55, R65 ;  /* 0x000000413733723e */ /* 0x000fe400000010ff */
[----:B------:R-:W-:-:S02]  /*21160*/  SEL R92, R37, R14, P0 ;  /* 0x0000000e255c7207 */ /* 0x000fc40000000000 */
[----:B------:R-:W-:Y:S02]  /*21170*/  SEL R94, R14, R37, P0 ;  /* 0x000000250e5e7207 */ /* 0x000fe40000000000 */
[----:B------:R-:W-:Y:S02]  /*21180*/  F2FP.BF16.F32.PACK_AB R12, R87, R89 ;  /* 0x00000059570c723e */ /* 0x000fe400000010ff */
[----:B------:R-:W-:Y:S01]  /*21190*/  F2FP.BF16.F32.PACK_AB R13, R66, R68 ;  /* 0x00000044420d723e */ /* 0x000fe200000010ff */
[----:B------:R0:W-:Y:S01]  /*211a0*/  STSM.16.M88.4 [R155], R40 ;  /* 0x000000289b007844 */ /* 0x0001e20000000200 */
[----:B------:R-:W-:Y:S02]  /*211b0*/  F2FP.BF16.F32.PACK_AB R14, R88, R96 ;  /* 0x00000060580e723e */ /* 0x000fe400000010ff */
[----:B------:R-:W-:Y:S01]  /*211c0*/  F2FP.BF16.F32.PACK_AB R15, R67, R122 ;  /* 0x0000007a430f723e */ /* 0x000fe200000010ff */
[----:B------:R1:W-:Y:S01]  /*211d0*/  STSM.16.M88.4 [R153], R44 ;  /* 0x0000002c99007844 */ /* 0x0003e20000000200 */
[----:B------:R-:W-:-:S02]  /*211e0*/  F2FP.BF16.F32.PACK_AB R36, R97, R99 ;  /* 0x000000636124723e */ /* 0x000fc400000010ff */
[----:B------:R-:W-:Y:S01]  /*211f0*/  F2FP.BF16.F32.PACK_AB R37, R123, R125 ;  /* 0x0000007d7b25723e */ /* 0x000fe200000010ff */
[----:B------:R2:W-:Y:S01]  /*21200*/  STSM.16.M88.4 [R154], R48 ;  /* 0x000000309a007844 */ /* 0x0005e20000000200 */
[----:B------:R-:W-:Y:S02]  /*21210*/  F2FP.BF16.F32.PACK_AB R38, R98, R100 ;  /* 0x000000646226723e */ /* 0x000fe400000010ff */
[----:B------:R-:W-:Y:S01]  /*21220*/  F2FP.BF16.F32.PACK_AB R39, R124, R126 ;  /* 0x0000007e7c27723e */ /* 0x000fe200000010ff */
[----:B------:R2:W-:Y:S01]  /*21230*/  STSM.16.M88.4 [R156], R12 ;  /* 0x0000000c9c007844 */ /* 0x0005e20000000200 */
[----:B------:R-:W-:Y:S02]  /*21240*/  F2FP.BF16.F32.PACK_AB R56, R29, R106 ;  /* 0x0000006a1d38723e */ /* 0x000fe400000010ff */
[----:B------:R-:W-:Y:S01]  /*21250*/  F2FP.BF16.F32.PACK_AB R57, R79, R81 ;  /* 0x000000514f39723e */ /* 0x000fe200000010ff */
[----:B------:R2:W-:Y:S01]  /*21260*/  STSM.16.M88.4 [R157], R36 ;  /* 0x000000249d007844 */ /* 0x0005e20000000200 */
[----:B0-----:R-:W-:-:S02]  /*21270*/  F2FP.BF16.F32.PACK_AB R40, R101, R103 ;  /* 0x000000676528723e */ /* 0x001fc400000010ff */
[----:B------:R-:W-:Y:S02]  /*21280*/  F2FP.BF16.F32.PACK_AB R41, R127, R69 ;  /* 0x000000457f29723e */ /* 0x000fe400000010ff */
[----:B------:R-:W-:Y:S02]  /*21290*/  F2FP.BF16.F32.PACK_AB R42, R102, R104 ;  /* 0x00000068662a723e */ /* 0x000fe400000010ff */
[----:B------:R-:W-:Y:S02]  /*212a0*/  F2FP.BF16.F32.PACK_AB R43, R128, R70 ;  /* 0x00000046802b723e */ /* 0x000fe400000010ff */
[----:B-1----:R-:W-:Y:S02]  /*212b0*/  F2FP.BF16.F32.PACK_AB R44, R10, R21 ;  /* 0x000000150a2c723e */ /* 0x002fe400000010ff */
[----:B------:R-:W-:Y:S01]  /*212c0*/  F2FP.BF16.F32.PACK_AB R45, R71, R73 ;  /* 0x00000049472d723e */ /* 0x000fe200000010ff */
[----:B------:R3:W-:Y:S01]  /*212d0*/  STSM.16.M88.4 [R158], R40 ;  /* 0x000000289e007844 */ /* 0x0007e20000000200 */
[----:B------:R-:W-:-:S02]  /*212e0*/  F2FP.BF16.F32.PACK_AB R46, R20, R24 ;  /* 0x00000018142e723e */ /* 0x000fc400000010ff */
[----:B------:R-:W-:Y:S02]  /*212f0*/  F2FP.BF16.F32.PACK_AB R47, R72, R74 ;  /* 0x0000004a482f723e */ /* 0x000fe400000010ff */
[----:B--2---:R-:W-:Y:S02]  /*21300*/  F2FP.BF16.F32.PACK_AB R48, R25, R27 ;  /* 0x0000001b1930723e */ /* 0x004fe400000010ff */
[----:B------:R-:W-:Y:S01]  /*21310*/  F2FP.BF16.F32.PACK_AB R49, R75, R77 ;  /* 0x0000004d4b31723e */ /* 0x000fe200000010ff */
[----:B------:R-:W-:Y:S01]  /*21320*/  STSM.16.M88.4 [R159], R44 ;  /* 0x0000002c9f007844 */ /* 0x000fe20000000200 */
[----:B------:R-:W-:Y:S02]  /*21330*/  F2FP.BF16.F32.PACK_AB R50, R26, R28 ;  /* 0x0000001c1a32723e */ /* 0x000fe400000010ff */
[----:B------:R-:W-:Y:S02]  /*21340*/  F2FP.BF16.F32.PACK_AB R51, R76, R78 ;  /* 0x0000004e4c33723e */ /* 0x000fe400000010ff */
[----:B------:R-:W-:-:S02]  /*21350*/  F2FP.BF16.F32.PACK_AB R58, R105, R107 ;  /* 0x0000006b693a723e */ /* 0x000fc400000010ff */
[----:B------:R-:W-:Y:S01]  /*21360*/  F2FP.BF16.F32.PACK_AB R59, R80, R82 ;  /* 0x00000052503b723e */ /* 0x000fe200000010ff */
[----:B------:R-:W-:Y:S01]  /*21370*/  STSM.16.M88.4 [R160], R48 ;  /* 0x00000030a0007844 */ /* 0x000fe20000000200 */
[----:B------:R-:W-:Y:S02]  /*21380*/  F2FP.BF16.F32.PACK_AB R60, R108, R110 ;  /* 0x0000006e6c3c723e */ /* 0x000fe400000010ff */
        /* <DEDUP_REMOVED lines=8> */
[----:B------:R-:W-:Y:S02]  /*21410*/  F2FP.BF16.F32.PACK_AB R15, R133, R135 ;  /* 0x00000087850f723e */ /* 0x000fe400000010ff */
[----:B------:R-:W-:Y:S02]  /*21420*/  F2FP.BF16.F32.PACK_AB R36, R116, R118 ;  /* 0x000000767424723e */ /* 0x000fe400000010ff */
[----:B------:R-:W-:Y:S01]  /*21430*/  F2FP.BF16.F32.PACK_AB R38, R117, R119 ;  /* 0x000000777526723e */ /* 0x000fe200000010ff */
[----:B------:R-:W-:Y:S01]  /*21440*/  STSM.16.M88.4 [R163], R12 ;  /* 0x0000000ca3007844 */ /* 0x000fe20000000200 */
[----:B------:R-:W-:-:S02]  /*21450*/  F2FP.BF16.F32.PACK_AB R37, R93, R92 ;  /* 0x0000005c5d25723e */ /* 0x000fc400000010ff */
[----:B------:R-:W-:Y:S02]  /*21460*/  F2FP.BF16.F32.PACK_AB R39, R95, R94 ;  /* 0x0000005e5f27723e */ /* 0x000fe400000010ff */
[----:B------:R-:W-:-:S03]  /*21470*/  ISETP.NE.U32.AND P0, PT, RZ, UR4, PT ;  /* 0x00000004ff007c0c */ /* 0x000fc6000bf05070 */
[----:B------:R0:W-:Y:S01]  /*21480*/  STSM.16.M88.4 [R164], R36 ;  /* 0x00000024a4007844 */ /* 0x0001e20000000200 */
[----:B------:R-:W-:Y:S01]  /*21490*/  BAR.SYNC.DEFER_BLOCKING 0x1, 0x100 ;  /* 0x0044000000007b1d */ /* 0x000fe20000010000 */
[----:B------:R-:W-:Y:S02]  /*214a0*/  ISETP.NE.AND.EX P0, PT, RZ, UR5, PT, P0 ;  /* 0x00000005ff007c0c */ /* 0x000fe4000bf05300 */
[----:B---3--:R-:W-:-:S04]  /*214b0*/  IADD3 R40, P1, R137, UR4, RZ ;  /* 0x0000000489287c10 */ /* 0x008fc8000ff3e0ff */
[----:B----4-:R-:W-:-:S07]  /*214c0*/  IADD3.X R41, R136, UR5, RZ, P1, !PT ;  /* 0x0000000588297c10 */ /* 0x010fce0008ffe4ff */
[----:B------:R-:W5:Y:S01]  /*214d0*/  @P0 LDG.E R11, desc[UR54][R40.64] ;  /* 0x00000036280b0981 */ /* 0x000f62000c1e1900 */
[----:B------:R-:W-:-:S04]  /*214e0*/  ISETP.NE.U32.AND P3, PT, RZ, UR6, PT ;  /* 0x00000006ff007c0c */ /* 0x000fc8000bf65070 */
[----:B------:R-:W-:Y:S01]  /*214f0*/  ISETP.NE.AND.EX P3, PT, RZ, UR7, PT, P3 ;  /* 0x00000007ff007c0c */ /* 0x000fe2000bf65330 */
[----:B0-----:R-:W-:Y:S01]  /*21500*/  IMAD.MOV.U32 R38, RZ, RZ, 0x9b8 ;  /* 0x000009b8ff267424 */ /* 0x001fe200078e00ff */
[----:B------:R-:W-:-:S04]  /*21510*/  ISETP.GT.AND P2, PT, R165, 0x1, PT ;  /* 0x00000001a500780c */ /* 0x000fc80003f44270 */
[----:B------:R-:W-:-:S07]  /*21520*/  SEL R38, R38, 0x978, P2 ;  /* 0x0000097826267807 */ /* 0x000fce0001000000 */
[----:B------:R-:W-:Y:S01]  /*21530*/  @P3 IADD3 R12, P1, R137, UR6, RZ ;  /* 0x00000006890c3c10 */ /* 0x000fe2000ff3e0ff */
[----:B------:R-:W-:Y:S01]  /*21540*/  ULDC UR6, c[0x0][0xa88] ;  /* 0x0002a20000067ab9 */ /* 0x000fe20000000800 */
[----:B------:R0:W1:Y:S01]  /*21550*/  LDC.64 R14, c[0x0][R38+0x218] ;  /* 0x00008600260e7b82 */ /* 0x0000620000000a00 */
[----:B------:R-:W-:Y:S01]  /*21560*/  IMAD.U32 R44, RZ, RZ, UR6 ;  /* 0x00000006ff2c7e24 */ /* 0x000fe2000f8e00ff */
[----:B------:R-:W-:-:S05]  /*21570*/  @P3 IADD3.X R13, R136, UR7, RZ, P1, !PT ;  /* 0x00000007880d3c10 */ /* 0x000fca0008ffe4ff */
[----:B------:R2:W5:Y:S01]  /*21580*/  @P3 LDG.E R44, desc[UR54][R12.64] ;  /* 0x000000360c2c3981 */ /* 0x000562000c1e1900 */
[----:B------:R0:W3:Y:S08]  /*21590*/  LDC.64 R36, c[0x0][R38+0x228] ;  /* 0x00008a0026247b82 */ /* 0x0000f00000000a00 */
[----:B------:R-:W4:Y:S08]  /*215a0*/  LDC R137, c[0x0][0xbe8] ;  /* 0x0002fa00ff897b82 */ /* 0x000f300000000800 */
[----:B--2---:R0:W2:Y:S01]  /*215b0*/  LDC.64 R12, c[0x0][R38+0x220] ;  /* 0x00008800260c7b82 */ /* 0x0040a20000000a00 */
[----:B----4-:R-:W-:Y:S01]  /*215c0*/  ISETP.NE.AND P1, PT, R137, 0x1, PT ;  /* 0x000000018900780c */ /* 0x010fe20003f25270 */
[----:B01-3--:R-:W-:-:S12]  /*215d0*/  @P3 BRA `(.L_x_502) ;  /* 0x0000000000103947 */ /* 0x00bfd80003800000 */
[----:B------:R-:W-:Y:S05]  /*215e0*/  @!P0 BRA `(.L_x_502) ;  /* 0x00000000000c8947 */ /* 0x000fea0003800000 */
[----:B------:R-:W3:Y:S04]  /*215f0*/  LDG.E R39, desc[UR54][R40.64] ;  /* 0x0000003628277981 */ /* 0x000ee8000c1e1900 */
[----:B-----5:R-:W3:Y:S02]  /*21600*/  LDG.E R44, desc[UR54][R40.64+0x4] ;  /* 0x00000436282c7981 */ /* 0x020ee4000c1e1900 */
[----:B---3--:R-:W-:-:S07]  /*21610*/  IMAD.IADD R44, R44, 0x1, -R39 ;  /* 0x000000012c2c7824 */ /* 0x008fce00078e0a27 */
.L_x_502:
[----:B------:R-:W3:Y:S01]  /*21620*/  LDL.LU R43, [R1+0x14] ;  /* 0x00001400012b7983 */ /* 0x000ee20000300800 */
[----:B------:R-:W0:Y:S03]  /*21630*/  LDC.64 R38, c[0x0][R38+0x210] ;  /* 0x0000840026267b82 */ /* 0x000e260000000a00 */
[----:B------:R-:W4:Y:S04]  /*21640*/  LDL R42, [R1+0xd8] ;  /* 0x0000d800012a7983 */ /* 0x000f280000100800 */
[----:B------:R-:W4:Y:S01]  /*21650*/  LDL R139, [R1+0x18] ;  /* 0x00001800018b7983 */ /* 0x000f220000100800 */
[----:B------:R-:W-:Y:S01]  /*21660*/  ISETP.NE.U32.AND P0, PT, RZ, UR4, PT ;  /* 0x00000004ff007c0c */ /* 0x000fe2000bf05070 */
[----:B------:R-:W1:Y:S02]  /*21670*/  @P1 LDC R49, c[0x0][0xbec] ;  /* 0x0002fb00ff311b82 */ /* 0x000e640000000800 */
[----:B------:R-:W4:Y:S01]  /*21680*/  LDL R138, [R1+0x24] ;  /* 0x00002400018a7983 */ /* 0x000f220000100800 */
[----:B------:R-:W-:Y:S01]  /*21690*/  ISETP.NE.AND.EX P0, PT, RZ, UR5, PT, P0 ;  /* 0x00000005ff007c0c */ /* 0x000fe2000bf05300 */
[----:B------:R-:W-:-:S02]  /*216a0*/  IMAD R45, R15, R235, RZ ;  /* 0x000000eb0f2d7224 */ /* 0x000fc400078e02ff */
[----:B------:R-:W4:Y:S01]  /*216b0*/  LDL R48, [R1+0xd4] ;  /* 0x0000d40001307983 */ /* 0x000f220000100800 */
[----:B------:R-:W-:Y:S01]  /*216c0*/  SEL R237, R237, RZ, !P0 ;  /* 0x000000ffeded7207 */ /* 0x000fe20004000000 */
[----:B------:R-:W0:Y:S01]  /*216d0*/  @P1 LDC R51, c[0x0][0xbf0] ;  /* 0x0002fc00ff331b82 */ /* 0x000e220000000800 */
[----:B------:R-:W-:Y:S01]  /*216e0*/  IMAD.WIDE.U32 R14, R14, R235, RZ ;  /* 0x000000eb0e0e7225 */ /* 0x000fe200078e00ff */
[----:B------:R-:W4:Y:S03]  /*216f0*/  LDL R46, [R1+0x78] ;  /* 0x00007800012e7983 */ /* 0x000f260000100800 */
[----:B--2---:R-:W-:-:S03]  /*21700*/  IMAD R13, R13, R237, RZ ;  /* 0x000000ed0d0d7224 */ /* 0x004fc600078e02ff */
[----:B------:R-:W2:Y:S01]  /*21710*/  LDC.64 R40, c[0x0][0xba8] ;  /* 0x0002ea00ff287b82 */ /* 0x000ea20000000a00 */
[----:B------:R-:W-:Y:S01]  /*21720*/  IMAD.IADD R15, R15, 0x1, R45 ;  /* 0x000000010f0f7824 */ /* 0x000fe200078e022d */
[----:B-----5:R-:W-:-:S06]  /*21730*/  SHF.R.S32.HI R136, RZ, 0x1f, R11 ;  /* 0x0000001fff887819 */ /* 0x020fcc000001140b */
[----:B--2---:R-:W2:Y:S08]  /*21740*/  @!P2 LDC R40, c[0x0][0xb50] ;  /* 0x0002d400ff28ab82 */ /* 0x004eb00000000800 */
[----:B------:R-:W2:Y:S01]  /*21750*/  @!P2 LDC R41, c[0x0][0xb54] ;  /* 0x0002d500ff29ab82 */ /* 0x000ea20000000800 */
[----:B---3--:R-:W-:-:S05]  /*21760*/  SEL R43, R43, RZ, !P0 ;  /* 0x000000ff2b2b7207 */ /* 0x008fca0004000000 */
[C---:B------:R-:W-:Y:S02]  /*21770*/  IMAD R47, R12.reuse, R43, R13 ;  /* 0x0000002b0c2f7224 */ /* 0x040fe400078e020d */
[----:B------:R-:W-:-:S04]  /*21780*/  IMAD.WIDE.U32 R12, R12, R237, RZ ;  /* 0x000000ed0c0c7225 */ /* 0x000fc800078e00ff */
[----:B----4-:R-:W-:Y:S01]  /*21790*/  IMAD R42, R139, 0x80, R42 ;  /* 0x000000808b2a7824 */ /* 0x010fe200078e022a */
[----:B------:R-:W-:-:S03]  /*217a0*/  IADD3 R14, P0, P3, R12, R14, R11 ;  /* 0x0000000e0c0e7210 */ /* 0x000fc60007b1e00b */
[----:B-1----:R-:W-:Y:S01]  /*217b0*/  @P1 IMAD.HI.U32 R12, R42, R49, RZ ;  /* 0x000000312a0c1227 */ /* 0x002fe200078e00ff */
[----:B------:R-:W-:-:S03]  /*217c0*/  SEL R43, R138, RZ, P2 ;  /* 0x000000ff8a2b7207 */ /* 0x000fc60001000000 */
[----:B------:R-:W-:Y:S01]  /*217d0*/  IMAD.IADD R47, R13, 0x1, R47 ;  /* 0x000000010d2f7824 */ /* 0x000fe200078e022f */
[----:B------:R-:W-:Y:S02]  /*217e0*/  MOV R13, R42 ;  /* 0x0000002a000d7202 */ /* 0x000fe40000000f00 */
[----:B0-----:R-:W-:Y:S01]  /*217f0*/  @P1 SHF.R.U32.HI R13, RZ, R51, R12 ;  /* 0x00000033ff0d1219 */ /* 0x001fe2000001160c */
[-C--:B------:R-:W-:Y:S02]  /*21800*/  IMAD R45, R37, R43.reuse, RZ ;  /* 0x0000002b252d7224 */ /* 0x080fe400078e02ff */
[----:B------:R-:W-:Y:S01]  /*21810*/  IMAD.WIDE.U32 R36, R36, R43, RZ ;  /* 0x0000002b24247225 */ /* 0x000fe200078e00ff */
[----:B------:R-:W-:-:S03]  /*21820*/  IADD3.X R15, R47, R15, R136, P0, P3 ;  /* 0x0000000f2f0f7210 */ /* 0x000fc600007e6488 */
[----:B------:R-:W-:Y:S01]  /*21830*/  IMAD.MOV R43, RZ, RZ, -R13 ;  /* 0x000000ffff2b7224 */ /* 0x000fe200078e0a0d */
[----:B------:R-:W-:Y:S01]  /*21840*/  IADD3 R36, P0, P3, R13, R14, R36 ;  /* 0x0000000e0d247210 */ /* 0x000fe20007b1e024 */
[----:B------:R-:W-:Y:S01]  /*21850*/  IMAD.IADD R45, R37, 0x1, R45 ;  /* 0x00000001252d7824 */ /* 0x000fe200078e022d */
[----:B------:R-:W-:Y:S01]  /*21860*/  SHF.R.S32.HI R12, RZ, 0x1f, R13 ;  /* 0x0000001fff0c7819 */ /* 0x000fe2000001140d */
[----:B------:R-:W-:-:S03]  /*21870*/  IMAD R13, R137, R43, R42 ;  /* 0x0000002b890d7224 */ /* 0x000fc600078e022a */
[----:B------:R-:W-:Y:S01]  /*21880*/  IADD3.X R37, R12, R15, R45, P0, P3 ;  /* 0x0000000f0c257210 */ /* 0x000fe200007e642d */
[-C--:B------:R-:W-:Y:S01]  /*21890*/  IMAD R12, R39, R13.reuse, RZ ;  /* 0x0000000d270c7224 */ /* 0x080fe200078e02ff */
[----:B------:R-:W-:Y:S01]  /*218a0*/  SHF.R.S32.HI R15, RZ, 0x1f, R13 ;  /* 0x0000001fff0f7819 */ /* 0x000fe2000001140d */
[----:B------:R-:W-:-:S04]  /*218b0*/  IMAD.WIDE.U32 R36, R38, R13, R36 ;  /* 0x0000000d26247225 */ /* 0x000fc800078e0024 */
[----:B------:R-:W-:Y:S01]  /*218c0*/  IMAD R15, R38, R15, R12 ;  /* 0x0000000f260f7224 */ /* 0x000fe200078e020c */
[----:B--2---:R-:W-:-:S03]  /*218d0*/  LEA R40, P0, R36, R40, 0x2 ;  /* 0x0000002824287211 */ /* 0x004fc600078010ff */
[----:B------:R-:W-:-:S05]  /*218e0*/  IMAD.IADD R12, R37, 0x1, R15 ;  /* 0x00000001250c7824 */ /* 0x000fca00078e020f */
[----:B------:R-:W-:Y:S01]  /*218f0*/  LEA.HI.X R41, R36, R41, R12, 0x2, P0 ;  /* 0x0000002924297211 */ /* 0x000fe200000f140c */
[----:B------:R-:W-:Y:S01]  /*21900*/  SHFL.IDX PT, R14, R40, 0x1, 0x1c1f ;  /* 0x003c1f00280e7f89 */ /* 0x000fe200000e0000 */
[----:B------:R-:W-:-:S03]  /*21910*/  IMAD R37, R139, 0x80, R48 ;  /* 0x000000808b257824 */ /* 0x000fc600078e0230 */
[----:B------:R-:W-:Y:S04]  /*21920*/  SHFL.IDX PT, R12, R40, RZ, 0x1c1f ;  /* 0x001c1fff280c7589 */ /* 0x000fe800000e0000 */
[----:B------:R-:W0:Y:S04]  /*21930*/  SHFL.IDX PT, R13, R41, RZ, 0x1c1f ;  /* 0x001c1fff290d7589 */ /* 0x000e2800000e0000 */
[----:B------:R-:W1:Y:S01]  /*21940*/  SHFL.IDX PT, R15, R41, 0x1, 0x1c1f ;  /* 0x003c1f00290f7f89 */ /* 0x000e6200000e0000 */
[----:B------:R-:W-:Y:S01]  /*21950*/  IMAD R38, R44, R137, RZ ;  /* 0x000000892c267224 */ /* 0x000fe200078e02ff */
[----:B------:R-:W-:Y:S01]  /*21960*/  LOP3.LUT P0, RZ, R46, 0x3, RZ, 0xc0, !PT ;  /* 0x000000032eff7812 */ /* 0x000fe2000780c0ff */
[----:B------:R-:W-:-:S03]  /*21970*/  VIADD R39, R37, 0x8 ;  /* 0x0000000825277836 */ /* 0x000fc60000000000 */
[-C--:B------:R-:W-:Y:S02]  /*21980*/  ISETP.GE.OR P3, PT, R37, R38.reuse, P0 ;  /* 0x000000262500720c */ /* 0x080fe40000766670 */
[----:B------:R-:W-:-:S11]  /*21990*/  ISETP.GE.OR P0, PT, R39, R38, P0 ;  /* 0x000000262700720c */ /* 0x000fd60000706670 */
[----:B0-----:R0:W-:Y:S04]  /*219a0*/  @!P3 ST.E desc[UR54][R12.64], R120 ;  /* 0x000000780c00b985 */ /* 0x0011e8000c101936 */
[----:B-1----:R0:W-:Y:S01]  /*219b0*/  @!P0 ST.E desc[UR54][R14.64], R121 ;  /* 0x000000790e008985 */ /* 0x0021e2000c101936 */
[----:B------:R-:W-:Y:S05]  /*219c0*/  @P2 BRA `(.L_x_503) ;  /* 0x0000000c006c2947 */ /* 0x000fea0003800000 */
[----:B------:R-:W-:Y:S01]  /*219d0*/  VIADD R0, R166, 0xffffff80 ;  /* 0xffffff80a6007836 */ /* 0x000fe20000000000 */
[----:B0-----:R-:W0:Y:S01]  /*219e0*/  @P1 LDC R15, c[0x0][0xbec] ;  /* 0x0002fb00ff0f1b82 */ /* 0x001e220000000800 */
[----:B------:R-:W-:-:S03]  /*219f0*/  ULDC.64 UR4, c[0x0][0xaa0] ;  /* 0x0002a80000047ab9 */ /* 0x000fc60000000a00 */
[----:B------:R-:W-:-:S04]  /*21a00*/  SHF.R.S32.HI R3, RZ, 0x1f, R0 ;  /* 0x0000001fff037819 */ /* 0x000fc80000011400 */
[----:B------:R-:W-:Y:S01]  /*21a10*/  LEA.HI R3, R3, R0, RZ, 0x3 ;  /* 0x0000000003037211 */ /* 0x000fe200078f18ff */
[----:B------:R-:W1:Y:S03]  /*21a20*/  @P1 LDC R21, c[0x0][0xbf0] ;  /* 0x0002fc00ff151b82 */ /* 0x000e660000000800 */
[----:B------:R-:W-:Y:S02]  /*21a30*/  LOP3.LUT R5, R3, 0xfffffff8, RZ, 0xc0, !PT ;  /* 0xfffffff803057812 */ /* 0x000fe400078ec0ff */
[----:B------:R-:W-:-:S03]  /*21a40*/  SHF.R.S32.HI R8, RZ, 0x3, R3 ;  /* 0x00000003ff087819 */ /* 0x000fc60000011403 */
[----:B------:R-:W-:-:S05]  /*21a50*/  IMAD.IADD R37, R0, 0x1, -R5 ;  /* 0x0000000100257824 */ /* 0x000fca00078e0a05 */
[----:B------:R-:W-:-:S05]  /*21a60*/  SHF.L.U32 R9, R37, 0x3, RZ ;  /* 0x0000000325097819 */ /* 0x000fca00000006ff */
[----:B------:R-:W-:-:S04]  /*21a70*/  IMAD R3, R8, 0x40, R9 ;  /* 0x0000004008037824 */ /* 0x000fc800078e0209 */
[----:B------:R-:W-:-:S03]  /*21a80*/  IMAD.WIDE R90, R3, 0x2, R90 ;  /* 0x00000002035a7825 */ /* 0x000fc600078e025a */
        /* <DEDUP_REMOVED lines=10> */
[----:B------:R-:W-:Y:S01]  /*21b30*/  LOP3.LUT R48, R49, 0x380, RZ, 0xc0, !PT ;  /* 0x0000038031307812 */ /* 0x000fe200078ec0ff */
[----:B------:R-:W-:Y:S01]  /*21b40*/  IMAD R136, R136, UR4, RZ ;  /* 0x0000000488887c24 */ /* 0x000fe2000f8e02ff */
[----:B------:R-:W-:Y:S01]  /*21b50*/  LOP3.LUT R28, R29, 0x380, RZ, 0xc0, !PT ;  /* 0x000003801d1c7812 */ /* 0x000fe200078ec0ff */
[----:B------:R-:W5:Y:S01]  /*21b60*/  LD.E.128 R24, desc[UR54][R24.64] ;  /* 0x0000003618187980 */ /* 0x000f62000c101d00 */
[----:B------:R-:W-:-:S02]  /*21b70*/  SHF.R.U64 R48, R48, 0x3, RZ ;  /* 0x0000000330307819 */ /* 0x000fc400000012ff */
[----:B------:R-:W-:Y:S02]  /*21b80*/  LOP3.LUT R32, R33, 0x380, RZ, 0xc0, !PT ;  /* 0x0000038021207812 */ /* 0x000fe400078ec0ff */
[----:B------:R-:W-:Y:S01]  /*21b90*/  LOP3.LUT R48, R48, R49, RZ, 0x3c, !PT ;  /* 0x0000003130307212 */ /* 0x000fe200078e3cff */
[--C-:B------:R-:W-:Y:S01]  /*21ba0*/  IMAD.X R49, RZ, RZ, R91.reuse, P3 ;  /* 0x000000ffff317224 */ /* 0x100fe200018e065b */
[----:B------:R-:W-:Y:S02]  /*21bb0*/  IADD3 R3, P3, R90, 0xb000, RZ ;  /* 0x0000b0005a037810 */ /* 0x000fe40007f7e0ff */
[----:B------:R-:W-:Y:S02]  /*21bc0*/  LOP3.LUT R40, R41, 0x380, RZ, 0xc0, !PT ;  /* 0x0000038029287812 */ /* 0x000fe400078ec0ff */
[----:B------:R-:W-:Y:S02]  /*21bd0*/  LOP3.LUT R0, R3, 0x380, RZ, 0xc0, !PT ;  /* 0x0000038003007812 */ /* 0x000fe400078ec0ff */
[----:B------:R-:W-:Y:S01]  /*21be0*/  LOP3.LUT R44, R45, 0x380, RZ, 0xc0, !PT ;  /* 0x000003802d2c7812 */ /* 0x000fe200078ec0ff */
[----:B------:R-:W-:Y:S01]  /*21bf0*/  IMAD R13, R11, UR5, R136 ;  /* 0x000000050b0d7c24 */ /* 0x000fe2000f8e0288 */
[----:B------:R-:W-:Y:S01]  /*21c00*/  SHF.R.U64 R0, R0, 0x3, RZ ;  /* 0x0000000300007819 */ /* 0x000fe200000012ff */
[----:B------:R-:W-:Y:S01]  /*21c10*/  IMAD.X R69, RZ, RZ, R91, P3 ;  /* 0x000000ffff457224 */ /* 0x000fe200018e065b */
[----:B------:R-:W-:Y:S01]  /*21c20*/  SHF.R.U64 R28, R28, 0x3, RZ ;  /* 0x000000031c1c7819 */ /* 0x000fe200000012ff */
[----:B------:R-:W5:Y:S01]  /*21c30*/  LD.E.128 R48, desc[UR54][R48.64] ;  /* 0x0000003630307980 */ /* 0x000f62000c101d00 */
[----:B------:R-:W-:-:S02]  /*21c40*/  SHF.R.U64 R32, R32, 0x3, RZ ;  /* 0x0000000320207819 */ /* 0x000fc400000012ff */
[----:B------:R-:W-:Y:S02]  /*21c50*/  SHF.R.U64 R40, R40, 0x3, RZ ;  /* 0x0000000328287819 */ /* 0x000fe400000012ff */
[----:B------:R-:W-:Y:S02]  /*21c60*/  SHF.R.U64 R44, R44, 0x3, RZ ;  /* 0x000000032c2c7819 */ /* 0x000fe400000012ff */
[----:B------:R-:W-:Y:S01]  /*21c70*/  LOP3.LUT R68, R0, R3, RZ, 0x3c, !PT ;  /* 0x0000000300447212 */ /* 0x000fe200078e3cff */
[----:B------:R-:W-:Y:S01]  /*21c80*/  IMAD.WIDE.U32 R2, R11, UR4, RZ ;  /* 0x000000040b027c25 */ /* 0x000fe2000f8e00ff */
        /* <DEDUP_REMOVED lines=8> */
[C---:B------:R-:W-:Y:S01]  /*21d10*/  IADD3 R53, P4, R90.reuse, 0x7000, RZ ;  /* 0x000070005a357810 */ /* 0x040fe20007f9e0ff */
[--C-:B------:R-:W-:Y:S01]  /*21d20*/  IMAD.X R41, RZ, RZ, R91.reuse, P0 ;  /* 0x000000ffff297224 */ /* 0x100fe200000e065b */
[C---:B------:R-:W-:Y:S01]  /*21d30*/  IADD3 R57, P5, R90.reuse, 0x8000, RZ ;  /* 0x000080005a397810 */ /* 0x040fe20007fbe0ff */
[----:B------:R-:W-:Y:S01]  /*21d40*/  IMAD.X R45, RZ, RZ, R91, P2 ;  /* 0x000000ffff2d7224 */ /* 0x000fe200010e065b */
[C---:B------:R-:W-:Y:S01]  /*21d50*/  IADD3 R61, P0, R90.reuse, 0x9000, RZ ;  /* 0x000090005a3d7810 */ /* 0x040fe20007f1e0ff */
[----:B------:R-:W-:Y:S01]  /*21d60*/  IMAD.IADD R3, R3, 0x1, R13 ;  /* 0x0000000103037824 */ /* 0x000fe200078e020d */
[----:B------:R-:W-:Y:S01]  /*21d70*/  IADD3 R65, P2, R90, 0xa000, RZ ;  /* 0x0000a0005a417810 */ /* 0x000fe20007f5e0ff */
[----:B------:R-:W-:Y:S01]  /*21d80*/  IMAD R12, R139, 0x80, R0 ;  /* 0x000000808b0c7824 */ /* 0x000fe200078e0200 */
[----:B------:R-:W-:Y:S01]  /*21d90*/  LOP3.LUT R52, R53, 0x380, RZ, 0xc0, !PT ;  /* 0x0000038035347812 */ /* 0x000fe200078ec0ff */
[----:B------:R-:W-:Y:S01]  /*21da0*/  IMAD.WIDE.U32 R2, R235, UR4, R2 ;  /* 0x00000004eb027c25 */ /* 0x000fe2000f8e0002 */
[----:B------:R-:W-:Y:S01]  /*21db0*/  LOP3.LUT R56, R57, 0x380, RZ, 0xc0, !PT ;  /* 0x0000038039387812 */ /* 0x000fe200078ec0ff */
[----:B------:R-:W5:Y:S01]  /*21dc0*/  LD.E.128 R28, desc[UR54][R28.64] ;  /* 0x000000361c1c7980 */ /* 0x000f62000c101d00 */
[----:B------:R-:W-:-:S02]  /*21dd0*/  LOP3.LUT R60, R61, 0x380, RZ, 0xc0, !PT ;  /* 0x000003803d3c7812 */ /* 0x000fc400078ec0ff */
[----:B------:R-:W-:Y:S01]  /*21de0*/  LOP3.LUT R64, R65, 0x380, RZ, 0xc0, !PT ;  /* 0x0000038041407812 */ /* 0x000fe200078ec0ff */
[----:B0-----:R-:W-:Y:S01]  /*21df0*/  @P1 IMAD.HI.U32 R0, R12, R15, RZ ;  /* 0x0000000f0c001227 */ /* 0x001fe200078e00ff */
[----:B------:R-:W-:Y:S01]  /*21e00*/  LOP3.LUT R5, R90, 0x380, RZ, 0xc0, !PT ;  /* 0x000003805a057812 */ /* 0x000fe200078ec0ff */
[----:B------:R-:W5:Y:S01]  /*21e10*/  LD.E.128 R32, desc[UR54][R32.64] ;  /* 0x0000003620207980 */ /* 0x000f62000c101d00 */
[----:B------:R-:W-:Y:S01]  /*21e20*/  SHF.R.S32.HI R10, RZ, 0x1f, R237 ;  /* 0x0000001fff0a7819 */ /* 0x000fe200000114ed */
[----:B------:R-:W-:Y:S01]  /*21e30*/  IMAD R3, R235, UR5, R3 ;  /* 0x00000005eb037c24 */ /* 0x000fe2000f8e0203 */
[----:B------:R-:W-:Y:S01]  /*21e40*/  SHF.R.U64 R52, R52, 0x3, RZ ;  /* 0x0000000334347819 */ /* 0x000fe200000012ff */
[----:B------:R-:W-:Y:S01]  /*21e50*/  ULDC.64 UR4, c[0x0][0xaf0] ;  /* 0x0002bc0000047ab9 */ /* 0x000fe20000000a00 */
[----:B------:R-:W-:Y:S01]  /*21e60*/  SHF.R.U64 R56, R56, 0x3, RZ ;  /* 0x0000000338387819 */ /* 0x000fe200000012ff */
[----:B------:R-:W5:Y:S01]  /*21e70*/  LD.E.128 R40, desc[UR54][R40.64] ;  /* 0x0000003628287980 */ /* 0x000f62000c101d00 */
[----:B------:R-:W-:-:S02]  /*21e80*/  SHF.R.U64 R60, R60, 0x3, RZ ;  /* 0x000000033c3c7819 */ /* 0x000fc400000012ff */
[----:B------:R-:W-:Y:S01]  /*21e90*/  SHF.R.U64 R64, R64, 0x3, RZ ;  /* 0x0000000340407819 */ /* 0x000fe200000012ff */
[----:B------:R-:W-:Y:S01]  /*21ea0*/  IMAD R10, R10, UR4, RZ ;  /* 0x000000040a0a7c24 */ /* 0x000fe2000f8e02ff */
[----:B------:R-:W-:Y:S01]  /*21eb0*/  SHF.R.U64 R5, R5, 0x3, RZ ;  /* 0x0000000305057819 */ /* 0x000fe200000012ff */
[----:B------:R-:W5:Y:S01]  /*21ec0*/  LD.E.128 R44, desc[UR54][R44.64] ;  /* 0x000000362c2c7980 */ /* 0x000f62000c101d00 */
[----:B------:R-:W-:Y:S02]  /*21ed0*/  MOV R11, R12 ;  /* 0x0000000c000b7202 */ /* 0x000fe40000000f00 */
[----:B-1----:R-:W-:Y:S01]  /*21ee0*/  @P1 SHF.R.U32.HI R11, RZ, R21, R0 ;  /* 0x00000015ff0b1219 */ /* 0x002fe20000011600 */
[----:B------:R-:W5:Y:S01]  /*21ef0*/  LD.E.128 R68, desc[UR54][R68.64] ;  /* 0x0000003644447980 */ /* 0x000f62000c101d00 */
[----:B------:R-:W-:Y:S02]  /*21f00*/  LOP3.LUT R52, R52, R53, RZ, 0x3c, !PT ;  /* 0x0000003534347212 */ /* 0x000fe400078e3cff */
[----:B------:R-:W-:Y:S01]  /*21f10*/  LOP3.LUT R56, R56, R57, RZ, 0x3c, !PT ;  /* 0x0000003938387212 */ /* 0x000fe200078e3cff */
[--C-:B------:R-:W-:Y:S01]  /*21f20*/  IMAD.X R57, RZ, RZ, R91.reuse, P5 ;  /* 0x000000ffff397224 */ /* 0x100fe200028e065b */
[----:B------:R-:W-:Y:S01]  /*21f30*/  LOP3.LUT R60, R60, R61, RZ, 0x3c, !PT ;  /* 0x0000003d3c3c7212 */ /* 0x000fe200078e3cff */
[--C-:B------:R-:W-:Y:S01]  /*21f40*/  IMAD.X R61, RZ, RZ, R91.reuse, P0 ;  /* 0x000000ffff3d7224 */ /* 0x100fe200000e065b */
[----:B------:R-:W-:Y:S01]  /*21f50*/  LOP3.LUT R64, R64, R65, RZ, 0x3c, !PT ;  /* 0x0000004140407212 */ /* 0x000fe200078e3cff */
[----:B------:R-:W-:Y:S01]  /*21f60*/  IMAD.X R65, RZ, RZ, R91, P2 ;  /* 0x000000ffff417224 */ /* 0x000fe200010e065b */
[----:B------:R-:W-:Y:S01]  /*21f70*/  IADD3.X R53, RZ, R91, RZ, P4, !PT ;  /* 0x0000005bff357210 */ /* 0x000fe200027fe4ff */
[----:B------:R-:W-:Y:S01]  /*21f80*/  IMAD R13, R237, UR5, R10 ;  /* 0x00000005ed0d7c24 */ /* 0x000fe2000f8e020a */
[----:B------:R-:W-:Y:S01]  /*21f90*/  LOP3.LUT R90, R5, R90, RZ, 0x3c, !PT ;  /* 0x0000005a055a7212 */ /* 0x000fe200078e3cff */
[--C-:B------:R-:W-:Y:S01]  /*21fa0*/  IMAD.MOV R10, RZ, RZ, -R11.reuse ;  /* 0x000000ffff0a7224 */ /* 0x100fe200078e0a0b */
[----:B------:R-:W-:Y:S01]  /*21fb0*/  SHF.R.S32.HI R0, RZ, 0x1f, R11 ;  /* 0x0000001fff007819 */ /* 0x000fe2000001140b */
[----:B------:R-:W-:Y:S01]  /*21fc0*/  IMAD.WIDE.U32 R2, R237, UR4, R2 ;  /* 0x00000004ed027c25 */ /* 0x000fe2000f8e0002 */
[----:B------:R-:W5:Y:S01]  /*21fd0*/  LD.E.128 R52, desc[UR54][R52.64] ;  /* 0x0000003634347980 */ /* 0x000f62000c101d00 */
[----:B------:R-:W-:-:S02]  /*21fe0*/  ULDC.64 UR4, c[0x0][0xae0] ;  /* 0x0002b80000047ab9 */ /* 0x000fc40000000a00 */
[----:B------:R-:W-:Y:S01]  /*21ff0*/  IMAD R137, R137, R10, R12 ;  /* 0x0000000a89897224 */ /* 0x000fe200078e020c */
[----:B------:R0:W5:Y:S01]  /*22000*/  LD.E.128 R4, desc[UR54][R90.64] ;  /* 0x000000365a047980 */ /* 0x000162000c101d00 */
[----:B------:R-:W-:-:S03]  /*22010*/  IMAD.IADD R3, R3, 0x1, R13 ;  /* 0x0000000103037824 */ /* 0x000fc600078e020d */
[----:B------:R-:W5:Y:S04]  /*22020*/  LD.E.128 R56, desc[UR54][R56.64] ;  /* 0x0000003638387980 */ /* 0x000f68000c101d00 */
[----:B------:R-:W5:Y:S04]  /*22030*/  LD.E.128 R60, desc[UR54][R60.64] ;  /* 0x000000363c3c7980 */ /* 0x000f68000c101d00 */
[----:B------:R-:W5:Y:S01]  /*22040*/  LD.E.128 R64, desc[UR54][R64.64] ;  /* 0x0000003640407980 */ /* 0x000f62000c101d00 */
[----:B------:R-:W-:Y:S01]  /*22050*/  IMAD R0, R0, UR4, RZ ;  /* 0x0000000400007c24 */ /* 0x000fe2000f8e02ff */
[----:B------:R-:W-:Y:S01]  /*22060*/  @!PT LDS RZ, [RZ] ;  /* 0x00000000fffff984 */ /* 0x000fe20000000800 */
[----:B------:R-:W-:Y:S01]  /*22070*/  @!PT LDS RZ, [RZ] ;  /* 0x00000000fffff984 */ /* 0x000fe20000000800 */
[----:B------:R-:W-:Y:S01]  /*22080*/  @!PT LDS RZ, [RZ] ;  /* 0x00000000fffff984 */ /* 0x000fe20000000800 */
[----:B------:R-:W-:Y:S01]  /*22090*/  @!PT LDS RZ, [RZ] ;  /* 0x00000000fffff984 */ /* 0x000fe20000000800 */
[----:B------:R1:W-:Y:S06]  /*220a0*/  MEMBAR.ALL.CTA ;  /* 0x0000000000007992 */ /* 0x0003ec0000008000 */
[----:B-1----:R-:W1:Y:S01]  /*220b0*/  FENCE.VIEW.ASYNC.S ;  /* 0x00000000000073c6 */ /* 0x002e620000000000 */
[----:B------:R-:W-:Y:S01]  /*220c0*/  SHF.R.S32.HI R10, RZ, 0x1f, R137 ;  /* 0x0000001fff0a7819 */ /* 0x000fe20000011489 */
[----:B------:R-:W-:-:S04]  /*220d0*/  IMAD.WIDE.U32 R2, R11, UR4, R2 ;  /* 0x000000040b027c25 */ /* 0x000fc8000f8e0002 */
[----:B------:R-:W-:Y:S01]  /*220e0*/  IMAD R11, R11, UR5, R0 ;  /* 0x000000050b0b7c24 */ /* 0x000fe2000f8e0200 */
[----:B------:R-:W-:Y:S02]  /*220f0*/  ULDC.64 UR4, c[0x0][0xad8] ;  /* 0x0002b60000047ab9 */ /* 0x000fe40000000a00 */
[----:B------:R-:W-:Y:S02]  /*22100*/  IMAD R10, R10, UR4, RZ ;  /* 0x000000040a0a7c24 */ /* 0x000fe4000f8e02ff */
[----:B------:R-:W-:Y:S02]  /*22110*/  IMAD.IADD R3, R3, 0x1, R11 ;  /* 0x0000000103037824 */ /* 0x000fe400078e020b */
[C---:B------:R-:W-:Y:S02]  /*22120*/  IMAD R13, R137.reuse, UR5, R10 ;  /* 0x00000005890d7c24 */ /* 0x040fe4000f8e020a */
[----:B------:R-:W-:Y:S02]  /*22130*/  VIADD R0, R16, 0x33420 ;  /* 0x0003342010007836 */ /* 0x000fe40000000000 */
[----:B------:R-:W-:Y:S01]  /*22140*/  IMAD.WIDE.U32 R10, R137, UR4, R2 ;  /* 0x00000004890a7c25 */ /* 0x000fe2000f8e0002 */
[----:B------:R-:W-:-:S02]  /*22150*/  ULDC.64 UR4, c[0x0][0xa80] ;  /* 0x0002a00000047ab9 */ /* 0x000fc40000000a00 */
[----:B------:R-:W-:Y:S01]  /*22160*/  PRMT R0, RZ, 0x654, R0 ;  /* 0x00000654ff007816 */ /* 0x000fe20000000000 */
[----:B------:R-:W-:Y:S01]  /*22170*/  IMAD.IADD R3, R11, 0x1, R13 ;  /* 0x000000010b037824 */ /* 0x000fe200078e020d */
[C---:B------:R-:W-:Y:S01]  /*22180*/  LEA R2, P0, R10.reuse, UR4, 0x1 ;  /* 0x000000040a027c11 */ /* 0x040fe2000f8008ff */
[C---:B------:R-:W-:Y:S01]  /*22190*/  VIADD R37, R9.reuse, 0x40 ;  /* 0x0000004009257836 */ /* 0x040fe20000000000 */
[----:B------:R-:W-:Y:S01]  /*221a0*/  UMOV UR4, 0xffffffff ;  /* 0xffffffff00047882 */ /* 0x000fe20000000000 */
[----:B------:R-:W-:Y:S01]  /*221b0*/  VIADD R39, R9, 0x80 ;  /* 0x0000008009277836 */ /* 0x000fe20000000000 */
[----:B-1----:R0:W-:Y:S01]  /*221c0*/  SYNCS.ARRIVE.TRANS64.RED.A1T0 RZ, [R0+URZ], RZ ;  /* 0x000000ff00ff79a7 */ /* 0x0021e2000810043f */
[----:B------:R-:W-:Y:S02]  /*221d0*/  LEA.HI.X R3, R10, UR5, R3, 0x1, P0 ;  /* 0x000000050a037c11 */ /* 0x000fe400080f0c03 */
[----:B------:R-:W-:Y:S02]  /*221e0*/  SHF.R.S32.HI R72, RZ, 0x1f, R9 ;  /* 0x0000001fff487819 */ /* 0x000fe40000011409 */
[----:B------:R-:W-:-:S02]  /*221f0*/  SHF.R.S32.HI R20, RZ, 0x1f, R37 ;  /* 0x0000001fff147819 */ /* 0x000fc40000011425 */
[----:B------:R-:W-:Y:S01]  /*22200*/  SHF.R.S32.HI R36, RZ, 0x1f, R39 ;  /* 0x0000001fff247819 */ /* 0x000fe20000011427 */
[----:B0-----:R-:W-:Y:S06]  /*22210*/  BRA.DIV UR4, `(.L_x_504) ;  /* 0x000000de046c7947 */ /* 0x001fec000b800000 */
[----:B------:R0:W1:Y:S04]  /*22220*/  SHFL.IDX PT, R0, R3, RZ, 0x181f ;  /* 0x00181fff03007589 */ /* 0x00006800000e0000 */
[----:B------:R0:W2:Y:S02]  /*22230*/  SHFL.IDX PT, R14, R2, RZ, 0x181f ;  /* 0x00181fff020e7589 */ /* 0x0000a400000e0000 */
.L_x_793:
[----:B------:R-:W-:Y:S01]  /*22240*/  LEA R21, R139, R8, 0x7 ;  /* 0x000000088b157211 */ /* 0x000fe200078e38ff */
[----:B------:R-:W-:Y:S03]  /*22250*/  BSSY B1, `(.L_x_505) ;  /* 0x0000010000017945 */ /* 0x000fe60003800000 */
[----:B------:R-:W-:-:S13]  /*22260*/  ISETP.GE.AND P0, PT, R21, R38, PT ;  /* 0x000000261500720c */ /* 0x000fda0003f06270 */
[----:B------:R-:W-:Y:S05]  /*22270*/  @P0 BRA `(.L_x_506) ;  /* 0x0000000000340947 */ /* 0x000fea0003800000 */
[----:B------:R-:W-:Y:S02]  /*22280*/  ULDC UR4, c[0x0][0xac8] ;  /* 0x0002b20000047ab9 */ /* 0x000fe40000000800 */
[----:B------:R-:W-:Y:S02]  /*22290*/  ISETP.GE.AND P0, PT, R9, UR4, PT ;  /* 0x0000000409007c0c */ /* 0x000fe4000bf06270 */
[----:B------:R-:W-:Y:S02]  /*222a0*/  ISETP.GE.AND P1, PT, R37, UR4, PT ;  /* 0x0000000425007c0c */ /* 0x000fe4000bf26270 */
[----:B------:R-:W-:-:S09]  /*222b0*/  ISETP.GE.AND P2, PT, R39, UR4, PT ;  /* 0x0000000427007c0c */ /* 0x000fd2000bf46270 */
[-C--:B--2---:R-:W-:Y:S02]  /*222c0*/  @!P0 LEA R10, P3, R9, R14.reuse, 0x1 ;  /* 0x0000000e090a8211 */ /* 0x084fe400078608ff */
[-C--:B------:R-:W-:Y:S02]  /*222d0*/  @!P1 LEA R12, P4, R37, R14.reuse, 0x1 ;  /* 0x0000000e250c9211 */ /* 0x080fe400078808ff */
[----:B------:R-:W-:Y:S02]  /*222e0*/  @!P2 LEA R14, P5, R39, R14, 0x1 ;  /* 0x0000000e270ea211 */ /* 0x000fe400078a08ff */
[-C--:B-1----:R-:W-:Y:S02]  /*222f0*/  @!P0 LEA.HI.X R11, R9, R0.reuse, R72, 0x1, P3 ;  /* 0x00000000090b8211 */ /* 0x082fe400018f0c48 */
[-C--:B------:R-:W-:Y:S02]  /*22300*/  @!P1 LEA.HI.X R13, R37, R0.reuse, R20, 0x1, P4 ;  /* 0x00000000250d9211 */ /* 0x080fe400020f0c14 */
[----:B------:R-:W-:Y:S01]  /*22310*/  @!P2 LEA.HI.X R15, R39, R0, R36, 0x1, P5 ;  /* 0x00000000270fa211 */ /* 0x000fe200028f0c24 */
[----:B-----5:R3:W-:Y:S04]  /*22320*/  @!P0 ST.E.128 desc[UR54][R10.64], R4 ;  /* 0x000000040a008985 */ /* 0x0207e8000c101d36 */
[----:B------:R3:W-:Y:S04]  /*22330*/  @!P1 ST.E.128 desc[UR54][R12.64], R40 ;  /* 0x000000280c009985 */ /* 0x0007e8000c101d36 */
[----:B------:R3:W-:Y:S02]  /*22340*/  @!P2 ST.E.128 desc[UR54][R14.64], R56 ;  /* 0x000000380e00a985 */ /* 0x0007e4000c101d36 */
.L_x_506:
[----:B------:R-:W-:Y:S05]  /*22350*/  BSYNC B1 ;  /* 0x0000000000017941 */ /* 0x000fea0003800000 */
.L_x_505:
[----:B------:R-:W-:-:S03]  /*22360*/  UMOV UR4, 0xffffffff ;  /* 0xffffffff00047882 */ /* 0x000fc60000000000 */
[----:B------:R-:W-:Y:S05]  /*22370*/  BRA.DIV UR4, `(.L_x_507) ;  /* 0x000000de04487947 */ /* 0x000fea000b800000 */
[----:B-1----:R1:W4:Y:S04]  /*22380*/  SHFL.IDX PT, R0, R3, 0x1, 0x181f ;  /* 0x00381f0003007f89 */ /* 0x00232800000e0000 */
[----:B--23--:R1:W2:Y:S02]  /*22390*/  SHFL.IDX PT, R14, R2, 0x1, 0x181f ;  /* 0x00381f00020e7f89 */ /* 0x00c2a400000e0000 */
.L_x_797:
[----:B-----5:R-:W-:Y:S01]  /*223a0*/  VIADD R5, R21, 0x20 ;  /* 0x0000002015057836 */ /* 0x020fe20000000000 */
[----:B------:R-:W-:Y:S04]  /*223b0*/  BSSY B1, `(.L_x_508) ;  /* 0x0000010000017945 */ /* 0x000fe80003800000 */
        /* <DEDUP_REMOVED lines=9> */
[-C--:B----4-:R-:W-:Y:S02]  /*22450*/  @!P3 LEA.HI.X R5, R9, R0.reuse, R72, 0x1, P0 ;  /* 0x000000000905b211 */ /* 0x090fe400000f0c48 */
[-C--:B------:R-:W-:Y:S02]  /*22460*/  @!P4 LEA.HI.X R7, R37, R0.reuse, R20, 0x1, P1 ;  /* 0x000000002507c211 */ /* 0x080fe400008f0c14 */
[----:B------:R-:W-:Y:S01]  /*22470*/  @!P5 LEA.HI.X R15, R39, R0, R36, 0x1, P2 ;  /* 0x00000000270fd211 */ /* 0x000fe200010f0c24 */
[----:B------:R3:W-:Y:S04]  /*22480*/  @!P3 ST.E.128 desc[UR54][R4.64], R24 ;  /* 0x000000180400b985 */ /* 0x0007e8000c101d36 */
[----:B------:R3:W-:Y:S04]  /*22490*/  @!P4 ST.E.128 desc[UR54][R6.64], R44 ;  /* 0x0000002c0600c985 */ /* 0x0007e8000c101d36 */
[----:B------:R3:W-:Y:S02]  /*224a0*/  @!P5 ST.E.128 desc[UR54][R14.64], R60 ;  /* 0x0000003c0e00d985 */ /* 0x0007e4000c101d36 */
.L_x_509:
[----:B------:R-:W-:Y:S05]  /*224b0*/  BSYNC B1 ;  /* 0x0000000000017941 */ /* 0x000fea0003800000 */
.L_x_508:
[----:B------:R-:W-:-:S03]  /*224c0*/  UMOV UR4, 0xffffffff ;  /* 0xffffffff00047882 */ /* 0x000fc60000000000 */
[----:B------:R-:W-:Y:S05]  /*224d0*/  BRA.DIV UR4, `(.L_x_510) ;  /* 0x000000de04387947 */ /* 0x000fea000b800000 */
[----:B----4-:R4:W0:Y:S04]  /*224e0*/  SHFL.IDX PT, R0, R3, 0x2, 0x181f ;  /* 0x00581f0003007f89 */ /* 0x01082800000e0000 */
[----:B--23--:R4:W2:Y:S02]  /*224f0*/  SHFL.IDX PT, R14, R2, 0x2, 0x181f ;  /* 0x00581f00020e7f89 */ /* 0x00c8a400000e0000 */
.L_x_801:
[----:B------:R-:W-:Y:S01]  /*22500*/  VIADD R5, R21, 0x40 ;  /* 0x0000004015057836 */ /* 0x000fe20000000000 */
        /* <DEDUP_REMOVED lines=16> */
.L_x_512:
[----:B------:R-:W-:Y:S05]  /*22610*/  BSYNC B1 ;  /* 0x0000000000017941 */ /* 0x000fea0003800000 */
.L_x_511:
[----:B------:R-:W-:-:S03]  /*22620*/  UMOV UR4, 0xffffffff ;  /* 0xffffffff00047882 */ /* 0x000fc60000000000 */
[----:B------:R-:W-:Y:S05]  /*22630*/  BRA.DIV UR4, `(.L_x_513) ;  /* 0x000000de04287947 */ /* 0x000fea000b800000 */
[----:B0-----:R0:W0:Y:S04]  /*22640*/  SHFL.IDX PT, R0, R3, 0x3, 0x181f ;  /* 0x00781f0003007f89 */ /* 0x00102800000e0000 */
[----:B--23--:R2:W3:Y:S02]  /*22650*/  SHFL.IDX PT, R14, R2, 0x3, 0x181f ;  /* 0x00781f00020e7f89 */ /* 0x00c4e400000e0000 */
.L_x_805:
[----:B01--4-:R-:W-:-:S05]  /*22660*/  VIADD R3, R21, 0x60 ;  /* 0x0000006015037836 */ /* 0x013fca0000000000 */
[----:B------:R-:W-:-:S13]  /*22670*/  ISETP.GE.AND P0, PT, R3, R38, PT ;  /* 0x000000260300720c */ /* 0x000fda0003f06270 */
[----:B------:R-:W-:Y:S05]  /*22680*/  @P0 BRA `(.L_x_514) ;  /* 0x0000002800c00947 */ /* 0x000fea0003800000 */
[----:B------:R-:W-:Y:S02]  /*22690*/  ULDC UR4, c[0x0][0xac8] ;  /* 0x0002b20000047ab9 */ /* 0x000fe40000000800 */
[----:B------:R-:W-:Y:S02]  /*226a0*/  ISETP.GE.AND P2, PT, R9, UR4, PT ;  /* 0x0000000409007c0c */ /* 0x000fe4000bf46270 */
[----:B------:R-:W-:-:S11]  /*226b0*/  ISETP.GE.AND P3, PT, R37, UR4, PT ;  /* 0x0000000425007c0c */ /* 0x000fd6000bf66270 */
[-C--:B--23--:R-:W-:Y:S02]  /*226c0*/  @!P2 LEA R2, P0, R9, R14.reuse, 0x1 ;  /* 0x0000000e0902a211 */ /* 0x08cfe400078008ff */
[----:B------:R-:W-:Y:S02]  /*226d0*/  @!P3 LEA R4, P1, R37, R14, 0x1 ;  /* 0x0000000e2504b211 */ /* 0x000fe400078208ff */
[-C--:B------:R-:W-:Y:S02]  /*226e0*/  @!P2 LEA.HI.X R3, R9, R0.reuse, R72, 0x1, P0 ;  /* 0x000000000903a211 */ /* 0x080fe400000f0c48 */
[----:B------:R-:W-:Y:S02]  /*226f0*/  @!P3 LEA.HI.X R5, R37, R0, R20, 0x1, P1 ;  /* 0x000000002505b211 */ /* 0x000fe400008f0c14 */
[----:B------:R-:W-:Y:S01]  /*22700*/  ISETP.GE.AND P0, PT, R39, UR4, PT ;  /* 0x0000000427007c0c */ /* 0x000fe2000bf06270 */
[----:B------:R4:W-:Y:S04]  /*22710*/  @!P2 ST.E.128 desc[UR54][R2.64], R32 ;  /* 0x000000200200a985 */ /* 0x0009e8000c101d36 */
[----:B------:R4:W-:Y:S08]  /*22720*/  @!P3 ST.E.128 desc[UR54][R4.64], R52 ;  /* 0x000000340400b985 */ /* 0x0009f0000c101d36 */
[----:B------:R-:W-:Y:S05]  /*22730*/  @P0 BRA `(.L_x_514) ;  /* 0x0000002800940947 */ /* 0x000fea0003800000 */
[----:B------:R-:W-:-:S04]  /*22740*/  LEA R14, P0, R39, R14, 0x1 ;  /* 0x0000000e270e7211 */ /* 0x000fc800078008ff */
[----:B------:R-:W-:-:S05]  /*22750*/  LEA.HI.X R15, R39, R0, R36, 0x1, P0 ;  /* 0x00000000270f7211 */ /* 0x000fca00000f0c24 */
[----:B------:R0:W-:Y:S01]  /*22760*/  ST.E.128 desc[UR54][R14.64], R68 ;  /* 0x000000440e007985 */ /* 0x0001e2000c101d36 */
[----:B------:R-:W-:Y:S05]  /*22770*/  BRA `(.L_x_514) ;  /* 0x0000002800847947 */ /* 0x000fea0003800000 */
.L_x_503:
[----:B------:R-:W-:Y:S01]  /*22780*/  ULDC.64 UR4, c[0x0][0xb08] ;  /* 0x0002c20000047ab9 */ /* 0x000fe20000000a00 */
[----:B------:R-:W1:Y:S01]  /*22790*/  @P1 LDC R41, c[0x0][0xbec] ;  /* 0x0002fb00ff291b82 */ /* 0x000e620000000800 */
[----:B------:R-:W-:Y:S01]  /*227a0*/  IMAD R136, R136, UR4, RZ ;  /* 0x0000000488887c24 */ /* 0x000fe2000f8e02ff */
[----:B0-----:R-:W-:Y:S01]  /*227b0*/  SHF.R.S32.HI R14, RZ, 0x1f, R237 ;  /* 0x0000001fff0e7819 */ /* 0x001fe200000114ed */
[----:B------:R-:W-:-:S04]  /*227c0*/  IMAD.WIDE.U32 R12, R11, UR4, RZ ;  /* 0x000000040b0c7c25 */ /* 0x000fc8000f8e00ff */
[----:B------:R-:W-:Y:S01]  /*227d0*/  IMAD R11, R11, UR5, R136 ;  /* 0x000000050b0b7c24 */ /* 0x000fe2000f8e0288 */
[----:B------:R-:W0:Y:S01]  /*227e0*/  @P1 LDC R36, c[0x0][0xbf0] ;  /* 0x0002fc00ff241b82 */ /* 0x000e220000000800 */
[----:B------:R-:W-:Y:S02]  /*227f0*/  ULDC.64 UR4, c[0x0][0xb38] ;  /* 0x0002ce0000047ab9 */ /* 0x000fe40000000a00 */
[----:B------:R-:W-:Y:S02]  /*22800*/  IMAD.IADD R13, R13, 0x1, R11 ;  /* 0x000000010d0d7824 */ /* 0x000fe400078e020b */
[----:B------:R-:W-:Y:S02]  /*22810*/  IMAD.MOV.U32 R11, RZ, RZ, R42 ;  /* 0x000000ffff0b7224 */ /* 0x000fe400078e002a */
[----:B------:R-:W-:-:S04]  /*22820*/  IMAD.WIDE.U32 R12, R235, UR4, R12 ;  /* 0x00000004eb0c7c25 */ /* 0x000fc8000f8e000c */
[----:B------:R-:W-:Y:S01]  /*22830*/  IMAD R13, R235, UR5, R13 ;  /* 0x00000005eb0d7c24 */ /* 0x000fe2000f8e020d */
[----:B------:R-:W-:Y:S02]  /*22840*/  ULDC.64 UR4, c[0x0][0xb40] ;  /* 0x0002d00000047ab9 */ /* 0x000fe40000000a00 */
[----:B------:R-:W-:Y:S02]  /*22850*/  IMAD R14, R14, UR4, RZ ;  /* 0x000000040e0e7c24 */ /* 0x000fe4000f8e02ff */
[----:B------:R-:W-:-:S04]  /*22860*/  IMAD.WIDE.U32 R12, R237, UR4, R12 ;  /* 0x00000004ed0c7c25 */ /* 0x000fc8000f8e000c */
[----:B------:R-:W-:Y:S01]  /*22870*/  IMAD R15, R237, UR5, R14 ;  /* 0x00000005ed0f7c24 */ /* 0x000fe2000f8e020e */
[----:B------:R-:W-:Y:S01]  /*22880*/  ULDC.64 UR4, c[0x0][0xb48] ;  /* 0x0002d20000047ab9 */ /* 0x000fe20000000a00 */
[----:B-1----:R-:W-:-:S04]  /*22890*/  @P1 IMAD.HI.U32 R41, R42, R41, RZ ;  /* 0x000000292a291227 */ /* 0x002fc800078e00ff */
[----:B------:R-:W-:Y:S01]  /*228a0*/  IMAD.IADD R13, R13, 0x1, R15 ;  /* 0x000000010d0d7824 */ /* 0x000fe200078e020f */
[----:B0-----:R-:W-:Y:S02]  /*228b0*/  @P1 SHF.R.U32.HI R11, RZ, R36, R41 ;  /* 0x00000024ff0b1219 */ /* 0x001fe40000011629 */
[----:B------:R-:W-:Y:S01]  /*228c0*/  IADD3 R36, R16, 0x33420, RZ ;  /* 0x0003342010247810 */ /* 0x000fe20007ffe0ff */
[C---:B------:R-:W-:Y:S01]  /*228d0*/  IMAD.WIDE.U32 R12, R138.reuse, UR4, R12 ;  /* 0x000000048a0c7c25 */ /* 0x040fe2000f8e000c */
[--C-:B------:R-:W-:Y:S02]  /*228e0*/  SHF.R.S32.HI R14, RZ, 0x1f, R11.reuse ;  /* 0x0000001fff0e7819 */ /* 0x100fe4000001140b */
[----:B------:R-:W-:Y:S01]  /*228f0*/  PRMT R36, RZ, 0x654, R36 ;  /* 0x00000654ff247816 */ /* 0x000fe20000000024 */
[----:B------:R-:W-:Y:S02]  /*22900*/  IMAD.MOV R15, RZ, RZ, -R11 ;  /* 0x000000ffff0f7224 */ /* 0x000fe400078e0a0b */
[----:B------:R-:W-:Y:S01]  /*22910*/  IMAD R13, R138, UR5, R13 ;  /* 0x000000058a0d7c24 */ /* 0x000fe2000f8e020d */
[----:B------:R-:W-:Y:S01]  /*22920*/  ULDC.64 UR4, c[0x0][0xb30] ;  /* 0x0002cc0000047ab9 */ /* 0x000fe20000000a00 */
[----:B------:R-:W-:Y:S01]  /*22930*/  IMAD R137, R137, R15, R42 ;  /* 0x0000000f89897224 */ /* 0x000fe200078e022a */
[----:B------:R0:W-:Y:S01]  /*22940*/  SYNCS.ARRIVE.TRANS64.RED.A1T0 RZ, [R36+URZ], RZ ;  /* 0x000000ff24ff79a7 */ /* 0x0001e2000810043f */
[----:B------:R-:W-:-:S02]  /*22950*/  IMAD R14, R14, UR4, RZ ;  /* 0x000000040e0e7c24 */ /* 0x000fc4000f8e02ff */
[----:B------:R-:W-:-:S04]  /*22960*/  IMAD.WIDE.U32 R12, R11, UR4, R12 ;  /* 0x000000040b0c7c25 */ /* 0x000fc8000f8e000c */
[----:B------:R-:W-:Y:S01]  /*22970*/  IMAD R15, R11, UR5, R14 ;  /* 0x000000050b0f7c24 */ /* 0x000fe2000f8e020e */
[----:B------:R-:W-:Y:S01]  /*22980*/  SHF.R.S32.HI R11, RZ, 0x1f, R137 ;  /* 0x0000001fff0b7819 */ /* 0x000fe20000011489 */
[----:B------:R-:W-:Y:S02]  /*22990*/  ULDC.64 UR4, c[0x0][0xb28] ;  /* 0x0002ca0000047ab9 */ /* 0x000fe40000000a00 */
[----:B------:R-:W-:Y:S02]  /*229a0*/  IMAD.IADD R13, R13, 0x1, R15 ;  /* 0x000000010d0d7824 */ /* 0x000fe400078e020f */
[----:B------:R-:W-:Y:S02]  /*229b0*/  IMAD R14, R11, UR4, RZ ;  /* 0x000000040b0e7c24 */ /* 0x000fe4000f8e02ff */
[----:B------:R-:W-:-:S04]  /*229c0*/  IMAD.WIDE.U32 R12, R137, UR4, R12 ;  /* 0x00000004890c7c25 */ /* 0x000fc8000f8e000c */
[----:B------:R-:W-:Y:S01]  /*229d0*/  IMAD R11, R137, UR5, R14 ;  /* 0x00000005890b7c24 */ /* 0x000fe2000f8e020e */
[----:B------:R-:W-:Y:S02]  /*229e0*/  ULDC.64 UR4, c[0x0][0xb00] ;  /* 0x0002c00000047ab9 */ /* 0x000fe40000000a00 */
[----:B------:R-:W-:Y:S01]  /*229f0*/  LEA R40, P0, R12, UR4, 0x2 ;  /* 0x000000040c287c11 */ /* 0x000fe2000f8010ff */
[----:B------:R-:W-:Y:S01]  /*22a00*/  IMAD.IADD R11, R13, 0x1, R11 ;  /* 0x000000010d0b7824 */ /* 0x000fe200078e020b */
[----:B------:R-:W-:-:S04]  /*22a10*/  UMOV UR4, 0xffffffff ;  /* 0xffffffff00047882 */ /* 0x000fc80000000000 */
[----:B------:R-:W-:Y:S01]  /*22a20*/  LEA.HI.X R42, R12, UR5, R11, 0x2, P0 ;  /* 0x000000050c2a7c11 */ /* 0x000fe200080f140b */
[----:B0-----:R-:W-:Y:S06]  /*22a30*/  BRA.DIV UR4, `(.L_x_515) ;  /* 0x000000da04707947 */ /* 0x001fec000b800000 */
[----:B------:R0:W1:Y:S04]  /*22a40*/  SHFL.IDX PT, R41, R42, RZ, 0x1c1f ;  /* 0x001c1fff2a297589 */ /* 0x00006800000e0000 */
[----:B------:R0:W2:Y:S02]  /*22a50*/  SHFL.IDX PT, R43, R40, RZ, 0x1c1f ;  /* 0x001c1fff282b7589 */ /* 0x0000a400000e0000 */
.L_x_808:
[----:B------:R-:W-:Y:S01]  /*22a60*/  ISETP.GE.AND P0, PT, R37, R38, PT ;  /* 0x000000262500720c */ /* 0x000fe20003f06270 */
[----:B------:R-:W-:-:S12]  /*22a70*/  BSSY B1, `(.L_x_516) ;  /* 0x00000c3000017945 */ /* 0x000fd80003800000 */
[----:B------:R-:W-:Y:S05]  /*22a80*/  @P0 BRA `(.L_x_517) ;  /* 0x0000000c00040947 */ /* 0x000fea0003800000 */
[----:B------:R-:W3:Y:S01]  /*22a90*/  LDL R44, [R1] ;  /* 0x00000000012c7983 */ /* 0x000ee20000100800 */
[----:B------:R-:W-:-:S03]  /*22aa0*/  ULDC UR4, c[0x0][0xac8] ;  /* 0x0002b20000047ab9 */ /* 0x000fc60000000800 */
[----:B------:R-:W4:Y:S04]  /*22ab0*/  LDL R60, [R1+0x74] ;  /* 0x00007400013c7983 */ /* 0x000f280000100800 */
[----:B------:R-:W5:Y:S04]  /*22ac0*/  LDL R49, [R1+0x70] ;  /* 0x0000700001317983 */ /* 0x000f680000100800 */
        /* <DEDUP_REMOVED lines=11> */
[----:B------:R-:W5:Y:S01]  /*22b80*/  LDL R47, [R1+0x5c] ;  /* 0x00005c00012f7983 */ /* 0x000f620000100800 */
[----:B---3--:R-:W-:-:S13]  /*22b90*/  ISETP.GE.AND P1, PT, R44, UR4, PT ;  /* 0x000000042c007c0c */ /* 0x008fda000bf26270 */
[----:B--2---:R-:W-:Y:S02]  /*22ba0*/  @!P1 IMAD.MOV.U32 R12, RZ, RZ, R43 ;  /* 0x000000ffff0c9224 */ /* 0x004fe400078e002b */
[----:B-1----:R-:W-:Y:S02]  /*22bb0*/  @!P1 IMAD.MOV.U32 R13, RZ, RZ, R41 ;  /* 0x000000ffff0d9224 */ /* 0x002fe400078e0029 */
[----:B------:R-:W-:Y:S02]  /*22bc0*/  @!P1 IMAD.MOV.U32 R14, RZ, RZ, R3 ;  /* 0x000000ffff0e9224 */ /* 0x000fe400078e0003 */
[----:B------:R-:W-:-:S04]  /*22bd0*/  @!P1 IMAD.WIDE R12, R44, 0x4, R12 ;  /* 0x000000042c0c9825 */ /* 0x000fc800078e020c */
[----:B------:R-:W-:Y:S01]  /*22be0*/  @!P1 IMAD.MOV.U32 R15, RZ, RZ, R0 ;  /* 0x000000ffff0f9224 */ /* 0x000fe200078e0000 */
[----:B----4-:R-:W-:Y:S01]  /*22bf0*/  ISETP.GE.AND P0, PT, R60, UR4, PT ;  /* 0x000000043c007c0c */ /* 0x010fe2000bf06270 */
[----:B------:R-:W2:Y:S04]  /*22c00*/  LDL R0, [R1+0x54] ;  /* 0x0000540001007983 */ /* 0x000ea80000100800 */
[----:B------:R1:W-:Y:S04]  /*22c10*/  @!P1 ST.E.64 desc[UR54][R12.64], R14 ;  /* 0x0000000e0c009985 */ /* 0x0003e8000c101b36 */
[----:B-1----:R-:W3:Y:S01]  /*22c20*/  LDL R14, [R1+0xa8] ;  /* 0x0000a800010e7983 */ /* 0x002ee20000100800 */
[----:B-----5:R-:W-:-:S02]  /*22c30*/  ISETP.GE.AND P2, PT, R49, UR4, PT ;  /* 0x0000000431007c0c */ /* 0x020fc4000bf46270 */
[----:B------:R-:W-:Y:S01]  /*22c40*/  ISETP.GE.AND P3, PT, R57, UR4, PT ;  /* 0x0000000439007c0c */ /* 0x000fe2000bf66270 */
[----:B------:R-:W-:Y:S01]  /*22c50*/  @!P0 IMAD.MOV.U32 R3, RZ, RZ, R2 ;  /* 0x000000ffff038224 */ /* 0x000fe200078e0002 */
[C---:B------:R-:W-:Y:S01]  /*22c60*/  @!P0 LEA R36, P4, R60.reuse, R43, 0x2 ;  /* 0x0000002b3c248211 */ /* 0x040fe200078810ff */
[----:B------:R-:W4:Y:S01]  /*22c70*/  LDL R15, [R1+0x50] ;  /* 0x00005000010f7983 */ /* 0x000f220000100800 */
[----:B------:R-:W-:Y:S02]  /*22c80*/  ISETP.GE.AND P1, PT, R45, UR4, PT ;  /* 0x000000042d007c0c */ /* 0x000fe4000bf26270 */
[----:B------:R-:W-:Y:S02]  /*22c90*/  @!P0 LEA.HI.X R37, R60, R41, R61, 0x2, P4 ;  /* 0x000000293c258211 */ /* 0x000fe400020f143d */
[----:B------:R-:W-:-:S03]  /*22ca0*/  @!P0 MOV R2, R4 ;  /* 0x0000000400028202 */ /* 0x000fc60000000f00 */
[-C--:B------:R-:W-:Y:S02]  /*22cb0*/  @!P2 LEA R12, P5, R49, R43.reuse, 0x2 ;  /* 0x0000002b310ca211 */ /* 0x080fe400078a10ff */
[----:B------:R1:W-:Y:S01]  /*22cc0*/  @!P0 ST.E.64 desc[UR54][R36.64], R2 ;  /* 0x0000000224008985 */ /* 0x0003e2000c101b36 */
[----:B------:R-:W-:Y:S02]  /*22cd0*/  @!P3 LEA R4, P4, R57, R43, 0x2 ;  /* 0x0000002b3904b211 */ /* 0x000fe400078810ff */
[-C--:B------:R-:W-:Y:S02]  /*22ce0*/  @!P2 LEA.HI.X R13, R49, R41.reuse, R59, 0x2, P5 ;  /* 0x00000029310da211 */ /* 0x080fe400028f143b */
[----:B------:R-:W5:Y:S01]  /*22cf0*/  LDL R49, [R1+0xac] ;  /* 0x0000ac0001317983 */ /* 0x000f620000100800 */
[----:B------:R-:W-:Y:S01]  /*22d00*/  ISETP.GE.AND P0, PT, R50, UR4, PT ;  /* 0x0000000432007c0c */ /* 0x000fe2000bf06270 */
[----:B-1----:R-:W-:Y:S02]  /*22d10*/  @!P2 IMAD.MOV.U32 R2, RZ, RZ, R7 ;  /* 0x000000ffff02a224 */ /* 0x002fe400078e0007 */
[----:B------:R-:W5:Y:S01]  /*22d20*/  LDL R36, [R1+0xa0] ;  /* 0x0000a00001247983 */ /* 0x000f620000100800 */
[----:B------:R-:W-:Y:S01]  /*22d30*/  @!P2 IMAD.MOV.U32 R3, RZ, RZ, R5 ;  /* 0x000000ffff03a224 */ /* 0x000fe200078e0005 */
[----:B------:R-:W-:Y:S01]  /*22d40*/  @!P3 LEA.HI.X R5, R57, R41, R58, 0x2, P4 ;  /* 0x000000293905b211 */ /* 0x000fe200020f143a */
[----:B------:R-:W-:Y:S01]  /*22d50*/  @!P3 IMAD.MOV.U32 R7, RZ, RZ, R6 ;  /* 0x000000ffff07b224 */ /* 0x000fe200078e0006 */
[----:B------:R-:W5:Y:S01]  /*22d60*/  LDL R37, [R1+0x3c] ;  /* 0x00003c0001257983 */ /* 0x000f620000100800 */
[----:B------:R-:W-:-:S03]  /*22d70*/  @!P3 IMAD.MOV.U32 R6, RZ, RZ, R8 ;  /* 0x000000ffff06b224 */ /* 0x000fc600078e0008 */
[----:B------:R1:W-:Y:S01]  /*22d80*/  @!P2 ST.E.64 desc[UR54][R12.64], R2 ;  /* 0x000000020c00a985 */ /* 0x0003e2000c101b36 */
[----:B------:R-:W-:-:S03]  /*22d90*/  ISETP.GE.AND P2, PT, R46, UR4, PT ;  /* 0x000000042e007c0c */ /* 0x000fc6000bf46270 */
[----:B------:R0:W-:Y:S04]  /*22da0*/  @!P3 ST.E.64 desc[UR54][R4.64], R6 ;  /* 0x000000060400b985 */ /* 0x0001e8000c101b36 */
[----:B------:R-:W5:Y:S01]  /*22db0*/  LDL R8, [R1+0x48] ;  /* 0x0000480001087983 */ /* 0x000f620000100800 */
[----:B-1----:R-:W-:-:S03]  /*22dc0*/  @!P1 LEA R2, P5, R45, R43, 0x2 ;  /* 0x0000002b2d029211 */ /* 0x002fc600078a10ff */
[----:B------:R-:W5:Y:S01]  /*22dd0*/  LDL R12, [R1+0x4c] ;  /* 0x00004c00010c7983 */ /* 0x000f620000100800 */
[----:B------:R-:W-:Y:S01]  /*22de0*/  @!P1 LEA.HI.X R3, R45, R41, R56, 0x2, P5 ;  /* 0x000000292d039211 */ /* 0x000fe200028f1438 */
[----:B0-----:R-:W-:Y:S02]  /*22df0*/  @!P1 IMAD.MOV.U32 R4, RZ, RZ, R85 ;  /* 0x000000ffff049224 */ /* 0x001fe400078e0055 */
[----:B------:R-:W5:Y:S01]  /*22e00*/  LDL R45, [R1+0xa4] ;  /* 0x0000a400012d7983 */ /* 0x000f620000100800 */
[----:B------:R-:W-:Y:S01]  /*22e10*/  @!P1 IMAD.MOV.U32 R5, RZ, RZ, R9 ;  /* 0x000000ffff059224 */ /* 0x000fe200078e0009 */
[----:B------:R-:W-:Y:S01]  /*22e20*/  @!P0 LEA R6, P4, R50, R43, 0x2 ;  /* 0x0000002b32068211 */ /* 0x000fe200078810ff */
[----:B------:R-:W-:Y:S01]  /*22e30*/  @!P0 IMAD.MOV.U32 R85, RZ, RZ, R84 ;  /* 0x000000ffff558224 */ /* 0x000fe200078e0054 */
[----:B------:R-:W5:Y:S04]  /*22e40*/  LDL R13, [R1+0x9c] ;  /* 0x00009c00010d7983 */ /* 0x000f680000100800 */
[----:B------:R0:W-:Y:S01]  /*22e50*/  @!P1 ST.E.64 desc[UR54][R2.64], R4 ;  /* 0x0000000402009985 */ /* 0x0001e2000c101b36 */
[----:B------:R-:W-:-:S02]  /*22e60*/  ISETP.GE.AND P1, PT, R11, UR4, PT ;  /* 0x000000040b007c0c */ /* 0x000fc4000bf26270 */
[----:B------:R-:W-:Y:S01]  /*22e70*/  @!P0 LEA.HI.X R7, R50, R41, R51, 0x2, P4 ;  /* 0x0000002932078211 */ /* 0x000fe200020f1433 */
[----:B------:R-:W5:Y:S01]  /*22e80*/  LDL R9, [R1+0x34] ;  /* 0x0000340001097983 */ /* 0x000f620000100800 */
[----:B------:R-:W-:Y:S02]  /*22e90*/  @!P0 MOV R84, R86 ;  /* 0x0000005600548202 */ /* 0x000fe40000000f00 */
[C---:B0-----:R-:W-:Y:S01]  /*22ea0*/  @!P2 LEA R2, P5, R46.reuse, R43, 0x2 ;  /* 0x0000002b2e02a211 */ /* 0x041fe200078a10ff */
[----:B------:R-:W-:Y:S02]  /*22eb0*/  @!P2 IMAD.MOV.U32 R4, RZ, RZ, R89 ;  /* 0x000000ffff04a224 */ /* 0x000fe400078e0059 */
[----:B------:R-:W-:Y:S01]  /*22ec0*/  @!P2 IMAD.MOV.U32 R5, RZ, RZ, R87 ;  /* 0x000000ffff05a224 */ /* 0x000fe200078e0057 */
[----:B------:R-:W-:Y:S01]  /*22ed0*/  @!P2 LEA.HI.X R3, R46, R41, R48, 0x2, P5 ;  /* 0x000000292e03a211 */ /* 0x000fe200028f1430 */
[----:B------:R-:W-:Y:S04]  /*22ee0*/  @!P0 ST.E.64 desc[UR54][R6.64], R84 ;  /* 0x0000005406008985 */ /* 0x000fe8000c101b36 */
[----:B------:R0:W-:Y:S01]  /*22ef0*/  @!P2 ST.E.64 desc[UR54][R2.64], R4 ;  /* 0x000000040200a985 */ /* 0x0001e2000c101b36 */
[----:B------:R-:W-:-:S03]  /*22f00*/  ISETP.GE.AND P3, PT, R47, UR4, PT ;  /* 0x000000042f007c0c */ /* 0x000fc6000bf66270 */
[----:B------:R-:W5:Y:S04]  /*22f10*/  LDL R48, [R1+0x44] ;  /* 0x0000440001307983 */ /* 0x000f680000100800 */
[----:B------:R-:W5:Y:S01]  /*22f20*/  LDL R46, [R1+0x40] ;  /* 0x00004000012e7983 */ /* 0x000f620000100800 */
[----:B0-----:R-:W-:-:S04]  /*22f30*/  @!P1 LEA R2, P5, R11, R43, 0x2 ;  /* 0x0000002b0b029211 */ /* 0x001fc800078a10ff */
[----:B---3--:R-:W-:Y:S02]  /*22f40*/  @!P1 LEA.HI.X R3, R11, R41, R14, 0x2, P5 ;  /* 0x000000290b039211 */ /* 0x008fe400028f140e */
[----:B------:R-:W3:Y:S01]  /*22f50*/  LDL R11, [R1+0x98] ;  /* 0x00009800010b7983 */ /* 0x000ee20000100800 */
[----:B--2---:R-:W-:Y:S02]  /*22f60*/  ISETP.GE.AND P0, PT, R0, UR4, PT ;  /* 0x0000000400007c0c */ /* 0x004fe4000bf06270 */
[----:B------:R-:W-:Y:S01]  /*22f70*/  @!P3 LEA R6, P4, R47, R43, 0x2 ;  /* 0x0000002b2f06b211 */ /* 0x000fe200078810ff */
[----:B------:R-:W-:Y:S01]  /*22f80*/  @!P3 IMAD.MOV.U32 R89, RZ, RZ, R88 ;  /* 0x000000ffff59b224 */ /* 0x000fe200078e0058 */
[----:B----4-:R-:W-:Y:S01]  /*22f90*/  ISETP.GE.AND P2, PT, R15, UR4, PT ;  /* 0x000000040f007c0c */ /* 0x010fe2000bf46270 */
[----:B------:R-:W-:Y:S01]  /*22fa0*/  @!P3 IMAD.MOV.U32 R88, RZ, RZ, R96 ;  /* 0x000000ffff58b224 */ /* 0x000fe200078e0060 */
[----:B------:R-:W2:Y:S01]  /*22fb0*/  LDL R14, [R1+0x38] ;  /* 0x00003800010e7983 */ /* 0x000ea20000100800 */
[----:B------:R-:W-:-:S02]  /*22fc0*/  @!P1 IMAD.MOV.U32 R4, RZ, RZ, R99 ;  /* 0x000000ffff049224 */ /* 0x000fc400078e0063 */
[----:B------:R-:W-:Y:S01]  /*22fd0*/  @!P1 IMAD.MOV.U32 R5, RZ, RZ, R97 ;  /* 0x000000ffff059224 */ /* 0x000fe200078e0061 */
[----:B-----5:R-:W-:Y:S02]  /*22fe0*/  @!P3 LEA.HI.X R7, R47, R41, R49, 0x2, P4 ;  /* 0x000000292f07b211 */ /* 0x020fe400020f1431 */
[----:B------:R-:W4:Y:S04]  /*22ff0*/  LDL R49, [R1+0x94] ;  /* 0x0000940001317983 */ /* 0x000f280000100800 */
[----:B------:R0:W-:Y:S04]  /*23000*/  @!P3 ST.E.64 desc[UR54][R6.64], R88 ;  /* 0x000000580600b985 */ /* 0x0001e8000c101b36 */
[----:B------:R-:W5:Y:S01]  /*23010*/  LDL R47, [R1+0x90] ;  /* 0x00009000012f7983 */ /* 0x000f620000100800 */
[----:B------:R-:W-:Y:S01]  /*23020*/  @!P0 IMAD.MOV.U32 R99, RZ, RZ, R98 ;  /* 0x000000ffff638224 */ /* 0x000fe200078e0062 */
[----:B------:R-:W-:-:S02]  /*23030*/  @!P0 MOV R98, R100 ;  /* 0x0000006400628202 */ /* 0x000fc40000000f00 */
[----:B------:R1:W-:Y:S01]  /*23040*/  @!P1 ST.E.64 desc[UR54][R2.64], R4 ;  /* 0x0000000402009985 */ /* 0x0003e2000c101b36 */
[-C--:B0-----:R-:W-:Y:S02]  /*23050*/  @!P0 LEA R6, P4, R0, R43.reuse, 0x2 ;  /* 0x0000002b00068211 */ /* 0x081fe400078810ff */
[----:B------:R-:W-:Y:S02]  /*23060*/  ISETP.GE.AND P1, PT, R8, UR4, PT ;  /* 0x0000000408007c0c */ /* 0x000fe4000bf26270 */
[----:B------:R-:W-:Y:S02]  /*23070*/  ISETP.GE.AND P3, PT, R12, UR4, PT ;  /* 0x000000040c007c0c */ /* 0x000fe4000bf66270 */
[C---:B-1----:R-:W-:Y:S02]  /*23080*/  @!P2 LEA R2, P5, R15.reuse, R43, 0x2 ;  /* 0x0000002b0f02a211 */ /* 0x042fe400078a10ff */
[-C--:B------:R-:W-:Y:S02]  /*23090*/  @!P0 LEA.HI.X R7, R0, R41.reuse, R45, 0x2, P4 ;  /* 0x0000002900078211 */ /* 0x080fe400020f142d */
[----:B------:R-:W5:Y:S01]  /*230a0*/  LDL R0, [R1+0x30] ;  /* 0x0000300001007983 */ /* 0x000f620000100800 */
[----:B------:R-:W-:-:S03]  /*230b0*/  @!P2 LEA.HI.X R3, R15, R41, R36, 0x2, P5 ;  /* 0x000000290f03a211 */ /* 0x000fc600028f1424 */
[----:B------:R-:W5:Y:S01]  /*230c0*/  LDL R45, [R1+0x8c] ;  /* 0x00008c00012d7983 */ /* 0x000f620000100800 */
[----:B------:R-:W-:Y:S02]  /*230d0*/  @!P2 IMAD.MOV.U32 R4, RZ, RZ, R103 ;  /* 0x000000ffff04a224 */ /* 0x000fe400078e0067 */
[----:B------:R-:W-:Y:S01]  /*230e0*/  @!P2 IMAD.MOV.U32 R5, RZ, RZ, R101 ;  /* 0x000000ffff05a224 */ /* 0x000fe200078e0065 */
[----:B------:R-:W5:Y:S04]  /*230f0*/  LDL R36, [R1+0x88] ;  /* 0x0000880001247983 */ /* 0x000f680000100800 */
[----:B------:R0:W-:Y:S04]  /*23100*/  @!P0 ST.E.64 desc[UR54][R6.64], R98 ;  /* 0x0000006206008985 */ /* 0x0001e8000c101b36 */
[----:B------:R1:W-:Y:S04]  /*23110*/  @!P2 ST.E.64 desc[UR54][R2.64], R4 ;  /* 0x000000040200a985 */ /* 0x0003e8000c101b36 */
[----:B------:R-:W5:Y:S01]  /*23120*/  LDL R15, [R1+0x2c] ;  /* 0x00002c00010f7983 */ /* 0x000f620000100800 */
[----:B0-----:R-:W-:-:S04]  /*23130*/  @!P3 LEA R6, P0, R12, R43, 0x2 ;  /* 0x0000002b0c06b211 */ /* 0x001fc800078010ff */
[----:B------:R-:W-:Y:S02]  /*23140*/  @!P3 LEA.HI.X R7, R12, R41, R13, 0x2, P0 ;  /* 0x000000290c07b211 */ /* 0x000fe400000f140d */
[----:B------:R-:W5:Y:S01]  /*23150*/  LDL R12, [R1+0x84] ;  /* 0x00008400010c7983 */ /* 0x000f620000100800 */
[----:B-1----:R-:W-:-:S03]  /*23160*/  @!P1 LEA R2, P5, R8, R43, 0x2 ;  /* 0x0000002b08029211 */ /* 0x002fc600078a10ff */
[----:B------:R-:W5:Y:S01]  /*23170*/  LDL R13, [R1+0x1c] ;  /* 0x00001c00010d7983 */ /* 0x000f620000100800 */
[----:B------:R-:W-:Y:S02]  /*23180*/  @!P3 IMAD.MOV.U32 R103, RZ, RZ, R102 ;  /* 0x000000ffff67b224 */ /* 0x000fe400078e0066 */
[----:B------:R-:W-:-:S05]  /*23190*/  @!P3 IMAD.MOV.U32 R102, RZ, RZ, R104 ;  /* 0x000000ffff66b224 */ /* 0x000fca00078e0068 */
[----:B------:R-:W-:Y:S01]  /*231a0*/  @!P3 ST.E.64 desc[UR54][R6.64], R102 ;  /* 0x000000660600b985 */ /* 0x000fe2000c101b36 */
[----:B---3--:R-:W-:-:S03]  /*231b0*/  @!P1 LEA.HI.X R3, R8, R41, R11, 0x2, P5 ;  /* 0x0000002908039211 */ /* 0x008fc600028f140b */
[----:B------:R-:W3:Y:S01]  /*231c0*/  LDL R8, [R1+0x80] ;  /* 0x0000800001087983 */ /* 0x000ee20000100800 */
[----:B------:R-:W-:Y:S02]  /*231d0*/  @!P1 IMAD.MOV.U32 R11, RZ, RZ, R10 ;  /* 0x000000ffff0b9224 */ /* 0x000fe400078e000a */
[----:B------:R-:W-:-:S05]  /*231e0*/  @!P1 IMAD.MOV.U32 R10, RZ, RZ, R21 ;  /* 0x000000ffff0a9224 */ /* 0x000fca00078e0015 */
[----:B------:R0:W-:Y:S04]  /*231f0*/  @!P1 ST.E.64 desc[UR54][R2.64], R10 ;  /* 0x0000000a02009985 */ /* 0x0001e8000c101b36 */
[----:B0-----:R-:W3:Y:S01]  /*23200*/  LDL R11, [R1+0x7c] ;  /* 0x00007c00010b7983 */ /* 0x001ee20000100800 */
[----:B------:R-:W-:Y:S02]  /*23210*/  ISETP.GE.AND P4, PT, R48, UR4, PT ;  /* 0x0000000430007c0c */ /* 0x000fe4000bf86270 */
[----:B------:R-:W-:Y:S02]  /*23220*/  ISETP.GE.AND P2, PT, R46, UR4, PT ;  /* 0x000000042e007c0c */ /* 0x000fe4000bf46270 */
[----:B------:R-:W-:Y:S02]  /*23230*/  ISETP.GE.AND P0, PT, R37, UR4, PT ;  /* 0x0000000425007c0c */ /* 0x000fe4000bf06270 */
[----:B--2---:R-:W-:-:S07]  /*23240*/  ISETP.GE.AND P3, PT, R14, UR4, PT ;  /* 0x000000040e007c0c */ /* 0x004fce000bf66270 */
[C---:B------:R-:W-:Y:S01]  /*23250*/  @!P4 LEA R4, P5, R48.reuse, R43, 0x2 ;  /* 0x0000002b3004c211 */ /* 0x040fe200078a10ff */
[----:B------:R-:W-:Y:S01]  /*23260*/  @!P4 IMAD.MOV.U32 R21, RZ, RZ, R20 ;  /* 0x000000ffff15c224 */ /* 0x000fe200078e0014 */
[----:B------:R-:W-:Y:S02]  /*23270*/  @!P4 MOV R20, R24 ;  /* 0x000000180014c202 */ /* 0x000fe40000000f00 */
[----:B----4-:R-:W-:Y:S02]  /*23280*/  @!P4 LEA.HI.X R5, R48, R41, R49, 0x2, P5 ;  /* 0x000000293005c211 */ /* 0x010fe400028f1431 */
[----:B------:R-:W-:-:S03]  /*23290*/  @!P2 LEA R2, P1, R46, R43, 0x2 ;  /* 0x0000002b2e02a211 */ /* 0x000fc600078210ff */
[----:B------:R0:W-:Y:S01]  /*232a0*/  @!P4 ST.E.64 desc[UR54][R4.64], R20 ;  /* 0x000000140400c985 */ /* 0x0001e2000c101b36 */
[----:B-----5:R-:W-:Y:S02]  /*232b0*/  @!P2 LEA.HI.X R3, R46, R41, R47, 0x2, P1 ;  /* 0x000000292e03a211 */ /* 0x020fe400008f142f */
[----:B------:R-:W-:Y:S02]  /*232c0*/  ISETP.GE.AND P1, PT, R9, UR4, PT ;  /* 0x0000000409007c0c */ /* 0x000fe4000bf26270 */
[C---:B------:R-:W-:Y:S01]  /*232d0*/  @!P0 LEA R6, P4, R37.reuse, R43, 0x2 ;  /* 0x0000002b25068211 */ /* 0x040fe200078810ff */
[----:B0-----:R-:W-:Y:S02]  /*232e0*/  @!P2 IMAD.MOV.U32 R4, RZ, RZ, R27 ;  /* 0x000000ffff04a224 */ /* 0x001fe400078e001b */
[----:B------:R-:W-:Y:S01]  /*232f0*/  @!P2 IMAD.MOV.U32 R5, RZ, RZ, R25 ;  /* 0x000000ffff05a224 */ /* 0x000fe200078e0019 */
[----:B------:R-:W-:Y:S01]  /*23300*/  @!P0 LEA.HI.X R7, R37, R41, R45, 0x2, P4 ;  /* 0x0000002925078211 */ /* 0x000fe200020f142d */
[----:B------:R-:W-:-:S03]  /*23310*/  @!P0 IMAD.MOV.U32 R27, RZ, RZ, R26 ;  /* 0x000000ffff1b8224 */ /* 0x000fc600078e001a */
[----:B------:R0:W-:Y:S01]  /*23320*/  @!P2 ST.E.64 desc[UR54][R2.64], R4 ;  /* 0x000000040200a985 */ /* 0x0001e2000c101b36 */
[----:B------:R-:W-:Y:S01]  /*23330*/  ISETP.GE.AND P2, PT, R0, UR4, PT ;  /* 0x0000000400007c0c */ /* 0x000fe2000bf46270 */
[----:B------:R-:W-:-:S05]  /*23340*/  @!P0 IMAD.MOV.U32 R26, RZ, RZ, R28 ;  /* 0x000000ffff1a8224 */ /* 0x000fca00078e001c */
[----:B------:R1:W-:Y:S01]  /*23350*/  @!P0 ST.E.64 desc[UR54][R6.64], R26 ;  /* 0x0000001a06008985 */ /* 0x0003e2000c101b36 */
[C---:B0-----:R-:W-:Y:S01]  /*23360*/  @!P3 LEA R2, P5, R14.reuse, R43, 0x2 ;  /* 0x0000002b0e02b211 */ /* 0x041fe200078a10ff */
[----:B------:R-:W-:Y:S02]  /*23370*/  @!P3 IMAD.MOV.U32 R4, RZ, RZ, R106 ;  /* 0x000000ffff04b224 */ /* 0x000fe400078e006a */
[----:B------:R-:W-:Y:S01]  /*23380*/  @!P3 IMAD.MOV.U32 R5, RZ, RZ, R29 ;  /* 0x000000ffff05b224 */ /* 0x000fe200078e001d */
[----:B------:R-:W-:Y:S02]  /*23390*/  @!P3 LEA.HI.X R3, R14, R41, R36, 0x2, P5 ;  /* 0x000000290e03b211 */ /* 0x000fe400028f1424 */
[----:B-1----:R-:W-:-:S03]  /*233a0*/  @!P1 LEA R6, P0, R9, R43, 0x2 ;  /* 0x0000002b09069211 */ /* 0x002fc600078010ff */
[----:B------:R0:W-:Y:S01]  /*233b0*/  @!P3 ST.E.64 desc[UR54][R2.64], R4 ;  /* 0x000000040200b985 */ /* 0x0001e2000c101b36 */
[----:B------:R-:W-:Y:S01]  /*233c0*/  @!P1 LEA.HI.X R7, R9, R41, R12, 0x2, P0 ;  /* 0x0000002909079211 */ /* 0x000fe200000f140c */
[C---:B------:R-:W-:Y:S01]  /*233d0*/  VIADD R10, R44.reuse, 0xa8 ;  /* 0x000000a82c0a7836 */ /* 0x040fe20000000000 */
[----:B------:R-:W-:Y:S02]  /*233e0*/  ISETP.GE.AND P3, PT, R15, UR4, PT ;  /* 0x000000040f007c0c */ /* 0x000fe4000bf66270 */
[----:B------:R-:W-:Y:S01]  /*233f0*/  ISETP.GE.AND P0, PT, R13, UR4, PT ;  /* 0x000000040d007c0c */ /* 0x000fe2000bf06270 */
[----:B------:R-:W-:Y:S01]  /*23400*/  VIADD R12, R44, 0xb0 ;  /* 0x000000b02c0c7836 */ /* 0x000fe20000000000 */
[----:B0-----:R-:W-:Y:S01]  /*23410*/  @!P1 MOV R4, R107 ;  /* 0x0000006b00049202 */ /* 0x001fe20000000f00 */
[----:B------:R-:W-:Y:S01]  /*23420*/  @!P1 IMAD.MOV.U32 R5, RZ, RZ, R105 ;  /* 0x000000ffff059224 */ /* 0x000fe200078e0069 */
[----:B------:R-:W-:-:S04]  /*23430*/  @!P2 LEA R2, P4, R0, R43, 0x2 ;  /* 0x0000002b0002a211 */ /* 0x000fc800078810ff */
[----:B------:R0:W-:Y:S01]  /*23440*/  @!P1 ST.E.64 desc[UR54][R6.64], R4 ;  /* 0x0000000406009985 */ /* 0x0001e2000c101b36 */
[----:B------:R-:W-:Y:S01]  /*23450*/  ISETP.GE.AND P1, PT, R10, UR4, PT ;  /* 0x000000040a007c0c */ /* 0x000fe2000bf26270 */
[----:B0-----:R-:W-:Y:S02]  /*23460*/  @!P2 IMAD.MOV.U32 R4, RZ, RZ, R110 ;  /* 0x000000ffff04a224 */ /* 0x001fe400078e006e */
[----:B------:R-:W-:Y:S02]  /*23470*/  @!P2 IMAD.MOV.U32 R5, RZ, RZ, R108 ;  /* 0x000000ffff05a224 */ /* 0x000fe400078e006c */
[----:B------:R-:W-:Y:S01]  /*23480*/  VIADD R14, R44, 0xb8 ;  /* 0x000000b82c0e7836 */ /* 0x000fe20000000000 */
[----:B---3--:R-:W-:-:S05]  /*23490*/  @!P2 LEA.HI.X R3, R0, R41, R8, 0x2, P4 ;  /* 0x000000290003a211 */ /* 0x008fca00020f1408 */
[----:B------:R0:W-:Y:S01]  /*234a0*/  @!P2 ST.E.64 desc[UR54][R2.64], R4 ;  /* 0x000000040200a985 */ /* 0x0001e2000c101b36 */
[----:B------:R-:W-:Y:S02]  /*234b0*/  ISETP.GE.AND P2, PT, R12, UR4, PT ;  /* 0x000000040c007c0c */ /* 0x000fe4000bf46270 */
[-C--:B------:R-:W-:Y:S02]  /*234c0*/  @!P3 LEA R8, P5, R15, R43.reuse, 0x2 ;  /* 0x0000002b0f08b211 */ /* 0x080fe400078a10ff */
[----:B------:R-:W-:Y:S02]  /*234d0*/  SHF.R.S32.HI R0, RZ, 0x1f, R13 ;  /* 0x0000001fff007819 */ /* 0x000fe4000001140d */
[----:B------:R-:W-:-:S04]  /*234e0*/  @!P0 LEA R6, P4, R13, R43, 0x2 ;  /* 0x0000002b0d068211 */ /* 0x000fc800078810ff */
[----:B------:R-:W-:Y:S02]  /*234f0*/  @!P0 LEA.HI.X R7, R13, R41, R0, 0x2, P4 ;  /* 0x000000290d078211 */ /* 0x000fe400020f1400 */
[C---:B0-----:R-:W-:Y:S02]  /*23500*/  @!P1 LEA R4, P4, R10.reuse, R43, 0x2 ;  /* 0x0000002b0a049211 */ /* 0x041fe400078810ff */
[-C--:B------:R-:W-:Y:S02]  /*23510*/  @!P3 LEA.HI.X R9, R15, R41.reuse, R11, 0x2, P5 ;  /* 0x000000290f09b211 */ /* 0x080fe400028f140b */
[----:B------:R-:W-:Y:S02]  /*23520*/  SHF.R.S32.HI R11, RZ, 0x1f, R10 ;  /* 0x0000001fff0b7819 */ /* 0x000fe4000001140a */
[----:B------:R-:W-:Y:S02]  /*23530*/  SHF.R.S32.HI R0, RZ, 0x1f, R12 ;  /* 0x0000001fff007819 */ /* 0x000fe4000001140c */
[----:B------:R-:W-:-:S02]  /*23540*/  @!P1 LEA.HI.X R5, R10, R41, R11, 0x2, P4 ;  /* 0x000000290a059211 */ /* 0x000fc400020f140b */
[----:B------:R-:W-:Y:S01]  /*23550*/  @!P2 LEA R2, P4, R12, R43, 0x2 ;  /* 0x0000002b0c02a211 */ /* 0x000fe200078810ff */
[----:B------:R-:W-:-:S03]  /*23560*/  @!P3 IMAD.MOV.U32 R13, RZ, RZ, R109 ;  /* 0x000000ffff0db224 */ /* 0x000fc600078e006d */
[----:B------:R-:W-:Y:S01]  /*23570*/  @!P2 LEA.HI.X R3, R12, R41, R0, 0x2, P4 ;  /* 0x000000290c03a211 */ /* 0x000fe200020f1400 */
[----:B------:R-:W-:Y:S01]  /*23580*/  @!P3 IMAD.MOV.U32 R12, RZ, RZ, R111 ;  /* 0x000000ffff0cb224 */ /* 0x000fe200078e006f */
[----:B------:R-:W-:-:S04]  /*23590*/  ISETP.GE.AND P5, PT, R14, UR4, PT ;  /* 0x000000040e007c0c */ /* 0x000fc8000bfa6270 */
[----:B------:R0:W-:Y:S01]  /*235a0*/  @!P3 ST.E.64 desc[UR54][R8.64], R12 ;  /* 0x0000000c0800b985 */ /* 0x0001e2000c101b36 */
[----:B------:R-:W-:Y:S02]  /*235b0*/  SHF.R.S32.HI R0, RZ, 0x1f, R14 ;  /* 0x0000001fff007819 */ /* 0x000fe4000001140e */
[----:B0-----:R-:W-:Y:S01]  /*235c0*/  @!P0 MOV R8, R114 ;  /* 0x0000007200088202 */ /* 0x001fe20000000f00 */
[----:B------:R-:W-:-:S05]  /*235d0*/  @!P0 IMAD.MOV.U32 R9, RZ, RZ, R112 ;  /* 0x000000ffff098224 */ /* 0x000fca00078e0070 */
[C---:B------:R-:W-:Y:S01]  /*235e0*/  @!P5 LEA R10, P4, R14.reuse, R43, 0x2 ;  /* 0x0000002b0e0ad211 */ /* 0x040fe200078810ff */
[----:B------:R0:W-:Y:S03]  /*235f0*/  @!P0 ST.E.64 desc[UR54][R6.64], R8 ;  /* 0x0000000806008985 */ /* 0x0001e6000c101b36 */
[----:B------:R-:W-:Y:S01]  /*23600*/  @!P5 LEA.HI.X R11, R14, R41, R0, 0x2, P4 ;  /* 0x000000290e0bd211 */ /* 0x000fe200020f1400 */
[----:B0-----:R-:W-:Y:S02]  /*23610*/  @!P1 IMAD.MOV.U32 R6, RZ, RZ, R115 ;  /* 0x000000ffff069224 */ /* 0x001fe400078e0073 */
[----:B------:R-:W-:-:S05]  /*23620*/  @!P1 IMAD.MOV.U32 R7, RZ, RZ, R113 ;  /* 0x000000ffff079224 */ /* 0x000fca00078e0071 */
[----:B------:R0:W-:Y:S02]  /*23630*/  @!P1 ST.E.64 desc[UR54][R4.64], R6 ;  /* 0x0000000604009985 */ /* 0x0001e4000c101b36 */
[----:B0-----:R-:W-:Y:S02]  /*23640*/  @!P2 IMAD.MOV.U32 R4, RZ, RZ, R118 ;  /* 0x000000ffff04a224 */ /* 0x001fe400078e0076 */
[----:B------:R-:W-:Y:S02]  /*23650*/  @!P2 IMAD.MOV.U32 R5, RZ, RZ, R116 ;  /* 0x000000ffff05a224 */ /* 0x000fe400078e0074 */
[----:B------:R-:W-:Y:S02]  /*23660*/  @!P5 IMAD.MOV.U32 R6, RZ, RZ, R119 ;  /* 0x000000ffff06d224 */ /* 0x000fe400078e0077 */
[----:B------:R-:W-:Y:S01]  /*23670*/  @!P5 IMAD.MOV.U32 R7, RZ, RZ, R117 ;  /* 0x000000ffff07d224 */ /* 0x000fe200078e0075 */
[----:B------:R3:W-:Y:S04]  /*23680*/  @!P2 ST.E.64 desc[UR54][R2.64], R4 ;  /* 0x000000040200a985 */ /* 0x0007e8000c101b36 */
[----:B------:R3:W-:Y:S02]  /*23690*/  @!P5 ST.E.64 desc[UR54][R10.64], R6 ;  /* 0x000000060a00d985 */ /* 0x0007e4000c101b36 */
.L_x_517:
[----:B------:R-:W-:Y:S05]  /*236a0*/  BSYNC B1 ;  /* 0x0000000000017941 */ /* 0x000fea0003800000 */
.L_x_516:
[----:B------:R-:W-:-:S03]  /*236b0*/  UMOV UR4, 0xffffffff ;  /* 0xffffffff00047882 */ /* 0x000fc60000000000 */
[----:B------:R-:W-:Y:S05]  /*236c0*/  BRA.DIV UR4, `(.L_x_518) ;  /* 0x000000ce04847947 */ /* 0x000fea000b800000 */
[----:B0-----:R-:W0:Y:S04]  /*236d0*/  SHFL.IDX PT, R42, R42, 0x1, 0x1c1f ;  /* 0x003c1f002a2a7f89 */ /* 0x001e2800000e0000 */
[----:B------:R4:W0:Y:S02]  /*236e0*/  SHFL.IDX PT, R14, R40, 0x1, 0x1c1f ;  /* 0x003c1f00280e7f89 */ /* 0x00082400000e0000 */
.L_x_812:
[----:B------:R-:W-:-:S13]  /*236f0*/  ISETP.GE.AND P0, PT, R39, R38, PT ;  /* 0x000000262700720c */ /* 0x000fda0003f06270 */
[----:B------:R-:W-:Y:S05]  /*23700*/  @P0 BRA `(.L_x_514) ;  /* 0x0000001800a00947 */ /* 0x000fea0003800000 */
[----:B------:R-:W5:Y:S01]  /*23710*/  LDL R58, [R1+0xc0] ;  /* 0x0000c000013a7983 */ /* 0x000f620000100800 */
[----:B------:R-:W-:-:S03]  /*23720*/  ULDC UR4, c[0x0][0xac8] ;  /* 0x0002b20000047ab9 */ /* 0x000fc60000000800 */
[----:B------:R-:W5:Y:S04]  /*23730*/  LDL R46, [R1+0xb0] ;  /* 0x0000b000012e7983 */ /* 0x000f680000100800 */
[----:B----4-:R-:W4:Y:S04]  /*23740*/  LDL R40, [R1+0xa0] ;  /* 0x0000a00001287983 */ /* 0x010f280000100800 */
[----:B------:R-:W4:Y:S04]  /*23750*/  LDL R21, [R1+0x44] ;  /* 0x0000440001157983 */ /* 0x000f280000100800 */
[----:B------:R-:W4:Y:S04]  /*23760*/  LDL R12, [R1] ;  /* 0x00000000010c7983 */ /* 0x000f280000100800 */
[----:B------:R-:W4:Y:S04]  /*23770*/  LDL R60, [R1+0x74] ;  /* 0x00007400013c7983 */ /* 0x000f280000100800 */
        /* <DEDUP_REMOVED lines=10> */
[----:B--2---:R-:W2:Y:S04]  /*23820*/  LDL R43, [R1+0xac] ;  /* 0x0000ac00012b7983 */ /* 0x004ea80000100800 */
[----:B------:R-:W2:Y:S04]  /*23830*/  LDL R9, [R1+0x48] ;  /* 0x0000480001097983 */ /* 0x000ea80000100800 */
[----:B------:R-:W2:Y:S04]  /*23840*/  LDL R59, [R1+0x60] ;  /* 0x00006000013b7983 */ /* 0x000ea80000100800 */
[----:B------:R-:W2:Y:S04]  /*23850*/  LDL R24, [R1+0xa8] ;  /* 0x0000a80001187983 */ /* 0x000ea80000100800 */
[----:B---3--:R-:W3:Y:S04]  /*23860*/  LDL R10, [R1+0x80] ;  /* 0x00008000010a7983 */ /* 0x008ee80000100800 */
[----:B------:R-:W3:Y:S04]  /*23870*/  LDL R11, [R1+0x98] ;  /* 0x00009800010b7983 */ /* 0x000ee80000100800 */
        /* <DEDUP_REMOVED lines=9> */
[----:B-1----:R-:W3:Y:S04]  /*23910*/  LDL R41, [R1+0x94] ;  /* 0x0000940001297983 */ /* 0x002ee80000100800 */
[----:B------:R-:W3:Y:S04]  /*23920*/  LDL R25, [R1+0x34] ;  /* 0x0000340001197983 */ /* 0x000ee80000100800 */
[----:B------:R-:W3:Y:S04]  /*23930*/  LDL R29, [R1+0x8c] ;  /* 0x00008c00011d7983 */ /* 0x000ee80000100800 */
[----:B------:R-:W3:Y:S04]  /*23940*/  LDL R0, [R1+0x30] ;  /* 0x0000300001007983 */ /* 0x000ee80000100800 */
[----:B------:R-:W3:Y:S04]  /*23950*/  LDL R27, [R1+0x88] ;  /* 0x00008800011b7983 */ /* 0x000ee80000100800 */
[----:B------:R-:W3:Y:S04]  /*23960*/  LDL R20, [R1+0x2c] ;  /* 0x00002c0001147983 */ /* 0x000ee80000100800 */
[----:B------:R-:W3:Y:S04]  /*23970*/  LDL R26, [R1+0x84] ;  /* 0x00008400011a7983 */ /* 0x000ee80000100800 */
[----:B------:R-:W3:Y:S01]  /*23980*/  LDL R15, [R1+0x1c] ;  /* 0x00001c00010f7983 */ /* 0x000ee20000100800 */
[----:B-----5:R-:W-:-:S02]  /*23990*/  IMAD.MOV.U32 R86, RZ, RZ, R58 ;  /* 0x000000ffff567224 */ /* 0x020fc400078e003a */
[----:B------:R-:W-:Y:S02]  /*239a0*/  IMAD.MOV.U32 R58, RZ, RZ, R46 ;  /* 0x000000ffff3a7224 */ /* 0x000fe400078e002e */
[----:B----4-:R-:W-:Y:S02]  /*239b0*/  IMAD.MOV.U32 R46, RZ, RZ, R40 ;  /* 0x000000ffff2e7224 */ /* 0x010fe400078e0028 */
[----:B------:R-:W-:Y:S02]  /*239c0*/  IMAD.MOV.U32 R40, RZ, RZ, R21 ;  /* 0x000000ffff287224 */ /* 0x000fe400078e0015 */
[----:B------:R-:W4:Y:S01]  /*239d0*/  LDL R21, [R1+0x7c] ;  /* 0x00007c0001157983 */ /* 0x000f220000100800 */
[----:B------:R-:W-:Y:S02]  /*239e0*/  ISETP.GE.AND P4, PT, R12, UR4, PT ;  /* 0x000000040c007c0c */ /* 0x000fe4000bf86270 */
[----:B------:R-:W-:Y:S02]  /*239f0*/  ISETP.GE.AND P1, PT, R60, UR4, PT ;  /* 0x000000043c007c0c */ /* 0x000fe4000bf26270 */
[----:B------:R-:W-:-:S09]  /*23a00*/  ISETP.GE.AND P2, PT, R85, UR4, PT ;  /* 0x0000000455007c0c */ /* 0x000fd2000bf46270 */
[-C--:B0-----:R-:W-:Y:S01]  /*23a10*/  @!P4 MOV R4, R14.reuse ;  /* 0x0000000e0004c202 */ /* 0x081fe20000000f00 */
[----:B------:R-:W-:Y:S01]  /*23a20*/  @!P4 IMAD.MOV.U32 R5, RZ, RZ, R42 ;  /* 0x000000ffff05c224 */ /* 0x000fe200078e002a */
[----:B------:R-:W-:Y:S01]  /*23a30*/  ISETP.GE.AND P3, PT, R62, UR4, PT ;  /* 0x000000043e007c0c */ /* 0x000fe2000bf66270 */
[----:B------:R-:W-:Y:S02]  /*23a40*/  @!P4 IMAD.MOV.U32 R6, RZ, RZ, R32 ;  /* 0x000000ffff06c224 */ /* 0x000fe400078e0020 */
[----:B------:R-:W-:Y:S01]  /*23a50*/  @!P4 IMAD.WIDE R4, R12, 0x4, R4 ;  /* 0x000000040c04c825 */ /* 0x000fe200078e0204 */
[----:B------:R-:W-:-:S03]  /*23a60*/  @!P1 LEA R2, P0, R60, R14, 0x2 ;  /* 0x0000000e3c029211 */ /* 0x000fc600078010ff */
[----:B------:R-:W-:Y:S01]  /*23a70*/  @!P4 IMAD.MOV.U32 R7, RZ, RZ, R30 ;  /* 0x000000ffff07c224 */ /* 0x000fe200078e001e */
[----:B------:R-:W-:-:S04]  /*23a80*/  @!P1 LEA.HI.X R3, R60, R42, R84, 0x2, P0 ;  /* 0x0000002a3c039211 */ /* 0x000fc800000f1454 */
[----:B------:R0:W-:Y:S01]  /*23a90*/  @!P4 ST.E.64 desc[UR54][R4.64], R6 ;  /* 0x000000060400c985 */ /* 0x0001e2000c101b36 */
[----:B------:R-:W-:Y:S01]  /*23aa0*/  ISETP.GE.AND P0, PT, R63, UR4, PT ;  /* 0x000000043f007c0c */ /* 0x000fe2000bf06270 */
[----:B------:R-:W-:Y:S01]  /*23ab0*/  IMAD.MOV.U32 R84, RZ, RZ, R56 ;  /* 0x000000ffff547224 */ /* 0x000fe200078e0038 */
[----:B------:R-:W-:Y:S01]  /*23ac0*/  MOV R56, R44 ;  /* 0x0000002c00387202 */ /* 0x000fe20000000f00 */
[----:B------:R-:W-:Y:S02]  /*23ad0*/  IMAD.MOV.U32 R44, RZ, RZ, R37 ;  /* 0x000000ffff2c7224 */ /* 0x000fe400078e0025 */
[----:B0-----:R-:W-:Y:S01]  /*23ae0*/  @!P1 IMAD.MOV.U32 R4, RZ, RZ, R33 ;  /* 0x000000ffff049224 */ /* 0x001fe200078e0021 */
[----:B------:R-:W-:Y:S02]  /*23af0*/  @!P1 MOV R5, R31 ;  /* 0x0000001f00059202 */ /* 0x000fe40000000f00 */
[----:B------:R-:W-:Y:S01]  /*23b00*/  @!P2 LEA R6, P4, R85, R14, 0x2 ;  /* 0x0000000e5506a211 */ /* 0x000fe200078810ff */
[----:B------:R-:W-:-:S02]  /*23b10*/  IMAD.MOV.U32 R37, RZ, RZ, R8 ;  /* 0x000000ffff257224 */ /* 0x000fc400078e0008 */
[----:B------:R0:W-:Y:S01]  /*23b20*/  @!P1 ST.E.64 desc[UR54][R2.64], R4 ;  /* 0x0000000402009985 */ /* 0x0001e2000c101b36 */
[----:B------:R-:W-:Y:S02]  /*23b30*/  @!P2 LEA.HI.X R7, R85, R42, R86, 0x2, P4 ;  /* 0x0000002a5507a211 */ /* 0x000fe400020f1456 */
[----:B------:R-:W-:Y:S01]  /*23b40*/  ISETP.GE.AND P1, PT, R61, UR4, PT ;  /* 0x000000043d007c0c */ /* 0x000fe2000bf26270 */
[----:B------:R-:W-:Y:S01]  /*23b50*/  IMAD.MOV.U32 R60, RZ, RZ, R48 ;  /* 0x000000ffff3c7224 */ /* 0x000fe200078e0030 */
[----:B------:R-:W-:Y:S01]  /*23b60*/  @!P3 LEA R8, P5, R62, R14, 0x2 ;  /* 0x0000000e3e08b211 */ /* 0x000fe200078a10ff */
[----:B--2---:R-:W-:Y:S02]  /*23b70*/  IMAD.MOV.U32 R48, RZ, RZ, R43 ;  /* 0x000000ffff307224 */ /* 0x004fe400078e002b */
[----:B------:R-:W-:Y:S02]  /*23b80*/  IMAD.MOV.U32 R43, RZ, RZ, R9 ;  /* 0x000000ffff2b7224 */ /* 0x000fe400078e0009 */
[----:B0-----:R-:W-:-:S02]  /*23b90*/  @!P2 IMAD.MOV.U32 R2, RZ, RZ, R52 ;  /* 0x000000ffff02a224 */ /* 0x001fc400078e0034 */
[----:B------:R-:W-:Y:S01]  /*23ba0*/  @!P2 IMAD.MOV.U32 R3, RZ, RZ, R34 ;  /* 0x000000ffff03a224 */ /* 0x000fe200078e0022 */
[----:B------:R-:W-:Y:S01]  /*23bb0*/  @!P3 LEA.HI.X R9, R62, R42, R84, 0x2, P5 ;  /* 0x0000002a3e09b211 */ /* 0x000fe200028f1454 */
[----:B------:R-:W-:-:S03]  /*23bc0*/  IMAD.MOV.U32 R62, RZ, RZ, R56 ;  /* 0x000000ffff3e7224 */ /* 0x000fc600078e0038 */
[----:B------:R0:W-:Y:S01]  /*23bd0*/  @!P2 ST.E.64 desc[UR54][R6.64], R2 ;  /* 0x000000020600a985 */ /* 0x0001e2000c101b36 */
[----:B------:R-:W-:Y:S01]  /*23be0*/  ISETP.GE.AND P2, PT, R59, UR4, PT ;  /* 0x000000043b007c0c */ /* 0x000fe2000bf46270 */
[----:B------:R-:W-:Y:S02]  /*23bf0*/  IMAD.MOV.U32 R84, RZ, RZ, R60 ;  /* 0x000000ffff547224 */ /* 0x000fe400078e003c */
[----:B------:R-:W-:Y:S02]  /*23c00*/  IMAD.MOV.U32 R56, RZ, RZ, R24 ;  /* 0x000000ffff387224 */ /* 0x000fe400078e0018 */
[----:B------:R-:W-:Y:S02]  /*23c10*/  @!P3 IMAD.MOV.U32 R34, RZ, RZ, R53 ;  /* 0x000000ffff22b224 */ /* 0x000fe400078e0035 */
[----:B------:R-:W-:Y:S02]  /*23c20*/  IMAD.MOV.U32 R60, RZ, RZ, R58 ;  /* 0x000000ffff3c7224 */ /* 0x000fe400078e003a */
[----:B---3--:R-:W-:Y:S01]  /*23c30*/  IMAD.MOV.U32 R24, RZ, RZ, R10 ;  /* 0x000000ffff187224 */ /* 0x008fe200078e000a */
[----:B------:R-:W-:Y:S01]  /*23c40*/  @!P0 LEA R10, P4, R63, R14, 0x2 ;  /* 0x0000000e3f0a8211 */ /* 0x000fe200078810ff */
[----:B------:R-:W-:-:S02]  /*23c50*/  IMAD.MOV.U32 R58, RZ, RZ, R48 ;  /* 0x000000ffff3a7224 */ /* 0x000fc400078e0030 */
[----:B------:R-:W-:Y:S01]  /*23c60*/  IMAD.MOV.U32 R48, RZ, RZ, R46 ;  /* 0x000000ffff307224 */ /* 0x000fe200078e002e */
[----:B------:R-:W-:Y:S01]  /*23c70*/  MOV R46, R44 ;  /* 0x0000002c002e7202 */ /* 0x000fe20000000f00 */
[----:B------:R-:W-:Y:S01]  /*23c80*/  IMAD.MOV.U32 R44, RZ, RZ, R11 ;  /* 0x000000ffff2c7224 */ /* 0x000fe200078e000b */
[----:B------:R1:W-:Y:S01]  /*23c90*/  @!P3 ST.E.64 desc[UR54][R8.64], R34 ;  /* 0x000000220800b985 */ /* 0x0003e2000c101b36 */
[----:B------:R-:W-:Y:S01]  /*23ca0*/  ISETP.GE.AND P3, PT, R57, UR4, PT ;  /* 0x0000000439007c0c */ /* 0x000fe2000bf66270 */
[----:B0-----:R-:W-:Y:S01]  /*23cb0*/  @!P0 IMAD.MOV.U32 R2, RZ, RZ, R64 ;  /* 0x000000ffff028224 */ /* 0x001fe200078e0040 */
[----:B------:R-:W-:Y:S01]  /*23cc0*/  @!P1 LEA R4, P5, R61, R14, 0x2 ;  /* 0x0000000e3d049211 */ /* 0x000fe200078a10ff */
[----:B------:R-:W-:Y:S01]  /*23cd0*/  @!P0 IMAD.MOV.U32 R3, RZ, RZ, R54 ;  /* 0x000000ffff038224 */ /* 0x000fe200078e0036 */
[-C--:B------:R-:W-:Y:S01]  /*23ce0*/  @!P0 LEA.HI.X R11, R63, R42.reuse, R84, 0x2, P4 ;  /* 0x0000002a3f0b8211 */ /* 0x080fe200020f1454 */
[----:B------:R-:W-:Y:S01]  /*23cf0*/  @!P1 IMAD.MOV.U32 R54, RZ, RZ, R65 ;  /* 0x000000ffff369224 */ /* 0x000fe200078e0041 */
[----:B------:R-:W-:-:S02]  /*23d00*/  @!P1 LEA.HI.X R5, R61, R42, R62, 0x2, P5 ;  /* 0x0000002a3d059211 */ /* 0x000fc400028f143e */
[----:B------:R-:W-:Y:S01]  /*23d10*/  @!P2 LEA R6, P4, R59, R14, 0x2 ;  /* 0x0000000e3b06a211 */ /* 0x000fe200078810ff */
[----:B------:R0:W-:Y:S01]  /*23d20*/  @!P0 ST.E.64 desc[UR54][R10.64], R2 ;  /* 0x000000020a008985 */ /* 0x0001e2000c101b36 */
[----:B------:R-:W-:Y:S02]  /*23d30*/  ISETP.GE.AND P0, PT, R51, UR4, PT ;  /* 0x0000000433007c0c */ /* 0x000fe4000bf06270 */
[----:B------:R-:W-:Y:S01]  /*23d40*/  @!P2 LEA.HI.X R7, R59, R42, R60, 0x2, P4 ;  /* 0x0000002a3b07a211 */ /* 0x000fe200020f143c */
[----:B------:R2:W-:Y:S01]  /*23d50*/  @!P1 ST.E.64 desc[UR54][R4.64], R54 ;  /* 0x0000003604009985 */ /* 0x0005e2000c101b36 */
[----:B------:R-:W-:Y:S02]  /*23d60*/  ISETP.GE.AND P1, PT, R49, UR4, PT ;  /* 0x0000000431007c0c */ /* 0x000fe4000bf26270 */
[C---:B-1----:R-:W-:Y:S02]  /*23d70*/  @!P3 LEA R8, P5, R57.reuse, R14, 0x2 ;  /* 0x0000000e3908b211 */ /* 0x042fe400078a10ff */
[----:B0-----:R-:W-:Y:S01]  /*23d80*/  @!P2 MOV R2, R68 ;  /* 0x000000440002a202 */ /* 0x001fe20000000f00 */
[----:B------:R-:W-:Y:S01]  /*23d90*/  @!P2 IMAD.MOV.U32 R3, RZ, RZ, R66 ;  /* 0x000000ffff03a224 */ /* 0x000fe200078e0042 */
[----:B------:R-:W-:Y:S01]  /*23da0*/  @!P3 LEA.HI.X R9, R57, R42, R58, 0x2, P5 ;  /* 0x0000002a3909b211 */ /* 0x000fe200028f143a */
[----:B------:R-:W-:-:S03]  /*23db0*/  @!P3 IMAD.MOV.U32 R66, RZ, RZ, R122 ;  /* 0x000000ffff42b224 */ /* 0x000fc600078e007a */
[----:B------:R0:W-:Y:S01]  /*23dc0*/  @!P2 ST.E.64 desc[UR54][R6.64], R2 ;  /* 0x000000020600a985 */ /* 0x0001e2000c101b36 */
[----:B------:R-:W-:Y:S02]  /*23dd0*/  ISETP.GE.AND P2, PT, R47, UR4, PT ;  /* 0x000000042f007c0c */ /* 0x000fe4000bf46270 */
[-C--:B------:R-:W-:Y:S01]  /*23de0*/  @!P0 LEA R10, P5, R51, R14.reuse, 0x2 ;  /* 0x0000000e330a8211 */ /* 0x080fe200078a10ff */
[----:B------:R1:W-:Y:S01]  /*23df0*/  @!P3 ST.E.64 desc[UR54][R8.64], R66 ;  /* 0x000000420800b985 */ /* 0x0003e2000c101b36 */
[----:B------:R-:W-:Y:S01]  /*23e00*/  ISETP.GE.AND P4, PT, R45, UR4, PT ;  /* 0x000000042d007c0c */ /* 0x000fe2000bf86270 */
[----:B------:R-:W-:Y:S01]  /*23e10*/  @!P0 IMAD.MOV.U32 R122, RZ, RZ, R125 ;  /* 0x000000ffff7a8224 */ /* 0x000fe200078e007d */
[----:B--2---:R-:W-:Y:S02]  /*23e20*/  @!P1 LEA R4, P3, R49, R14, 0x2 ;  /* 0x0000000e31049211 */ /* 0x004fe400078610ff */
[-C--:B------:R-:W-:Y:S01]  /*23e30*/  @!P0 LEA.HI.X R11, R51, R42.reuse, R56, 0x2, P5 ;  /* 0x0000002a330b8211 */ /* 0x080fe200028f1438 */
[----:B------:R-:W-:Y:S01]  /*23e40*/  @!P1 IMAD.MOV.U32 R125, RZ, RZ, R124 ;  /* 0x000000ffff7d9224 */ /* 0x000fe200078e007c */
[----:B------:R-:W-:Y:S01]  /*23e50*/  @!P1 LEA.HI.X R5, R49, R42, R50, 0x2, P3 ;  /* 0x0000002a31059211 */ /* 0x000fe200018f1432 */
[----:B------:R-:W-:-:S02]  /*23e60*/  @!P1 IMAD.MOV.U32 R124, RZ, RZ, R126 ;  /* 0x000000ffff7c9224 */ /* 0x000fc400078e007e */
[----:B------:R-:W-:Y:S01]  /*23e70*/  @!P0 ST.E.64 desc[UR54][R10.64], R122 ;  /* 0x0000007a0a008985 */ /* 0x000fe2000c101b36 */
[----:B0-----:R-:W-:Y:S02]  /*23e80*/  @!P2 LEA R2, P3, R47, R14, 0x2 ;  /* 0x0000000e2f02a211 */ /* 0x001fe400078610ff */
[----:B------:R-:W-:Y:S01]  /*23e90*/  ISETP.GE.AND P0, PT, R43, UR4, PT ;  /* 0x000000042b007c0c */ /* 0x000fe2000bf06270 */
[----:B------:R-:W-:Y:S01]  /*23ea0*/  @!P2 IMAD.MOV.U32 R126, RZ, RZ, R69 ;  /* 0x000000ffff7ea224 */ /* 0x000fe200078e0045 */
[----:B------:R-:W-:Y:S01]  /*23eb0*/  @!P2 LEA.HI.X R3, R47, R42, R48, 0x2, P3 ;  /* 0x0000002a2f03a211 */ /* 0x000fe200018f1430 */
[----:B------:R-:W-:Y:S01]  /*23ec0*/  @!P1 ST.E.64 desc[UR54][R4.64], R124 ;  /* 0x0000007c04009985 */ /* 0x000fe2000c101b36 */
[----:B------:R-:W-:Y:S02]  /*23ed0*/  ISETP.GE.AND P1, PT, R40, UR4, PT ;  /* 0x0000000428007c0c */ /* 0x000fe4000bf26270 */
[----:B------:R-:W-:Y:S01]  /*23ee0*/  @!P4 LEA R6, P5, R45, R14, 0x2 ;  /* 0x0000000e2d06c211 */ /* 0x000fe200078a10ff */
[----:B------:R0:W-:Y:S01]  /*23ef0*/  @!P2 ST.E.64 desc[UR54][R2.64], R126 ;  /* 0x0000007e0200a985 */ /* 0x0001e2000c101b36 */
[----:B------:R-:W-:-:S02]  /*23f00*/  ISETP.GE.AND P2, PT, R36, UR4, PT ;  /* 0x0000000424007c0c */ /* 0x000fc4000bf46270 */
[----:B------:R-:W-:-:S03]  /*23f10*/  @!P4 LEA.HI.X R7, R45, R42, R46, 0x2, P5 ;  /* 0x0000002a2d07c211 */ /* 0x000fc600028f142e */
[C---:B-1----:R-:W-:Y:S01]  /*23f20*/  @!P0 LEA R8, P3, R43.reuse, R14, 0x2 ;  /* 0x0000000e2b088211 */ /* 0x042fe200078610ff */
[----:B0-----:R-:W-:Y:S01]  /*23f30*/  @!P4 IMAD.MOV.U32 R2, RZ, RZ, R70 ;  /* 0x000000ffff02c224 */ /* 0x001fe200078e0046 */
[----:B------:R-:W-:Y:S01]  /*23f40*/  @!P4 MOV R3, R128 ;  /* 0x000000800003c202 */ /* 0x000fe20000000f00 */
[----:B------:R-:W-:Y:S01]  /*23f50*/  @!P0 IMAD.MOV.U32 R70, RZ, RZ, R73 ;  /* 0x000000ffff468224 */ /* 0x000fe200078e0049 */
[----:B------:R-:W-:-:S03]  /*23f60*/  @!P0 LEA.HI.X R9, R43, R42, R44, 0x2, P3 ;  /* 0x0000002a2b098211 */ /* 0x000fc600018f142c */
[----:B------:R0:W-:Y:S01]  /*23f70*/  @!P4 ST.E.64 desc[UR54][R6.64], R2 ;  /* 0x000000020600c985 */ /* 0x0001e2000c101b36 */
[----:B------:R-:W-:Y:S02]  /*23f80*/  ISETP.GE.AND P4, PT, R28, UR4, PT ;  /* 0x000000041c007c0c */ /* 0x000fe4000bf86270 */
[C---:B------:R-:W-:Y:S01]  /*23f90*/  @!P1 LEA R4, P5, R40.reuse, R14, 0x2 ;  /* 0x0000000e28049211 */ /* 0x040fe200078a10ff */
[----:B------:R-:W-:Y:S01]  /*23fa0*/  @!P1 IMAD.MOV.U32 R73, RZ, RZ, R72 ;  /* 0x000000ffff499224 */ /* 0x000fe200078e0048 */
[----:B------:R-:W-:Y:S01]  /*23fb0*/  ISETP.GE.AND P3, PT, R13, UR4, PT ;  /* 0x000000040d007c0c */ /* 0x000fe2000bf66270 */
[----:B------:R-:W-:Y:S01]  /*23fc0*/  @!P0 ST.E.64 desc[UR54][R8.64], R70 ;  /* 0x0000004608008985 */ /* 0x000fe2000c101b36 */
[----:B------:R-:W-:Y:S01]  /*23fd0*/  @!P1 LEA.HI.X R5, R40, R42, R41, 0x2, P5 ;  /* 0x0000002a28059211 */ /* 0x000fe200028f1429 */
[----:B------:R-:W-:Y:S01]  /*23fe0*/  @!P1 IMAD.MOV.U32 R72, RZ, RZ, R74 ;  /* 0x000000ffff489224 */ /* 0x000fe200078e004a */
[----:B------:R-:W-:-:S04]  /*23ff0*/  @!P2 LEA R10, P0, R36, R14, 0x2 ;  /* 0x0000000e240aa211 */ /* 0x000fc800078010ff */
[----:B------:R1:W-:Y:S01]  /*24000*/  @!P1 ST.E.64 desc[UR54][R4.64], R72 ;  /* 0x0000004804009985 */ /* 0x0003e2000c101b36 */
[----:B------:R-:W-:Y:S02]  /*24010*/  @!P2 LEA.HI.X R11, R36, R42, R37, 0x2, P0 ;  /* 0x0000002a240ba211 */ /* 0x000fe400000f1425 */
[C---:B0-----:R-:W-:Y:S02]  /*24020*/  @!P4 LEA R2, P1, R28.reuse, R14, 0x2 ;  /* 0x0000000e1c02c211 */ /* 0x041fe400078210ff */
[----:B------:R-:W-:Y:S02]  /*24030*/  ISETP.GE.AND P0, PT, R25, UR4, PT ;  /* 0x0000000419007c0c */ /* 0x000fe4000bf06270 */
[----:B------:R-:W-:Y:S02]  /*24040*/  @!P4 LEA.HI.X R3, R28, R42, R29, 0x2, P1 ;  /* 0x0000002a1c03c211 */ /* 0x000fe400008f141d */
[----:B------:R-:W-:Y:S01]  /*24050*/  ISETP.GE.AND P1, PT, R0, UR4, PT ;  /* 0x0000000400007c0c */ /* 0x000fe2000bf26270 */
[----:B------:R-:W-:Y:S01]  /*24060*/  @!P2 IMAD.MOV.U32 R74, RZ, RZ, R77 ;  /* 0x000000ffff4aa224 */ /* 0x000fe200078e004d */
[----:B------:R-:W-:Y:S01]  /*24070*/  @!P3 LEA R6, P5, R13, R14, 0x2 ;  /* 0x0000000e0d06b211 */ /* 0x000fe200078a10ff */
[----:B------:R-:W-:-:S02]  /*24080*/  @!P4 IMAD.MOV.U32 R77, RZ, RZ, R76 ;  /* 0x000000ffff4dc224 */ /* 0x000fc400078e004c */
[----:B------:R-:W-:Y:S01]  /*24090*/  @!P4 IMAD.MOV.U32 R76, RZ, RZ, R78 ;  /* 0x000000ffff4cc224 */ /* 0x000fe200078e004e */
[----:B------:R-:W-:Y:S01]  /*240a0*/  @!P3 LEA.HI.X R7, R13, R42, R27, 0x2, P5 ;  /* 0x0000002a0d07b211 */ /* 0x000fe200028f141b */
[----:B------:R-:W-:Y:S01]  /*240b0*/  VIADD R13, R12, 0xa8 ;  /* 0x000000a80c0d7836 */ /* 0x000fe20000000000 */
[----:B------:R-:W-:Y:S01]  /*240c0*/  @!P3 MOV R78, R81 ;  /* 0x00000051004eb202 */ /* 0x000fe20000000f00 */
[----:B------:R0:W-:Y:S01]  /*240d0*/  @!P2 ST.E.64 desc[UR54][R10.64], R74 ;  /* 0x0000004a0a00a985 */ /* 0x0001e2000c101b36 */
[----:B-1----:R-:W-:Y:S01]  /*240e0*/  @!P0 LEA R4, P2, R25, R14, 0x2 ;  /* 0x0000000e19048211 */ /* 0x002fe200078410ff */
[----:B------:R-:W-:Y:S02]  /*240f0*/  @!P0 IMAD.MOV.U32 R81, RZ, RZ, R80 ;  /* 0x000000ffff518224 */ /* 0x000fe400078e0050 */
[----:B------:R1:W-:Y:S01]  /*24100*/  @!P4 ST.E.64 desc[UR54][R2.64], R76 ;  /* 0x0000004c0200c985 */ /* 0x0003e2000c101b36 */
[----:B------:R-:W-:Y:S01]  /*24110*/  ISETP.GE.AND P4, PT, R20, UR4, PT ;  /* 0x0000000414007c0c */ /* 0x000fe2000bf86270 */
[----:B------:R-:W-:-:S02]  /*24120*/  @!P0 IMAD.MOV.U32 R80, RZ, RZ, R82 ;  /* 0x000000ffff508224 */ /* 0x000fc400078e0052 */
[----:B------:R2:W-:Y:S01]  /*24130*/  @!P3 ST.E.64 desc[UR54][R6.64], R78 ;  /* 0x0000004e0600b985 */ /* 0x0005e2000c101b36 */
[----:B------:R-:W-:Y:S02]  /*24140*/  ISETP.GE.AND P3, PT, R13, UR4, PT ;  /* 0x000000040d007c0c */ /* 0x000fe4000bf66270 */
[----:B------:R-:W-:Y:S02]  /*24150*/  @!P0 LEA.HI.X R5, R25, R42, R26, 0x2, P2 ;  /* 0x0000002a19058211 */ /* 0x000fe400010f141a */
[----:B------:R-:W-:Y:S01]  /*24160*/  @!P1 LEA R8, P2, R0, R14, 0x2 ;  /* 0x0000000e00089211 */ /* 0x000fe200078410ff */
[----:B0-----:R-:W-:Y:S01]  /*24170*/  VIADD R11, R12, 0xb0 ;  /* 0x000000b00c0b7836 */ /* 0x001fe20000000000 */
[----:B------:R-:W-:Y:S01]  /*24180*/  ISETP.GE.AND P5, PT, R15, UR4, PT ;  /* 0x000000040f007c0c */ /* 0x000fe2000bfa6270 */
[----:B------:R-:W-:Y:S01]  /*24190*/  @!P0 ST.E.64 desc[UR54][R4.64], R80 ;  /* 0x0000005004008985 */ /* 0x000fe2000c101b36 */
[----:B------:R-:W-:Y:S01]  /*241a0*/  @!P1 LEA.HI.X R9, R0, R42, R24, 0x2, P2 ;  /* 0x0000002a00099211 */ /* 0x000fe200010f1418 */
[----:B------:R-:W-:Y:S01]  /*241b0*/  @!P1 IMAD.MOV.U32 R82, RZ, RZ, R130 ;  /* 0x000000ffff529224 */ /* 0x000fe200078e0082 */
[----:B------:R-:W-:-:S02]  /*241c0*/  ISETP.GE.AND P0, PT, R11, UR4, PT ;  /* 0x000000040b007c0c */ /* 0x000fc4000bf06270 */
[----:B------:R-:W-:Y:S02]  /*241d0*/  SHF.R.S32.HI R0, RZ, 0x1f, R13 ;  /* 0x0000001fff007819 */ /* 0x000fe4000001140d */
[----:B------:R0:W-:Y:S01]  /*241e0*/  @!P1 ST.E.64 desc[UR54][R8.64], R82 ;  /* 0x0000005208009985 */ /* 0x0001e2000c101b36 */
[-C--:B-1----:R-:W-:Y:S02]  /*241f0*/  @!P4 LEA R2, P1, R20, R14.reuse, 0x2 ;  /* 0x0000000e1402c211 */ /* 0x082fe400078210ff */
[----:B--2---:R-:W-:Y:S01]  /*24200*/  @!P3 LEA R6, P2, R13, R14, 0x2 ;  /* 0x0000000e0d06b211 */ /* 0x004fe200078410ff */
[----:B------:R-:W-:-:S03]  /*24210*/  @!P4 IMAD.MOV.U32 R128, RZ, RZ, R131 ;  /* 0x000000ffff80c224 */ /* 0x000fc600078e0083 */
[----:B------:R-:W-:Y:S02]  /*24220*/  @!P3 LEA.HI.X R7, R13, R42, R0, 0x2, P2 ;  /* 0x0000002a0d07b211 */ /* 0x000fe400010f1400 */
[----:B------:R-:W-:Y:S02]  /*24230*/  SHF.R.S32.HI R13, RZ, 0x1f, R15 ;  /* 0x0000001fff0d7819 */ /* 0x000fe4000001140f */
[----:B------:R-:W-:Y:S02]  /*24240*/  SHF.R.S32.HI R0, RZ, 0x1f, R11 ;  /* 0x0000001fff007819 */ /* 0x000fe4000001140b */
[----:B------:R-:W-:Y:S01]  /*24250*/  @!P0 LEA R10, P2, R11, R14, 0x2 ;  /* 0x0000000e0b0a8211 */ /* 0x000fe200078410ff */
[----:B0-----:R-:W-:-:S03]  /*24260*/  VIADD R9, R12, 0xb8 ;  /* 0x000000b80c097836 */ /* 0x001fc60000000000 */
[-C--:B------:R-:W-:Y:S02]  /*24270*/  @!P0 LEA.HI.X R11, R11, R42.reuse, R0, 0x2, P2 ;  /* 0x0000002a0b0b8211 */ /* 0x080fe400010f1400 */
[----:B----4-:R-:W-:Y:S02]  /*24280*/  @!P4 LEA.HI.X R3, R20, R42, R21, 0x2, P1 ;  /* 0x0000002a1403c211 */ /* 0x010fe400008f1415 */
[----:B------:R-:W-:-:S03]  /*24290*/  @!P5 LEA R4, P1, R15, R14, 0x2 ;  /* 0x0000000e0f04d211 */ /* 0x000fc600078210ff */
[----:B------:R0:W-:Y:S01]  /*242a0*/  @!P4 ST.E.64 desc[UR54][R2.64], R128 ;  /* 0x000000800200c985 */ /* 0x0001e2000c101b36 */
[----:B------:R-:W-:Y:S01]  /*242b0*/  @!P5 LEA.HI.X R5, R15, R42, R13, 0x2, P1 ;  /* 0x0000002a0f05d211 */ /* 0x000fe200008f140d */
[----:B0-----:R-:W-:Y:S02]  /*242c0*/  @!P5 IMAD.MOV.U32 R2, RZ, RZ, R134 ;  /* 0x000000ffff02d224 */ /* 0x001fe400078e0086 */
[----:B------:R-:W-:Y:S01]  /*242d0*/  @!P5 IMAD.MOV.U32 R3, RZ, RZ, R132 ;  /* 0x000000ffff03d224 */ /* 0x000fe200078e0084 */
[----:B------:R-:W-:-:S04]  /*242e0*/  @!P3 MOV R132, R135 ;  /* 0x000000870084b202 */ /* 0x000fc80000000f00 */
[----:B------:R0:W-:Y:S04]  /*242f0*/  @!P5 ST.E.64 desc[UR54][R4.64], R2 ;  /* 0x000000020400d985 */ /* 0x0001e8000c101b36 */
[----:B------:R0:W-:Y:S04]  /*24300*/  @!P3 ST.E.64 desc[UR54][R6.64], R132 ;  /* 0x000000840600b985 */ /* 0x0001e8000c101b36 */
[----:B------:R0:W-:Y:S01]  /*24310*/  @!P0 ST.E.64 desc[UR54][R10.64], R92 ;  /* 0x0000005c0a008985 */ /* 0x0001e2000c101b36 */
[----:B------:R-:W-:-:S13]  /*24320*/  ISETP.GE.AND P0, PT, R9, UR4, PT ;  /* 0x0000000409007c0c */ /* 0x000fda000bf06270 */
[----:B0-----:R-:W-:Y:S05]  /*24330*/  @P0 BRA `(.L_x_514) ;  /* 0x0000000c00940947 */ /* 0x001fea0003800000 */
[----:B------:R-:W-:Y:S02]  /*24340*/  LEA R14, P0, R9, R14, 0x2 ;  /* 0x0000000e090e7211 */ /* 0x000fe400078010ff */
[----:B------:R-:W-:-:S04]  /*24350*/  SHF.R.S32.HI R0, RZ, 0x1f, R9 ;  /* 0x0000001fff007819 */ /* 0x000fc80000011409 */
[----:B------:R-:W-:-:S05]  /*24360*/  LEA.HI.X R15, R9, R42, R0, 0x2, P0 ;  /* 0x0000002a090f7211 */ /* 0x000fca00000f1400 */
[----:B------:R0:W-:Y:S01]  /*24370*/  ST.E.64 desc[UR54][R14.64], R94 ;  /* 0x0000005e0e007985 */ /* 0x0001e2000c101b36 */
[----:B------:R-:W-:Y:S05]  /*24380*/  BRA `(.L_x_514) ;  /* 0x0000000c00807947 */ /* 0x000fea0003800000 */
.L_x_500:
[----:B------:R-:W2:Y:S01]  /*24390*/  LDL.LU R4, [R1+0x8] ;  /* 0x0000080001047983 */ /* 0x000ea20000300800 */
[----:B------:R-:W-:Y:S01]  /*243a0*/  ULDC.64 UR6, c[0x0][0xc08] ;  /* 0x0003020000067ab9 */ /* 0x000fe20000000a00 */
[----:B------:R-:W-:Y:S02]  /*243b0*/  ULDC.64 UR4, c[0x0][0xc00] ;  /* 0x0003000000047ab9 */ /* 0x000fe40000000a00 */
[----:B------:R-:W3:Y:S01]  /*243c0*/  LDL.LU R0, [R1+0xc] ;  /* 0x00000c0001007983 */ /* 0x000ee20000300800 */
[----:B------:R-:W-:Y:S01]  /*243d0*/  ISETP.NE.U32.AND P1, PT, RZ, UR6, PT ;  /* 0x00000006ff007c0c */ /* 0x000fe2000bf25070 */
[----:B------:R-:W-:Y:S01]  /*243e0*/  IMAD.MOV.U32 R13, RZ, RZ, RZ ;  /* 0x000000ffff0d7224 */ /* 0x000fe200078e00ff */
[----:B------:R-:W-:Y:S02]  /*243f0*/  ISETP.NE.U32.AND P0, PT, RZ, UR4, PT ;  /* 0x00000004ff007c0c */ /* 0x000fe4000bf05070 */
[----:B------:R-:W-:Y:S02]  /*24400*/  ISETP.NE.AND.EX P1, PT, RZ, UR7, PT, P1 ;  /* 0x00000007ff007c0c */ /* 0x000fe4000bf25310 */
[----:B------:R-:W-:Y:S01]  /*24410*/  ISETP.NE.AND.EX P0, PT, RZ, UR5, PT, P0 ;  /* 0x00000005ff007c0c */ /* 0x000fe2000bf05300 */
[----:B------:R-:W1:Y:S01]  /*24420*/  S2R R28, SR_TID.X ;  /* 0x00000000001c7919 */ /* 0x000e620000002100 */
[----:B--2---:R-:W-:Y:S01]  /*24430*/  IADD3 R2, P2, R4, UR4, RZ ;  /* 0x0000000404027c10 */ /* 0x004fe2000ff5e0ff */
[----:B------:R-:W-:-:S03]  /*24440*/  ULDC UR4, c[0x0][0xa88] ;  /* 0x0002a20000047ab9 */ /* 0x000fc60000000800 */
[----:B---3--:R-:W-:-:S05]  /*24450*/  IADD3.X R3, R0, UR5, RZ, P2, !PT ;  /* 0x0000000500037c10 */ /* 0x008fca00097fe4ff */
[----:B------:R-:W-:Y:S01]  /*24460*/  @P1 IADD3 R4, P2, R4, UR6, RZ ;  /* 0x0000000604041c10 */ /* 0x000fe2000ff5e0ff */
[----:B------:R-:W-:Y:S01]  /*24470*/  IMAD.U32 R20, RZ, RZ, UR4 ;  /* 0x00000004ff147e24 */ /* 0x000fe2000f8e00ff */
[----:B------:R2:W5:Y:S02]  /*24480*/  @P0 LDG.E R13, desc[UR54][R2.64] ;  /* 0x00000036020d0981 */ /* 0x000564000c1e1900 */
[----:B------:R-:W-:-:S05]  /*24490*/  @P1 IADD3.X R5, R0, UR7, RZ, P2, !PT ;  /* 0x0000000700051c10 */ /* 0x000fca00097fe4ff */
[----:B------:R2:W5:Y:S01]  /*244a0*/  @P1 LDG.E R20, desc[UR54][R4.64] ;  /* 0x0000003604141981 */ /* 0x000562000c1e1900 */
[----:B-1----:R-:W-:Y:S01]  /*244b0*/  VIADD R0, R28, 0xffffff80 ;  /* 0xffffff801c007836 */ /* 0x002fe20000000000 */
[----:B------:R-:W-:-:S04]  /*244c0*/  ISETP.GT.AND P2, PT, R165, 0x1, PT ;  /* 0x00000001a500780c */ /* 0x000fc80003f44270 */
[----:B------:R-:W-:Y:S01]  /*244d0*/  ISETP.GT.AND P3, PT, R0, 0x7f, PT ;  /* 0x0000007f0000780c */ /* 0x000fe20003f64270 */
[----:B------:R-:W-:-:S12]  /*244e0*/  @P1 BRA `(.L_x_519) ;  /* 0x0000000000101947 */ /* 0x000fd80003800000 */
[----:B------:R-:W-:Y:S05]  /*244f0*/  @!P0 BRA `(.L_x_519) ;  /* 0x00000000000c8947 */ /* 0x000fea0003800000 */
[----:B--2---:R-:W2:Y:S04]  /*24500*/  LDG.E R5, desc[UR54][R2.64] ;  /* 0x0000003602057981 */ /* 0x004ea8000c1e1900 */
[----:B-----5:R-:W2:Y:S02]  /*24510*/  LDG.E R20, desc[UR54][R2.64+0x4] ;  /* 0x0000043602147981 */ /* 0x020ea4000c1e1900 */
[----:B--2---:R-:W-:-:S07]  /*24520*/  IMAD.IADD R20, R20, 0x1, -R5 ;  /* 0x0000000114147824 */ /* 0x004fce00078e0a05 */
.L_x_519:
[----:B------:R-:W3:Y:S01]  /*24530*/  LDL.LU R0, [R1+0x14] ;  /* 0x0000140001007983 */ /* 0x000ee20000300800 */
[----:B------:R-:W-:Y:S01]  /*24540*/  BSSY B1, `(.L_x_520) ;  /* 0x0000038000017945 */ /* 0x000fe20003800000 */
[----:B------:R-:W-:Y:S02]  /*24550*/  SEL R237, R237, RZ, !P0 ;  /* 0x000000ffeded7207 */ /* 0x000fe40004000000 */
[----:B-----5:R-:W-:Y:S02]  /*24560*/  SHF.R.S32.HI R12, RZ, 0x1f, R13 ;  /* 0x0000001fff0c7819 */ /* 0x020fe4000001140d */
[----:B---3--:R-:W-:Y:S01]  /*24570*/  SEL R14, R0, RZ, !P0 ;  /* 0x000000ff000e7207 */ /* 0x008fe20004000000 */
[----:B------:R-:W-:Y:S06]  /*24580*/  @P3 BRA `(.L_x_521) ;  /* 0x0000000000cc3947 */ /* 0x000fec0003800000 */
[----:B------:R-:W3:Y:S01]  /*24590*/  LDL R0, [R1+0x18] ;  /* 0x0000180001007983 */ /* 0x000ee20000100800 */
[----:B------:R-:W2:Y:S02]  /*245a0*/  LDC R25, c[0x0][0xbe8] ;  /* 0x0002fa00ff197b82 */ /* 0x000ea40000000800 */
[----:B--2---:R-:W-:Y:S02]  /*245b0*/  IMAD R2, R20, R25, RZ ;  /* 0x0000001914027224 */ /* 0x004fe400078e02ff */
[----:B---3--:R-:W-:-:S04]  /*245c0*/  IMAD R0, R0, 0x80, R28 ;  /* 0x0000008000007824 */ /* 0x008fc800078e021c */
[----:B------:R-:W-:-:S05]  /*245d0*/  VIADD R21, R0, 0xffffff80 ;  /* 0xffffff8000157836 */ /* 0x000fca0000000000 */
[----:B------:R-:W-:-:S13]  /*245e0*/  ISETP.GE.AND P0, PT, R21, R2, PT ;  /* 0x000000021500720c */ /* 0x000fda0003f06270 */
[----:B------:R-:W-:Y:S05]  /*245f0*/  @P0 BRA `(.L_x_521) ;  /* 0x0000000000b00947 */ /* 0x000fea0003800000 */
[----:B------:R-:W2:Y:S01]  /*24600*/  LDL.LU R30, [R1+0x24] ;  /* 0x00002400011e7983 */ /* 0x000ea20000300800 */
[----:B------:R-:W-:Y:S01]  /*24610*/  ISETP.GT.AND P3, PT, R165, 0x1, PT ;  /* 0x00000001a500780c */ /* 0x000fe20003f64270 */
[----:B------:R-:W1:Y:S01]  /*24620*/  LDC.64 R26, c[0x0][0xba8] ;  /* 0x0002ea00ff1a7b82 */ /* 0x000e620000000a00 */
[----:B------:R-:W-:Y:S01]  /*24630*/  MOV R0, 0x9b8 ;  /* 0x000009b800007802 */ /* 0x000fe20000000f00 */
[----:B------:R-:W-:Y:S01]  /*24640*/  IMAD.MOV.U32 R15, RZ, RZ, R21 ;  /* 0x000000ffff0f7224 */ /* 0x000fe200078e0015 */
[----:B------:R-:W-:Y:S02]  /*24650*/  ISETP.NE.AND P0, PT, R25, 0x1, PT ;  /* 0x000000011900780c */ /* 0x000fe40003f05270 */
[----:B------:R-:W-:-:S04]  /*24660*/  SEL R24, R0, 0x978, P3 ;  /* 0x0000097800187807 */ /* 0x000fc80001800000 */
[----:B------:R-:W3:Y:S08]  /*24670*/  LDC.64 R6, c[0x0][R24+0x220] ;  /* 0x0000880018067b82 */ /* 0x000ef00000000a00 */
[----:B------:R-:W4:Y:S08]  /*24680*/  LDC.64 R2, c[0x0][R24+0x218] ;  /* 0x0000860018027b82 */ /* 0x000f300000000a00 */
[----:B------:R-:W5:Y:S08]  /*24690*/  LDC.64 R8, c[0x0][R24+0x228] ;  /* 0x00008a0018087b82 */ /* 0x000f700000000a00 */
[----:B------:R-:W0:Y:S08]  /*246a0*/  LDC.64 R4, c[0x0][R24+0x210] ;  /* 0x0000840018047b82 */ /* 0x000e300000000a00 */
[----:B------:R-:W4:Y:S08]  /*246b0*/  @P0 LDC R0, c[0x0][0xbec] ;  /* 0x0002fb00ff000b82 */ /* 0x000f300000000800 */
[----:B------:R-:W5:Y:S01]  /*246c0*/  @P0 LDC R31, c[0x0][0xbf0] ;  /* 0x0002fc00ff1f0b82 */ /* 0x000f620000000800 */
[----:B---3--:R-:W-:-:S07]  /*246d0*/  IMAD R7, R7, R237, RZ ;  /* 0x000000ed07077224 */ /* 0x008fce00078e02ff */
[----:B-1----:R-:W1:Y:S01]  /*246e0*/  @!P3 LDC R26, c[0x0][0xb50] ;  /* 0x0002d400ff1abb82 */ /* 0x002e620000000800 */
[----:B------:R-:W-:Y:S02]  /*246f0*/  IMAD R7, R6, R14, R7 ;  /* 0x0000000e06077224 */ /* 0x000fe400078e0207 */
[----:B----4-:R-:W-:-:S05]  /*24700*/  @P0 IMAD.HI.U32 R0, R21, R0, RZ ;  /* 0x0000000015000227 */ /* 0x010fca00078e00ff */
[----:B------:R-:W3:Y:S01]  /*24710*/  @!P3 LDC R27, c[0x0][0xb54] ;  /* 0x0002d500ff1bbb82 */ /* 0x000ee20000000800 */
[-C--:B------:R-:W-:Y:S02]  /*24720*/  IMAD R29, R3, R235.reuse, RZ ;  /* 0x000000eb031d7224 */ /* 0x080fe400078e02ff */
[----:B------:R-:W-:Y:S01]  /*24730*/  IMAD.WIDE.U32 R10, R2, R235, RZ ;  /* 0x000000eb020a7225 */ /* 0x000fe200078e00ff */
[----:B-----5:R-:W-:-:S03]  /*24740*/  @P0 SHF.R.U32.HI R15, RZ, R31, R0 ;  /* 0x0000001fff0f0219 */ /* 0x020fc60000011600 */
[----:B------:R-:W-:-:S04]  /*24750*/  IMAD.WIDE.U32 R2, R6, R237, RZ ;  /* 0x000000ed06027225 */ /* 0x000fc800078e00ff */
[----:B------:R-:W-:Y:S01]  /*24760*/  IMAD.IADD R11, R29, 0x1, R11 ;  /* 0x000000011d0b7824 */ /* 0x000fe200078e020b */
[----:B------:R-:W-:Y:S01]  /*24770*/  IADD3 R10, P0, P1, R2, R10, R13 ;  /* 0x0000000a020a7210 */ /* 0x000fe2000791e00d */
[----:B------:R-:W-:Y:S02]  /*24780*/  IMAD.MOV R0, RZ, RZ, -R15 ;  /* 0x000000ffff007224 */ /* 0x000fe400078e0a0f */
[----:B------:R-:W-:Y:S02]  /*24790*/  IMAD.IADD R6, R3, 0x1, R7 ;  /* 0x0000000103067824 */ /* 0x000fe400078e0207 */
[----:B------:R-:W-:-:S03]  /*247a0*/  IMAD R7, R25, R0, R21 ;  /* 0x0000000019077224 */ /* 0x000fc600078e0215 */
[----:B------:R-:W-:Y:S02]  /*247b0*/  IADD3.X R0, R6, R11, R12, P0, P1 ;  /* 0x0000000b06007210 */ /* 0x000fe400007e240c */
[----:B--2---:R-:W-:-:S05]  /*247c0*/  SEL R31, R30, RZ, P3 ;  /* 0x000000ff1e1f7207 */ /* 0x004fca0001800000 */
[----:B------:R-:W-:-:S04]  /*247d0*/  IMAD.WIDE.U32 R2, R8, R31, RZ ;  /* 0x0000001f08027225 */ /* 0x000fc800078e00ff */
[----:B------:R-:W-:Y:S01]  /*247e0*/  IMAD R9, R9, R31, RZ ;  /* 0x0000001f09097224 */ /* 0x000fe200078e02ff */
[----:B------:R-:W-:Y:S02]  /*247f0*/  IADD3 R2, P0, P1, R15, R10, R2 ;  /* 0x0000000a0f027210 */ /* 0x000fe4000791e002 */
[----:B------:R-:W-:Y:S01]  /*24800*/  SHF.R.S32.HI R15, RZ, 0x1f, R15 ;  /* 0x0000001fff0f7819 */ /* 0x000fe2000001140f */
[----:B------:R-:W-:Y:S01]  /*24810*/  IMAD.IADD R3, R9, 0x1, R3 ;  /* 0x0000000109037824 */ /* 0x000fe200078e0203 */
[----:B------:R-:W-:-:S04]  /*24820*/  SHF.R.S32.HI R9, RZ, 0x1f, R7 ;  /* 0x0000001fff097819 */ /* 0x000fc80000011407 */
[----:B------:R-:W-:Y:S01]  /*24830*/  IADD3.X R3, R15, R0, R3, P0, P1 ;  /* 0x000000000f037210 */ /* 0x000fe200007e2403 */
[----:B0-----:R-:W-:-:S04]  /*24840*/  IMAD R0, R5, R7, RZ ;  /* 0x0000000705007224 */ /* 0x001fc800078e02ff */
[C---:B------:R-:W-:Y:S02]  /*24850*/  IMAD R9, R4.reuse, R9, R0 ;  /* 0x0000000904097224 */ /* 0x040fe400078e0200 */
[----:B------:R-:W-:-:S04]  /*24860*/  IMAD.WIDE.U32 R2, R4, R7, R2 ;  /* 0x0000000704027225 */ /* 0x000fc800078e0002 */
[----:B------:R-:W-:Y:S01]  /*24870*/  IMAD.IADD R0, R3, 0x1, R9 ;  /* 0x0000000103007824 */ /* 0x000fe200078e0209 */
[----:B-1----:R-:W-:Y:S01]  /*24880*/  LEA R4, P0, R2, R26, 0x2 ;  /* 0x0000001a02047211 */ /* 0x002fe200078010ff */
[----:B------:R-:W-:-:S03]  /*24890*/  IMAD.MOV.U32 R3, RZ, RZ, -0x800000 ;  /* 0xff800000ff037424 */ /* 0x000fc600078e00ff */
[----:B---3--:R-:W-:-:S05]  /*248a0*/  LEA.HI.X R5, R2, R27, R0, 0x2, P0 ;  /* 0x0000001b02057211 */ /* 0x008fca00000f1400 */
[----:B------:R1:W-:Y:S04]  /*248b0*/  STG.E desc[UR54][R4.64], R3 ;  /* 0x0000000304007986 */ /* 0x0003e8000c101936 */
.L_x_521:
[----:B------:R-:W-:Y:S05]  /*248c0*/  BSYNC B1 ;  /* 0x0000000000017941 */ /* 0x000fea0003800000 */
.L_x_520:
[----:B------:R-:W-:Y:S05]  /*248d0*/  @P2 BRA `(.L_x_514) ;  /* 0x00000008002c2947 */ /* 0x000fea0003800000 */
[----:B------:R-:W3:Y:S01]  /*248e0*/  LDL R26, [R1+0x18] ;  /* 0x00001800011a7983 */ /* 0x000ee20000100800 */
[----:B------:R-:W4:Y:S01]  /*248f0*/  LDC R21, c[0x0][0xbe8] ;  /* 0x0002fa00ff157b82 */ /* 0x000f220000000800 */
[----:B-12---:R-:W-:Y:S01]  /*24900*/  IADD3 R4, R28, -0x80, RZ ;  /* 0xffffff801c047810 */ /* 0x006fe20007ffe0ff */
[----:B------:R-:W-:Y:S01]  /*24910*/  ULDC.64 UR4, c[0x0][0xaa0] ;  /* 0x0002a80000047ab9 */ /* 0x000fe20000000a00 */
[----:B------:R-:W-:Y:S01]  /*24920*/  ULDC.64 UR6, c[0x0][0xaf0] ;  /* 0x0002bc0000067ab9 */ /* 0x000fe20000000a00 */
[----:B------:R-:W-:Y:S01]  /*24930*/  IMAD R0, R12, UR4, RZ ;  /* 0x000000040c007c24 */ /* 0x000fe2000f8e02ff */
[----:B------:R-:W-:-:S03]  /*24940*/  SHF.R.S32.HI R3, RZ, 0x1f, R4 ;  /* 0x0000001fff037819 */ /* 0x000fc60000011404 */
[----:B------:R-:W-:Y:S01]  /*24950*/  IMAD R5, R13, UR5, R0 ;  /* 0x000000050d057c24 */ /* 0x000fe2000f8e0200 */
[----:B------:R-:W-:Y:S01]  /*24960*/  LEA.HI R7, R3, R4, RZ, 0x3 ;  /* 0x0000000403077211 */ /* 0x000fe200078f18ff */
[----:B------:R-:W-:Y:S01]  /*24970*/  IMAD.WIDE.U32 R2, R13, UR4, RZ ;  /* 0x000000040d027c25 */ /* 0x000fe2000f8e00ff */
[----:B------:R-:W-:Y:S02]  /*24980*/  ULDC.64 UR4, c[0x0][0xae8] ;  /* 0x0002ba0000047ab9 */ /* 0x000fe40000000a00 */
[----:B------:R-:W-:Y:S01]  /*24990*/  LOP3.LUT R9, R7, 0xfffffff8, RZ, 0xc0, !PT ;  /* 0xfffffff807097812 */ /* 0x000fe200078ec0ff */
[----:B------:R-:W-:Y:S01]  /*249a0*/  IMAD.IADD R3, R3, 0x1, R5 ;  /* 0x0000000103037824 */ /* 0x000fe200078e0205 */
[----:B------:R-:W-:-:S03]  /*249b0*/  SHF.R.S32.HI R8, RZ, 0x3, R7 ;  /* 0x00000003ff087819 */ /* 0x000fc60000011407 */
[----:B------:R-:W-:Y:S02]  /*249c0*/  IMAD.IADD R13, R4, 0x1, -R9 ;  /* 0x00000001040d7824 */ /* 0x000fe400078e0a09 */
[----:B------:R-:W-:Y:S01]  /*249d0*/  IMAD.WIDE.U32 R2, R235, UR4, R2 ;  /* 0x00000004eb027c25 */ /* 0x000fe2000f8e0002 */
[----:B----4-:R-:W-:-:S03]  /*249e0*/  ISETP.NE.AND P0, PT, R21, 0x1, PT ;  /* 0x000000011500780c */ /* 0x010fc60003f05270 */
[----:B------:R-:W-:Y:S02]  /*249f0*/  IMAD R0, R13, 0x20, R8 ;  /* 0x000000200d007824 */ /* 0x000fe400078e0208 */
[----:B------:R-:W-:Y:S01]  /*24a00*/  IMAD R3, R235, UR5, R3 ;  /* 0x00000005eb037c24 */ /* 0x000fe2000f8e0203 */
[----:B------:R-:W-:Y:S01]  /*24a10*/  ULDC.64 UR4, c[0x0][0xae0] ;  /* 0x0002b80000047ab9 */ /* 0x000fe20000000a00 */
[----:B------:R-:W-:Y:S02]  /*24a20*/  IMAD R4, R14, UR6, RZ ;  /* 0x000000060e047c24 */ /* 0x000fe4000f8e02ff */
[----:B------:R-:W-:-:S04]  /*24a30*/  IMAD.WIDE.U32 R2, R237, UR6, R2 ;  /* 0x00000006ed027c25 */ /* 0x000fc8000f8e0002 */
[----:B------:R-:W-:Y:S01]  /*24a40*/  IMAD R7, R237, UR7, R4 ;  /* 0x00000007ed077c24 */ /* 0x000fe2000f8e0204 */
[----:B------:R-:W1:Y:S03]  /*24a50*/  @P0 LDC R6, c[0x0][0xbec] ;  /* 0x0002fb00ff060b82 */ /* 0x000e660000000800 */
[----:B------:R-:W-:-:S05]  /*24a60*/  IMAD.IADD R3, R3, 0x1, R7 ;  /* 0x0000000103037824 */ /* 0x000fca00078e0207 */
[----:B------:R-:W2:Y:S01]  /*24a70*/  @P0 LDC R11, c[0x0][0xbf0] ;  /* 0x0002fc00ff0b0b82 */ /* 0x000ea20000000800 */
[----:B---3--:R-:W-:-:S04]  /*24a80*/  IMAD R9, R26, 0x80, R0 ;  /* 0x000000801a097824 */ /* 0x008fc800078e0200 */
[----:B-1----:R-:W-:-:S04]  /*24a90*/  @P0 IMAD.HI.U32 R0, R9, R6, RZ ;  /* 0x0000000609000227 */ /* 0x002fc800078e00ff */
[----:B------:R-:W-:Y:S01]  /*24aa0*/  IMAD.MOV.U32 R5, RZ, RZ, R9 ;  /* 0x000000ffff057224 */ /* 0x000fe200078e0009 */
[----:B--2---:R-:W-:-:S04]  /*24ab0*/  @P0 SHF.R.U32.HI R5, RZ, R11, R0 ;  /* 0x0000000bff050219 */ /* 0x004fc80000011600 */
[--C-:B------:R-:W-:Y:S01]  /*24ac0*/  SHF.R.S32.HI R0, RZ, 0x1f, R5.reuse ;  /* 0x0000001fff007819 */ /* 0x100fe20000011405 */
[----:B------:R-:W-:Y:S02]  /*24ad0*/  IMAD.MOV R4, RZ, RZ, -R5 ;  /* 0x000000ffff047224 */ /* 0x000fe400078e0a05 */
[----:B------:R-:W-:-:S04]  /*24ae0*/  IMAD.WIDE.U32 R2, R5, UR4, R2 ;  /* 0x0000000405027c25 */ /* 0x000fc8000f8e0002 */
[----:B------:R-:W-:Y:S02]  /*24af0*/  IMAD R0, R0, UR4, RZ ;  /* 0x0000000400007c24 */ /* 0x000fe4000f8e02ff */
[----:B------:R-:W-:Y:S02]  /*24b00*/  IMAD R7, R21, R4, R9 ;  /* 0x0000000415077224 */ /* 0x000fe400078e0209 */
[----:B------:R-:W-:Y:S01]  /*24b10*/  IMAD R5, R5, UR5, R0 ;  /* 0x0000000505057c24 */ /* 0x000fe2000f8e0200 */
[----:B------:R-:W-:Y:S02]  /*24b20*/  ULDC.64 UR4, c[0x0][0xad8] ;  /* 0x0002b60000047ab9 */ /* 0x000fe40000000a00 */
[----:B------:R-:W-:Y:S02]  /*24b30*/  SHF.R.S32.HI R0, RZ, 0x1f, R7 ;  /* 0x0000001fff007819 */ /* 0x000fe40000011407 */
[----:B------:R-:W-:-:S03]  /*24b40*/  IADD3 R3, R3, R5, RZ ;  /* 0x0000000503037210 */ /* 0x000fc60007ffe0ff */
[----:B------:R-:W-:Y:S02]  /*24b50*/  IMAD R0, R0, UR4, RZ ;  /* 0x0000000400007c24 */ /* 0x000fe4000f8e02ff */
[----:B------:R-:W-:-:S04]  /*24b60*/  IMAD.WIDE.U32 R4, R7, UR4, R2 ;  /* 0x0000000407047c25 */ /* 0x000fc8000f8e0002 */
[----:B------:R-:W-:Y:S01]  /*24b70*/  IMAD R9, R7, UR5, R0 ;  /* 0x0000000507097c24 */ /* 0x000fe2000f8e0200 */
[----:B------:R-:W-:Y:S01]  /*24b80*/  ULDC.64 UR4, c[0x0][0xa80] ;  /* 0x0002a00000047ab9 */ /* 0x000fe20000000a00 */
[----:B------:R-:W-:Y:S01]  /*24b90*/  IMAD.SHL.U32 R7, R13, 0x8, RZ ;  /* 0x000000080d077824 */ /* 0x000fe200078e00ff */
[C---:B------:R-:W-:Y:S01]  /*24ba0*/  LEA R2, P0, R4.reuse, UR4, 0x1 ;  /* 0x0000000404027c11 */ /* 0x040fe2000f8008ff */
[----:B------:R-:W-:Y:S01]  /*24bb0*/  IMAD.IADD R3, R5, 0x1, R9 ;  /* 0x0000000105037824 */ /* 0x000fe200078e0209 */
[----:B------:R-:W-:Y:S01]  /*24bc0*/  UMOV UR4, 0xffffffff ;  /* 0xffffffff00047882 */ /* 0x000fe20000000000 */
[C---:B------:R-:W-:Y:S01]  /*24bd0*/  VIADD R9, R7.reuse, 0x80 ;  /* 0x0000008007097836 */ /* 0x040fe20000000000 */
[----:B------:R-:W-:Y:S01]  /*24be0*/  SHF.R.S32.HI R25, RZ, 0x1f, R7 ;  /* 0x0000001fff197819 */ /* 0x000fe20000011407 */
[----:B------:R-:W-:Y:S01]  /*24bf0*/  VIADD R5, R7, 0x40 ;  /* 0x0000004007057836 */ /* 0x000fe20000000000 */
[----:B------:R-:W-:Y:S02]  /*24c00*/  LEA.HI.X R3, R4, UR5, R3, 0x1, P0 ;  /* 0x0000000504037c11 */ /* 0x000fe400080f0c03 */
[----:B------:R-:W-:-:S02]  /*24c10*/  SHF.R.S32.HI R10, RZ, 0x1f, R9 ;  /* 0x0000001fff0a7819 */ /* 0x000fc40000011409 */
[----:B------:R-:W-:Y:S01]  /*24c20*/  SHF.R.S32.HI R24, RZ, 0x1f, R5 ;  /* 0x0000001fff187819 */ /* 0x000fe20000011405 */
[----:B------:R-:W-:Y:S06]  /*24c30*/  BRA.DIV UR4, `(.L_x_522) ;  /* 0x000000ba04707947 */ /* 0x000fec000b800000 */
[----:B------:R1:W2:Y:S04]  /*24c40*/  SHFL.IDX PT, R0, R3, RZ, 0x181f ;  /* 0x00181fff03007589 */ /* 0x0002a800000e0000 */
[----:B------:R1:W3:Y:S02]  /*24c50*/  SHFL.IDX PT, R14, R2, RZ, 0x181f ;  /* 0x00181fff020e7589 */ /* 0x0002e400000e0000 */
.L_x_815:
[----:B------:R-:W-:Y:S01]  /*24c60*/  IMAD R21, R20, R21, RZ ;  /* 0x0000001514157224 */ /* 0x000fe200078e02ff */
[----:B------:R-:W-:Y:S01]  /*24c70*/  BSSY B1, `(.L_x_523) ;  /* 0x0000011000017945 */ /* 0x000fe20003800000 */
[----:B------:R-:W-:-:S05]  /*24c80*/  IMAD R6, R26, 0x80, R8 ;  /* 0x000000801a067824 */ /* 0x000fca00078e0208 */
[----:B------:R-:W-:-:S13]  /*24c90*/  ISETP.GE.AND P0, PT, R6, R21, PT ;  /* 0x000000150600720c */ /* 0x000fda0003f06270 */
[----:B------:R-:W-:Y:S05]  /*24ca0*/  @P0 BRA `(.L_x_524) ;  /* 0x0000000000340947 */ /* 0x000fea0003800000 */
[----:B------:R-:W-:Y:S02]  /*24cb0*/  ULDC UR4, c[0x0][0xac8] ;  /* 0x0002b20000047ab9 */ /* 0x000fe40000000800 */
[----:B------:R-:W-:Y:S02]  /*24cc0*/  ISETP.GE.AND P3, PT, R7, UR4, PT ;  /* 0x0000000407007c0c */ /* 0x000fe4000bf66270 */
[----:B------:R-:W-:Y:S02]  /*24cd0*/  ISETP.GE.AND P4, PT, R5, UR4, PT ;  /* 0x0000000405007c0c */ /* 0x000fe4000bf86270 */
[----:B------:R-:W-:-:S09]  /*24ce0*/  ISETP.GE.AND P5, PT, R9, UR4, PT ;  /* 0x0000000409007c0c */ /* 0x000fd2000bfa6270 */
[-C--:B---3--:R-:W-:Y:S02]  /*24cf0*/  @!P3 LEA R12, P0, R7, R14.reuse, 0x1 ;  /* 0x0000000e070cb211 */ /* 0x088fe400078008ff */
[-C--:B------:R-:W-:Y:S02]  /*24d00*/  @!P4 LEA R26, P1, R5, R14.reuse, 0x1 ;  /* 0x0000000e051ac211 */ /* 0x080fe400078208ff */
[----:B------:R-:W-:Y:S02]  /*24d10*/  @!P5 LEA R14, P2, R9, R14, 0x1 ;  /* 0x0000000e090ed211 */ /* 0x000fe400078408ff */
[-C--:B--2---:R-:W-:Y:S02]  /*24d20*/  @!P3 LEA.HI.X R13, R7, R0.reuse, R25, 0x1, P0 ;  /* 0x00000000070db211 */ /* 0x084fe400000f0c19 */
[-C--:B------:R-:W-:Y:S02]  /*24d30*/  @!P4 LEA.HI.X R27, R5, R0.reuse, R24, 0x1, P1 ;  /* 0x00000000051bc211 */ /* 0x080fe400008f0c18 */
[----:B------:R-:W-:Y:S01]  /*24d40*/  @!P5 LEA.HI.X R15, R9, R0, R10, 0x1, P2 ;  /* 0x00000000090fd211 */ /* 0x000fe200010f0c0a */
[----:B------:R4:W-:Y:S04]  /*24d50*/  @!P3 ST.E.128 desc[UR54][R12.64], RZ ;  /* 0x000000ff0c00b985 */ /* 0x0009e8000c101d36 */
[----:B------:R4:W-:Y:S04]  /*24d60*/  @!P4 ST.E.128 desc[UR54][R26.64], RZ ;  /* 0x000000ff1a00c985 */ /* 0x0009e8000c101d36 */
[----:B------:R4:W-:Y:S02]  /*24d70*/  @!P5 ST.E.128 desc[UR54][R14.64], RZ ;  /* 0x000000ff0e00d985 */ /* 0x0009e4000c101d36 */
.L_x_524:
[----:B------:R-:W-:Y:S05]  /*24d80*/  BSYNC B1 ;  /* 0x0000000000017941 */ /* 0x000fea0003800000 */
.L_x_523:
[----:B------:R-:W-:-:S03]  /*24d90*/  UMOV UR4, 0xffffffff ;  /* 0xffffffff00047882 */ /* 0x000fc60000000000 */
[----:B------:R-:W-:Y:S05]  /*24da0*/  BRA.DIV UR4, `(.L_x_525) ;  /* 0x000000ba04487947 */ /* 0x000fea000b800000 */
[----:B--2---:R2:W0:Y:S04]  /*24db0*/  SHFL.IDX PT, R0, R3, 0x1, 0x181f ;  /* 0x00381f0003007f89 */ /* 0x00442800000e0000 */
[----:B---34-:R2:W3:Y:S02]  /*24dc0*/  SHFL.IDX PT, R14, R2, 0x1, 0x181f ;  /* 0x00381f00020e7f89 */ /* 0x0184e400000e0000 */
.L_x_819:
        /* <DEDUP_REMOVED lines=17> */
.L_x_527:
[----:B------:R-:W-:Y:S05]  /*24ee0*/  BSYNC B1 ;  /* 0x0000000000017941 */ /* 0x000fea0003800000 */
.L_x_526:
[----:B------:R-:W-:-:S03]  /*24ef0*/  UMOV UR4, 0xffffffff ;  /* 0xffffffff00047882 */ /* 0x000fc60000000000 */
[----:B------:R-:W-:Y:S05]  /*24f00*/  BRA.DIV UR4, `(.L_x_528) ;  /* 0x000000ba04387947 */ /* 0x000fea000b800000 */
[----:B0-----:R0:W0:Y:S04]  /*24f10*/  SHFL.IDX PT, R0, R3, 0x2, 0x181f ;  /* 0x00581f0003007f89 */ /* 0x00102800000e0000 */
[----:B---34-:R3:W4:Y:S02]  /*24f20*/  SHFL.IDX PT, R14, R2, 0x2, 0x181f ;  /* 0x00581f00020e7f89 */ /* 0x01872400000e0000 */
.L_x_823:
        /* <DEDUP_REMOVED lines=17> */
.L_x_530:
[----:B------:R-:W-:Y:S05]  /*25040*/  BSYNC B1 ;  /* 0x0000000000017941 */ /* 0x000fea0003800000 */
.L_x_529:
[----:B------:R-:W-:-:S03]  /*25050*/  UMOV UR4, 0xffffffff ;  /* 0xffffffff00047882 */ /* 0x000fc60000000000 */
[----:B------:R-:W-:Y:S05]  /*25060*/  BRA.DIV UR4, `(.L_x_531) ;  /* 0x000000ba04287947 */ /* 0x000fea000b800000 */
[----:B0-----:R0:W0:Y:S04]  /*25070*/  SHFL.IDX PT, R0, R3, 0x3, 0x181f ;  /* 0x00781f0003007f89 */ /* 0x00102800000e0000 */
[----:B----4-:R4:W0:Y:S02]  /*25080*/  SHFL.IDX PT, R14, R2, 0x3, 0x181f ;  /* 0x00781f00020e7f89 */ /* 0x01082400000e0000 */
.L_x_827:
[----:B-1234-:R-:W-:-:S04]  /*25090*/  IADD3 R2, R6, 0x60, RZ ;  /* 0x0000006006027810 */ /* 0x01efc80007ffe0ff */
[----:B------:R-:W-:-:S13]  /*250a0*/  ISETP.GE.AND P0, PT, R2, R21, PT ;  /* 0x000000150200720c */ /* 0x000fda0003f06270 */
[----:B------:R-:W-:Y:S05]  /*250b0*/  @P0 BRA `(.L_x_514) ;  /* 0x0000000000340947 */ /* 0x000fea0003800000 */
[----:B------:R-:W-:Y:S02]  /*250c0*/  ULDC UR4, c[0x0][0xac8] ;  /* 0x0002b20000047ab9 */ /* 0x000fe40000000800 */
[----:B------:R-:W-:Y:S02]  /*250d0*/  ISETP.GE.AND P3, PT, R7, UR4, PT ;  /* 0x0000000407007c0c */ /* 0x000fe4000bf66270 */
[----:B------:R-:W-:Y:S02]  /*250e0*/  ISETP.GE.AND P4, PT, R5, UR4, PT ;  /* 0x0000000405007c0c */ /* 0x000fe4000bf86270 */
[----:B------:R-:W-:-:S09]  /*250f0*/  ISETP.GE.AND P5, PT, R9, UR4, PT ;  /* 0x0000000409007c0c */ /* 0x000fd2000bfa6270 */
[-C--:B0-----:R-:W-:Y:S02]  /*25100*/  @!P3 LEA R2, P0, R7, R14.reuse, 0x1 ;  /* 0x0000000e0702b211 */ /* 0x081fe400078008ff */
[-C--:B------:R-:W-:Y:S02]  /*25110*/  @!P4 LEA R4, P1, R5, R14.reuse, 0x1 ;  /* 0x0000000e0504c211 */ /* 0x080fe400078208ff */
[----:B------:R-:W-:Y:S02]  /*25120*/  @!P5 LEA R14, P2, R9, R14, 0x1 ;  /* 0x0000000e090ed211 */ /* 0x000fe400078408ff */
[-C--:B------:R-:W-:Y:S02]  /*25130*/  @!P3 LEA.HI.X R3, R7, R0.reuse, R25, 0x1, P0 ;  /* 0x000000000703b211 */ /* 0x080fe400000f0c19 */
[-C--:B------:R-:W-:Y:S02]  /*25140*/  @!P4 LEA.HI.X R5, R5, R0.reuse, R24, 0x1, P1 ;  /* 0x000000000505c211 */ /* 0x080fe400008f0c18 */
[----:B------:R-:W-:Y:S01]  /*25150*/  @!P5 LEA.HI.X R15, R9, R0, R10, 0x1, P2 ;  /* 0x00000000090fd211 */ /* 0x000fe200010f0c0a */
[----:B------:R3:W-:Y:S04]  /*25160*/  @!P3 ST.E.128 desc[UR54][R2.64], RZ ;  /* 0x000000ff0200b985 */ /* 0x0007e8000c101d36 */
[----:B------:R3:W-:Y:S04]  /*25170*/  @!P4 ST.E.128 desc[UR54][R4.64], RZ ;  /* 0x000000ff0400c985 */ /* 0x0007e8000c101d36 */
[----:B------:R3:W-:Y:S02]  /*25180*/  @!P5 ST.E.128 desc[UR54][R14.64], RZ ;  /* 0x000000ff0e00d985 */ /* 0x0007e4000c101d36 */
.L_x_514:
[----:B------:R-:W-:Y:S05]  /*25190*/  BSYNC B0 ;  /* 0x0000000000007941 */ /* 0x000fea0003800000 */
.L_x_499:
[----:B------:R-:W-:Y:S02]  /*251a0*/  ULDC UR4, c[0x0][0xc3c] ;  /* 0x00030f0000047ab9 */ /* 0x000fe40000000800 */
[----:B------:R-:W-:-:S13]  /*251b0*/  ISETP.GE.AND P0, PT, R151, UR4, PT ;  /* 0x0000000497007c0c */ /* 0x000fda000bf06270 */
[----:B------:R-:W-:Y:S05]  /*251c0*/  @!P0 BRA `(.L_x_532) ;  /* 0xfffffdc400808947 */ /* 0x000fea000383ffff */
[----:B------:R-:W-:Y:S05]  /*251d0*/  BRA `(.L_x_328) ;  /* 0x0000007800707947 */ /* 0x000fea0003800000 */
.L_x_326:
        /* <DEDUP_REMOVED lines=16> */
[----:B-1----:R2:W-:Y:S04]  /*252e0*/  STL.64 [R1], R4 ;  /* 0x0000000401007387 */ /* 0x0025e80000100a00 */
[----:B------:R2:W-:Y:S01]  /*252f0*/  STL.64 [R1+0x8], R6 ;  /* 0x0000080601007387 */ /* 0x0005e20000100a00 */
[----:B------:R-:W-:Y:S06]  /*25300*/  BAR.ARV 0x4, 0x180 ;  /* 0x0106000000007b1d */ /* 0x000fec0000002000 */
[----:B------:R-:W-:Y:S05]  /*25310*/  BRA `(.L_x_534) ;  /* 0x0000000800a87947 */ /* 0x000fea0003800000 */
.L_x_533:
[----:B------:R-:W1:Y:S01]  /*25320*/  S2R R0, SR_TID.X ;  /* 0x0000000000007919 */ /* 0x000e620000002100 */
[----:B------:R-:W-:Y:S01]  /*25330*/  ULDC UR4, c[0x0][0xc3c] ;  /* 0x00030f0000047ab9 */ /* 0x000fe20000000800 */
[----:B------:R-:W-:Y:S01]  /*25340*/  IMAD.MOV.U32 R9, RZ, RZ, RZ ;  /* 0x000000ffff097224 */ /* 0x000fe200078e00ff */
[----:B------:R-:W2:Y:S01]  /*25350*/  S2UR UR6, SR_CTAID.X ;  /* 0x00000000000679c3 */ /* 0x000ea20000002500 */
[----:B------:R-:W-:Y:S01]  /*25360*/  ULDC UR5, c[0x0][0xc38] ;  /* 0x00030e0000057ab9 */ /* 0x000fe20000000800 */
[----:B-1----:R-:W-:-:S04]  /*25370*/  LOP3.LUT R0, R0, 0x1f, RZ, 0xc0, !PT ;  /* 0x0000001f00007812 */ /* 0x002fc800078ec0ff */
[----:B------:R-:W-:-:S04]  /*25380*/  ISETP.NE.AND P0, PT, R0, 0x1f, PT ;  /* 0x0000001f0000780c */ /* 0x000fc80003f05270 */
[----:B------:R-:W-:-:S13]  /*25390*/  ISETP.GE.OR P1, PT, R0, UR4, !P0 ;  /* 0x0000000400007c0c */ /* 0x000fda000c726670 */
[----:B0-----:R-:W0:Y:S08]  /*253a0*/  @!P1 LDC.64 R2, c[0x0][0xc80] ;  /* 0x00032000ff029b82 */ /* 0x001e300000000a00 */
[----:B------:R-:W1:Y:S01]  /*253b0*/  @!P1 LDC.64 R4, c[0x0][0xc78] ;  /* 0x00031e00ff049b82 */ /* 0x000e620000000a00 */
[----:B0-----:R-:W-:-:S05]  /*253c0*/  @!P1 IMAD.WIDE.U32 R2, R0, 0x4, R2 ;  /* 0x0000000400029825 */ /* 0x001fca00078e0002 */
[----:B------:R1:W3:Y:S02]  /*253d0*/  @!P1 LDG.E R6, desc[UR54][R2.64] ;  /* 0x0000003602069981 */ /* 0x0002e4000c1e1900 */
[----:B-1----:R-:W-:-:S05]  /*253e0*/  @!P1 IMAD.WIDE.U32 R2, R0, 0x4, R4 ;  /* 0x0000000400029825 */ /* 0x002fca00078e0004 */
[----:B------:R-:W3:Y:S01]  /*253f0*/  @!P1 LDG.E R9, desc[UR54][R2.64] ;  /* 0x0000003602099981 */ /* 0x000ee2000c1e1900 */
[C---:B------:R-:W-:Y:S01]  /*25400*/  ISETP.NE.AND P1, PT, R0.reuse, RZ, PT ;  /* 0x000000ff0000720c */ /* 0x040fe20003f25270 */
[----:B------:R-:W-:Y:S01]  /*25410*/  UMOV UR4, URZ ;  /* 0x0000003f00047c82 */ /* 0x000fe20008000000 */
[C---:B------:R-:W-:Y:S02]  /*25420*/  ISETP.GE.U32.AND P2, PT, R0.reuse, 0x2, PT ;  /* 0x000000020000780c */ /* 0x040fe40003f46070 */
[C---:B------:R-:W-:Y:S02]  /*25430*/  ISETP.GE.U32.AND P3, PT, R0.reuse, 0x4, PT ;  /* 0x000000040000780c */ /* 0x040fe40003f66070 */
[C---:B------:R-:W-:Y:S02]  /*25440*/  ISETP.GE.U32.AND P4, PT, R0.reuse, 0x8, PT ;  /* 0x000000080000780c */ /* 0x040fe40003f86070 */
[----:B------:R-:W-:Y:S01]  /*25450*/  ISETP.GE.U32.AND P5, PT, R0, 0x10, PT ;  /* 0x000000100000780c */ /* 0x000fe20003fa6070 */
[----:B---3--:R-:W-:-:S05]  /*25460*/  IMAD R4, R6, R9, RZ ;  /* 0x0000000906047224 */ /* 0x008fca00078e02ff */
        /* <DEDUP_REMOVED lines=15> */
[----:B------:R-:W0:Y:S02]  /*25560*/  SHFL.IDX PT, R4, R2, 0x1f, 0x1f ;  /* 0x03e01f0002047f89 */ /* 0x000e2400000e0000 */
[----:B0-----:R-:W-:-:S05]  /*25570*/  IMAD R7, R4, UR5, RZ ;  /* 0x0000000504077c24 */ /* 0x001fca000f8e02ff */
[----:B--2---:R-:W-:Y:S02]  /*25580*/  ISETP.GT.AND P6, PT, R7, UR6, PT ;  /* 0x0000000607007c0c */ /* 0x004fe4000bfc4270 */
[----:B------:R-:W-:-:S11]  /*25590*/  MOV R4, R7 ;  /* 0x0000000700047202 */ /* 0x000fd60000000f00 */
[----:B------:R-:W-:Y:S05]  /*255a0*/  @P6 BRA `(.L_x_535) ;  /* 0x0000000000a46947 */ /* 0x000fea0003800000 */
[----:B------:R-:W-:Y:S01]  /*255b0*/  IMAD.MOV.U32 R7, RZ, RZ, R4 ;  /* 0x000000ffff077224 */ /* 0x000fe200078e0004 */
[----:B------:R-:W-:Y:S01]  /*255c0*/  UMOV UR4, URZ ;  /* 0x0000003f00047c82 */ /* 0x000fe20008000000 */
[----:B------:R-:W-:-:S05]  /*255d0*/  ULDC UR5, c[0x0][0xc38] ;  /* 0x00030e0000057ab9 */ /* 0x000fca0000000800 */
.L_x_537:
[----:B------:R-:W0:Y:S01]  /*255e0*/  LDC R2, c[0x0][0xc3c] ;  /* 0x00030f00ff027b82 */ /* 0x000e220000000800 */
[----:B------:R-:W-:Y:S01]  /*255f0*/  ULDC UR7, c[0x0][0xc3c] ;  /* 0x00030f0000077ab9 */ /* 0x000fe20000000800 */
[----:B------:R-:W-:Y:S01]  /*25600*/  UIADD3 UR4, UR4, 0x1f, URZ ;  /* 0x0000001f04047890 */ /* 0x000fe2000fffe03f */
[----:B------:R-:W-:-:S05]  /*25610*/  IMAD.U32 R3, RZ, RZ, UR7 ;  /* 0x00000007ff037e24 */ /* 0x000fca000f8e00ff */
[----:B------:R1:W-:Y:S01]  /*25620*/  STL [R1+0xc], R3 ;  /* 0x00000c0301007387 */ /* 0x0003e20000100800 */
[----:B0-----:R-:W-:-:S13]  /*25630*/  ISETP.LE.AND P6, PT, R2, UR4, PT ;  /* 0x0000000402007c0c */ /* 0x001fda000bfc3270 */
[----:B-1----:R-:W-:Y:S05]  /*25640*/  @P6 BRA `(.L_x_536) ;  /* 0x0000000400a46947 */ /* 0x002fea0003800000 */
[----:B------:R-:W-:Y:S02]  /*25650*/  VIADD R9, R0, UR4 ;  /* 0x0000000400097c36 */ /* 0x000fe40008000000 */
[----:B------:R-:W-:-:S03]  /*25660*/  IMAD.MOV.U32 R6, RZ, RZ, RZ ;  /* 0x000000ffff067224 */ /* 0x000fc600078e00ff */
[----:B------:R-:W-:-:S13]  /*25670*/  ISETP.GE.OR P6, PT, R9, R2, !P0 ;  /* 0x000000020900720c */ /* 0x000fda00047c6670 */
        /* <DEDUP_REMOVED lines=15> */
[----:B0-----:R-:W-:-:S04]  /*25770*/  SEL R8, R8, RZ, P3 ;  /* 0x000000ff08087207 */ /* 0x001fc80001800000 */
[----:B------:R-:W-:-:S05]  /*25780*/  IADD3 R8, R5, R8, RZ ;  /* 0x0000000805087210 */ /* 0x000fca0007ffe0ff */
[----:B------:R-:W0:Y:S02]  /*25790*/  SHFL.UP PT, R2, R8, 0x8, RZ ;  /* 0x0500000008027989 */ /* 0x000e2400000e00ff */
[----:B0-----:R-:W-:-:S05]  /*257a0*/  SEL R3, R2, RZ, P4 ;  /* 0x000000ff02037207 */ /* 0x001fca0002000000 */
[----:B------:R-:W-:-:S05]  /*257b0*/  IMAD.IADD R3, R8, 0x1, R3 ;  /* 0x0000000108037824 */ /* 0x000fca00078e0203 */
[----:B------:R-:W0:Y:S02]  /*257c0*/  SHFL.UP PT, R2, R3, 0x10, RZ ;  /* 0x0600000003027989 */ /* 0x000e2400000e00ff */
[----:B0-----:R-:W-:-:S05]  /*257d0*/  SEL R2, R2, RZ, P5 ;  /* 0x000000ff02027207 */ /* 0x001fca0002800000 */
[----:B------:R-:W-:-:S05]  /*257e0*/  IMAD.IADD R2, R3, 0x1, R2 ;  /* 0x0000000103027824 */ /* 0x000fca00078e0202 */
[----:B------:R-:W0:Y:S02]  /*257f0*/  SHFL.IDX PT, R4, R2, 0x1f, 0x1f ;  /* 0x03e01f0002047f89 */ /* 0x000e2400000e0000 */
[----:B0-----:R-:W-:-:S04]  /*25800*/  IMAD R4, R4, UR5, RZ ;  /* 0x0000000504047c24 */ /* 0x001fc8000f8e02ff */
[----:B------:R-:W-:-:S05]  /*25810*/  IMAD.IADD R7, R4, 0x1, R7 ;  /* 0x0000000104077824 */ /* 0x000fca00078e0207 */
[----:B------:R-:W-:-:S13]  /*25820*/  ISETP.GT.AND P6, PT, R7, UR6, PT ;  /* 0x0000000607007c0c */ /* 0x000fda000bfc4270 */
[----:B------:R-:W-:Y:S05]  /*25830*/  @!P6 BRA `(.L_x_537) ;  /* 0xfffffffc0068e947 */ /* 0x000fea000383ffff */
.L_x_535:
[----:B------:R-:W-:-:S04]  /*25840*/  IMAD.IADD R11, R7, 0x1, -R4 ;  /* 0x00000001070b7824 */ /* 0x000fc800078e0a04 */
[----:B------:R-:W-:-:S05]  /*25850*/  IMAD R3, R2, UR5, R11 ;  /* 0x0000000502037c24 */ /* 0x000fca000f8e020b */
[----:B------:R-:W-:-:S13]  /*25860*/  ISETP.GT.AND P0, PT, R3, UR6, PT ;  /* 0x0000000603007c0c */ /* 0x000fda000bf04270 */
[----:B------:R-:W-:-:S04]  /*25870*/  VOTE.ANY R10, PT, !P0 ;  /* 0x00000000000a7806 */ /* 0x000fc800040e0100 */
[----:B------:R0:W1:Y:S01]  /*25880*/  POPC R5, R10 ;  /* 0x0000000a00057309 */ /* 0x0000620000000000 */
[----:B------:R-:W-:Y:S01]  /*25890*/  ISETP.NE.AND P0, PT, R10, RZ, PT ;  /* 0x000000ff0a00720c */ /* 0x000fe20003f05270 */
[----:B0-----:R-:W-:Y:S01]  /*258a0*/  IMAD.MOV.U32 R10, RZ, RZ, RZ ;  /* 0x000000ffff0a7224 */ /* 0x001fe200078e00ff */
[----:B-1----:R-:W0:Y:S04]  /*258b0*/  SHFL.IDX PT, R6, R6, R5, 0x1f ;  /* 0x00001f0506067589 */ /* 0x002e2800000e0000 */
[----:B------:R-:W1:Y:S01]  /*258c0*/  SHFL.IDX PT, R8, R9, R5, 0x1f ;  /* 0x00001f0509087589 */ /* 0x000e6200000e0000 */
[----:B0-----:R-:W-:-:S04]  /*258d0*/  IABS R4, R6 ;  /* 0x0000000600047213 */ /* 0x001fc80000000000 */
[----:B------:R-:W0:Y:S01]  /*258e0*/  I2F.RP R13, R4 ;  /* 0x00000004000d7306 */ /* 0x000e220000209400 */
[----:B-1----:R-:W-:-:S07]  /*258f0*/  IABS R7, R8 ;  /* 0x0000000800077213 */ /* 0x002fce0000000000 */
[----:B------:R-:W-:Y:S08]  /*25900*/  I2F.RP R12, R7 ;  /* 0x00000007000c7306 */ /* 0x000ff00000209400 */
[----:B0-----:R-:W0:Y:S02]  /*25910*/  MUFU.RCP R13, R13 ;  /* 0x0000000d000d7308 */ /* 0x001e240000001000 */
[----:B0-----:R-:W-:-:S06]  /*25920*/  VIADD R3, R13, 0xffffffe ;  /* 0x0ffffffe0d037836 */ /* 0x001fcc0000000000 */
[----:B------:R-:W0:Y:S02]  /*25930*/  F2I.FTZ.U32.TRUNC.NTZ R3, R3 ;  /* 0x0000000300037305 */ /* 0x000e24000021f000 */
[----:B0-----:R-:W-:Y:S01]  /*25940*/  IMAD.MOV R15, RZ, RZ, -R3 ;  /* 0x000000ffff0f7224 */ /* 0x001fe200078e0a03 */
[----:B------:R-:W-:Y:S06]  /*25950*/  @!P0 BRA `(.L_x_538) ;  /* 0x0000000000088947 */ /* 0x000fec0003800000 */
[----:B------:R-:W-:-:S05]  /*25960*/  IADD3 R9, R5, -0x1, RZ ;  /* 0xffffffff05097810 */ /* 0x000fca0007ffe0ff */
[----:B------:R0:W1:Y:S02]  /*25970*/  SHFL.IDX PT, R10, R2, R9, 0x1f ;  /* 0x00001f09020a7589 */ /* 0x00006400000e0000 */
.L_x_538:
[----:B-1----:R-:W-:Y:S01]  /*25980*/  IMAD R10, R10, UR5, R11 ;  /* 0x000000050a0a7c24 */ /* 0x002fe2000f8e020b */
[----:B------:R-:W1:Y:S01]  /*25990*/  MUFU.RCP R12, R12 ;  /* 0x0000000c000c7308 */ /* 0x000e620000001000 */
[----:B0-----:R-:W-:Y:S02]  /*259a0*/  IMAD R9, R15, R4, RZ ;  /* 0x000000040f097224 */ /* 0x001fe400078e02ff */
[----:B------:R-:W-:Y:S01]  /*259b0*/  IMAD.MOV.U32 R2, RZ, RZ, RZ ;  /* 0x000000ffff027224 */ /* 0x000fe200078e00ff */
[----:B------:R0:W-:Y:S03]  /*259c0*/  STL [R1], R10 ;  /* 0x0000000a01007387 */ /* 0x0001e60000100800 */
[----:B------:R-:W-:Y:S01]  /*259d0*/  IMAD.HI.U32 R2, R3, R9, R2 ;  /* 0x0000000903027227 */ /* 0x000fe200078e0002 */
[----:B------:R-:W-:Y:S02]  /*259e0*/  IADD3 R9, -R10, UR6, RZ ;  /* 0x000000060a097c10 */ /* 0x000fe4000fffe1ff */
[----:B------:R-:W-:-:S02]  /*259f0*/  IABS R3, R6 ;  /* 0x0000000600037213 */ /* 0x000fc40000000000 */
[----:B------:R-:W-:-:S03]  /*25a00*/  IABS R11, R9 ;  /* 0x00000009000b7213 */ /* 0x000fc60000000000 */
[----:B------:R-:W-:Y:S02]  /*25a10*/  IMAD.MOV R3, RZ, RZ, -R3 ;  /* 0x000000ffff037224 */ /* 0x000fe400078e0a03 */
[----:B0-----:R-:W-:-:S04]  /*25a20*/  IMAD.HI.U32 R10, R2, R11, RZ ;  /* 0x0000000b020a7227 */ /* 0x001fc800078e00ff */
[----:B------:R-:W-:Y:S02]  /*25a30*/  IMAD R11, R10, R3, R11 ;  /* 0x000000030a0b7224 */ /* 0x000fe400078e020b */
[----:B-1----:R-:W-:-:S03]  /*25a40*/  VIADD R3, R12, 0xffffffe ;  /* 0x0ffffffe0c037836 */ /* 0x002fc60000000000 */
[----:B------:R-:W-:-:S03]  /*25a50*/  ISETP.GT.U32.AND P1, PT, R4, R11, PT ;  /* 0x0000000b0400720c */ /* 0x000fc60003f24070 */
[----:B------:R-:W0:Y:S10]  /*25a60*/  F2I.FTZ.U32.TRUNC.NTZ R3, R3 ;  /* 0x0000000300037305 */ /* 0x000e34000021f000 */
[----:B------:R-:W-:-:S02]  /*25a70*/  @!P1 IMAD.IADD R11, R11, 0x1, -R4 ;  /* 0x000000010b0b9824 */ /* 0x000fc400078e0a04 */
[----:B------:R-:W-:Y:S01]  /*25a80*/  @!P1 VIADD R10, R10, 0x1 ;  /* 0x000000010a0a9836 */ /* 0x000fe20000000000 */
[----:B------:R-:W-:Y:S01]  /*25a90*/  ISETP.NE.AND P1, PT, R6, RZ, PT ;  /* 0x000000ff0600720c */ /* 0x000fe20003f25270 */
[----:B0-----:R-:W-:Y:S01]  /*25aa0*/  IMAD.MOV R2, RZ, RZ, -R3 ;  /* 0x000000ffff027224 */ /* 0x001fe200078e0a03 */
[----:B------:R-:W-:-:S03]  /*25ab0*/  ISETP.GE.U32.AND P0, PT, R11, R4, PT ;  /* 0x000000040b00720c */ /* 0x000fc60003f06070 */
[----:B------:R-:W-:Y:S02]  /*25ac0*/  IMAD R11, R2, R7, RZ ;  /* 0x00000007020b7224 */ /* 0x000fe400078e02ff */
[----:B------:R-:W-:-:S04]  /*25ad0*/  IMAD.MOV.U32 R2, RZ, RZ, RZ ;  /* 0x000000ffff027224 */ /* 0x000fc800078e00ff */
[----:B------:R-:W-:Y:S01]  /*25ae0*/  IMAD.HI.U32 R4, R3, R11, R2 ;  /* 0x0000000b03047227 */ /* 0x000fe200078e0002 */
[----:B------:R-:W-:-:S03]  /*25af0*/  LOP3.LUT R2, R9, R6, RZ, 0x3c, !PT ;  /* 0x0000000609027212 */ /* 0x000fc600078e3cff */
[----:B------:R-:W-:Y:S02]  /*25b00*/  @P0 IADD3 R10, R10, 0x1, RZ ;  /* 0x000000010a0a0810 */ /* 0x000fe40007ffe0ff */
        /* <DEDUP_REMOVED lines=8> */
[----:B------:R-:W-:-:S05]  /*25b90*/  IMAD R2, R4, R2, R3 ;  /* 0x0000000204027224 */ /* 0x000fca00078e0203 */
[----:B------:R-:W-:-:S13]  /*25ba0*/  ISETP.GT.U32.AND P1, PT, R7, R2, PT ;  /* 0x000000020700720c */ /* 0x000fda0003f24070 */
[----:B------:R-:W-:Y:S02]  /*25bb0*/  @!P1 IMAD.IADD R2, R2, 0x1, -R7 ;  /* 0x0000000102029824 */ /* 0x000fe400078e0a07 */
[----:B------:R-:W-:Y:S01]  /*25bc0*/  @!P1 VIADD R4, R4, 0x1 ;  /* 0x0000000104049836 */ /* 0x000fe20000000000 */
[----:B------:R-:W-:Y:S02]  /*25bd0*/  ISETP.NE.AND P1, PT, R8, RZ, PT ;  /* 0x000000ff0800720c */ /* 0x000fe40003f25270 */
[----:B------:R-:W-:Y:S02]  /*25be0*/  ISETP.GE.U32.AND P0, PT, R2, R7, PT ;  /* 0x000000070200720c */ /* 0x000fe40003f06070 */
[----:B------:R-:W-:-:S04]  /*25bf0*/  LOP3.LUT R2, R10, R8, RZ, 0x3c, !PT ;  /* 0x000000080a027212 */ /* 0x000fc800078e3cff */
[----:B------:R-:W-:Y:S01]  /*25c00*/  ISETP.GE.AND P2, PT, R2, RZ, PT ;  /* 0x000000ff0200720c */ /* 0x000fe20003f46270 */
[----:B------:R-:W-:-:S06]  /*25c10*/  VIADD R2, R5, UR4 ;  /* 0x0000000405027c36 */ /* 0x000fcc0008000000 */
[----:B------:R-:W-:-:S06]  /*25c20*/  @P0 VIADD R4, R4, 0x1 ;  /* 0x0000000104040836 */ /* 0x000fcc0000000000 */
[----:B------:R-:W-:Y:S01]  /*25c30*/  @!P2 IMAD.MOV R4, RZ, RZ, -R4 ;  /* 0x000000ffff04a224 */ /* 0x000fe200078e0a04 */
[----:B------:R-:W-:-:S05]  /*25c40*/  @!P1 LOP3.LUT R4, RZ, R8, RZ, 0x33, !PT ;  /* 0x00000008ff049212 */ /* 0x000fca00078e33ff */
[----:B------:R-:W-:-:S04]  /*25c50*/  IMAD.MOV R3, RZ, RZ, -R4 ;  /* 0x000000ffff037224 */ /* 0x000fc800078e0a04 */
[C---:B------:R-:W-:Y:S01]  /*25c60*/  IMAD R10, R8.reuse, R3, R10 ;  /* 0x00000003080a7224 */ /* 0x040fe200078e020a */
[----:B------:R-:W-:Y:S01]  /*25c70*/  LEA R3, R8, R4, 0x18 ;  /* 0x0000000408037211 */ /* 0x000fe200078ec0ff */
[----:B------:R-:W-:-:S04]  /*25c80*/  IMAD.IADD R4, R9, 0x1, -R6 ;  /* 0x0000000109047824 */ /* 0x000fc800078e0a06 */
[----:B------:R-:W-:Y:S01]  /*25c90*/  IMAD R3, R10, 0x10000, R3 ;  /* 0x000100000a037824 */ /* 0x000fe200078e0203 */
[----:B------:R1:W-:Y:S04]  /*25ca0*/  STL [R1+0x4], R4 ;  /* 0x0000040401007387 */ /* 0x0003e80000100800 */
[----:B------:R1:W-:Y:S04]  /*25cb0*/  STL [R1+0xc], R2 ;  /* 0x00000c0201007387 */ /* 0x0003e80000100800 */
[----:B------:R1:W-:Y:S01]  /*25cc0*/  STL [R1+0x8], R3 ;  /* 0x0000080301007387 */ /* 0x0003e20000100800 */
[----:B------:R-:W-:Y:S05]  /*25cd0*/  BRA `(.L_x_539) ;  /* 0x0000000000107947 */ /* 0x000fea0003800000 */
.L_x_536:
[----:B------:R-:W-:Y:S01]  /*25ce0*/  IMAD.U32 R2, RZ, RZ, UR6 ;  /* 0x00000006ff027e24 */ /* 0x000fe2000f8e00ff */
[----:B------:R0:W-:Y:S04]  /*25cf0*/  STL [R1+0x4], RZ ;  /* 0x000004ff01007387 */ /* 0x0001e80000100800 */
[----:B------:R0:W-:Y:S04]  /*25d00*/  STL [R1+0x8], RZ ;  /* 0x000008ff01007387 */ /* 0x0001e80000100800 */
[----:B------:R0:W-:Y:S02]  /*25d10*/  STL [R1], R2 ;  /* 0x0000000201007387 */ /* 0x0001e40000100800 */
.L_x_539:
[----:B-1----:R-:W2:Y:S04]  /*25d20*/  LDL R4, [R1] ;  /* 0x0000000001047983 */ /* 0x002ea80000100800 */
[----:B------:R-:W2:Y:S04]  /*25d30*/  LDL R5, [R1+0x4] ;  /* 0x0000040001057983 */ /* 0x000ea80000100800 */
[----:B------:R-:W2:Y:S04]  /*25d40*/  LDL R6, [R1+0x8] ;  /* 0x0000080001067983 */ /* 0x000ea80000100800 */
[----:B------:R-:W2:Y:S01]  /*25d50*/  LDL R7, [R1+0xc] ;  /* 0x00000c0001077983 */ /* 0x000ea20000100800 */
[----:B------:R-:W-:-:S13]  /*25d60*/  ISETP.NE.AND P0, PT, R0, RZ, PT ;  /* 0x000000ff0000720c */ /* 0x000fda0003f05270 */
[----:B------:R-:W1:Y:S01]  /*25d70*/  @!P0 S2R R3, SR_CgaCtaId ;  /* 0x0000000000038919 */ /* 0x000e620000008800 */
[----:B------:R-:W-:-:S04]  /*25d80*/  @!P0 MOV R0, 0x400 ;  /* 0x0000040000008802 */ /* 0x000fc80000000f00 */
[----:B-1----:R-:W-:-:S05]  /*25d90*/  @!P0 LEA R0, R3, R0, 0x18 ;  /* 0x0000000003008211 */ /* 0x002fca00078ec0ff */
[----:B--2---:R1:W-:Y:S01]  /*25da0*/  @!P0 STS.128 [R0+0x334d0], R4 ;  /* 0x0334d00400008388 */ /* 0x0043e20000000c00 */
[----:B------:R-:W-:Y:S06]  /*25db0*/  BAR.ARV 0x5, 0x180 ;  /* 0x0146000000007b1d */ /* 0x000fec0000002000 */
.L_x_534:
[----:B-1----:R-:W3:Y:S01]  /*25dc0*/  LDL R0, [R1+0xc] ;  /* 0x00000c0001007983 */ /* 0x002ee20000100800 */
[----:B------:R-:W-:Y:S01]  /*25dd0*/  ULDC UR4, c[0x0][0xc3c] ;  /* 0x00030f0000047ab9 */ /* 0x000fe20000000800 */
[----:B------:R-:W-:Y:S01]  /*25de0*/  IMAD.MOV.U32 R19, RZ, RZ, RZ ;  /* 0x000000ffff137224 */ /* 0x000fe200078e00ff */
[----:B---3--:R-:W-:Y:S01]  /*25df0*/  ISETP.GE.AND P0, PT, R0, UR4, PT ;  /* 0x0000000400007c0c */ /* 0x008fe2000bf06270 */
[----:B------:R-:W-:-:S05]  /*25e00*/  IMAD.MOV.U32 R0, RZ, RZ, 0x1 ;  /* 0x00000001ff007424 */ /* 0x000fca00078e00ff */
[----:B------:R1:W-:Y:S04]  /*25e10*/  STL [R1+0x18], R0 ;  /* 0x0000180001007387 */ /* 0x0003e80000100800 */
[----:B------:R1:W-:Y:S03]  /*25e20*/  STL [R1+0x5c], RZ ;  /* 0x00005cff01007387 */ /* 0x0003e60000100800 */
[----:B------:R-:W-:Y:S05]  /*25e30*/  @P0 BRA `(.L_x_540) ;  /* 0x00000068005c0947 */ /* 0x000fea0003800000 */
[----:B------:R-:W3:Y:S01]  /*25e40*/  S2R R9, SR_TID.X ;  /* 0x0000000000097919 */ /* 0x000ee20000002100 */
[----:B------:R-:W4:Y:S01]  /*25e50*/  S2UR UR5, SR_CgaCtaId ;  /* 0x00000000000579c3 */ /* 0x000f220000008800 */
[----:B------:R-:W-:Y:S01]  /*25e60*/  UMOV UR4, 0x400 ;  /* 0x0000040000047882 */ /* 0x000fe20000000000 */
[----:B------:R-:W-:Y:S01]  /*25e70*/  BSSY B7, `(.L_x_540) ;  /* 0x0000693000077945 */ /* 0x000fe20003800000 */
[----:B------:R-:W-:Y:S01]  /*25e80*/  IMAD.MOV.U32 R19, RZ, RZ, RZ ;  /* 0x000000ffff137224 */ /* 0x000fe200078e00ff */
[----:B------:R-:W-:Y:S01]  /*25e90*/  ULDC.64 UR40, c[0x0][0x198] ;  /* 0x0000660000287ab9 */ /* 0x000fe20000000a00 */
[----:B------:R-:W-:Y:S02]  /*25ea0*/  ULOP3.LUT UR37, UR36, 0x1, URZ, 0xfc, !UPT ;  /* 0x0000000124257892 */ /* 0x000fe4000f8efc3f */
[----:B------:R-:W-:Y:S01]  /*25eb0*/  ULOP3.LUT UR39, UR36, 0x2, URZ, 0xfc, !UPT ;  /* 0x0000000224277892 */ /* 0x000fe2000f8efc3f */
[----:B------:R-:W-:Y:S01]  /*25ec0*/  ULDC UR38, c[0x0][0xc] ;  /* 0x0000030000267ab9 */ /* 0x000fe20000000800 */
[----:B----4-:R-:W-:-:S06]  /*25ed0*/  ULEA UR4, UR5, UR4, 0x18 ;  /* 0x0000000405047291 */ /* 0x010fcc000f8ec03f */
[----:B------:R-:W-:Y:S01]  /*25ee0*/  IMAD.U32 R18, RZ, RZ, UR4 ;  /* 0x00000004ff127e24 */ /* 0x000fe2000f8e00ff */
[----:B---3--:R-:W-:Y:S01]  /*25ef0*/  SHF.R.U32.HI R3, RZ, 0x1, R9 ;  /* 0x00000001ff037819 */ /* 0x008fe20000011609 */
[C---:B--2---:R-:W-:Y:S01]  /*25f00*/  IMAD.SHL.U32 R4, R9.reuse, 0x40, RZ ;  /* 0x0000004009047824 */ /* 0x044fe200078e00ff */
[C---:B------:R-:W-:Y:S01]  /*25f10*/  LOP3.LUT R8, R9.reuse, 0x7f, RZ, 0xc0, !PT ;  /* 0x0000007f09087812 */ /* 0x040fe200078ec0ff */
[----:B------:R-:W-:-:S03]  /*25f20*/  IMAD.SHL.U32 R5, R9, 0x2, RZ ;  /* 0x0000000209057824 */ /* 0x000fc600078e00ff */
[----:B-1----:R-:W-:-:S04]  /*25f30*/  LOP3.LUT R0, R4, 0x180, RZ, 0xc0, !PT ;  /* 0x0000018004007812 */ /* 0x002fc800078ec0ff */
[----:B------:R-:W-:Y:S02]  /*25f40*/  LOP3.LUT R3, R0, 0x30, R3, 0xf8, !PT ;  /* 0x0000003000037812 */ /* 0x000fe400078ef803 */
[----:B------:R-:W-:-:S04]  /*25f50*/  SHF.L.U32 R0, R9, 0x4, RZ ;  /* 0x0000000409007819 */ /* 0x000fc800000006ff */
[----:B0-----:R-:W-:-:S04]  /*25f60*/  LOP3.LUT R2, R0, 0x1b0, RZ, 0xc0, !PT ;  /* 0x000001b000027812 */ /* 0x001fc800078ec0ff */
[----:B------:R-:W-:Y:S01]  /*25f70*/  LOP3.LUT R6, R2, 0x30, R5, 0x78, !PT ;  /* 0x0000003002067812 */ /* 0x000fe200078e7805 */
[----:B------:R-:W-:-:S05]  /*25f80*/  IMAD.SHL.U32 R2, R8, 0x10, RZ ;  /* 0x0000001008027824 */ /* 0x000fca00078e00ff */
[----:B------:R-:W-:Y:S01]  /*25f90*/  LOP3.LUT R7, R2, 0x600, RZ, 0xc0, !PT ;  /* 0x0000060002077812 */ /* 0x000fe200078ec0ff */
[----:B------:R-:W-:-:S05]  /*25fa0*/  IMAD.SHL.U32 R2, R9, 0x8, RZ ;  /* 0x0000000809027824 */ /* 0x000fca00078e00ff */
[----:B------:R-:W-:Y:S01]  /*25fb0*/  LOP3.LUT R5, R3, 0x30, R2, 0x78, !PT ;  /* 0x0000003003057812 */ /* 0x000fe200078e7802 */
[----:B------:R-:W-:Y:S01]  /*25fc0*/  IMAD.SHL.U32 R2, R9, 0x20, RZ ;  /* 0x0000002009027824 */ /* 0x000fe200078e00ff */
[----:B------:R-:W-:Y:S02]  /*25fd0*/  LOP3.LUT R3, R7, 0x40, R0, 0xf8, !PT ;  /* 0x0000004007037812 */ /* 0x000fe400078ef800 */
[----:B------:R-:W-:Y:S02]  /*25fe0*/  LOP3.LUT R5, R5, 0x640, R4, 0xf8, !PT ;  /* 0x0000064005057812 */ /* 0x000fe400078ef804 */
[----:B------:R-:W-:Y:S02]  /*25ff0*/  LOP3.LUT R3, R3, R6, RZ, 0xfc, !PT ;  /* 0x0000000603037212 */ /* 0x000fe400078efcff */
[----:B------:R-:W-:Y:S01]  /*26000*/  LOP3.LUT R6, R2, 0x80, RZ, 0xc0, !PT ;  /* 0x0000008002067812 */ /* 0x000fe200078ec0ff */
[----:B------:R-:W-:Y:S01]  /*26010*/  STL [R1+0x30], R5 ;  /* 0x0000300501007387 */ /* 0x000fe20000100800 */
[--C-:B------:R-:W-:Y:S01]  /*26020*/  LOP3.LUT R7, R7, 0x60, R2.reuse, 0xf8, !PT ;  /* 0x0000006007077812 */ /* 0x100fe200078ef802 */
[----:B------:R-:W-:Y:S01]  /*26030*/  IMAD.IADD R3, R18, 0x1, R3 ;  /* 0x0000000112037824 */ /* 0x000fe200078e0203 */
[----:B------:R-:W-:Y:S01]  /*26040*/  LOP3.LUT R6, R6, 0x10, R9, 0xf8, !PT ;  /* 0x0000001006067812 */ /* 0x000fe200078ef809 */
[----:B------:R-:W-:Y:S01]  /*26050*/  IMAD.SHL.U32 R9, R9, 0x4, RZ ;  /* 0x0000000409097824 */ /* 0x000fe200078e00ff */
[----:B------:R-:W-:-:S02]  /*26060*/  LOP3.LUT R7, R7, 0x100, R2, 0xf8, !PT ;  /* 0x0000010007077812 */ /* 0x000fc400078ef802 */
[----:B------:R-:W-:Y:S02]  /*26070*/  LOP3.LUT R0, R0, 0x30, RZ, 0xc0, !PT ;  /* 0x0000003000007812 */ /* 0x000fe400078ec0ff */
[----:B------:R-:W-:-:S04]  /*26080*/  LOP3.LUT R6, R6, 0x10, R9, 0x78, !PT ;  /* 0x0000001006067812 */ /* 0x000fc800078e7809 */
[----:B------:R-:W-:-:S05]  /*26090*/  LOP3.LUT R4, R7, R6, RZ, 0xfc, !PT ;  /* 0x0000000607047212 */ /* 0x000fca00078efcff */
[----:B------:R0:W-:Y:S04]  /*260a0*/  STL [R1+0x2c], R4 ;  /* 0x00002c0401007387 */ /* 0x0001e80000100800 */
[----:B------:R1:W-:Y:S04]  /*260b0*/  STL [R1+0x3c], R3 ;  /* 0x00003c0301007387 */ /* 0x0003e80000100800 */
[----:B------:R-:W-:Y:S01]  /*260c0*/  STL [R1+0x5c], RZ ;  /* 0x00005cff01007387 */ /* 0x000fe20000100800 */
[----:B0-----:R-:W-:-:S04]  /*260d0*/  SHF.R.U32.HI R4, RZ, 0x2, R8 ;  /* 0x00000002ff047819 */ /* 0x001fc80000011608 */
[----:B------:R-:W-:Y:S01]  /*260e0*/  LOP3.LUT R4, R4, 0x60, R2, 0xf8, !PT ;  /* 0x0000006004047812 */ /* 0x000fe200078ef802 */
[----:B-1----:R-:W-:Y:S01]  /*260f0*/  IMAD.MOV.U32 R3, RZ, RZ, 0x1 ;  /* 0x00000001ff037424 */ /* 0x002fe200078e00ff */
[----:B------:R-:W-:-:S05]  /*26100*/  MOV R2, 0x1 ;  /* 0x0000000100027802 */ /* 0x000fca0000000f00 */
[----:B------:R0:W-:Y:S04]  /*26110*/  STL [R1+0x1c], R2 ;  /* 0x00001c0201007387 */ /* 0x0001e80000100800 */
[----:B------:R1:W-:Y:S04]  /*26120*/  STL [R1+0x14], RZ ;  /* 0x000014ff01007387 */ /* 0x0003e80000100800 */
[----:B------:R1:W-:Y:S01]  /*26130*/  STL [R1+0x18], R3 ;  /* 0x0000180301007387 */ /* 0x0003e20000100800 */
[C---:B0-----:R-:W-:Y:S02]  /*26140*/  LOP3.LUT R2, R0.reuse, 0x40, RZ, 0xfc, !PT ;  /* 0x0000004000027812 */ /* 0x041fe400078efcff */
[----:B------:R-:W-:-:S07]  /*26150*/  LOP3.LUT R0, R0, 0x80, RZ, 0xfc, !PT ;  /* 0x0000008000007812 */ /* 0x000fce00078efcff */
.L_x_658:
[----:B------:R-:W2:Y:S01]  /*26160*/  LDL R0, [R1+0xc] ;  /* 0x00000c0001007983 */ /* 0x000ea20000100800 */
[----:B-1----:R-:W2:Y:S01]  /*26170*/  LDC.64 R2, c[0x0][0xc88] ;  /* 0x00032200ff027b82 */ /* 0x002ea20000000a00 */
[----:B------:R-:W-:Y:S05]  /*26180*/  YIELD ;  /* 0x0000000000007946 */ /* 0x000fea0003800000 */
[----:B------:R-:W-:Y:S01]  /*26190*/  ULDC.64 UR4, c[0x0][0xa28] ;  /* 0x00028a0000047ab9 */ /* 0x000fe20000000a00 */
[----:B------:R-:W-:Y:S02]  /*261a0*/  CS2R R8, SRZ ;  /* 0x0000000000087805 */ /* 0x000fe4000001ff00 */
[----:B------:R-:W-:Y:S01]  /*261b0*/  ISETP.NE.U32.AND P0, PT, RZ, UR4, PT ;  /* 0x00000004ff007c0c */ /* 0x000fe2000bf05070 */
[----:B------:R-:W-:Y:S01]  /*261c0*/  ULDC.64 UR10, c[0x0][0xa18] ;  /* 0x00028600000a7ab9 */ /* 0x000fe20000000a00 */
[----:B------:R-:W-:Y:S01]  /*261d0*/  ULDC.64 UR8, c[0x0][0xa10] ;  /* 0x0002840000087ab9 */ /* 0x000fe20000000a00 */
[----:B------:R-:W-:Y:S01]  /*261e0*/  ULDC.64 UR6, c[0x0][0xa08] ;  /* 0x0002820000067ab9 */ /* 0x000fe20000000a00 */
[----:B--2---:R-:W-:-:S05]  /*261f0*/  IMAD.WIDE R2, R0, 0x4, R2 ;  /* 0x0000000400027825 */ /* 0x004fca00078e0202 */
[----:B------:R-:W2:Y:S01]  /*26200*/  LDG.E R15, desc[UR54][R2.64] ;  /* 0x00000036020f7981 */ /* 0x000ea2000c1e1900 */
[----:B------:R-:W-:Y:S02]  /*26210*/  ISETP.NE.AND.EX P0, PT, RZ, UR5, PT, P0 ;  /* 0x00000005ff007c0c */ /* 0x000fe4000bf05300 */
[----:B--2---:R-:W-:Y:S01]  /*26220*/  SHF.R.S32.HI R0, RZ, 0x1f, R15 ;  /* 0x0000001fff007819 */ /* 0x004fe2000001140f */
[----:B------:R-:W-:-:S10]  /*26230*/  IMAD.SHL.U32 R14, R15, 0x4, RZ ;  /* 0x000000040f0e7824 */ /* 0x000fd400078e00ff */
[C---:B------:R-:W-:Y:S01]  /*26240*/  @P0 LEA R2, P1, R15.reuse, UR4, 0x2 ;  /* 0x000000040f020c11 */ /* 0x040fe2000f8210ff */
[----:B------:R-:W-:Y:S03]  /*26250*/  STL [R1+0x34], R15 ;  /* 0x0000340f01007387 */ /* 0x000fe60000100800 */
[C-C-:B------:R-:W-:Y:S01]  /*26260*/  @P0 LEA.HI.X R3, R15.reuse, UR5, R0.reuse, 0x2, P1 ;  /* 0x000000050f030c11 */ /* 0x140fe200088f1400 */
[----:B------:R-:W-:Y:S01]  /*26270*/  ULDC.64 UR4, c[0x0][0xa00] ;  /* 0x0002800000047ab9 */ /* 0x000fe20000000a00 */
[----:B------:R-:W-:Y:S01]  /*26280*/  SHF.L.U64.HI R13, R15, 0x2, R0 ;  /* 0x000000020f0d7819 */ /* 0x000fe20000010200 */
[----:B0-----:R0:W-:Y:S01]  /*26290*/  STL [R1+0x50], R0 ;  /* 0x0000500001007387 */ /* 0x0011e20000100800 */
[----:B------:R-:W-:-:S03]  /*262a0*/  ISETP.NE.U32.AND P1, PT, RZ, UR4, PT ;  /* 0x00000004ff007c0c */ /* 0x000fc6000bf25070 */
[----:B------:R1:W5:Y:S01]  /*262b0*/  @P0 LDG.E R8, desc[UR54][R2.64] ;  /* 0x0000003602080981 */ /* 0x000362000c1e1900 */
[----:B------:R-:W-:Y:S01]  /*262c0*/  ISETP.NE.AND.EX P1, PT, RZ, UR5, PT, P1 ;  /* 0x00000005ff007c0c */ /* 0x000fe2000bf25310 */
[----:B------:R-:W-:Y:S01]  /*262d0*/  IMAD.MOV.U32 R12, RZ, RZ, RZ ;  /* 0x000000ffff0c7224 */ /* 0x000fe200078e00ff */
[----:B------:R-:W-:Y:S01]  /*262e0*/  ISETP.NE.U32.AND P3, PT, RZ, UR10, PT ;  /* 0x0000000aff007c0c */ /* 0x000fe2000bf65070 */
[----:B------:R-:W-:Y:S01]  /*262f0*/  STL [R1+0x24], R14 ;  /* 0x0000240e01007387 */ /* 0x000fe20000100800 */
[----:B------:R-:W-:Y:S01]  /*26300*/  ISETP.NE.U32.AND P0, PT, RZ, UR6, PT ;  /* 0x00000006ff007c0c */ /* 0x000fe2000bf05070 */
[----:B0-----:R-:W-:Y:S01]  /*26310*/  IMAD.MOV.U32 R0, RZ, RZ, RZ ;  /* 0x000000ffff007224 */ /* 0x001fe200078e00ff */
[----:B------:R-:W-:Y:S01]  /*26320*/  ISETP.NE.U32.AND P2, PT, RZ, UR8, PT ;  /* 0x00000008ff007c0c */ /* 0x000fe2000bf45070 */
[----:B------:R-:W-:Y:S01]  /*26330*/  STL [R1+0x38], R13 ;  /* 0x0000380d01007387 */ /* 0x000fe20000100800 */
[C---:B------:R-:W-:Y:S02]  /*26340*/  IADD3 R6, P5, R14.reuse, UR6, RZ ;  /* 0x000000060e067c10 */ /* 0x040fe4000ffbe0ff */
[----:B-1----:R-:W-:-:S02]  /*26350*/  IADD3 R2, P4, R14, UR4, RZ ;  /* 0x000000040e027c10 */ /* 0x002fc4000ff9e0ff */
[----:B------:R-:W-:Y:S02]  /*26360*/  ISETP.NE.AND.EX P3, PT, RZ, UR11, PT, P3 ;  /* 0x0000000bff007c0c */ /* 0x000fe4000bf65330 */
[C---:B------:R-:W-:Y:S02]  /*26370*/  IADD3.X R3, R13.reuse, UR5, RZ, P4, !PT ;  /* 0x000000050d037c10 */ /* 0x040fe4000a7fe4ff */
[----:B------:R-:W-:Y:S02]  /*26380*/  IADD3 R4, P4, R14, UR8, RZ ;  /* 0x000000080e047c10 */ /* 0x000fe4000ff9e0ff */
[----:B------:R-:W-:Y:S01]  /*26390*/  ISETP.NE.AND.EX P0, PT, RZ, UR7, PT, P0 ;  /* 0x00000007ff007c0c */ /* 0x000fe2000bf05300 */
[----:B------:R-:W2:Y:S01]  /*263a0*/  @P1 LDG.E R9, desc[UR54][R2.64] ;  /* 0x0000003602091981 */ /* 0x000ea2000c1e1900 */
[----:B------:R-:W-:Y:S01]  /*263b0*/  IADD3.X R5, R13, UR9, RZ, P4, !PT ;  /* 0x000000090d057c10 */ /* 0x000fe2000a7fe4ff */
[----:B------:R-:W-:Y:S01]  /*263c0*/  ULDC UR4, c[0x0][0x288] ;  /* 0x0000a20000047ab9 */ /* 0x000fe20000000800 */
[----:B------:R-:W-:-:S02]  /*263d0*/  ISETP.NE.AND.EX P2, PT, RZ, UR9, PT, P2 ;  /* 0x00000009ff007c0c */ /* 0x000fc4000bf45320 */
[----:B------:R-:W-:Y:S02]  /*263e0*/  IADD3.X R7, R13, UR7, RZ, P5, !PT ;  /* 0x000000070d077c10 */ /* 0x000fe4000affe4ff */
[----:B------:R-:W-:-:S04]  /*263f0*/  @P3 IADD3 R10, P4, R14, UR10, RZ ;  /* 0x0000000a0e0a3c10 */ /* 0x000fc8000ff9e0ff */
[----:B------:R-:W-:Y:S01]  /*26400*/  @P3 IADD3.X R11, R13, UR11, RZ, P4, !PT ;  /* 0x0000000b0d0b3c10 */ /* 0x000fe2000a7fe4ff */
[----:B------:R-:W5:Y:S04]  /*26410*/  @P0 LDG.E R12, desc[UR54][R6.64] ;  /* 0x00000036060c0981 */ /* 0x000f68000c1e1900 */
[----:B------:R-:W5:Y:S04]  /*26420*/  @P2 LDG.E R0, desc[UR54][R4.64] ;  /* 0x0000003604002981 */ /* 0x000f68000c1e1900 */
[----:B--2---:R0:W-:Y:S02]  /*26430*/  STL [R1+0x40], R9 ;  /* 0x0000400901007387 */ /* 0x0041e40000100800 */
[----:B0-----:R-:W-:Y:S01]  /*26440*/  IMAD.U32 R9, RZ, RZ, UR4 ;  /* 0x00000004ff097e24 */ /* 0x001fe2000f8e00ff */
[----:B------:R-:W-:-:S05]  /*26450*/  ULDC.64 UR4, c[0x0][0x418] ;  /* 0x0001060000047ab9 */ /* 0x000fca0000000a00 */
[----:B------:R0:W2:Y:S01]  /*26460*/  @P3 LDG.E R9, desc[UR54][R10.64] ;  /* 0x000000360a093981 */ /* 0x0000a2000c1e1900 */
[----:B------:R-:W-:-:S03]  /*26470*/  UISETP.NE.U32.AND UP0, UPT, UR4, URZ, UPT ;  /* 0x0000003f0400728c */ /* 0x000fc6000bf05070 */
[----:B------:R-:W-:Y:S01]  /*26480*/  ULDC UR4, c[0x0][0x424] ;  /* 0x0001090000047ab9 */ /* 0x000fe20000000800 */
[----:B------:R-:W-:-:S03]  /*26490*/  UISETP.NE.AND.EX UP0, UPT, UR5, URZ, UPT, UP0 ;  /* 0x0000003f0500728c */ /* 0x000fc6000bf05300 */
[----:B------:R-:W-:Y:S01]  /*264a0*/  ULDC UR5, c[0x0][0x2f0] ;  /* 0x0000bc0000057ab9 */ /* 0x000fe20000000800 */
[----:B------:R-:W-:-:S04]  /*264b0*/  USEL UR4, UR4, 0x1, UP0 ;  /* 0x0000000104047887 */ /* 0x000fc80008000000 */
[----:B------:R-:W-:-:S03]  /*264c0*/  UIMAD UR4, UR4, UR5, URZ ;  /* 0x00000005040472a4 */ /* 0x000fc6000f8e023f */
[----:B------:R-:W-:Y:S02]  /*264d0*/  ULDC UR5, c[0x0][0x348] ;  /* 0x0000d20000057ab9 */ /* 0x000fe40000000800 */
[----:B0-----:R-:W-:Y:S01]  /*264e0*/  IMAD.U32 R10, RZ, RZ, UR5 ;  /* 0x00000005ff0a7e24 */ /* 0x001fe2000f8e00ff */
[----:B--2---:R0:W-:Y:S02]  /*264f0*/  STL [R1+0x54], R9 ;  /* 0x0000540901007387 */ /* 0x0041e40000100800 */
[----:B0-----:R-:W-:Y:S01]  /*26500*/  MOV R9, UR4 ;  /* 0x0000000400097c02 */ /* 0x001fe20008000f00 */
[----:B------:R-:W-:Y:S06]  /*26510*/  @P3 BRA `(.L_x_541) ;  /* 0x0000000000143947 */ /* 0x000fec0003800000 */
[----:B------:R-:W-:Y:S05]  /*26520*/  @!P1 BRA `(.L_x_541) ;  /* 0x0000000000109947 */ /* 0x000fea0003800000 */
[----:B------:R-:W2:Y:S04]  /*26530*/  LDG.E R11, desc[UR54][R2.64] ;  /* 0x00000036020b7981 */ /* 0x000ea8000c1e1900 */
[----:B------:R-:W2:Y:S02]  /*26540*/  LDG.E R2, desc[UR54][R2.64+0x4] ;  /* 0x0000043602027981 */ /* 0x000ea4000c1e1900 */
[----:B--2---:R-:W-:-:S05]  /*26550*/  IMAD.IADD R2, R2, 0x1, -R11 ;  /* 0x0000000102027824 */ /* 0x004fca00078e0a0b */
[----:B------:R0:W-:Y:S02]  /*26560*/  STL [R1+0x54], R2 ;  /* 0x0000540201007387 */ /* 0x0001e40000100800 */
.L_x_541:
[----:B------:R-:W2:Y:S01]  /*26570*/  LDL.LU R3, [R1+0x8] ;  /* 0x0000080001037983 */ /* 0x000ea20000300800 */
[----:B------:R-:W-:Y:S01]  /*26580*/  IMAD.MOV.U32 R11, RZ, RZ, R15 ;  /* 0x000000ffff0b7224 */ /* 0x000fe200078e000f */
[----:B------:R-:W-:Y:S02]  /*26590*/  ULDC.64 UR4, c[0x0][0xa20] ;  /* 0x0002880000047ab9 */ /* 0x000fe40000000a00 */
[----:B------:R-:W-:Y:S02]  /*265a0*/  ISETP.NE.U32.AND P1, PT, RZ, UR4, PT ;  /* 0x00000004ff007c0c */ /* 0x000fe4000bf25070 */
[----:B------:R1:W-:Y:S02]  /*265b0*/  STL [R1+0x8], R11 ;  /* 0x0000080b01007387 */ /* 0x0003e40000100800 */
[----:B------:R-:W-:Y:S02]  /*265c0*/  ISETP.NE.AND.EX P1, PT, RZ, UR5, PT, P1 ;  /* 0x00000005ff007c0c */ /* 0x000fe4000bf25310 */
[----:B--2---:R-:W-:-:S02]  /*265d0*/  LOP3.LUT R17, R3, 0xff000000, RZ, 0xc0, !PT ;  /* 0xff00000003117812 */ /* 0x004fc400078ec0ff */
[C---:B0-----:R-:W-:Y:S02]  /*265e0*/  LOP3.LUT R2, R3.reuse, 0xff0000, RZ, 0xc0, !PT ;  /* 0x00ff000003027812 */ /* 0x041fe400078ec0ff */
[----:B------:R-:W-:Y:S02]  /*265f0*/  SHF.R.U32.HI R17, RZ, 0x8, R17 ;  /* 0x00000008ff117819 */ /* 0x000fe40000011611 */
[----:B------:R-:W-:Y:S02]  /*26600*/  LOP3.LUT R16, R3, 0xffff, RZ, 0xc0, !PT ;  /* 0x0000ffff03107812 */ /* 0x000fe400078ec0ff */
[----:B------:R-:W-:Y:S01]  /*26610*/  LEA.HI R17, R2, R17, RZ, 0x10 ;  /* 0x0000001102117211 */ /* 0x000fe200078f80ff */
[----:B-----5:R-:W-:-:S05]  /*26620*/  IMAD.IADD R2, R12, 0x1, R8 ;  /* 0x000000010c027824 */ /* 0x020fca00078e0208 */
[----:B------:R1:W-:Y:S01]  /*26630*/  STL [R1+0x28], R2 ;  /* 0x0000280201007387 */ /* 0x0003e20000100800 */
[----:B------:R-:W-:Y:S05]  /*26640*/  @!P1 BRA `(.L_x_542) ;  /* 0x0000000000109947 */ /* 0x000fea0003800000 */
[----:B-1----:R-:W-:-:S04]  /*26650*/  IADD3 R2, P0, R14, UR4, RZ ;  /* 0x000000040e027c10 */ /* 0x002fc8000ff1e0ff */
[----:B------:R-:W-:-:S05]  /*26660*/  IADD3.X R3, R13, UR5, RZ, P0, !PT ;  /* 0x000000050d037c10 */ /* 0x000fca00087fe4ff */
[----:B------:R0:W5:Y:S01]  /*26670*/  LDG.E R9, desc[UR54][R2.64] ;  /* 0x0000003602097981 */ /* 0x000162000c1e1900 */
[----:B------:R-:W-:Y:S05]  /*26680*/  BRA `(.L_x_543) ;  /* 0x0000000000107947 */ /* 0x000fea0003800000 */
.L_x_542:
[----:B------:R-:W-:Y:S05]  /*26690*/  @!P0 BRA `(.L_x_543) ;  /* 0x00000000000c8947 */ /* 0x000fea0003800000 */
[----:B------:R-:W2:Y:S04]  /*266a0*/  LDG.E R9, desc[UR54][R6.64] ;  /* 0x0000003606097981 */ /* 0x000ea8000c1e1900 */
[----:B------:R-:W2:Y:S02]  /*266b0*/  LDG.E R6, desc[UR54][R6.64+0x4] ;  /* 0x0000043606067981 */ /* 0x000ea4000c1e1900 */
[----:B--2---:R-:W-:-:S07]  /*266c0*/  IMAD.IADD R9, R6, 0x1, -R9 ;  /* 0x0000000106097824 */ /* 0x004fce00078e0a09 */
.L_x_543:
[----:B01----:R-:W2:Y:S01]  /*266d0*/  @P2 LDG.E R2, desc[UR54][R4.64] ;  /* 0x0000003604022981 */ /* 0x003ea2000c1e1900 */
[----:B-----5:R-:W-:-:S03]  /*266e0*/  IMAD.IADD R8, R9, 0x1, -R8 ;  /* 0x0000000109087824 */ /* 0x020fc600078e0a08 */
[----:B------:R-:W2:Y:S01]  /*266f0*/  @P2 LDG.E R4, desc[UR54][R4.64+0x4] ;  /* 0x0000043604042981 */ /* 0x000ea2000c1e1900 */
[----:B------:R-:W-:Y:S01]  /*26700*/  BSSY B0, `(.L_x_544) ;  /* 0x0000029000007945 */ /* 0x000fe20003800000 */
[----:B------:R-:W-:Y:S02]  /*26710*/  LOP3.LUT R21, R17, 0xff, RZ, 0xc0, !PT ;  /* 0x000000ff11157812 */ /* 0x000fe400078ec0ff */
[----:B------:R-:W-:Y:S01]  /*26720*/  SHF.R.U32.HI R17, RZ, 0x10, R17 ;  /* 0x00000010ff117819 */ /* 0x000fe20000011611 */
[----:B--2---:R-:W-:-:S04]  /*26730*/  @P2 IMAD.IADD R10, R4, 0x1, -R2 ;  /* 0x00000001040a2824 */ /* 0x004fc800078e0a02 */
[----:B------:R-:W-:-:S05]  /*26740*/  IMAD.IADD R2, R8, 0x1, R10 ;  /* 0x0000000108027824 */ /* 0x000fca00078e020a */
[C---:B------:R-:W-:Y:S02]  /*26750*/  IADD3 R20, R2.reuse, 0x9f, RZ ;  /* 0x0000009f02147810 */ /* 0x040fe40007ffe0ff */
[----:B------:R-:W-:-:S03]  /*26760*/  ISETP.GE.AND P1, PT, R2, 0x1, PT ;  /* 0x000000010200780c */ /* 0x000fc60003f26270 */
[----:B------:R-:W-:-:S05]  /*26770*/  IMAD.HI R20, R20, 0x66666667, RZ ;  /* 0x6666666714147827 */ /* 0x000fca00078e02ff */
[----:B------:R-:W-:-:S04]  /*26780*/  SHF.R.U32.HI R2, RZ, 0x1f, R20 ;  /* 0x0000001fff027819 */ /* 0x000fc80000011614 */
[----:B------:R-:W-:Y:S01]  /*26790*/  LEA.HI.SX32 R20, R20, R2, 0x1a ;  /* 0x0000000214147211 */ /* 0x000fe200078fd2ff */
[----:B------:R-:W-:Y:S01]  /*267a0*/  IMAD.MOV.U32 R2, RZ, RZ, RZ ;  /* 0x000000ffff027224 */ /* 0x000fe200078e00ff */
[----:B------:R-:W-:Y:S06]  /*267b0*/  @!P1 BRA `(.L_x_545) ;  /* 0x0000000000749947 */ /* 0x000fec0003800000 */
[----:B------:R-:W-:Y:S01]  /*267c0*/  ISETP.NE.AND P0, PT, R17, RZ, PT ;  /* 0x000000ff1100720c */ /* 0x000fe20003f05270 */
[----:B------:R-:W-:-:S03]  /*267d0*/  ULDC UR4, c[0x0][0x9f0] ;  /* 0x00027c0000047ab9 */ /* 0x000fc60000000800 */
[----:B------:R-:W-:-:S04]  /*267e0*/  SEL R3, R17, UR4, P0 ;  /* 0x0000000411037c07 */ /* 0x000fc80008000000 */
[-C--:B------:R-:W-:Y:S02]  /*267f0*/  IABS R4, R3.reuse ;  /* 0x0000000300047213 */ /* 0x080fe40000000000 */
[----:B------:R-:W-:Y:S02]  /*26800*/  IADD3 R2, R3, -0x1, R20 ;  /* 0xffffffff03027810 */ /* 0x000fe40007ffe014 */
[----:B------:R-:W0:Y:S02]  /*26810*/  I2F.RP R6, R4 ;  /* 0x0000000400067306 */ /* 0x000e240000209400 */
[----:B------:R-:W-:-:S04]  /*26820*/  LOP3.LUT R5, R2, R3, RZ, 0x3c, !PT ;  /* 0x0000000302057212 */ /* 0x000fc800078e3cff */
[----:B------:R-:W-:Y:S02]  /*26830*/  ISETP.GE.AND P4, PT, R5, RZ, PT ;  /* 0x000000ff0500720c */ /* 0x000fe40003f86270 */
[----:B0-----:R-:W0:Y:S02]  /*26840*/  MUFU.RCP R6, R6 ;  /* 0x0000000600067308 */ /* 0x001e240000001000 */
[----:B0-----:R-:W-:-:S06]  /*26850*/  VIADD R6, R6, 0xffffffe ;  /* 0x0ffffffe06067836 */ /* 0x001fcc0000000000 */
[----:B------:R0:W1:Y:S02]  /*26860*/  F2I.FTZ.U32.TRUNC.NTZ R7, R6 ;  /* 0x0000000600077305 */ /* 0x000064000021f000 */
[----:B0-----:R-:W-:Y:S02]  /*26870*/  IMAD.MOV.U32 R6, RZ, RZ, RZ ;  /* 0x000000ffff067224 */ /* 0x001fe400078e00ff */
[----:B-1----:R-:W-:-:S04]  /*26880*/  IMAD.MOV R5, RZ, RZ, -R7 ;  /* 0x000000ffff057224 */ /* 0x002fc800078e0a07 */
[----:B------:R-:W-:-:S04]  /*26890*/  IMAD R5, R5, R4, RZ ;  /* 0x0000000405057224 */ /* 0x000fc800078e02ff */
[----:B------:R-:W-:Y:S01]  /*268a0*/  IMAD.HI.U32 R7, R7, R5, R6 ;  /* 0x0000000507077227 */ /* 0x000fe200078e0006 */
[----:B------:R-:W-:Y:S02]  /*268b0*/  IABS R5, R2 ;  /* 0x0000000200057213 */ /* 0x000fe40000000000 */
[----:B------:R-:W-:-:S05]  /*268c0*/  IABS R2, R3 ;  /* 0x0000000300027213 */ /* 0x000fca0000000000 */
[----:B------:R-:W-:-:S04]  /*268d0*/  IMAD.MOV R2, RZ, RZ, -R2 ;  /* 0x000000ffff027224 */ /* 0x000fc800078e0a02 */
[----:B------:R-:W-:Y:S02]  /*268e0*/  IMAD.MOV.U32 R6, RZ, RZ, R2 ;  /* 0x000000ffff067224 */ /* 0x000fe400078e0002 */
[----:B------:R-:W-:-:S04]  /*268f0*/  IMAD.HI.U32 R2, R7, R5, RZ ;  /* 0x0000000507027227 */ /* 0x000fc800078e00ff */
[----:B------:R-:W-:-:S05]  /*26900*/  IMAD R5, R2, R6, R5 ;  /* 0x0000000602057224 */ /* 0x000fca00078e0205 */
[----:B------:R-:W-:-:S13]  /*26910*/  ISETP.GT.U32.AND P3, PT, R4, R5, PT ;  /* 0x000000050400720c */ /* 0x000fda0003f64070 */
[----:B------:R-:W-:Y:S01]  /*26920*/  @!P3 IMAD.IADD R5, R5, 0x1, -R4 ;  /* 0x000000010505b824 */ /* 0x000fe200078e0a04 */
[----:B------:R-:W-:Y:S02]  /*26930*/  @!P3 IADD3 R2, R2, 0x1, RZ ;  /* 0x000000010202b810 */ /* 0x000fe40007ffe0ff */
[----:B------:R-:W-:Y:S02]  /*26940*/  ISETP.NE.AND P3, PT, R3, RZ, PT ;  /* 0x000000ff0300720c */ /* 0x000fe40003f65270 */
[----:B------:R-:W-:-:S13]  /*26950*/  ISETP.GE.U32.AND P0, PT, R5, R4, PT ;  /* 0x000000040500720c */ /* 0x000fda0003f06070 */
[----:B------:R-:W-:-:S04]  /*26960*/  @P0 VIADD R2, R2, 0x1 ;  /* 0x0000000102020836 */ /* 0x000fc80000000000 */
[----:B------:R-:W-:Y:S01]  /*26970*/  @!P4 IMAD.MOV R2, RZ, RZ, -R2 ;  /* 0x000000ffff02c224 */ /* 0x000fe200078e0a02 */
[----:B------:R-:W-:-:S07]  /*26980*/  @!P3 LOP3.LUT R2, RZ, R3, RZ, 0x33, !PT ;  /* 0x00000003ff02b212 */ /* 0x000fce00078e33ff */
.L_x_545:
[----:B------:R-:W-:Y:S05]  /*26990*/  BSYNC B0 ;  /* 0x0000000000007941 */ /* 0x000fea0003800000 */
.L_x_544:
[-C--:B------:R-:W-:Y:S01]  /*269a0*/  IMAD R3, R21, R2.reuse, RZ ;  /* 0x0000000215037224 */ /* 0x080fe200078e02ff */
[----:B------:R-:W-:Y:S04]  /*269b0*/  BSSY B0, `(.L_x_546) ;  /* 0x000015f000007945 */ /* 0x000fe80003800000 */
[C---:B------:R-:W-:Y:S01]  /*269c0*/  VIADDMNMX R2, R3.reuse, R2, R20, PT ;  /* 0x0000000203027246 */ /* 0x040fe20003800114 */
[----:B------:R-:W-:-:S04]  /*269d0*/  IMAD R3, R3, 0xa0, -R8 ;  /* 0x000000a003037824 */ /* 0x000fc800078e0a08 */
[----:B------:R-:W-:Y:S01]  /*269e0*/  IMAD R8, R2, 0xa0, -R8 ;  /* 0x000000a002087824 */ /* 0x000fe200078e0a08 */
[----:B------:R-:W-:-:S04]  /*269f0*/  VIMNMX R2, RZ, R3, !PT ;  /* 0x00000003ff027248 */ /* 0x000fc80007fe0100 */
[----:B------:R-:W-:-:S04]  /*26a00*/  VIMNMX R10, R8, R10, PT ;  /* 0x0000000a080a7248 */ /* 0x000fc80003fe0100 */
[----:B------:R-:W-:Y:S01]  /*26a10*/  ISETP.GT.AND P0, PT, R10, R2, PT ;  /* 0x000000020a00720c */ /* 0x000fe20003f04270 */
[----:B------:R-:W-:-:S05]  /*26a20*/  IMAD.WIDE.U32 R2, R2, -0x33333333, RZ ;  /* 0xcccccccd02027825 */ /* 0x000fca00078e00ff */
[----:B------:R-:W-:-:S05]  /*26a30*/  SHF.R.U32.HI R3, RZ, 0x7, R3 ;  /* 0x00000007ff037819 */ /* 0x000fca0000011603 */
[----:B------:R-:W-:Y:S02]  /*26a40*/  IMAD.MOV.U32 R9, RZ, RZ, R3 ;  /* 0x000000ffff097224 */ /* 0x000fe400078e0003 */
[----:B------:R-:W-:-:S04]  /*26a50*/  @P0 VIADD R10, R10, 0x9f ;  /* 0x0000009f0a0a0836 */ /* 0x000fc80000000000 */
[----:B------:R-:W-:-:S05]  /*26a60*/  @P0 IMAD.HI R2, R10, 0x66666667, RZ ;  /* 0x666666670a020827 */ /* 0x000fca00078e02ff */
[----:B------:R-:W-:-:S04]  /*26a70*/  @P0 SHF.R.U32.HI R4, RZ, 0x1f, R2 ;  /* 0x0000001fff040819 */ /* 0x000fc80000011602 */
[----:B------:R-:W-:Y:S02]  /*26a80*/  @P0 LEA.HI.SX32 R9, R2, R4, 0x1a ;  /* 0x0000000402090211 */ /* 0x000fe400078fd2ff */
[----:B------:R-:W-:Y:S02]  /*26a90*/  PLOP3.LUT P0, PT, PT, PT, PT, 0x80, 0x0 ;  /* 0x000000000000781c */ /* 0x000fe40003f0f070 */
[----:B------:R-:W-:-:S13]  /*26aa0*/  ISETP.GT.AND P3, PT, R9, R3, PT ;  /* 0x000000030900720c */ /* 0x000fda0003f64270 */
[----:B------:R-:W-:Y:S05]  /*26ab0*/  @!P3 BRA `(.L_x_547) ;  /* 0x000000140038b947 */ /* 0x000fea0003800000 */
[----:B------:R-:W-:Y:S01]  /*26ac0*/  UMOV UR4, 0xffffffff ;  /* 0xffffffff00047882 */ /* 0x000fe20000000000 */
[----:B------:R-:W-:Y:S02]  /*26ad0*/  SEL R2, R11, RZ, !P2 ;  /* 0x000000ff0b027207 */ /* 0x000fe40005000000 */
[----:B------:R-:W-:Y:S05]  /*26ae0*/  BRA.DIV UR4, `(.L_x_548) ;  /* 0x0000009e04d07947 */ /* 0x000fea000b800000 */
[----:B------:R-:W0:Y:S02]  /*26af0*/  S2R R4, SR_TID.X ;  /* 0x0000000000047919 */ /* 0x000e240000002100 */
[----:B0-----:R-:W-:-:S04]  /*26b00*/  SHF.R.U32.HI R4, RZ, 0x5, R4 ;  /* 0x00000005ff047819 */ /* 0x001fc80000011604 */
[----:B------:R-:W-:-:S05]  /*26b10*/  LOP3.LUT R4, R4, 0x3, RZ, 0xc0, !PT ;  /* 0x0000000304047812 */ /* 0x000fca00078ec0ff */
[----:B------:R0:W1:Y:S02]  /*26b20*/  SHFL.IDX PT, R14, R4, RZ, 0x1f ;  /* 0x00001fff040e7589 */ /* 0x00006400000e0000 */
.L_x_830:
[----:B-1----:R-:W-:Y:S02]  /*26b30*/  ISETP.NE.AND P0, PT, R14, RZ, PT ;  /* 0x000000ff0e00720c */ /* 0x002fe40003f05270 */
[----:B------:R-:W-:-:S11]  /*26b40*/  PLOP3.LUT P6, PT, PT, PT, PT, 0x8, 0x0 ;  /* 0x000000000000781c */ /* 0x000fd60003fce170 */
[----:B------:R-:W-:Y:S05]  /*26b50*/  @P0 BRA `(.L_x_549) ;  /* 0x00000000000c0947 */ /* 0x000fea0003800000 */
[----:B------:R-:W-:-:S03]  /*26b60*/  UMOV UR4, 0xffffffff ;  /* 0xffffffff00047882 */ /* 0x000fc60000000000 */
[----:B------:R-:W-:Y:S05]  /*26b70*/  BRA.DIV UR4, `(.L_x_550) ;  /* 0x0000009e04e07947 */ /* 0x000fea000b800000 */
[----:B------:R-:W-:-:S13]  /*26b80*/  ELECT P6, URZ, PT ;  /* 0x00000000003f782f */ /* 0x000fda00038c0000 */
.L_x_549:
[----:B0-----:R-:W2:Y:S01]  /*26b90*/  LDL R4, [R1+0x5c] ;  /* 0x00005c0001047983 */ /* 0x001ea20000100800 */
[----:B------:R-:W-:Y:S01]  /*26ba0*/  BSSY B1, `(.L_x_551) ;  /* 0x0000008000017945 */ /* 0x000fe20003800000 */
[----:B--2---:R-:W-:-:S05]  /*26bb0*/  VIADD R4, R4, 0x1 ;  /* 0x0000000104047836 */ /* 0x004fca0000000000 */
[----:B------:R-:W-:-:S04]  /*26bc0*/  LEA.HI R5, R4, R4, RZ, 0x1 ;  /* 0x0000000404057211 */ /* 0x000fc800078f08ff */
[----:B------:R-:W-:-:S05]  /*26bd0*/  LOP3.LUT R5, R5, 0xfffffffe, RZ, 0xc0, !PT ;  /* 0xfffffffe05057812 */ /* 0x000fca00078ec0ff */
[----:B------:R-:W-:-:S05]  /*26be0*/  IMAD.IADD R4, R4, 0x1, -R5 ;  /* 0x0000000104047824 */ /* 0x000fca00078e0a05 */
[----:B------:R-:W-:-:S04]  /*26bf0*/  SHF.L.U32 R4, R4, 0x1f, RZ ;  /* 0x0000001f04047819 */ /* 0x000fc800000006ff */
[----:B------:R-:W0:Y:S02]  /*26c00*/  SYNCS.PHASECHK.TRANS64.TRYWAIT P0, [R18+URZ+0x33420], R4 ;  /* 0x03342004120075a7 */ /* 0x000e24000800017f */
[----:B0-----:R-:W-:Y:S05]  /*26c10*/  @!P0 BRA `(.L_x_552) ;  /* 0x0000009c00d88947 */ /* 0x001fea0003800000 */
.L_x_833:
[----:B------:R-:W-:Y:S05]  /*26c20*/  BSYNC B1 ;  /* 0x0000000000017941 */ /* 0x000fea0003800000 */
.L_x_551:
[----:B------:R-:W-:Y:S04]  /*26c30*/  BSSY B1, `(.L_x_553) ;  /* 0x000008e000017945 */ /* 0x000fe80003800000 */
[----:B------:R-:W-:Y:S05]  /*26c40*/  @!P6 BRA `(.L_x_554) ;  /* 0x000000080030e947 */ /* 0x000fea0003800000 */
[----:B------:R-:W2:Y:S04]  /*26c50*/  LDL R7, [R1+0x14] ;  /* 0x0000140001077983 */ /* 0x000ea80000100800 */
[----:B------:R-:W3:Y:S01]  /*26c60*/  LDL R6, [R1+0x1c] ;  /* 0x00001c0001067983 */ /* 0x000ee20000100800 */
[----:B------:R-:W1:Y:S01]  /*26c70*/  S2R R5, SR_TID.X ;  /* 0x0000000000057919 */ /* 0x000e620000002100 */
[----:B------:R-:W-:Y:S01]  /*26c80*/  BSSY B2, `(.L_x_555) ;  /* 0x0000007000027945 */ /* 0x000fe20003800000 */
[----:B-1----:R-:W-:-:S04]  /*26c90*/  LOP3.LUT R5, R5, 0x7f, RZ, 0xc0, !PT ;  /* 0x0000007f05057812 */ /* 0x002fc800078ec0ff */
[----:B------:R-:W-:Y:S01]  /*26ca0*/  ISETP.NE.AND P2, PT, R5, RZ, PT ;  /* 0x000000ff0500720c */ /* 0x000fe20003f45270 */
[----:B--2---:R-:W-:Y:S01]  /*26cb0*/  IMAD R7, R7, 0x8, R18 ;  /* 0x0000000807077824 */ /* 0x004fe200078e0212 */
[----:B---3--:R-:W-:-:S04]  /*26cc0*/  SHF.L.U32 R10, R6, 0x1f, RZ ;  /* 0x0000001f060a7819 */ /* 0x008fc800000006ff */
[----:B------:R-:W1:Y:S02]  /*26cd0*/  SYNCS.PHASECHK.TRANS64.TRYWAIT P0, [R7+URZ+0x334a0], R10 ;  /* 0x0334a00a070075a7 */ /* 0x000e64000800017f */
[----:B-1----:R-:W-:Y:S05]  /*26ce0*/  @!P0 BRA `(.L_x_556) ;  /* 0x0000009c00b88947 */ /* 0x002fea0003800000 */
.L_x_834:
[----:B------:R-:W-:Y:S05]  /*26cf0*/  BSYNC B2 ;  /* 0x0000000000027941 */ /* 0x000fea0003800000 */
.L_x_555:
[----:B------:R-:W-:Y:S04]  /*26d00*/  BSSY B2, `(.L_x_557) ;  /* 0x0000009000027945 */ /* 0x000fe80003800000 */
[----:B------:R-:W-:Y:S05]  /*26d10*/  @P2 BRA `(.L_x_558) ;  /* 0x00000000001c2947 */ /* 0x000fea0003800000 */
[----:B0-----:R-:W0:Y:S02]  /*26d20*/  S2R R4, SR_TID.X ;  /* 0x0000000000047919 */ /* 0x001e240000002100 */
[----:B0-----:R-:W-:Y:S02]  /*26d30*/  LOP3.LUT R5, R4, 0x1f, RZ, 0xc0, !PT ;  /* 0x0000001f04057812 */ /* 0x001fe400078ec0ff */
[----:B------:R-:W-:Y:S02]  /*26d40*/  MOV R4, 0x7800 ;  /* 0x0000780000047802 */ /* 0x000fe40000000f00 */
[----:B------:R-:W-:Y:S02]  /*26d50*/  ISETP.NE.AND P0, PT, R5, RZ, PT ;  /* 0x000000ff0500720c */ /* 0x000fe40003f05270 */
[----:B------:R2:W-:Y:S11]  /*26d60*/  SYNCS.ARRIVE.TRANS64 RZ, [R7+URZ+0x33490], R4 ;  /* 0x0334900407ff79a7 */ /* 0x0005f6000800003f */
[----:B--2---:R-:W-:Y:S05]  /*26d70*/  @!P0 BRA `(.L_x_558) ;  /* 0x0000000000048947 */ /* 0x004fea0003800000 */
[----:B------:R-:W-:Y:S01]  /*26d80*/  BPT.TRAP 0x1 ;  /* 0x000000040000795c */ /* 0x000fe20000300000 */
.L_x_558:
[----:B------:R-:W-:Y:S05]  /*26d90*/  BSYNC B2 ;  /* 0x0000000000027941 */ /* 0x000fea0003800000 */
.L_x_557:
[----:B0-----:R-:W2:Y:S01]  /*26da0*/  LDL R4, [R1+0x14] ;  /* 0x0000140001047983 */ /* 0x001ea20000100800 */
[----:B------:R-:W-:Y:S01]  /*26db0*/  IMAD.MOV.U32 R14, RZ, RZ, RZ ;  /* 0x000000ffff0e7224 */ /* 0x000fe200078e00ff */
[----:B------:R-:W-:Y:S01]  /*26dc0*/  UIADD3 UR4, UP0, UR40, 0x570, URZ ;  /* 0x0000057028047890 */ /* 0x000fe2000ff1e03f */
[----:B------:R-:W-:Y:S01]  /*26dd0*/  IMAD R5, R9, 0xa0, R0 ;  /* 0x000000a009057824 */ /* 0x000fe200078e0200 */
[----:B------:R-:W-:Y:S01]  /*26de0*/  PLOP3.LUT P0, PT, PT, PT, PT, 0x80, 0x0 ;  /* 0x000000000000781c */ /* 0x000fe20003f0f070 */
[----:B------:R-:W-:Y:S01]  /*26df0*/  UMOV UR6, 0x0 ;  /* 0x0000000000067882 */ /* 0x000fe20000000000 */
[----:B------:R-:W-:Y:S01]  /*26e00*/  R2UR UR10, R14 ;  /* 0x000000000e0a72ca */ /* 0x000fe200000e0000 */
[----:B------:R-:W-:Y:S01]  /*26e10*/  VIADD R5, R5, 0xffffff60 ;  /* 0xffffff6005057836 */ /* 0x000fe20000000000 */
[----:B------:R-:W-:Y:S01]  /*26e20*/  UIADD3.X UR5, URZ, UR41, URZ, UP0, !UPT ;  /* 0x000000293f057290 */ /* 0x000fe200087fe43f */
[----:B------:R-:W-:Y:S01]  /*26e30*/  UMOV UR7, 0x12f00000 ;  /* 0x12f0000000077882 */ /* 0x000fe20000000000 */
[----:B--2---:R-:W-:-:S02]  /*26e40*/  IMAD R8, R4, 0x7800, R18 ;  /* 0x0000780004087824 */ /* 0x004fc400078e0212 */
[----:B------:R-:W-:Y:S02]  /*26e50*/  VIADD R4, R7, 0x33490 ;  /* 0x0003349007047836 */ /* 0x000fe40000000000 */
[----:B------:R-:W-:-:S07]  /*26e60*/  VIADD R6, R8, 0x24200 ;  /* 0x0002420008067836 */ /* 0x000fce0000000000 */
.L_x_559:
[----:B------:R-:W-:-:S13]  /*26e70*/  @P0 ELECT P3, URZ, PT ;  /* 0x00000000003f082f */ /* 0x000fda0003860000 */
[----:B------:R-:W-:Y:S02]  /*26e80*/  @P3 R2UR UR13, R2 ;  /* 0x00000000020d32ca */ /* 0x000fe400000e0000 */
[----:B------:R-:W-:Y:S02]  /*26e90*/  @P3 R2UR UR12, R16 ;  /* 0x00000000100c32ca */ /* 0x000fe400000e0000 */
[----:B------:R-:W-:Y:S02]  /*26ea0*/  @P3 R2UR UR11, R5 ;  /* 0x00000000050b32ca */ /* 0x000fe400000e0000 */
[----:B------:R-:W-:Y:S02]  /*26eb0*/  @P3 R2UR UR9, R4 ;  /* 0x00000000040932ca */ /* 0x000fe400000e0000 */
[----:B------:R-:W-:Y:S02]  /*26ec0*/  @P3 R2UR UR8, R6 ;  /* 0x00000000060832ca */ /* 0x000fe400000e0000 */
[----:B------:R-:W-:-:S02]  /*26ed0*/  @P3 PLOP3.LUT P0, PT, P3, PT, PT, 0x8, 0x0 ;  /* 0x000000000000381c */ /* 0x000fc40001f0e170 */
[----:B------:R-:W-:-:S09]  /*26ee0*/  PLOP3.LUT P3, PT, PT, PT, PT, 0x8, 0x0 ;  /* 0x000000000000781c */ /* 0x000fd20003f6e170 */
[----:B------:R0:W-:Y:S02]  /*26ef0*/  UTMALDG.4D [UR8], [UR4], desc[UR6] ;  /* 0x00000608040075b4 */ /* 0x0001e40008019000 */
[----:B0-----:R-:W-:Y:S05]  /*26f00*/  @P0 BRA.U.ANY `(.L_x_559) ;  /* 0xfffffffd00d80947 */ /* 0x001fea000393ffff */
[----:B------:R-:W-:Y:S01]  /*26f10*/  IMAD.MOV.U32 R13, RZ, RZ, 0x40 ;  /* 0x00000040ff0d7424 */ /* 0x000fe200078e00ff */
[----:B------:R-:W-:Y:S01]  /*26f20*/  PLOP3.LUT P0, PT, PT, PT, PT, 0x80, 0x0 ;  /* 0x000000000000781c */ /* 0x000fe20003f0f070 */
[----:B------:R-:W-:Y:S01]  /*26f30*/  VIADD R6, R8, 0x26a00 ;  /* 0x00026a0008067836 */ /* 0x000fe20000000000 */
[----:B------:R-:W-:Y:S01]  /*26f40*/  UMOV UR6, 0x0 ;  /* 0x0000000000067882 */ /* 0x000fe20000000000 */
[----:B------:R-:W-:Y:S01]  /*26f50*/  UMOV UR7, 0x12f00000 ;  /* 0x12f0000000077882 */ /* 0x000fe20000000000 */
[----:B------:R-:W-:-:S15]  /*26f60*/  R2UR UR10, R13 ;  /* 0x000000000d0a72ca */ /* 0x000fde00000e0000 */
.L_x_560:
        /* <DEDUP_REMOVED lines=12> */
[----:B------:R-:W-:Y:S01]  /*27030*/  UMOV UR6, 0x0 ;  /* 0x0000000000067882 */ /* 0x000fe20000000000 */
[----:B------:R-:W-:Y:S01]  /*27040*/  IADD3 R6, R8, 0x29200, RZ ;  /* 0x0002920008067810 */ /* 0x000fe20007ffe0ff */
[----:B------:R-:W-:Y:S01]  /*27050*/  UMOV UR7, 0x12f00000 ;  /* 0x12f0000000077882 */ /* 0x000fe20000000000 */
[----:B------:R-:W-:-:S15]  /*27060*/  R2UR UR10, R12 ;  /* 0x000000000c0a72ca */ /* 0x000fde00000e0000 */
.L_x_561:
        /* <DEDUP_REMOVED lines=10> */
[----:B------:R-:W0:Y:S01]  /*27110*/  SYNCS.PHASECHK.TRANS64.TRYWAIT P0, [R7+URZ+0x334c0], R10 ;  /* 0x0334c00a070075a7 */ /* 0x000e22000800017f */
[----:B------:R-:W-:Y:S04]  /*27120*/  BSSY B2, `(.L_x_562) ;  /* 0x0000002000027945 */ /* 0x000fe80003800000 */
[----:B0-----:R-:W-:Y:S05]  /*27130*/  @!P0 BRA `(.L_x_563) ;  /* 0x0000009800b88947 */ /* 0x001fea0003800000 */
.L_x_835:
[----:B------:R-:W-:Y:S05]  /*27140*/  BSYNC B2 ;  /* 0x0000000000027941 */ /* 0x000fea0003800000 */
.L_x_562:
[----:B------:R-:W-:Y:S01]  /*27150*/  BSSY B2, `(.L_x_564) ;  /* 0x000000b000027945 */ /* 0x000fe20003800000 */
[----:B01----:R-:W-:Y:S02]  /*27160*/  IMAD.MOV.U32 R10, RZ, RZ, 0x0 ;  /* 0x00000000ff0a7424 */ /* 0x003fe400078e00ff */
[----:B------:R-:W-:Y:S01]  /*27170*/  IMAD.MOV.U32 R11, RZ, RZ, 0x12f00000 ;  /* 0x12f00000ff0b7424 */ /* 0x000fe200078e00ff */
[----:B------:R-:W-:Y:S06]  /*27180*/  @P2 BRA `(.L_x_565) ;  /* 0x00000000001c2947 */ /* 0x000fec0003800000 */
[----:B------:R-:W0:Y:S02]  /*27190*/  S2R R4, SR_TID.X ;  /* 0x0000000000047919 */ /* 0x000e240000002100 */
[----:B0-----:R-:W-:Y:S01]  /*271a0*/  LOP3.LUT R6, R4, 0x1f, RZ, 0xc0, !PT ;  /* 0x0000001f04067812 */ /* 0x001fe200078ec0ff */
[----:B------:R-:W-:-:S03]  /*271b0*/  IMAD.MOV.U32 R4, RZ, RZ, 0x7800 ;  /* 0x00007800ff047424 */ /* 0x000fc600078e00ff */
[----:B------:R-:W-:Y:S01]  /*271c0*/  ISETP.NE.AND P0, PT, R6, RZ, PT ;  /* 0x000000ff0600720c */ /* 0x000fe20003f05270 */
[----:B------:R0:W-:-:S12]  /*271d0*/  SYNCS.ARRIVE.TRANS64 RZ, [R7+URZ+0x334b0], R4 ;  /* 0x0334b00407ff79a7 */ /* 0x0001d8000800003f */
[----:B0-----:R-:W-:Y:S05]  /*271e0*/  @!P0 BRA `(.L_x_565) ;  /* 0x0000000000048947 */ /* 0x001fea0003800000 */
[----:B------:R-:W-:Y:S01]  /*271f0*/  BPT.TRAP 0x1 ;  /* 0x000000040000795c */ /* 0x000fe20000300000 */
.L_x_565:
[----:B------:R-:W-:Y:S05]  /*27200*/  BSYNC B2 ;  /* 0x0000000000027941 */ /* 0x000fea0003800000 */
.L_x_564:
[----:B------:R-:W-:Y:S01]  /*27210*/  R2UR UR10, R14 ;  /* 0x000000000e0a72ca */ /* 0x000fe200000e0000 */
[----:B------:R-:W-:Y:S01]  /*27220*/  UIADD3 UR4, UP0, UR40, 0x670, URZ ;  /* 0x0000067028047890 */ /* 0x000fe2000ff1e03f */
[----:B------:R-:W-:Y:S01]  /*27230*/  R2UR UR6, R10 ;  /* 0x000000000a0672ca */ /* 0x000fe200000e0000 */
[----:B------:R-:W-:Y:S01]  /*27240*/  VIADD R7, R7, 0x334b0 ;  /* 0x000334b007077836 */ /* 0x000fe20000000000 */
[----:B------:R-:W-:Y:S01]  /*27250*/  R2UR UR7, R11 ;  /* 0x000000000b0772ca */ /* 0x000fe200000e0000 */
[----:B------:R-:W-:Y:S01]  /*27260*/  VIADD R4, R8, 0xf200 ;  /* 0x0000f20008047836 */ /* 0x000fe20000000000 */
[----:B------:R-:W-:Y:S01]  /*27270*/  PLOP3.LUT P0, PT, PT, PT, PT, 0x80, 0x0 ;  /* 0x000000000000781c */ /* 0x000fe20003f0f070 */
[----:B------:R-:W-:-:S12]  /*27280*/  UIADD3.X UR5, URZ, UR41, URZ, UP0, !UPT ;  /* 0x000000293f057290 */ /* 0x000fd800087fe43f */
.L_x_566:
        /* <DEDUP_REMOVED lines=15> */
.L_x_567:
        /* <DEDUP_REMOVED lines=15> */
.L_x_568:
        /* <DEDUP_REMOVED lines=9> */
[----:B-1----:R-:W-:Y:S05]  /*27500*/  @P0 BRA.U.ANY `(.L_x_568) ;  /* 0xfffffffd00d80947 */ /* 0x002fea000393ffff */
.L_x_554:
[----:B------:R-:W-:Y:S05]  /*27510*/  BSYNC B1 ;  /* 0x0000000000017941 */ /* 0x000fea0003800000 */
.L_x_553:
[----:B0-----:R-:W2:Y:S04]  /*27520*/  LDL.LU R4, [R1+0x14] ;  /* 0x0000140001047983 */ /* 0x001ea80000300800 */
[----:B------:R-:W3:Y:S01]  /*27530*/  LDL.LU R6, [R1+0x1c] ;  /* 0x00001c0001067983 */ /* 0x000ee20000300800 */
[----:B------:R-:W-:Y:S01]  /*27540*/  VIADD R9, R9, 0xfffffffe ;  /* 0xfffffffe09097836 */ /* 0x000fe20000000000 */
[----:B------:R-:W-:-:S04]  /*27550*/  PLOP3.LUT P0, PT, PT, PT, PT, 0x8, 0x0 ;  /* 0x000000000000781c */ /* 0x000fc80003f0e170 */
[----:B------:R-:W-:Y:S02]  /*27560*/  ISETP.GE.AND P3, PT, R9, R3, PT ;  /* 0x000000030900720c */ /* 0x000fe40003f66270 */
[----:B--2---:R-:W-:-:S04]  /*27570*/  IADD3 R4, R4, 0x1, RZ ;  /* 0x0000000104047810 */ /* 0x004fc80007ffe0ff */
[----:B------:R-:W-:-:S04]  /*27580*/  ISETP.NE.AND P2, PT, R4, 0x2, PT ;  /* 0x000000020400780c */ /* 0x000fc80003f45270 */
[----:B------:R-:W-:Y:S02]  /*27590*/  SEL R5, RZ, 0x1, P2 ;  /* 0x00000001ff057807 */ /* 0x000fe40001000000 */
[----:B------:R-:W-:Y:S02]  /*275a0*/  SEL R4, R4, RZ, P2 ;  /* 0x000000ff04047207 */ /* 0x000fe40001000000 */
[----:B---3--:R-:W-:-:S03]  /*275b0*/  LOP3.LUT R6, R6, R5, RZ, 0x3c, !PT ;  /* 0x0000000506067212 */ /* 0x008fc600078e3cff */
[----:B------:R0:W-:Y:S04]  /*275c0*/  STL [R1+0x14], R4 ;  /* 0x0000140401007387 */ /* 0x0001e80000100800 */
[----:B------:R0:W-:Y:S01]  /*275d0*/  STL [R1+0x1c], R6 ;  /* 0x00001c0601007387 */ /* 0x0001e20000100800 */
[----:B------:R-:W-:Y:S05]  /*275e0*/  @!P3 BRA `(.L_x_547) ;  /* 0x00000008006cb947 */ /* 0x000fea0003800000 */
.L_x_585:
[----:B------:R-:W-:Y:S05]  /*275f0*/  YIELD ;  /* 0x0000000000007946 */ /* 0x000fea0003800000 */
[----:B------:R-:W-:Y:S04]  /*27600*/  BSSY B1, `(.L_x_569) ;  /* 0x000008d000017945 */ /* 0x000fe80003800000 */
[----:B-1----:R-:W-:Y:S05]  /*27610*/  @!P6 BRA `(.L_x_570) ;  /* 0x00000008002ce947 */ /* 0x002fea0003800000 */
[----:B0-----:R-:W2:Y:S04]  /*27620*/  LDL R6, [R1+0x14] ;  /* 0x0000140001067983 */ /* 0x001ea80000100800 */
[----:B------:R-:W3:Y:S01]  /*27630*/  LDL R5, [R1+0x1c] ;  /* 0x00001c0001057983 */ /* 0x000ee20000100800 */
[----:B------:R-:W0:Y:S01]  /*27640*/  S2R R4, SR_TID.X ;  /* 0x0000000000047919 */ /* 0x000e220000002100 */
[----:B------:R-:W-:Y:S01]  /*27650*/  BSSY B2, `(.L_x_571) ;  /* 0x0000007000027945 */ /* 0x000fe20003800000 */
[----:B0-----:R-:W-:-:S04]  /*27660*/  LOP3.LUT R4, R4, 0x7f, RZ, 0xc0, !PT ;  /* 0x0000007f04047812 */ /* 0x001fc800078ec0ff */
[----:B------:R-:W-:Y:S01]  /*27670*/  ISETP.NE.AND P3, PT, R4, RZ, PT ;  /* 0x000000ff0400720c */ /* 0x000fe20003f65270 */
[----:B--2---:R-:W-:Y:S01]  /*27680*/  IMAD R8, R6, 0x8, R18 ;  /* 0x0000000806087824 */ /* 0x004fe200078e0212 */
[----:B---3--:R-:W-:-:S04]  /*27690*/  SHF.L.U32 R7, R5, 0x1f, RZ ;  /* 0x0000001f05077819 */ /* 0x008fc800000006ff */
[----:B------:R-:W0:Y:S02]  /*276a0*/  SYNCS.PHASECHK.TRANS64.TRYWAIT P2, [R8+URZ+0x334a0], R7 ;  /* 0x0334a007080075a7 */ /* 0x000e24000804017f */
[----:B0-----:R-:W-:Y:S05]  /*276b0*/  @!P2 BRA `(.L_x_572) ;  /* 0x00000094006ca947 */ /* 0x001fea0003800000 */
.L_x_836:
[----:B------:R-:W-:Y:S05]  /*276c0*/  BSYNC B2 ;  /* 0x0000000000027941 */ /* 0x000fea0003800000 */
.L_x_571:
        /* <DEDUP_REMOVED lines=9> */
.L_x_574:
[----:B------:R-:W-:Y:S05]  /*27760*/  BSYNC B2 ;  /* 0x0000000000027941 */ /* 0x000fea0003800000 */
.L_x_573:
[----:B------:R-:W2:Y:S01]  /*27770*/  LDL R4, [R1+0x14] ;  /* 0x0000140001047983 */ /* 0x000ea20000100800 */
[----:B------:R-:W-:Y:S01]  /*27780*/  IMAD.MOV.U32 R12, RZ, RZ, RZ ;  /* 0x000000ffff0c7224 */ /* 0x000fe200078e00ff */
[----:B------:R-:W-:Y:S01]  /*27790*/  UIADD3 UR4, UP0, UR40, 0x570, URZ ;  /* 0x0000057028047890 */ /* 0x000fe2000ff1e03f */
[----:B------:R-:W-:Y:S01]  /*277a0*/  PLOP3.LUT P2, PT, PT, PT, PT, 0x80, 0x0 ;  /* 0x000000000000781c */ /* 0x000fe20003f4f070 */
[----:B------:R-:W-:Y:S01]  /*277b0*/  IMAD R5, R9, 0xa0, R0 ;  /* 0x000000a009057824 */ /* 0x000fe200078e0200 */
[----:B------:R-:W-:Y:S01]  /*277c0*/  UMOV UR6, 0x0 ;  /* 0x0000000000067882 */ /* 0x000fe20000000000 */
[----:B------:R-:W-:Y:S01]  /*277d0*/  R2UR UR10, R12 ;  /* 0x000000000c0a72ca */ /* 0x000fe200000e0000 */
[----:B------:R-:W-:Y:S01]  /*277e0*/  UIADD3.X UR5, URZ, UR41, URZ, UP0, !UPT ;  /* 0x000000293f057290 */ /* 0x000fe200087fe43f */
[----:B------:R-:W-:Y:S01]  /*277f0*/  UMOV UR7, 0x12f00000 ;  /* 0x12f0000000077882 */ /* 0x000fe20000000000 */
[----:B--2---:R-:W-:Y:S02]  /*27800*/  IMAD R6, R4, 0x7800, R18 ;  /* 0x0000780004067824 */ /* 0x004fe400078e0212 */
[----:B------:R-:W-:-:S02]  /*27810*/  VIADD R4, R8, 0x33490 ;  /* 0x0003349008047836 */ /* 0x000fc40000000000 */
[----:B------:R-:W-:-:S08]  /*27820*/  VIADD R10, R6, 0x24200 ;  /* 0x00024200060a7836 */ /* 0x000fd00000000000 */
.L_x_575:
        /* <DEDUP_REMOVED lines=10> */
[----:B------:R-:W-:Y:S01]  /*278d0*/  IMAD.MOV.U32 R14, RZ, RZ, 0x40 ;  /* 0x00000040ff0e7424 */ /* 0x000fe200078e00ff */
[----:B------:R-:W-:Y:S01]  /*278e0*/  PLOP3.LUT P2, PT, PT, PT, PT, 0x80, 0x0 ;  /* 0x000000000000781c */ /* 0x000fe20003f4f070 */
[----:B------:R-:W-:Y:S01]  /*278f0*/  UMOV UR6, 0x0 ;  /* 0x0000000000067882 */ /* 0x000fe20000000000 */
[----:B------:R-:W-:Y:S01]  /*27900*/  IADD3 R10, R6, 0x26a00, RZ ;  /* 0x00026a00060a7810 */ /* 0x000fe20007ffe0ff */
[----:B------:R-:W-:Y:S01]  /*27910*/  UMOV UR7, 0x12f00000 ;  /* 0x12f0000000077882 */ /* 0x000fe20000000000 */
[----:B------:R-:W-:-:S15]  /*27920*/  R2UR UR10, R14 ;  /* 0x000000000e0a72ca */ /* 0x000fde00000e0000 */
.L_x_576:
        /* <DEDUP_REMOVED lines=16> */
.L_x_577:
        /* <DEDUP_REMOVED lines=10> */
[----:B------:R-:W1:Y:S01]  /*27ad0*/  SYNCS.PHASECHK.TRANS64.TRYWAIT P2, [R8+URZ+0x334c0], R7 ;  /* 0x0334c007080075a7 */ /* 0x000e62000804017f */
[----:B------:R-:W-:Y:S04]  /*27ae0*/  BSSY B2, `(.L_x_578) ;  /* 0x0000002000027945 */ /* 0x000fe80003800000 */
[----:B-1----:R-:W-:Y:S05]  /*27af0*/  @!P2 BRA `(.L_x_579) ;  /* 0x000000900070a947 */ /* 0x002fea0003800000 */
.L_x_837:
[----:B------:R-:W-:Y:S05]  /*27b00*/  BSYNC B2 ;  /* 0x0000000000027941 */ /* 0x000fea0003800000 */
.L_x_578:
        /* <DEDUP_REMOVED lines=11> */
.L_x_581:
[----:B------:R-:W-:Y:S05]  /*27bc0*/  BSYNC B2 ;  /* 0x0000000000027941 */ /* 0x000fea0003800000 */
.L_x_580:
        /* <DEDUP_REMOVED lines=8> */
.L_x_582:
        /* <DEDUP_REMOVED lines=10> */
[----:B------:R-:W-:Y:S02]  /*27cf0*/  R2UR UR10, R14 ;  /* 0x000000000e0a72ca */ /* 0x000fe400000e0000 */
[----:B------:R-:W-:Y:S02]  /*27d00*/  R2UR UR6, R10 ;  /* 0x000000000a0672ca */ /* 0x000fe400000e0000 */
[----:B------:R-:W-:Y:S02]  /*27d10*/  R2UR UR7, R11 ;  /* 0x000000000b0772ca */ /* 0x000fe400000e0000 */
[----:B------:R-:W-:Y:S02]  /*27d20*/  PLOP3.LUT P2, PT, PT, PT, PT, 0x80, 0x0 ;  /* 0x000000000000781c */ /* 0x000fe40003f4f070 */
[----:B------:R-:W-:-:S11]  /*27d30*/  IADD3 R4, R6, 0x11a00, RZ ;  /* 0x00011a0006047810 */ /* 0x000fd60007ffe0ff */
.L_x_583:
        /* <DEDUP_REMOVED lines=15> */
.L_x_584:
        /* <DEDUP_REMOVED lines=10> */
.L_x_570:
[----:B------:R-:W-:Y:S05]  /*27ed0*/  BSYNC B1 ;  /* 0x0000000000017941 */ /* 0x000fea0003800000 */
.L_x_569:
[----:B0-----:R-:W2:Y:S04]  /*27ee0*/  LDL.LU R4, [R1+0x14] ;  /* 0x0000140001047983 */ /* 0x001ea80000300800 */
[----:B------:R-:W3:Y:S01]  /*27ef0*/  LDL.LU R7, [R1+0x1c] ;  /* 0x00001c0001077983 */ /* 0x000ee20000300800 */
[C---:B------:R-:W-:Y:S01]  /*27f00*/  ISETP.GT.AND P3, PT, R9.reuse, R3, PT ;  /* 0x000000030900720c */ /* 0x040fe20003f64270 */
[----:B------:R-:W-:Y:S02]  /*27f10*/  VIADD R9, R9, 0xffffffff ;  /* 0xffffffff09097836 */ /* 0x000fe40000000000 */
[----:B--2---:R-:W-:-:S05]  /*27f20*/  VIADD R4, R4, 0x1 ;  /* 0x0000000104047836 */ /* 0x004fca0000000000 */
[----:B------:R-:W-:-:S04]  /*27f30*/  ISETP.NE.AND P2, PT, R4, 0x2, PT ;  /* 0x000000020400780c */ /* 0x000fc80003f45270 */
[----:B------:R-:W-:Y:S02]  /*27f40*/  SEL R5, RZ, 0x1, P2 ;  /* 0x00000001ff057807 */ /* 0x000fe40001000000 */
[----:B------:R-:W-:Y:S02]  /*27f50*/  SEL R4, R4, RZ, P2 ;  /* 0x000000ff04047207 */ /* 0x000fe40001000000 */
[----:B---3--:R-:W-:-:S05]  /*27f60*/  LOP3.LUT R7, R7, R5, RZ, 0x3c, !PT ;  /* 0x0000000507077212 */ /* 0x008fca00078e3cff */
[----:B------:R1:W-:Y:S04]  /*27f70*/  STL [R1+0x1c], R7 ;  /* 0x00001c0701007387 */ /* 0x0003e80000100800 */
[----:B------:R1:W-:Y:S01]  /*27f80*/  STL [R1+0x14], R4 ;  /* 0x0000140401007387 */ /* 0x0003e20000100800 */
[----:B------:R-:W-:Y:S05]  /*27f90*/  @P3 BRA `(.L_x_585) ;  /* 0xfffffff400943947 */ /* 0x000fea000383ffff */
.L_x_547:
[----:B------:R-:W-:Y:S05]  /*27fa0*/  BSYNC B0 ;  /* 0x0000000000007941 */ /* 0x000fea0003800000 */
.L_x_546:
[----:B------:R-:W-:Y:S05]  /*27fb0*/  @!P0 WARPSYNC.ALL ;  /* 0x0000000000008948 */ /* 0x000fea0003800000 */
[----:B------:R-:W-:Y:S01]  /*27fc0*/  @!P0 BAR.SYNC.DEFER_BLOCKING 0xc, 0x180 ;  /* 0x0306000000008b1d */ /* 0x000fe20000010000 */
[----:B------:R-:W-:-:S05]  /*27fd0*/  IMAD.MOV.U32 R0, RZ, RZ, RZ ;  /* 0x000000ffff007224 */ /* 0x000fca00078e00ff */
[----:B------:R-:W-:Y:S04]  /*27fe0*/  BSSY B0, `(.L_x_586) ;  /* 0x000001f000007945 */ /* 0x000fe80003800000 */
[----:B------:R-:W-:Y:S05]  /*27ff0*/  @!P1 BRA `(.L_x_587) ;  /* 0x0000000000749947 */ /* 0x000fea0003800000 */
[----:B------:R-:W-:-:S13]  /*28000*/  ISETP.NE.AND P0, PT, R17, RZ, PT ;  /* 0x000000ff1100720c */ /* 0x000fda0003f05270 */
[----:B------:R-:W2:Y:S02]  /*28010*/  @!P0 LDC R17, c[0x0][0x9f0] ;  /* 0x00027c00ff118b82 */ /* 0x000ea40000000800 */
[----:B--2---:R-:W-:-:S04]  /*28020*/  IABS R0, R17 ;  /* 0x0000001100007213 */ /* 0x004fc80000000000 */
[----:B------:R-:W2:Y:S08]  /*28030*/  I2F.RP R2, R0 ;  /* 0x0000000000027306 */ /* 0x000eb00000209400 */
[----:B--2---:R-:W2:Y:S02]  /*28040*/  MUFU.RCP R2, R2 ;  /* 0x0000000200027308 */ /* 0x004ea40000001000 */
[----:B--2---:R-:W-:-:S06]  /*28050*/  VIADD R2, R2, 0xffffffe ;  /* 0x0ffffffe02027836 */ /* 0x004fcc0000000000 */
[----:B------:R-:W2:Y:S02]  /*28060*/  F2I.FTZ.U32.TRUNC.NTZ R3, R2 ;  /* 0x0000000200037305 */ /* 0x000ea4000021f000 */
[----:B--2---:R-:W-:-:S04]  /*28070*/  IMAD.MOV R2, RZ, RZ, -R3 ;  /* 0x000000ffff027224 */ /* 0x004fc800078e0a03 */
[----:B01----:R-:W-:Y:S02]  /*28080*/  IMAD R4, R2, R0, RZ ;  /* 0x0000000002047224 */ /* 0x003fe400078e02ff */
[----:B------:R-:W-:-:S04]  /*28090*/  IMAD.MOV.U32 R2, RZ, RZ, RZ ;  /* 0x000000ffff027224 */ /* 0x000fc800078e00ff */
[----:B------:R-:W-:Y:S01]  /*280a0*/  IMAD.HI.U32 R6, R3, R4, R2 ;  /* 0x0000000403067227 */ /* 0x000fe200078e0002 */
[-C--:B------:R-:W-:Y:S02]  /*280b0*/  IABS R2, R17.reuse ;  /* 0x0000001100027213 */ /* 0x080fe40000000000 */
[----:B------:R-:W-:Y:S02]  /*280c0*/  IADD3 R4, R20, -0x1, R17 ;  /* 0xffffffff14047810 */ /* 0x000fe40007ffe011 */
[----:B------:R-:W-:Y:S02]  /*280d0*/  IADD3 R2, RZ, -R2, RZ ;  /* 0x80000002ff027210 */ /* 0x000fe40007ffe0ff */
[----:B------:R-:W-:Y:S02]  /*280e0*/  IABS R3, R4 ;  /* 0x0000000400037213 */ /* 0x000fe40000000000 */
[----:B------:R-:W-:Y:S01]  /*280f0*/  LOP3.LUT R4, R4, R17, RZ, 0x3c, !PT ;  /* 0x0000001104047212 */ /* 0x000fe200078e3cff */
[----:B------:R-:W-:-:S02]  /*28100*/  IMAD.MOV.U32 R5, RZ, RZ, R2 ;  /* 0x000000ffff057224 */ /* 0x000fc400078e0002 */
[----:B------:R-:W-:Y:S01]  /*28110*/  IMAD.HI.U32 R2, R6, R3, RZ ;  /* 0x0000000306027227 */ /* 0x000fe200078e00ff */
[----:B------:R-:W-:-:S03]  /*28120*/  ISETP.GE.AND P2, PT, R4, RZ, PT ;  /* 0x000000ff0400720c */ /* 0x000fc60003f46270 */
        /* <DEDUP_REMOVED lines=10> */
.L_x_587:
[----:B------:R-:W-:Y:S05]  /*281d0*/  BSYNC B0 ;  /* 0x0000000000007941 */ /* 0x000fea0003800000 */
.L_x_586:
[----:B------:R-:W-:-:S05]  /*281e0*/  IMAD R3, R21, R0, RZ ;  /* 0x0000000015037224 */ /* 0x000fca00078e02ff */
[----:B------:R-:W-:Y:S01]  /*281f0*/  VIADDMNMX R2, R3, R0, R20, PT ;  /* 0x0000000003027246 */ /* 0x000fe20003800114 */
[----:B------:R2:W-:Y:S03]  /*28200*/  STL [R1+0x20], R3 ;  /* 0x0000200301007387 */ /* 0x0005e60000100800 */
[----:B------:R-:W-:Y:S01]  /*28210*/  ISETP.GT.AND P0, PT, R2, R3, PT ;  /* 0x000000030200720c */ /* 0x000fe20003f04270 */
[----:B------:R2:W-:-:S12]  /*28220*/  STL [R1+0x44], R2 ;  /* 0x0000440201007387 */ /* 0x0005d80000100800 */
[----:B--2---:R-:W-:Y:S05]  /*28230*/  @P0 BRA `(.L_x_588) ;  /* 0x0000000000480947 */ /* 0x004fea0003800000 */
[----:B------:R-:W2:Y:S02]  /*28240*/  S2R R2, SR_TID.X ;  /* 0x0000000000027919 */ /* 0x000ea40000002100 */
[----:B--2---:R-:W-:-:S04]  /*28250*/  LOP3.LUT R2, R2, 0x7f, RZ, 0xc0, !PT ;  /* 0x0000007f02027812 */ /* 0x004fc800078ec0ff */
[----:B------:R-:W-:-:S13]  /*28260*/  ISETP.NE.AND P0, PT, R2, RZ, PT ;  /* 0x000000ff0200720c */ /* 0x000fda0003f05270 */
[----:B------:R-:W-:Y:S05]  /*28270*/  @P0 BRA `(.L_x_589) ;  /* 0x0000003400e00947 */ /* 0x000fea0003800000 */
[----:B------:R-:W2:Y:S01]  /*28280*/  S2R R3, SR_LANEID ;  /* 0x0000000000037919 */ /* 0x000ea20000000000 */
[----:B------:R-:W-:Y:S01]  /*28290*/  VOTEU.ANY UR4, UPT, PT ;  /* 0x0000000000047886 */ /* 0x000fe200038e0100 */
[----:B01----:R-:W0:Y:S01]  /*282a0*/  LDC.64 R4, c[0x0][0xc60] ;  /* 0x00031800ff047b82 */ /* 0x003e220000000a00 */
[----:B------:R-:W2:Y:S08]  /*282b0*/  FLO.U32 R0, UR4 ;  /* 0x0000000400007d00 */ /* 0x000eb000080e0000 */
[----:B------:R-:W0:Y:S01]  /*282c0*/  POPC R2, UR4 ;  /* 0x0000000400027d09 */ /* 0x000e220008000000 */
[----:B--2---:R-:W-:-:S13]  /*282d0*/  ISETP.EQ.U32.AND P0, PT, R0, R3, PT ;  /* 0x000000030000720c */ /* 0x004fda0003f02070 */
[----:B0-----:R-:W2:Y:S01]  /*282e0*/  @P0 ATOMG.E.ADD.STRONG.GPU PT, R5, desc[UR54][R4.64], R2 ;  /* 0x00000002040509a8 */ /* 0x001ea200081ee1f6 */
[----:B------:R-:W0:Y:S02]  /*282f0*/  S2R R3, SR_LTMASK ;  /* 0x0000000000037919 */ /* 0x000e240000003900 */
[----:B0-----:R-:W-:-:S06]  /*28300*/  LOP3.LUT R3, R3, UR4, RZ, 0xc0, !PT ;  /* 0x0000000403037c12 */ /* 0x001fcc000f8ec0ff */
[----:B------:R-:W0:Y:S01]  /*28310*/  POPC R3, R3 ;  /* 0x0000000300037309 */ /* 0x000e220000000000 */
[----:B--2---:R-:W0:Y:S02]  /*28320*/  SHFL.IDX PT, R0, R5, R0, 0x1f ;  /* 0x00001f0005007589 */ /* 0x004e2400000e0000 */
[----:B0-----:R-:W-:-:S05]  /*28330*/  IADD3 R0, R0, UR38, R3 ;  /* 0x0000002600007c10 */ /* 0x001fca000fffe003 */
[----:B------:R2:W-:Y:S01]  /*28340*/  STL [R1], R0 ;  /* 0x0000000001007387 */ /* 0x0005e20000100800 */
[----:B------:R-:W-:Y:S05]  /*28350*/  BRA `(.L_x_589) ;  /* 0x0000003400a87947 */ /* 0x000fea0003800000 */
.L_x_588:
        /* <DEDUP_REMOVED lines=8> */
[----:B01----:R-:W-:Y:S01]  /*283e0*/  MOV R4, UR6 ;  /* 0x0000000600047c02 */ /* 0x003fe20008000f00 */
[----:B------:R-:W-:Y:S01]  /*283f0*/  IMAD.U32 R5, RZ, RZ, UR7 ;  /* 0x00000007ff057e24 */ /* 0x000fe2000f8e00ff */
[----:B------:R-:W0:Y:S01]  /*28400*/  LDC.64 R2, c[0x4][R2] ;  /* 0x0100000002027b82 */ /* 0x000e220000000a00 */
[----:B------:R-:W-:Y:S01]  /*28410*/  IMAD.U32 R6, RZ, RZ, UR8 ;  /* 0x00000008ff067e24 */ /* 0x000fe2000f8e00ff */
[----:B------:R-:W-:Y:S01]  /*28420*/  MOV R13, RZ ;  /* 0x000000ff000d7202 */ /* 0x000fe20000000f00 */
[----:B------:R-:W-:Y:S02]  /*28430*/  IMAD.U32 R7, RZ, RZ, UR9 ;  /* 0x00000009ff077e24 */ /* 0x000fe4000f8e00ff */
[----:B------:R-:W-:-:S02]  /*28440*/  IMAD.U32 R10, RZ, RZ, UR4 ;  /* 0x00000004ff0a7e24 */ /* 0x000fc4000f8e00ff */
[----:B------:R-:W-:Y:S02]  /*28450*/  IMAD.U32 R11, RZ, RZ, UR5 ;  /* 0x00000005ff0b7e24 */ /* 0x000fe4000f8e00ff */
[----:B------:R-:W-:Y:S02]  /*28460*/  IMAD.MOV.U32 R8, RZ, RZ, 0x70 ;  /* 0x00000070ff087424 */ /* 0x000fe400078e00ff */
[----:B------:R-:W-:-:S07]  /*28470*/  IMAD.MOV.U32 R12, RZ, RZ, 0x1 ;  /* 0x00000001ff0c7424 */ /* 0x000fce00078e00ff */
[----:B------:R-:W-:-:S07]  /*28480*/  LEPC R20, `(.L_x_591) ;  /* 0x000000001014794e */ /* 0x000fce0000000000 */
[----:B0-----:R-:W-:Y:S05]  /*28490*/  CALL.ABS.NOINC R2 ;  /* 0x0000000002007343 */ /* 0x001fea0003c00000 */
.L_x_591:
[----:B------:R-:W-:Y:S05]  /*284a0*/  BSYNC B6 ;  /* 0x0000000000067941 */ /* 0x000fea0003800000 */
.L_x_590:
        /* <DEDUP_REMOVED lines=12> */
[----:B01----:R-:W-:Y:S01]  /*28570*/  IMAD.U32 R4, RZ, RZ, UR6 ;  /* 0x00000006ff047e24 */ /* 0x003fe2000f8e00ff */
[----:B------:R-:W-:Y:S01]  /*28580*/  MOV R8, 0x70 ;  /* 0x0000007000087802 */ /* 0x000fe20000000f00 */
[----:B------:R-:W0:Y:S01]  /*28590*/  LDC.64 R2, c[0x4][R2] ;  /* 0x0100000002027b82 */ /* 0x000e220000000a00 */
[----:B------:R-:W-:Y:S02]  /*285a0*/  IMAD.U32 R5, RZ, RZ, UR7 ;  /* 0x00000007ff057e24 */ /* 0x000fe4000f8e00ff */
[----:B------:R-:W-:Y:S02]  /*285b0*/  IMAD.U32 R6, RZ, RZ, UR8 ;  /* 0x00000008ff067e24 */ /* 0x000fe4000f8e00ff */
[----:B------:R-:W-:-:S02]  /*285c0*/  IMAD.U32 R7, RZ, RZ, UR9 ;  /* 0x00000009ff077e24 */ /* 0x000fc4000f8e00ff */
[----:B------:R-:W-:Y:S02]  /*285d0*/  IMAD.U32 R10, RZ, RZ, UR4 ;  /* 0x00000004ff0a7e24 */ /* 0x000fe4000f8e00ff */
[----:B------:R-:W-:Y:S02]  /*285e0*/  IMAD.U32 R11, RZ, RZ, UR5 ;  /* 0x00000005ff0b7e24 */ /* 0x000fe4000f8e00ff */
[----:B------:R-:W-:Y:S02]  /*285f0*/  IMAD.MOV.U32 R12, RZ, RZ, 0x1 ;  /* 0x00000001ff0c7424 */ /* 0x000fe400078e00ff */
[----:B------:R-:W-:-:S07]  /*28600*/  IMAD.MOV.U32 R13, RZ, RZ, RZ ;  /* 0x000000ffff0d7224 */ /* 0x000fce00078e00ff */
[----:B------:R-:W-:-:S07]  /*28610*/  LEPC R20, `(.L_x_593) ;  /* 0x000000001014794e */ /* 0x000fce0000000000 */
[----:B0-2---:R-:W-:Y:S05]  /*28620*/  CALL.ABS.NOINC R2 ;  /* 0x0000000002007343 */ /* 0x005fea0003c00000 */
.L_x_593:
[----:B------:R-:W-:Y:S05]  /*28630*/  BSYNC B6 ;  /* 0x0000000000067941 */ /* 0x000fea0003800000 */
.L_x_592:
        /* <DEDUP_REMOVED lines=8> */
[----:B01----:R-:W-:Y:S01]  /*286c0*/  IMAD.U32 R4, RZ, RZ, UR6 ;  /* 0x00000006ff047e24 */ /* 0x003fe2000f8e00ff */
[----:B------:R-:W-:Y:S01]  /*286d0*/  MOV R10, UR4 ;  /* 0x00000004000a7c02 */ /* 0x000fe20008000f00 */
[----:B------:R-:W0:Y:S01]  /*286e0*/  LDC.64 R2, c[0x4][R2] ;  /* 0x0100000002027b82 */ /* 0x000e220000000a00 */
[----:B------:R-:W-:Y:S02]  /*286f0*/  IMAD.U32 R5, RZ, RZ, UR7 ;  /* 0x00000007ff057e24 */ /* 0x000fe4000f8e00ff */
[----:B------:R-:W-:Y:S02]  /*28700*/  IMAD.U32 R6, RZ, RZ, UR8 ;  /* 0x00000008ff067e24 */ /* 0x000fe4000f8e00ff */
[----:B------:R-:W-:-:S02]  /*28710*/  IMAD.U32 R7, RZ, RZ, UR9 ;  /* 0x00000009ff077e24 */ /* 0x000fc4000f8e00ff */
[----:B------:R-:W-:Y:S02]  /*28720*/  IMAD.U32 R11, RZ, RZ, UR5 ;  /* 0x00000005ff0b7e24 */ /* 0x000fe4000f8e00ff */
[----:B------:R-:W-:Y:S02]  /*28730*/  IMAD.MOV.U32 R8, RZ, RZ, 0x70 ;  /* 0x00000070ff087424 */ /* 0x000fe400078e00ff */
[----:B------:R-:W-:Y:S02]  /*28740*/  IMAD.MOV.U32 R12, RZ, RZ, 0x1 ;  /* 0x00000001ff0c7424 */ /* 0x000fe400078e00ff */
[----:B------:R-:W-:-:S07]  /*28750*/  IMAD.MOV.U32 R13, RZ, RZ, RZ ;  /* 0x000000ffff0d7224 */ /* 0x000fce00078e00ff */
[----:B------:R-:W-:-:S07]  /*28760*/  LEPC R20, `(.L_x_595) ;  /* 0x000000001014794e */ /* 0x000fce0000000000 */
[----:B0-2---:R-:W-:Y:S05]  /*28770*/  CALL.ABS.NOINC R2 ;  /* 0x0000000002007343 */ /* 0x005fea0003c00000 */
.L_x_595:
[----:B------:R-:W-:Y:S05]  /*28780*/  BSYNC B6 ;  /* 0x0000000000067941 */ /* 0x000fea0003800000 */
.L_x_594:
[----:B------:R-:W-:Y:S01]  /*28790*/  LOP3.LUT P6, RZ, R17, 0x1, RZ, 0xc0, !PT ;  /* 0x0000000111ff7812 */ /* 0x000fe200078cc0ff */
[----:B------:R-:W-:-:S12]  /*287a0*/  BSSY B6, `(.L_x_596) ;  /* 0x0000012000067945 */ /* 0x000fd80003800000 */
        /* <DEDUP_REMOVED lines=17> */
.L_x_597:
[----:B------:R-:W-:Y:S05]  /*288c0*/  BSYNC B6 ;  /* 0x0000000000067941 */ /* 0x000fea0003800000 */
.L_x_596:
[----:B------:R-:W3:Y:S01]  /*288d0*/  LDL.LU R2, [R1+0x24] ;  /* 0x0000240001027983 */ /* 0x000ee20000300800 */
[----:B------:R-:W-:-:S03]  /*288e0*/  ULDC.64 UR4, c[0x0][0x9f8] ;  /* 0x00027e0000047ab9 */ /* 0x000fc60000000a00 */
[----:B--2---:R-:W2:Y:S04]  /*288f0*/  LDL.LU R17, [R1+0x38] ;  /* 0x0000380001117983 */ /* 0x004ea80000300800 */
[----:B------:R-:W4:Y:S01]  /*28900*/  LDL R8, [R1+0x8] ;  /* 0x0000080001087983 */ /* 0x000f220000100800 */
[----:B------:R-:W-:-:S04]  /*28910*/  ISETP.NE.U32.AND P0, PT, RZ, UR4, PT ;  /* 0x00000004ff007c0c */ /* 0x000fc8000bf05070 */
[----:B------:R-:W-:-:S13]  /*28920*/  ISETP.NE.AND.EX P0, PT, RZ, UR5, PT, P0 ;  /* 0x00000005ff007c0c */ /* 0x000fda000bf05300 */
[----:B---3--:R-:W-:-:S04]  /*28930*/  @P0 IADD3 R2, P1, R2, UR4, RZ ;  /* 0x0000000402020c10 */ /* 0x008fc8000ff3e0ff */
[----:B--2---:R-:W-:Y:S01]  /*28940*/  @P0 IADD3.X R3, R17, UR5, RZ, P1, !PT ;  /* 0x0000000511030c10 */ /* 0x004fe20008ffe4ff */
[----:B------:R-:W-:-:S04]  /*28950*/  ULDC.64 UR4, c[0x0][0xa08] ;  /* 0x0002820000047ab9 */ /* 0x000fc80000000a00 */
[----:B----4-:R2:W3:Y:S02]  /*28960*/  @P0 LDG.E R8, desc[UR54][R2.64] ;  /* 0x0000003602080981 */ /* 0x0104e4000c1e1900 */
[----:B--2---:R-:W2:Y:S01]  /*28970*/  LDC.64 R2, c[0x0][0x418] ;  /* 0x00010600ff027b82 */ /* 0x004ea20000000a00 */
[----:B---3--:R-:W-:Y:S01]  /*28980*/  SHF.R.S32.HI R9, RZ, 0x1f, R8 ;  /* 0x0000001fff097819 */ /* 0x008fe20000011408 */
[----:B------:R3:W-:Y:S01]  /*28990*/  @P0 STL [R1+0x8], R8 ;  /* 0x0000080801000387 */ /* 0x0007e20000100800 */
[----:B--2---:R-:W-:Y:S01]  /*289a0*/  LOP3.LUT P0, RZ, R2, UR4, RZ, 0xfc, !PT ;  /* 0x0000000402ff7c12 */ /* 0x004fe2000f80fcff */
[----:B------:R-:W-:Y:S02]  /*289b0*/  UMOV UR4, 0xffffffff ;  /* 0xffffffff00047882 */ /* 0x000fe40000000000 */
[----:B------:R3:W-:Y:S01]  /*289c0*/  STL [R1+0x24], R9 ;  /* 0x0000240901007387 */ /* 0x0007e20000100800 */
[----:B------:R-:W-:-:S04]  /*289d0*/  LOP3.LUT P0, RZ, R3, UR5, RZ, 0xfc, P0 ;  /* 0x0000000503ff7c12 */ /* 0x000fc8000800fcff */
[----:B------:R-:W-:Y:S01]  /*289e0*/  SEL R17, R8, RZ, !P0 ;  /* 0x000000ff08117207 */ /* 0x000fe20004000000 */
[----:B------:R-:W-:Y:S08]  /*289f0*/  BRA.DIV UR4, `(.L_x_598) ;  /* 0x0000008204c47947 */ /* 0x000ff0000b800000 */
[----:B------:R-:W2:Y:S02]  /*28a00*/  S2R R0, SR_TID.X ;  /* 0x0000000000007919 */ /* 0x000ea40000002100 */
[----:B--2---:R-:W-:-:S04]  /*28a10*/  SHF.R.U32.HI R0, RZ, 0x5, R0 ;  /* 0x00000005ff007819 */ /* 0x004fc80000011600 */
[----:B------:R-:W-:-:S05]  /*28a20*/  LOP3.LUT R0, R0, 0x3, RZ, 0xc0, !PT ;  /* 0x0000000300007812 */ /* 0x000fca00078ec0ff */
[----:B------:R2:W4:Y:S02]  /*28a30*/  SHFL.IDX PT, R14, R0, RZ, 0x1f ;  /* 0x00001fff000e7589 */ /* 0x00052400000e0000 */
.L_x_840:
[----:B--2---:R-:W2:Y:S01]  /*28a40*/  LDL.LU R0, [R1+0x10] ;  /* 0x0000100001007983 */ /* 0x004ea20000300800 */
[----:B------:R-:W-:Y:S02]  /*28a50*/  PLOP3.LUT P1, PT, PT, PT, PT, 0x8, 0x0 ;  /* 0x000000000000781c */ /* 0x000fe40003f2e170 */
[----:B----4-:R-:W-:Y:S02]  /*28a60*/  ISETP.NE.AND P0, PT, R14, RZ, PT ;  /* 0x000000ff0e00720c */ /* 0x010fe40003f05270 */
[----:B--2---:R-:W-:-:S09]  /*28a70*/  LOP3.LUT R0, R0, 0xfffffffe, RZ, 0xc0, !PT ;  /* 0xfffffffe00007812 */ /* 0x004fd200078ec0ff */
[----:B------:R-:W-:-:S05]  /*28a80*/  @P1 LOP3.LUT R0, R0, 0x1, RZ, 0xfc, !PT ;  /* 0x0000000100001812 */ /* 0x000fca00078efcff */
[----:B------:R2:W-:Y:S01]  /*28a90*/  STL [R1+0x10], R0 ;  /* 0x0000100001007387 */ /* 0x0005e20000100800 */
[----:B------:R-:W-:Y:S05]  /*28aa0*/  @P0 BRA `(.L_x_599) ;  /* 0x0000000400ac0947 */ /* 0x000fea0003800000 */
[----:B------:R-:W-:-:S03]  /*28ab0*/  UMOV UR4, 0xffffffff ;  /* 0xffffffff00047882 */ /* 0x000fc60000000000 */
[----:B------:R-:W-:Y:S05]  /*28ac0*/  BRA.DIV UR4, `(.L_x_600) ;  /* 0x0000008204c47947 */ /* 0x000fea000b800000 */
[----:B------:R-:W-:-:S13]  /*28ad0*/  ELECT P6, URZ, PT ;  /* 0x00000000003f782f */ /* 0x000fda00038c0000 */
.L_x_843:
[----:B------:R-:W-:Y:S05]  /*28ae0*/  @!P6 BRA `(.L_x_599) ;  /* 0x00000004009ce947 */ /* 0x000fea0003800000 */
[----:B--2---:R-:W2:Y:S01]  /*28af0*/  LDL R0, [R1+0x44] ;  /* 0x0000440001007983 */ /* 0x004ea20000100800 */
[----:B------:R-:W-:-:S04]  /*28b00*/  ISETP.NE.U32.AND P0, PT, R2, RZ, PT ;  /* 0x000000ff0200720c */ /* 0x000fc80003f05070 */
[----:B------:R-:W-:Y:S01]  /*28b10*/  ISETP.NE.AND.EX P0, PT, R3, RZ, PT, P0 ;  /* 0x000000ff0300720c */ /* 0x000fe20003f05300 */
[----:B--2---:R-:W-:-:S12]  /*28b20*/  VIADD R0, R0, 0xffffffff ;  /* 0xffffffff00007836 */ /* 0x004fd80000000000 */
[----:B------:R-:W-:Y:S05]  /*28b30*/  @!P0 BRA `(.L_x_601) ;  /* 0x0000000000448947 */ /* 0x000fea0003800000 */
[----:B-1----:R-:W1:Y:S01]  /*28b40*/  LDC R7, c[0x0][0x43c] ;  /* 0x00010f00ff077b82 */ /* 0x002e620000000800 */
[----:B------:R-:W-:Y:S01]  /*28b50*/  ULDC.64 UR4, c[0x0][0x428] ;  /* 0x00010a0000047ab9 */ /* 0x000fe20000000a00 */
[----:B-1----:R-:W-:-:S13]  /*28b60*/  ISETP.NE.AND P0, PT, R7, 0x1, PT ;  /* 0x000000010700780c */ /* 0x002fda0003f05270 */
[----:B0-----:R-:W0:Y:S02]  /*28b70*/  @P0 LDC.64 R4, c[0x0][0x440] ;  /* 0x00011000ff040b82 */ /* 0x001e240000000a00 */
[----:B0-----:R-:W-:-:S04]  /*28b80*/  @P0 IMAD.HI.U32 R6, R0, R4, RZ ;  /* 0x0000000400060227 */ /* 0x001fc800078e00ff */
[----:B------:R-:W-:Y:S01]  /*28b90*/  IMAD.MOV.U32 R4, RZ, RZ, R0 ;  /* 0x000000ffff047224 */ /* 0x000fe200078e0000 */
[----:B------:R-:W-:Y:S01]  /*28ba0*/  @P0 SHF.R.U32.HI R4, RZ, R5, R6 ;  /* 0x00000005ff040219 */ /* 0x000fe20000011606 */
[----:B------:R-:W-:-:S03]  /*28bb0*/  IMAD R6, R9, UR4, RZ ;  /* 0x0000000409067c24 */ /* 0x000fc6000f8e02ff */
[----:B------:R-:W-:Y:S01]  /*28bc0*/  IADD3 R5, -R4, RZ, RZ ;  /* 0x000000ff04057210 */ /* 0x000fe20007ffe1ff */
[----:B------:R-:W-:-:S04]  /*28bd0*/  IMAD R6, R8, UR5, R6 ;  /* 0x0000000508067c24 */ /* 0x000fc8000f8e0206 */
[----:B------:R-:W-:Y:S01]  /*28be0*/  IMAD R0, R7, R5, R0 ;  /* 0x0000000507007224 */ /* 0x000fe200078e0200 */
[----:B------:R-:W-:-:S03]  /*28bf0*/  SHF.R.S32.HI R5, RZ, 0x1f, R4 ;  /* 0x0000001fff057819 */ /* 0x000fc60000011404 */
[----:B------:R-:W-:-:S04]  /*28c00*/  IMAD.WIDE.U32 R4, R8, UR4, R4 ;  /* 0x0000000408047c25 */ /* 0x000fc8000f8e0004 */
[----:B------:R-:W-:Y:S01]  /*28c10*/  IMAD.IADD R5, R5, 0x1, R6 ;  /* 0x0000000105057824 */ /* 0x000fe200078e0206 */
[----:B------:R-:W-:-:S04]  /*28c20*/  LEA R2, P0, R4, R2, 0x2 ;  /* 0x0000000204027211 */ /* 0x000fc800078010ff */
[----:B------:R-:W-:-:S05]  /*28c30*/  LEA.HI.X R3, R4, R3, R5, 0x2, P0 ;  /* 0x0000000304037211 */ /* 0x000fca00000f1405 */
[----:B------:R2:W5:Y:S04]  /*28c40*/  LDG.E R17, desc[UR54][R2.64] ;  /* 0x0000003602117981 */ /* 0x000568000c1e1900 */
.L_x_601:
[----:B--2---:R-:W0:Y:S01]  /*28c50*/  LDL R3, [R1+0x18] ;  /* 0x0000180001037983 */ /* 0x004e220000100800 */
[----:B------:R-:W-:Y:S01]  /*28c60*/  IMAD R2, R19, 0x8, R18 ;  /* 0x0000000813027824 */ /* 0x000fe200078e0212 */
[----:B---3--:R-:W2:Y:S02]  /*28c70*/  S2R R8, SR_TID.X ;  /* 0x0000000000087919 */ /* 0x008ea40000002100 */
[----:B--2---:R-:W-:-:S04]  /*28c80*/  LOP3.LUT R8, R8, 0x7f, RZ, 0xc0, !PT ;  /* 0x0000007f08087812 */ /* 0x004fc800078ec0ff */
[----:B------:R-:W-:Y:S02]  /*28c90*/  ISETP.NE.AND P1, PT, R8, RZ, PT ;  /* 0x000000ff0800720c */ /* 0x000fe40003f25270 */
[----:B01----:R-:W-:-:S04]  /*28ca0*/  SHF.L.U32 R4, R3, 0x1f, RZ ;  /* 0x0000001f03047819 */ /* 0x003fc800000006ff */
[----:B------:R-:W0:Y:S02]  /*28cb0*/  SYNCS.PHASECHK.TRANS64.TRYWAIT P0, [R2+URZ+0x33480], R4 ;  /* 0x03348004020075a7 */ /* 0x000e24000800017f */
[----:B0-----:R-:W-:Y:S05]  /*28cc0*/  @!P0 BRA `(.L_x_602) ;  /* 0x0000008000648947 */ /* 0x001fea0003800000 */
.L_x_844:
        /* <DEDUP_REMOVED lines=8> */
.L_x_603:
[----:B------:R-:W2:Y:S01]  /*28d50*/  LDL R5, [R1+0x28] ;  /* 0x0000280001057983 */ /* 0x000ea20000100800 */
[----:B------:R-:W-:Y:S01]  /*28d60*/  IMAD R3, R19, 0x7800, R18 ;  /* 0x0000780013037824 */ /* 0x000fe200078e0212 */
[----:B------:R-:W-:Y:S01]  /*28d70*/  R2UR UR9, R2 ;  /* 0x00000000020972ca */ /* 0x000fe200000e0000 */
[----:B------:R-:W-:Y:S01]  /*28d80*/  UIADD3 UR4, UP0, UR40, 0x470, URZ ;  /* 0x0000047028047890 */ /* 0x000fe2000ff1e03f */
[----:B------:R-:W-:Y:S01]  /*28d90*/  R2UR UR12, R16 ;  /* 0x00000000100c72ca */ /* 0x000fe200000e0000 */
[----:B------:R-:W-:Y:S01]  /*28da0*/  UMOV UR10, URZ ;  /* 0x0000003f000a7c82 */ /* 0x000fe20008000000 */
[----:B------:R-:W-:Y:S01]  /*28db0*/  R2UR UR15, R3 ;  /* 0x00000000030f72ca */ /* 0x000fe200000e0000 */
[----:B------:R-:W-:Y:S01]  /*28dc0*/  UIADD3.X UR5, URZ, UR41, URZ, UP0, !UPT ;  /* 0x000000293f057290 */ /* 0x000fe200087fe43f */
[----:B-----5:R-:W-:Y:S01]  /*28dd0*/  R2UR UR13, R17 ;  /* 0x00000000110d72ca */ /* 0x020fe200000e0000 */
[----:B------:R-:W-:Y:S01]  /*28de0*/  UMOV UR6, 0x0 ;  /* 0x0000000000067882 */ /* 0x000fe20000000000 */
[----:B------:R-:W-:Y:S01]  /*28df0*/  UMOV UR7, 0x14f00000 ;  /* 0x14f0000000077882 */ /* 0x000fe20000000000 */
[----:B------:R-:W-:-:S04]  /*28e00*/  UMOV UR16, 0x40 ;  /* 0x0000004000107882 */ /* 0x000fc80000000000 */
[----:B------:R-:W-:-:S04]  /*28e10*/  UIADD3 UR9, UR9, 0x33470, URZ ;  /* 0x0003347009097890 */ /* 0x000fc8000fffe03f */
[----:B------:R-:W-:Y:S02]  /*28e20*/  UIADD3 UR8, UR15, 0xf200, URZ ;  /* 0x0000f2000f087890 */ /* 0x000fe4000fffe03f */
[----:B------:R-:W-:Y:S02]  /*28e30*/  UIADD3 UR14, UR15, 0x11a00, URZ ;  /* 0x00011a000f0e7890 */ /* 0x000fe4000fffe03f */
[----:B------:R-:W-:Y:S01]  /*28e40*/  UIADD3 UR15, UR15, 0x14200, URZ ;  /* 0x000142000f0f7890 */ /* 0x000fe2000fffe03f */
[----:B--2---:R-:W-:-:S05]  /*28e50*/  IMAD R0, R0, 0xa0, R5 ;  /* 0x000000a000007824 */ /* 0x004fca00078e0205 */
[----:B------:R-:W-:-:S13]  /*28e60*/  R2UR UR11, R0 ;  /* 0x00000000000b72ca */ /* 0x000fda00000e0000 */
[----:B------:R1:W-:Y:S02]  /*28e70*/  UTMALDG.4D [UR8], [UR4], desc[UR6] ;  /* 0x00000608040075b4 */ /* 0x0003e40008019000 */
[----:B-1----:R-:W-:Y:S01]  /*28e80*/  UMOV UR8, UR14 ;  /* 0x0000000e00087c82 */ /* 0x002fe20008000000 */
[----:B------:R-:W-:Y:S01]  /*28e90*/  UMOV UR10, UR16 ;  /* 0x00000010000a7c82 */ /* 0x000fe20008000000 */
[----:B------:R-:W-:Y:S01]  /*28ea0*/  UMOV UR14, 0x80 ;  /* 0x00000080000e7882 */ /* 0x000fe20000000000 */
[----:B------:R1:W-:Y:S02]  /*28eb0*/  UTMALDG.4D [UR8], [UR4], desc[UR6] ;  /* 0x00000608040075b4 */ /* 0x0003e40008019000 */
[----:B-1----:R-:W-:Y:S01]  /*28ec0*/  UMOV UR8, UR15 ;  /* 0x0000000f00087c82 */ /* 0x002fe20008000000 */
[----:B------:R-:W-:Y:S02]  /*28ed0*/  UMOV UR10, UR14 ;  /* 0x0000000e000a7c82 */ /* 0x000fe40008000000 */
[----:B------:R1:W-:Y:S01]  /*28ee0*/  UTMALDG.4D [UR8], [UR4], desc[UR6] ;  /* 0x00000608040075b4 */ /* 0x0003e20008019000 */
[----:B------:R-:W2:Y:S02]  /*28ef0*/  SYNCS.PHASECHK.TRANS64.TRYWAIT P0, [R2+URZ+0x33440], R4 ;  /* 0x03344004020075a7 */ /* 0x000ea4000800017f */
[----:B-12---:R-:W-:Y:S05]  /*28f00*/  @!P0 BRA `(.L_x_604) ;  /* 0x0000007c00e88947 */ /* 0x006fea0003800000 */
.L_x_845:
        /* <DEDUP_REMOVED lines=8> */
.L_x_605:
[----:B01----:R-:W2:Y:S01]  /*28f90*/  LDL.LU R4, [R1+0x10] ;  /* 0x0000100001047983 */ /* 0x003ea20000300800 */
[----:B------:R-:W-:Y:S01]  /*28fa0*/  R2UR UR15, R3 ;  /* 0x00000000030f72ca */ /* 0x000fe200000e0000 */
[----:B------:R-:W-:Y:S01]  /*28fb0*/  UIADD3 UR4, UP0, UR40, 0x370, URZ ;  /* 0x0000037028047890 */ /* 0x000fe2000ff1e03f */
[----:B------:R-:W-:Y:S01]  /*28fc0*/  R2UR UR9, R2 ;  /* 0x00000000020972ca */ /* 0x000fe200000e0000 */
[----:B------:R-:W-:Y:S01]  /*28fd0*/  UMOV UR10, URZ ;  /* 0x0000003f000a7c82 */ /* 0x000fe20008000000 */
[----:B------:R-:W-:Y:S01]  /*28fe0*/  R2UR UR11, R0 ;  /* 0x00000000000b72ca */ /* 0x000fe200000e0000 */
[----:B------:R-:W-:Y:S01]  /*28ff0*/  UIADD3.X UR5, URZ, UR41, URZ, UP0, !UPT ;  /* 0x000000293f057290 */ /* 0x000fe200087fe43f */
[----:B------:R-:W-:Y:S01]  /*29000*/  R2UR UR12, R16 ;  /* 0x00000000100c72ca */ /* 0x000fe200000e0000 */
[----:B------:R-:W-:Y:S01]  /*29010*/  UMOV UR6, 0x0 ;  /* 0x0000000000067882 */ /* 0x000fe20000000000 */
[----:B------:R-:W-:Y:S01]  /*29020*/  R2UR UR13, R17 ;  /* 0x00000000110d72ca */ /* 0x000fe200000e0000 */
[----:B------:R-:W-:Y:S01]  /*29030*/  UMOV UR7, 0x14f00000 ;  /* 0x14f0000000077882 */ /* 0x000fe20000000000 */
[----:B------:R-:W-:Y:S01]  /*29040*/  PLOP3.LUT P0, PT, PT, PT, PT, 0x80, 0x0 ;  /* 0x000000000000781c */ /* 0x000fe20003f0f070 */
[----:B------:R-:W-:-:S02]  /*29050*/  UMOV UR16, 0x40 ;  /* 0x0000004000107882 */ /* 0x000fc40000000000 */
[----:B------:R-:W-:Y:S02]  /*29060*/  UIADD3 UR8, UR15, 0x24200, URZ ;  /* 0x000242000f087890 */ /* 0x000fe4000fffe03f */
[----:B------:R-:W-:Y:S02]  /*29070*/  UIADD3 UR9, UR9, 0x33430, URZ ;  /* 0x0003343009097890 */ /* 0x000fe4000fffe03f */
[----:B------:R-:W-:Y:S02]  /*29080*/  UIADD3 UR14, UR15, 0x26a00, URZ ;  /* 0x00026a000f0e7890 */ /* 0x000fe4000fffe03f */
[----:B------:R-:W-:-:S05]  /*29090*/  UIADD3 UR15, UR15, 0x29200, URZ ;  /* 0x000292000f0f7890 */ /* 0x000fca000fffe03f */
[----:B------:R0:W-:Y:S02]  /*290a0*/  UTMALDG.4D [UR8], [UR4], desc[UR6] ;  /* 0x00000608040075b4 */ /* 0x0001e40008019000 */
[----:B0-----:R-:W-:Y:S01]  /*290b0*/  UMOV UR8, UR14 ;  /* 0x0000000e00087c82 */ /* 0x001fe20008000000 */
[----:B------:R-:W-:Y:S01]  /*290c0*/  UMOV UR10, UR16 ;  /* 0x00000010000a7c82 */ /* 0x000fe20008000000 */
[----:B------:R-:W-:Y:S01]  /*290d0*/  UMOV UR14, 0x80 ;  /* 0x00000080000e7882 */ /* 0x000fe20000000000 */
[----:B------:R0:W-:Y:S02]  /*290e0*/  UTMALDG.4D [UR8], [UR4], desc[UR6] ;  /* 0x00000608040075b4 */ /* 0x0001e40008019000 */
[----:B0-----:R-:W-:Y:S01]  /*290f0*/  UMOV UR8, UR15 ;  /* 0x0000000f00087c82 */ /* 0x001fe20008000000 */
[----:B------:R-:W-:Y:S02]  /*29100*/  UMOV UR10, UR14 ;  /* 0x0000000e000a7c82 */ /* 0x000fe40008000000 */
[----:B------:R4:W-:Y:S01]  /*29110*/  UTMALDG.4D [UR8], [UR4], desc[UR6] ;  /* 0x00000608040075b4 */ /* 0x0009e20008019000 */
[----:B--2---:R-:W-:-:S04]  /*29120*/  LOP3.LUT R4, R4, 0xfffffffe, RZ, 0xc0, !PT ;  /* 0xfffffffe04047812 */ /* 0x004fc800078ec0ff */
[----:B------:R-:W-:-:S05]  /*29130*/  @P0 LOP3.LUT R4, R4, 0x1, RZ, 0xfc, !PT ;  /* 0x0000000104040812 */ /* 0x000fca00078efcff */
[----:B------:R4:W-:Y:S01]  /*29140*/  STL [R1+0x10], R4 ;  /* 0x0000100401007387 */ /* 0x0009e20000100800 */
[----:B------:R-:W-:Y:S01]  /*29150*/  NOP ;  /* 0x0000000000007918 */ /* 0x000fe20000000000 */
.L_x_599:
[----:B------:R-:W2:Y:S04]  /*29160*/  LDL.LU R3, [R1+0x40] ;  /* 0x0000400001037983 */ /* 0x000ea80000300800 */
[----:B------:R-:W5:Y:S04]  /*29170*/  LDL.LU R5, [R1+0x34] ;  /* 0x0000340001057983 */ /* 0x000f680000300800 */
[----:B01--4-:R-:W4:Y:S01]  /*29180*/  LDL.LU R4, [R1+0x50] ;  /* 0x0000500001047983 */ /* 0x013f220000300800 */
[----:B------:R-:W-:Y:S05]  /*29190*/  WARPSYNC.ALL ;  /* 0x0000000000007948 */ /* 0x000fea0003800000 */
[----:B------:R-:W-:Y:S01]  /*291a0*/  ULDC.64 UR6, c[0x0][0xa00] ;  /* 0x0002800000067ab9 */ /* 0x000fe20000000a00 */
[----:B------:R-:W-:Y:S01]  /*291b0*/  ULDC.64 UR4, c[0x0][0x298] ;  /* 0x0000a60000047ab9 */ /* 0x000fe20000000a00 */
[----:B------:R-:W-:Y:S01]  /*291c0*/  BAR.SYNC.DEFER_BLOCKING 0x8, 0x180 ;  /* 0x0206000000007b1d */ /* 0x000fe20000010000 */
[----:B------:R-:W-:Y:S01]  /*291d0*/  ISETP.NE.U32.AND P0, PT, RZ, UR6, PT ;  /* 0x00000006ff007c0c */ /* 0x000fe2000bf05070 */
[----:B------:R-:W-:-:S03]  /*291e0*/  VIADD R2, R18, 0x1e200 ;  /* 0x0001e20012027836 */ /* 0x000fc60000000000 */
[----:B------:R-:W-:Y:S01]  /*291f0*/  ISETP.NE.AND.EX P0, PT, RZ, UR7, PT, P0 ;  /* 0x00000007ff007c0c */ /* 0x000fe2000bf05300 */
[----:B------:R-:W-:Y:S01]  /*29200*/  BSSY B6, `(.L_x_606) ;  /* 0x000001e000067945 */ /* 0x000fe20003800000 */
[----:B------:R-:W-:Y:S02]  /*29210*/  LOP3.LUT P1, RZ, R2, 0x1bf, RZ, 0xc0, !PT ;  /* 0x000001bf02ff7812 */ /* 0x000fe4000782c0ff */
[----:B--2---:R-:W-:Y:S02]  /*29220*/  SHF.R.S32.HI R0, RZ, 0x1f, R3 ;  /* 0x0000001fff007819 */ /* 0x004fe40000011403 */
[----:B-----5:R-:W-:-:S03]  /*29230*/  SEL R5, R5, RZ, !P0 ;  /* 0x000000ff05057207 */ /* 0x020fc60004000000 */
[----:B------:R-:W-:Y:S01]  /*29240*/  IMAD R0, R0, UR4, RZ ;  /* 0x0000000400007c24 */ /* 0x000fe2000f8e02ff */
[----:B----4-:R-:W-:-:S03]  /*29250*/  SEL R4, R4, RZ, !P0 ;  /* 0x000000ff04047207 */ /* 0x010fc60004000000 */
[C---:B------:R-:W-:Y:S02]  /*29260*/  IMAD R0, R3.reuse, UR5, R0 ;  /* 0x0000000503007c24 */ /* 0x040fe4000f8e0200 */
[----:B------:R-:W-:-:S04]  /*29270*/  IMAD.WIDE.U32 R2, R3, UR4, RZ ;  /* 0x0000000403027c25 */ /* 0x000fc8000f8e00ff */
[----:B------:R-:W-:Y:S01]  /*29280*/  IMAD.IADD R0, R3, 0x1, R0 ;  /* 0x0000000103007824 */ /* 0x000fe200078e0200 */
[----:B------:R0:W-:Y:S04]  /*29290*/  STL.64 [R1+0x48], R2 ;  /* 0x0000480201007387 */ /* 0x0001e80000100a00 */
[----:B------:R0:W-:Y:S04]  /*292a0*/  STL [R1+0x34], R5 ;  /* 0x0000340501007387 */ /* 0x0001e80000100800 */
[----:B------:R0:W-:Y:S04]  /*292b0*/  STL [R1+0x40], R4 ;  /* 0x0000400401007387 */ /* 0x0001e80000100800 */
[----:B------:R0:W-:Y:S01]  /*292c0*/  STL [R1+0x38], R0 ;  /* 0x0000380001007387 */ /* 0x0001e20000100800 */
[----:B------:R-:W-:Y:S05]  /*292d0*/  @!P1 BRA `(.L_x_607) ;  /* 0x0000000000409947 */ /* 0x000fea0003800000 */
[----:B0-----:R-:W-:Y:S01]  /*292e0*/  MOV R2, 0x0 ;  /* 0x0000000000027802 */ /* 0x001fe20000000f00 */
[----:B------:R-:W-:Y:S01]  /*292f0*/  ULDC.64 UR4, c[0x4][0x98] ;  /* 0x0100260000047ab9 */ /* 0x000fe20000000a00 */
[----:B------:R-:W-:Y:S01]  /*29300*/  ULDC.64 UR6, c[0x4][0xa0] ;  /* 0x0100280000067ab9 */ /* 0x000fe20000000a00 */
[----:B------:R-:W-:Y:S01]  /*29310*/  ULDC.64 UR8, c[0x4][0x28] ;  /* 0x01000a0000087ab9 */ /* 0x000fe20000000a00 */
[----:B------:R-:W-:Y:S01]  /*29320*/  IMAD.U32 R4, RZ, RZ, UR4 ;  /* 0x00000004ff047e24 */ /* 0x000fe2000f8e00ff */
[----:B------:R-:W-:Y:S01]  /*29330*/  MOV R5, UR5 ;  /* 0x0000000500057c02 */ /* 0x000fe20008000f00 */
[----:B------:R-:W0:Y:S01]  /*29340*/  LDC.64 R2, c[0x4][R2] ;  /* 0x0100000002027b82 */ /* 0x000e220000000a00 */
[----:B------:R-:W-:Y:S02]  /*29350*/  IMAD.U32 R6, RZ, RZ, UR6 ;  /* 0x00000006ff067e24 */ /* 0x000fe4000f8e00ff */
[----:B------:R-:W-:Y:S02]  /*29360*/  IMAD.U32 R7, RZ, RZ, UR7 ;  /* 0x00000007ff077e24 */ /* 0x000fe4000f8e00ff */
[----:B------:R-:W-:-:S02]  /*29370*/  IMAD.U32 R10, RZ, RZ, UR8 ;  /* 0x00000008ff0a7e24 */ /* 0x000fc4000f8e00ff */
[----:B------:R-:W-:Y:S02]  /*29380*/  IMAD.U32 R11, RZ, RZ, UR9 ;  /* 0x00000009ff0b7e24 */ /* 0x000fe4000f8e00ff */
[----:B---3--:R-:W-:Y:S02]  /*29390*/  IMAD.MOV.U32 R8, RZ, RZ, 0x70 ;  /* 0x00000070ff087424 */ /* 0x008fe400078e00ff */
[----:B------:R-:W-:Y:S02]  /*293a0*/  IMAD.MOV.U32 R12, RZ, RZ, 0x1 ;  /* 0x00000001ff0c7424 */ /* 0x000fe400078e00ff */
[----:B------:R-:W-:-:S07]  /*293b0*/  IMAD.MOV.U32 R13, RZ, RZ, RZ ;  /* 0x000000ffff0d7224 */ /* 0x000fce00078e00ff */
[----:B------:R-:W-:-:S07]  /*293c0*/  LEPC R20, `(.L_x_607) ;  /* 0x000000001014794e */ /* 0x000fce0000000000 */
[----:B0-----:R-:W-:Y:S05]  /*293d0*/  CALL.ABS.NOINC R2 ;  /* 0x0000000002007343 */ /* 0x001fea0003c00000 */
.L_x_607:
[----:B------:R-:W-:Y:S05]  /*293e0*/  BSYNC B6 ;  /* 0x0000000000067941 */ /* 0x000fea0003800000 */
.L_x_606:
[----:B0-----:R-:W2:Y:S01]  /*293f0*/  LDL.LU R0, [R1+0x40] ;  /* 0x0000400001007983 */ /* 0x001ea20000300800 */
[----:B---3--:R-:W0:Y:S01]  /*29400*/  LDC R8, c[0x0][0x448] ;  /* 0x00011200ff087b82 */ /* 0x008e220000000800 */
[----:B------:R-:W-:Y:S01]  /*29410*/  ULDC.64 UR4, c[0x0][0x2d8] ;  /* 0x0000b60000047ab9 */ /* 0x000fe20000000a00 */
[----:B------:R-:W-:Y:S01]  /*29420*/  ULDC.64 UR6, c[0x0][0x280] ;  /* 0x0000a00000067ab9 */ /* 0x000fe20000000a00 */
[----:B------:R-:W3:Y:S04]  /*29430*/  LDL.LU R4, [R1+0x38] ;  /* 0x0000380001047983 */ /* 0x000ee80000300800 */
[----:B------:R-:W3:Y:S04]  /*29440*/  LDL.LU.64 R2, [R1+0x48] ;  /* 0x0000480001027983 */ /* 0x000ee80000300a00 */
[----:B------:R-:W4:Y:S04]  /*29450*/  LDL.LU R6, [R1+0x34] ;  /* 0x0000340001067983 */ /* 0x000f280000300800 */
[----:B------:R-:W4:Y:S01]  /*29460*/  LDL.LU R5, [R1+0x4] ;  /* 0x0000040001057983 */ /* 0x000f220000300800 */
[----:B0-----:R-:W-:Y:S01]  /*29470*/  ISETP.NE.AND P0, PT, R8, 0x1, PT ;  /* 0x000000010800780c */ /* 0x001fe20003f05270 */
[----:B------:R-:W0:-:S12]  /*29480*/  S2R R9, SR_TID.X ;  /* 0x0000000000097919 */ /* 0x000e180000002100 */
[----:B------:R-:W1:Y:S01]  /*29490*/  @P0 LDC R7, c[0x0][0x450] ;  /* 0x00011400ff070b82 */ /* 0x000e620000000800 */
[----:B0-----:R-:W-:-:S04]  /*294a0*/  SHF.L.U32 R9, R9, 0x4, RZ ;  /* 0x0000000409097819 */ /* 0x001fc800000006ff */
[----:B------:R-:W-:-:S04]  /*294b0*/  LOP3.LUT R9, R9, 0x30, RZ, 0xc0, !PT ;  /* 0x0000003009097812 */ /* 0x000fc800078ec0ff */
[C---:B------:R-:W-:Y:S02]  /*294c0*/  LOP3.LUT R11, R9.reuse, 0x40, RZ, 0xfc, !PT ;  /* 0x00000040090b7812 */ /* 0x040fe400078efcff */
[----:B------:R-:W-:Y:S02]  /*294d0*/  LOP3.LUT R9, R9, 0x80, RZ, 0xfc, !PT ;  /* 0x0000008009097812 */ /* 0x000fe400078efcff */
[----:B---3--:R-:W-:Y:S02]  /*294e0*/  MOV R3, R4 ;  /* 0x0000000400037202 */ /* 0x008fe40000000f00 */
[----:B------:R-:W0:Y:S01]  /*294f0*/  S2R R4, SR_TID.X ;  /* 0x0000000000047919 */ /* 0x000e220000002100 */
[----:B------:R-:W-:-:S04]  /*29500*/  IMAD.WIDE.U32 R2, R16, UR4, R2 ;  /* 0x0000000410027c25 */ /* 0x000fc8000f8e0002 */
[----:B------:R-:W-:Y:S01]  /*29510*/  IMAD R3, R16, UR5, R3 ;  /* 0x0000000510037c24 */ /* 0x000fe2000f8e0203 */
[----:B------:R-:W-:Y:S02]  /*29520*/  ULDC.64 UR4, c[0x0][0x2e0] ;  /* 0x0000b80000047ab9 */ /* 0x000fe40000000a00 */
[----:B--2---:R-:W-:Y:S02]  /*29530*/  IMAD R0, R0, UR4, RZ ;  /* 0x0000000400007c24 */ /* 0x004fe4000f8e02ff */
[----:B----4-:R-:W-:-:S04]  /*29540*/  IMAD.WIDE.U32 R2, R6, UR4, R2 ;  /* 0x0000000406027c25 */ /* 0x010fc8000f8e0002 */
[----:B------:R-:W-:Y:S01]  /*29550*/  IMAD R0, R6, UR5, R0 ;  /* 0x0000000506007c24 */ /* 0x000fe2000f8e0200 */
[----:B------:R-:W-:Y:S01]  /*29560*/  ULDC.64 UR4, c[0x0][0x2d0] ;  /* 0x0000b40000047ab9 */ /* 0x000fe20000000a00 */
[C---:B0-----:R-:W-:Y:S01]  /*29570*/  LOP3.LUT R6, R4.reuse, 0x7f, RZ, 0xc0, !PT ;  /* 0x0000007f04067812 */ /* 0x041fe200078ec0ff */
[----:B------:R-:W-:-:S03]  /*29580*/  IMAD.SHL.U32 R4, R4, 0x20, RZ ;  /* 0x0000002004047824 */ /* 0x000fc600078e00ff */
[----:B------:R-:W-:-:S04]  /*29590*/  SHF.R.U32.HI R6, RZ, 0x2, R6 ;  /* 0x00000002ff067819 */ /* 0x000fc80000011606 */
[----:B------:R-:W-:Y:S02]  /*295a0*/  LOP3.LUT R4, R6, 0x60, R4, 0xf8, !PT ;  /* 0x0000006006047812 */ /* 0x000fe400078ef804 */
[----:B------:R-:W0:Y:S01]  /*295b0*/  @P0 LDC R6, c[0x0][0x44c] ;  /* 0x00011300ff060b82 */ /* 0x000e220000000800 */
[----:B------:R-:W-:Y:S02]  /*295c0*/  IMAD.SHL.U32 R5, R5, 0x80, RZ ;  /* 0x0000008005057824 */ /* 0x000fe400078e00ff */
[----:B------:R-:W-:-:S03]  /*295d0*/  IMAD.IADD R3, R3, 0x1, R0 ;  /* 0x0000000103037824 */ /* 0x000fc600078e0200 */
[----:B------:R-:W-:-:S05]  /*295e0*/  LOP3.LUT R0, R4, R5, RZ, 0xfc, !PT ;  /* 0x0000000504007212 */ /* 0x000fca00078efcff */
[----:B------:R-:W-:Y:S02]  /*295f0*/  IMAD.MOV.U32 R4, RZ, RZ, R0 ;  /* 0x000000ffff047224 */ /* 0x000fe400078e0000 */
[----:B0-----:R-:W-:-:S05]  /*29600*/  @P0 IMAD.HI.U32 R6, R0, R6, RZ ;  /* 0x0000000600060227 */ /* 0x001fca00078e00ff */
[----:B-1----:R-:W-:-:S05]  /*29610*/  @P0 SHF.R.U32.HI R4, RZ, R7, R6 ;  /* 0x00000007ff040219 */ /* 0x002fca0000011606 */
[----:B------:R-:W-:-:S04]  /*29620*/  IMAD.MOV R6, RZ, RZ, -R4 ;  /* 0x000000ffff067224 */ /* 0x000fc800078e0a04 */
[----:B------:R-:W-:Y:S01]  /*29630*/  IMAD R0, R8, R6, R0 ;  /* 0x0000000608007224 */ /* 0x000fe200078e0200 */
[----:B------:R-:W-:Y:S01]  /*29640*/  SHF.R.S32.HI R6, RZ, 0x1f, R4 ;  /* 0x0000001fff067819 */ /* 0x000fe20000011404 */
[----:B------:R-:W-:-:S04]  /*29650*/  IMAD.WIDE.U32 R2, R4, UR4, R2 ;  /* 0x0000000404027c25 */ /* 0x000fc8000f8e0002 */
[----:B------:R-:W-:-:S04]  /*29660*/  IMAD R6, R6, UR4, RZ ;  /* 0x0000000406067c24 */ /* 0x000fc8000f8e02ff */
[----:B------:R-:W-:Y:S01]  /*29670*/  IMAD R4, R4, UR5, R6 ;  /* 0x0000000504047c24 */ /* 0x000fe2000f8e0206 */
[----:B------:R-:W-:-:S03]  /*29680*/  ULDC.64 UR4, c[0x0][0x2c8] ;  /* 0x0000b20000047ab9 */ /* 0x000fc60000000a00 */
[----:B------:R-:W-:Y:S01]  /*29690*/  IMAD.IADD R3, R3, 0x1, R4 ;  /* 0x0000000103037824 */ /* 0x000fe200078e0204 */
[----:B------:R-:W-:Y:S01]  /*296a0*/  SHF.R.S32.HI R4, RZ, 0x1f, R0 ;  /* 0x0000001fff047819 */ /* 0x000fe20000011400 */
[----:B------:R-:W-:-:S04]  /*296b0*/  IMAD.WIDE.U32 R2, R0, UR4, R2 ;  /* 0x0000000400027c25 */ /* 0x000fc8000f8e0002 */
[----:B------:R-:W-:Y:S01]  /*296c0*/  IMAD R4, R4, UR4, RZ ;  /* 0x0000000404047c24 */ /* 0x000fe2000f8e02ff */
[----:B------:R-:W-:Y:S02]  /*296d0*/  ULDC UR4, c[0x0][0x2b8] ;  /* 0x0000ae0000047ab9 */ /* 0x000fe40000000800 */
[----:B------:R-:W-:Y:S02]  /*296e0*/  ISETP.GE.AND P2, PT, R9, UR4, PT ;  /* 0x0000000409007c0c */ /* 0x000fe4000bf46270 */
[----:B------:R0:W5:Y:S01]  /*296f0*/  LDL R9, [R1+0x3c] ;  /* 0x00003c0001097983 */ /* 0x0001620000100800 */
[----:B------:R-:W1:Y:S01]  /*29700*/  S2R R7, SR_TID.X ;  /* 0x0000000000077919 */ /* 0x000e620000002100 */
[----:B------:R-:W-:Y:S01]  /*29710*/  IMAD R0, R0, UR5, R4 ;  /* 0x0000000500007c24 */ /* 0x000fe2000f8e0204 */
[----:B------:R-:W-:Y:S02]  /*29720*/  IADD3 R4, P3, R2, UR6, RZ ;  /* 0x0000000602047c10 */ /* 0x000fe4000ff7e0ff */
[----:B------:R-:W-:-:S02]  /*29730*/  ISETP.GE.AND P1, PT, R11, UR4, PT ;  /* 0x000000040b007c0c */ /* 0x000fc4000bf26270 */
[----:B------:R-:W-:Y:S01]  /*29740*/  IADD3.X R3, R3, UR7, R0, P3, !PT ;  /* 0x0000000703037c10 */ /* 0x000fe20009ffe400 */
        /* <DEDUP_REMOVED lines=9> */
[----:B------:R-:W0:Y:S03]  /*297e0*/  SHFL.IDX PT, R7, R4, RZ, 0x1c1f ;  /* 0x001c1fff04077589 */ /* 0x000e2600000e0000 */
[----:B------:R-:W-:-:S04]  /*297f0*/  IMAD.IADD R0, R11, 0x1, R5 ;  /* 0x000000010b007824 */ /* 0x000fc800078e0205 */
[----:B------:R-:W-:Y:S02]  /*29800*/  VIADD R5, R0, 0x20 ;  /* 0x0000002000057836 */ /* 0x000fe40000000000 */
[----:B--2---:R-:W-:Y:S02]  /*29810*/  IMAD R2, R6, R8, RZ ;  /* 0x0000000806027224 */ /* 0x004fe400078e02ff */
[----:B------:R-:W1:Y:S03]  /*29820*/  SHFL.IDX PT, R6, R3, RZ, 0x1c1f ;  /* 0x001c1fff03067589 */ /* 0x000e6600000e0000 */
[----:B------:R-:W-:-:S13]  /*29830*/  ISETP.GE.AND P4, PT, R0, R2, PT ;  /* 0x000000020000720c */ /* 0x000fda0003f86270 */
[----:B0-----:R-:W-:-:S05]  /*29840*/  @!P4 IADD3 R7, P3, R10, R7, RZ ;  /* 0x000000070a07c210 */ /* 0x001fca0007f7e0ff */
[----:B-1----:R-:W-:Y:S01]  /*29850*/  @!P4 IMAD.X R6, RZ, RZ, R6, P3 ;  /* 0x000000ffff06c224 */ /* 0x002fe200018e0606 */
[----:B------:R-:W-:Y:S02]  /*29860*/  ISETP.GE.AND P3, PT, R5, R2, PT ;  /* 0x000000020500720c */ /* 0x000fe40003f66270 */
[----:B------:R-:W0:Y:S02]  /*29870*/  SHFL.IDX PT, R5, R4, 0x1, 0x1c1f ;  /* 0x003c1f0004057f89 */ /* 0x000e2400000e0000 */
[----:B------:R-:W-:-:S04]  /*29880*/  @!P4 LOP3.LUT R7, R7, R6, RZ, 0x3c, !PT ;  /* 0x000000060707c212 */ /* 0x000fc800078e3cff */
[----:B------:R-:W-:-:S04]  /*29890*/  @!P4 LOP3.LUT R6, R7, R6, RZ, 0x3c, !PT ;  /* 0x000000060706c212 */ /* 0x000fc800078e3cff */
[----:B------:R-:W-:-:S05]  /*298a0*/  @!P4 LOP3.LUT R7, R7, R6, RZ, 0x3c, !PT ;  /* 0x000000060707c212 */ /* 0x000fca00078e3cff */
[----:B-----5:R-:W-:Y:S04]  /*298b0*/  @!P4 LDGSTS.E.BYPASS.LTC128B.128 [R9+0x1e200], desc[UR54][R6.64], !P0 ;  /* 0x1e2000000609cfae */ /* 0x020fe8000c101d76 */
[----:B------:R-:W-:Y:S04]  /*298c0*/  @!P4 LDGSTS.E.BYPASS.LTC128B.128 [R9+0x20200], desc[UR54][R6.64+0x40], !P1 ;  /* 0x202000400609cfae */ /* 0x000fe8000c901d76 */
[----:B------:R1:W-:Y:S01]  /*298d0*/  @!P4 LDGSTS.E.BYPASS.LTC128B.128 [R9+0x22200], desc[UR54][R6.64+0x80], !P2 ;  /* 0x222000800609cfae */ /* 0x0003e2000d101d76 */
[----:B0-----:R-:W-:-:S03]  /*298e0*/  @!P3 IADD3 R5, P4, R10, R5, RZ ;  /* 0x000000050a05b210 */ /* 0x001fc60007f9e0ff */
[----:B-1----:R-:W0:Y:S02]  /*298f0*/  SHFL.IDX PT, R6, R3, 0x1, 0x1c1f ;  /* 0x003c1f0003067f89 */ /* 0x002e2400000e0000 */
[----:B0-----:R-:W-:-:S04]  /*29900*/  @!P3 IMAD.X R6, RZ, RZ, R6, P4 ;  /* 0x000000ffff06b224 */ /* 0x001fc800020e0606 */
[----:B------:R-:W-:Y:S02]  /*29910*/  @!P3 IMAD.MOV.U32 R7, RZ, RZ, R6 ;  /* 0x000000ffff07b224 */ /* 0x000fe400078e0006 */
[----:B------:R-:W-:Y:S02]  /*29920*/  @!P3 IMAD.MOV.U32 R6, RZ, RZ, R5 ;  /* 0x000000ffff06b224 */ /* 0x000fe400078e0005 */
[----:B------:R-:W-:-:S03]  /*29930*/  VIADD R5, R0, 0x40 ;  /* 0x0000004000057836 */ /* 0x000fc60000000000 */
[----:B------:R-:W-:Y:S04]  /*29940*/  @!P3 LDGSTS.E.BYPASS.LTC128B.128 [R9+0x1ea00], desc[UR54][R6.64], !P0 ;  /* 0x1ea000000609bfae */ /* 0x000fe8000c101d76 */
[----:B------:R-:W-:Y:S04]  /*29950*/  @!P3 LDGSTS.E.BYPASS.LTC128B.128 [R9+0x20a00], desc[UR54][R6.64+0x40], !P1 ;  /* 0x20a000400609bfae */ /* 0x000fe8000c901d76 */
[----:B------:R0:W-:Y:S01]  /*29960*/  @!P3 LDGSTS.E.BYPASS.LTC128B.128 [R9+0x22a00], desc[UR54][R6.64+0x80], !P2 ;  /* 0x22a000800609bfae */ /* 0x0001e2000d101d76 */
[----:B------:R-:W-:-:S03]  /*29970*/  ISETP.GE.AND P3, PT, R5, R2, PT ;  /* 0x000000020500720c */ /* 0x000fc60003f66270 */
[----:B------:R-:W1:Y:S04]  /*29980*/  SHFL.IDX PT, R5, R4, 0x2, 0x1c1f ;  /* 0x005c1f0004057f89 */ /* 0x000e6800000e0000 */
[----:B0-----:R-:W0:Y:S06]  /*29990*/  SHFL.IDX PT, R6, R3, 0x2, 0x1c1f ;  /* 0x005c1f0003067f89 */ /* 0x001e2c00000e0000 */
[----:B-1----:R-:W-:-:S04]  /*299a0*/  @!P3 IADD3 R5, P4, R10, R5, RZ ;  /* 0x000000050a05b210 */ /* 0x002fc80007f9e0ff */
[----:B0-----:R-:W-:-:S05]  /*299b0*/  @!P3 IADD3.X R6, RZ, R6, RZ, P4, !PT ;  /* 0x00000006ff06b210 */ /* 0x001fca00027fe4ff */
[----:B------:R-:W-:Y:S02]  /*299c0*/  @!P3 IMAD.MOV.U32 R7, RZ, RZ, R6 ;  /* 0x000000ffff07b224 */ /* 0x000fe400078e0006 */
[----:B------:R-:W-:Y:S02]  /*299d0*/  @!P3 IMAD.MOV.U32 R6, RZ, RZ, R5 ;  /* 0x000000ffff06b224 */ /* 0x000fe400078e0005 */
[----:B------:R0:W1:Y:S04]  /*299e0*/  SHFL.IDX PT, R5, R3, 0x3, 0x1c1f ;  /* 0x007c1f0003057f89 */ /* 0x00006800000e0000 */
[----:B------:R0:W-:Y:S04]  /*299f0*/  @!P3 LDGSTS.E.BYPASS.LTC128B.128 [R9+0x1f200], desc[UR54][R6.64], !P0 ;  /* 0x1f2000000609bfae */ /* 0x0001e8000c101d76 */
[----:B------:R0:W-:Y:S04]  /*29a00*/  @!P3 LDGSTS.E.BYPASS.LTC128B.128 [R9+0x21200], desc[UR54][R6.64+0x40], !P1 ;  /* 0x212000400609bfae */ /* 0x0001e8000c901d76 */
[----:B------:R0:W-:Y:S04]  /*29a10*/  @!P3 LDGSTS.E.BYPASS.LTC128B.128 [R9+0x23200], desc[UR54][R6.64+0x80], !P2 ;  /* 0x232000800609bfae */ /* 0x0001e8000d101d76 */
[----:B------:R0:W2:Y:S02]  /*29a20*/  SHFL.IDX PT, R3, R4, 0x3, 0x1c1f ;  /* 0x007c1f0004037f89 */ /* 0x0000a400000e0000 */
.L_x_854:
[----:B------:R-:W-:Y:S01]  /*29a30*/  VIADD R0, R0, 0x60 ;  /* 0x0000006000007836 */ /* 0x000fe20000000000 */
[----:B------:R-:W-:Y:S04]  /*29a40*/  BSSY B0, `(.L_x_609) ;  /* 0x000000b000007945 */ /* 0x000fe80003800000 */
[----:B------:R-:W-:-:S13]  /*29a50*/  ISETP.GE.AND P3, PT, R0, R2, PT ;  /* 0x000000020000720c */ /* 0x000fda0003f66270 */
[----:B------:R-:W-:Y:S05]  /*29a60*/  @P3 BRA `(.L_x_610) ;  /* 0x0000000000203947 */ /* 0x000fea0003800000 */
[----:B--2---:R-:W-:-:S05]  /*29a70*/  IADD3 R2, P3, R10, R3, RZ ;  /* 0x000000030a027210 */ /* 0x004fca0007f7e0ff */
[----:B01----:R-:W-:-:S05]  /*29a80*/  IMAD.X R3, RZ, RZ, R5, P3 ;  /* 0x000000ffff037224 */ /* 0x003fca00018e0605 */
[----:B------:R-:W-:Y:S01]  /*29a90*/  @!PT LDS RZ, [RZ] ;  /* 0x00000000fffff984 */ /* 0x000fe20000000800 */
[----:B------:R-:W-:Y:S01]  /*29aa0*/  @!PT LDS RZ, [RZ] ;  /* 0x00000000fffff984 */ /* 0x000fe20000000800 */
[----:B------:R-:W-:Y:S01]  /*29ab0*/  @!PT LDS RZ, [RZ] ;  /* 0x00000000fffff984 */ /* 0x000fe20000000800 */
[----:B------:R4:W-:Y:S04]  /*29ac0*/  LDGSTS.E.BYPASS.LTC128B.128 [R9+0x1fa00], desc[UR54][R2.64], !P0 ;  /* 0x1fa0000002097fae */ /* 0x0009e8000c101d76 */
[----:B------:R4:W-:Y:S04]  /*29ad0*/  LDGSTS.E.BYPASS.LTC128B.128 [R9+0x21a00], desc[UR54][R2.64+0x40], !P1 ;  /* 0x21a0004002097fae */ /* 0x0009e8000c901d76 */
[----:B------:R4:W-:Y:S02]  /*29ae0*/  LDGSTS.E.BYPASS.LTC128B.128 [R9+0x23a00], desc[UR54][R2.64+0x80], !P2 ;  /* 0x23a0008002097fae */ /* 0x0009e4000d101d76 */
.L_x_610:
[----:B------:R-:W-:Y:S05]  /*29af0*/  BSYNC B0 ;  /* 0x0000000000007941 */ /* 0x000fea0003800000 */
.L_x_609:
[----:B------:R-:W-:Y:S01]  /*29b00*/  NOP ;  /* 0x0000000000007918 */ /* 0x000fe20000000000 */
[----:B------:R-:W-:-:S13]  /*29b10*/  PLOP3.LUT P0, PT, PT, PT, PT, 0x80, 0x0 ;  /* 0x000000000000781c */ /* 0x000fda0003f0f070 */
.L_x_611:
[----:B------:R-:W-:Y:S02]  /*29b20*/  PLOP3.LUT P1, PT, P1, P0, PT, 0xa2, 0x0 ;  /* 0x000000000000781c */ /* 0x000fe40000f21472 */
[----:B------:R-:W-:-:S08]  /*29b30*/  @P0 R2UR P1, UR4, R18 ;  /* 0x00000000120402ca */ /* 0x000fd00000020000 */
[----:B------:R-:W-:-:S05]  /*29b40*/  @P0 PLOP3.LUT P0, PT, P1, PT, PT, 0x80, 0x0 ;  /* 0x000000000000081c */ /* 0x000fca0000f0f070 */
[----:B------:R-:W-:Y:S01]  /*29b50*/  @!P1 SYNCS.ARRIVE.TRANS64.RED.A0T1 RZ, [UR4+0x33400], RZ ;  /* 0x033400ffffff99a7 */ /* 0x000fe20008200404 */
[----:B------:R-:W-:Y:S07]  /*29b60*/  @!P1 ARRIVES.LDGSTSBAR.64.TRANSCNT [UR4+0x33400] ;  /* 0x03340000ff0099b0 */ /* 0x000fee0008000a84 */
[----:B------:R-:W-:Y:S05]  /*29b70*/  @P0 BRA.U.ANY `(.L_x_611) ;  /* 0xfffffffd00e80947 */ /* 0x000fea000393ffff */
[----:B----4-:R-:W4:Y:S02]  /*29b80*/  LDL.LU R2, [R1+0x5c] ;  /* 0x00005c0001027983 */ /* 0x010f240000300800 */
[----:B----4-:R-:W-:-:S05]  /*29b90*/  VIADD R2, R2, 0x1 ;  /* 0x0000000102027836 */ /* 0x010fca0000000000 */
        /* <DEDUP_REMOVED lines=8> */
[----:B------:R-:W5:Y:S03]  /*29c20*/  SYNCS.PHASECHK.TRANS64.TRYWAIT P0, [R18+URZ+0x33420], R0 ;  /* 0x03342000120075a7 */ /* 0x000f66000800017f */
[----:B----45:R-:W-:Y:S05]  /*29c30*/  @!P0 BRA `(.L_x_613) ;  /* 0x00000078001c8947 */ /* 0x030fea0003800000 */
.L_x_855:
[----:B------:R-:W-:Y:S05]  /*29c40*/  BSYNC B0 ;  /* 0x0000000000007941 */ /* 0x000fea0003800000 */
.L_x_612:
[----:B------:R-:W5:Y:S04]  /*29c50*/  LDL.LU R2, [R1+0x44] ;  /* 0x0000440001027983 */ /* 0x000f680000300800 */
[----:B0-2---:R-:W2:Y:S01]  /*29c60*/  LDL R3, [R1+0x20] ;  /* 0x0000200001037983 */ /* 0x005ea20000100800 */
[----:B-----5:R-:W-:-:S05]  /*29c70*/  VIADD R2, R2, 0xfffffffe ;  /* 0xfffffffe02027836 */ /* 0x020fca0000000000 */
[----:B--2---:R-:W-:-:S13]  /*29c80*/  ISETP.GE.AND P0, PT, R2, R3, PT ;  /* 0x000000030200720c */ /* 0x004fda0003f06270 */
[----:B------:R-:W-:Y:S05]  /*29c90*/  @!P0 BRA `(.L_x_614) ;  /* 0x0000001000e48947 */ /* 0x000fea0003800000 */
[----:B------:R0:W5:Y:S01]  /*29ca0*/  LDL.LU R8, [R1+0x18] ;  /* 0x0000180001087983 */ /* 0x0001620000300800 */
[----:B----4-:R-:W-:-:S07]  /*29cb0*/  MOV R0, R19 ;  /* 0x0000001300007202 */ /* 0x010fce0000000f00 */
.L_x_638:
[----:B------:R-:W2:Y:S01]  /*29cc0*/  LDL R3, [R1+0x10] ;  /* 0x0000100001037983 */ /* 0x000ea20000100800 */
[----:B------:R-:W-:Y:S01]  /*29cd0*/  VIADD R19, R0, 0x1 ;  /* 0x0000000100137836 */ /* 0x000fe20000000000 */
[----:B------:R-:W-:Y:S05]  /*29ce0*/  YIELD ;  /* 0x0000000000007946 */ /* 0x000fea0003800000 */
[C---:B------:R-:W-:Y:S01]  /*29cf0*/  ISETP.NE.AND P0, PT, R19.reuse, 0x2, PT ;  /* 0x000000021300780c */ /* 0x040fe20003f05270 */
[----:B------:R-:W-:Y:S03]  /*29d00*/  BSSY B0, `(.L_x_615) ;  /* 0x00000a8000007945 */ /* 0x000fe60003800000 */
[----:B------:R-:W-:-:S02]  /*29d10*/  SEL R19, R19, RZ, P0 ;  /* 0x000000ff13137207 */ /* 0x000fc40000000000 */
[----:B--2---:R-:W-:Y:S02]  /*29d20*/  LOP3.LUT P1, RZ, R3, 0x1, RZ, 0xc0, !PT ;  /* 0x0000000103ff7812 */ /* 0x004fe4000782c0ff */
[----:B------:R-:W-:-:S04]  /*29d30*/  SEL R3, RZ, 0x1, P0 ;  /* 0x00000001ff037807 */ /* 0x000fc80000000000 */
[----:B---3-5:R-:W-:-:S05]  /*29d40*/  LOP3.LUT R9, R8, R3, RZ, 0x3c, !PT ;  /* 0x0000000308097212 */ /* 0x028fca00078e3cff */
[----:B------:R2:W-:Y:S02]  /*29d50*/  STL [R1+0x18], R9 ;  /* 0x0000180901007387 */ /* 0x0005e40000100800 */
[----:B------:R-:W-:Y:S05]  /*29d60*/  @!P1 BRA `(.L_x_616) ;  /* 0x0000000800849947 */ /* 0x000fea0003800000 */
[----:B------:R-:W-:Y:S01]  /*29d70*/  ULDC.64 UR4, c[0x0][0x418] ;  /* 0x0001060000047ab9 */ /* 0x000fe20000000a00 */
[----:B------:R-:W-:Y:S01]  /*29d80*/  IMAD.MOV.U32 R3, RZ, RZ, R2 ;  /* 0x000000ffff037224 */ /* 0x000fe200078e0002 */
[----:B------:R-:W-:-:S04]  /*29d90*/  ISETP.NE.U32.AND P0, PT, RZ, UR4, PT ;  /* 0x00000004ff007c0c */ /* 0x000fc8000bf05070 */
[----:B------:R-:W-:-:S13]  /*29da0*/  ISETP.NE.AND.EX P0, PT, RZ, UR5, PT, P0 ;  /* 0x00000005ff007c0c */ /* 0x000fda000bf05300 */
[----:B------:R-:W-:Y:S05]  /*29db0*/  @!P0 BRA `(.L_x_617) ;  /* 0x00000000004c8947 */ /* 0x000fea0003800000 */
[----:B------:R-:W3:Y:S01]  /*29dc0*/  LDL R10, [R1+0x24] ;  /* 0x00002400010a7983 */ /* 0x000ee20000100800 */
[----:B------:R-:W4:Y:S01]  /*29dd0*/  LDC R6, c[0x0][0x43c] ;  /* 0x00010f00ff067b82 */ /* 0x000f220000000800 */
[----:B------:R-:W-:Y:S02]  /*29de0*/  ULDC.64 UR6, c[0x0][0x428] ;  /* 0x00010a0000067ab9 */ /* 0x000fe40000000a00 */
[----:B------:R-:W2:Y:S01]  /*29df0*/  LDL R7, [R1+0x8] ;  /* 0x0000080001077983 */ /* 0x000ea20000100800 */
[----:B----4-:R-:W-:-:S13]  /*29e00*/  ISETP.NE.AND P0, PT, R6, 0x1, PT ;  /* 0x000000010600780c */ /* 0x010fda0003f05270 */
[----:B-1----:R-:W1:Y:S02]  /*29e10*/  @P0 LDC.64 R4, c[0x0][0x440] ;  /* 0x00011000ff040b82 */ /* 0x002e640000000a00 */
[----:B-1----:R-:W-:-:S04]  /*29e20*/  @P0 IMAD.HI.U32 R3, R2, R4, RZ ;  /* 0x0000000402030227 */ /* 0x002fc800078e00ff */
[----:B------:R-:W-:Y:S01]  /*29e30*/  IMAD.MOV.U32 R4, RZ, RZ, R2 ;  /* 0x000000ffff047224 */ /* 0x000fe200078e0002 */
[----:B------:R-:W-:-:S04]  /*29e40*/  @P0 SHF.R.U32.HI R4, RZ, R5, R3 ;  /* 0x00000005ff040219 */ /* 0x000fc80000011603 */
[--C-:B------:R-:W-:Y:S01]  /*29e50*/  SHF.R.S32.HI R5, RZ, 0x1f, R4.reuse ;  /* 0x0000001fff057819 */ /* 0x100fe20000011404 */
[----:B------:R-:W-:-:S04]  /*29e60*/  IMAD.MOV R3, RZ, RZ, -R4 ;  /* 0x000000ffff037224 */ /* 0x000fc800078e0a04 */
[----:B------:R-:W-:Y:S02]  /*29e70*/  IMAD R3, R6, R3, R2 ;  /* 0x0000000306037224 */ /* 0x000fe400078e0202 */
[----:B---3--:R-:W-:-:S04]  /*29e80*/  IMAD R6, R10, UR6, RZ ;  /* 0x000000060a067c24 */ /* 0x008fc8000f8e02ff */
[C---:B--2---:R-:W-:Y:S02]  /*29e90*/  IMAD R6, R7.reuse, UR7, R6 ;  /* 0x0000000707067c24 */ /* 0x044fe4000f8e0206 */
[----:B------:R-:W-:-:S04]  /*29ea0*/  IMAD.WIDE.U32 R4, R7, UR6, R4 ;  /* 0x0000000607047c25 */ /* 0x000fc8000f8e0004 */
[----:B------:R-:W-:Y:S01]  /*29eb0*/  IMAD.IADD R5, R6, 0x1, R5 ;  /* 0x0000000106057824 */ /* 0x000fe200078e0205 */
[----:B------:R-:W-:-:S04]  /*29ec0*/  LEA R6, P0, R4, UR4, 0x2 ;  /* 0x0000000404067c11 */ /* 0x000fc8000f8010ff */
[----:B------:R-:W-:-:S05]  /*29ed0*/  LEA.HI.X R7, R4, UR5, R5, 0x2, P0 ;  /* 0x0000000504077c11 */ /* 0x000fca00080f1405 */
[----:B------:R3:W5:Y:S04]  /*29ee0*/  LDG.E R17, desc[UR54][R6.64] ;  /* 0x0000003606117981 */ /* 0x000768000c1e1900 */
.L_x_617:
[----:B---3--:R-:W-:Y:S01]  /*29ef0*/  IMAD R6, R19, 0x8, R18 ;  /* 0x0000000813067824 */ /* 0x008fe200078e0212 */
[----:B-1----:R-:W-:Y:S01]  /*29f00*/  SHF.L.U32 R5, R9, 0x1f, RZ ;  /* 0x0000001f09057819 */ /* 0x002fe200000006ff */
[----:B------:R-:W1:Y:S01]  /*29f10*/  S2R R4, SR_TID.X ;  /* 0x0000000000047919 */ /* 0x000e620000002100 */
[----:B------:R-:W-:Y:S02]  /*29f20*/  BSSY B1, `(.L_x_618) ;  /* 0x0000005000017945 */ /* 0x000fe40003800000 */
[----:B------:R-:W3:Y:S01]  /*29f30*/  SYNCS.PHASECHK.TRANS64.TRYWAIT P0, [R6+URZ+0x33480], R5 ;  /* 0x03348005060075a7 */ /* 0x000ee2000800017f */
[----:B-1----:R-:W-:-:S04]  /*29f40*/  LOP3.LUT R4, R4, 0x7f, RZ, 0xc0, !PT ;  /* 0x0000007f04047812 */ /* 0x002fc800078ec0ff */
[----:B------:R-:W-:Y:S01]  /*29f50*/  ISETP.NE.AND P1, PT, R4, RZ, PT ;  /* 0x000000ff0400720c */ /* 0x000fe20003f25270 */
[----:B---3--:R-:W-:-:S12]  /*29f60*/  @!P0 BRA `(.L_x_619) ;  /* 0x0000007400648947 */ /* 0x008fd80003800000 */
.L_x_856:
[----:B------:R-:W-:Y:S05]  /*29f70*/  BSYNC B1 ;  /* 0x0000000000017941 */ /* 0x000fea0003800000 */
.L_x_618:
[----:B------:R-:W-:Y:S04]  /*29f80*/  BSSY B1, `(.L_x_620) ;  /* 0x0000009000017945 */ /* 0x000fe80003800000 */
[----:B------:R-:W-:Y:S05]  /*29f90*/  @P1 BRA `(.L_x_621) ;  /* 0x00000000001c1947 */ /* 0x000fea0003800000 */
[----:B------:R-:W3:Y:S02]  /*29fa0*/  S2R R4, SR_TID.X ;  /* 0x0000000000047919 */ /* 0x000ee40000002100 */
[----:B---3--:R-:W-:Y:S01]  /*29fb0*/  LOP3.LUT R7, R4, 0x1f, RZ, 0xc0, !PT ;  /* 0x0000001f04077812 */ /* 0x008fe200078ec0ff */
[----:B------:R-:W-:-:S03]  /*29fc0*/  IMAD.MOV.U32 R4, RZ, RZ, 0x7800 ;  /* 0x00007800ff047424 */ /* 0x000fc600078e00ff */
[----:B------:R-:W-:Y:S01]  /*29fd0*/  ISETP.NE.AND P0, PT, R7, RZ, PT ;  /* 0x000000ff0700720c */ /* 0x000fe20003f05270 */
[----:B------:R3:W-:-:S12]  /*29fe0*/  SYNCS.ARRIVE.TRANS64 RZ, [R6+URZ+0x33470], R4 ;  /* 0x0334700406ff79a7 */ /* 0x0007d8000800003f */
[----:B---3--:R-:W-:Y:S05]  /*29ff0*/  @!P0 BRA `(.L_x_621) ;  /* 0x0000000000048947 */ /* 0x008fea0003800000 */
[----:B------:R-:W-:Y:S01]  /*2a000*/  BPT.TRAP 0x1 ;  /* 0x000000040000795c */ /* 0x000fe20000300000 */
.L_x_621:
[----:B------:R-:W-:Y:S05]  /*2a010*/  BSYNC B1 ;  /* 0x0000000000017941 */ /* 0x000fea0003800000 */
.L_x_620:
[----:B------:R-:W3:Y:S01]  /*2a020*/  LDL R7, [R1+0x28] ;  /* 0x0000280001077983 */ /* 0x000ee20000100800 */
[----:B------:R-:W-:Y:S01]  /*2a030*/  MOV R14, RZ ;  /* 0x000000ff000e7202 */ /* 0x000fe20000000f00 */
[----:B------:R-:W-:Y:S01]  /*2a040*/  IMAD R4, R19, 0x7800, R18 ;  /* 0x0000780013047824 */ /* 0x000fe200078e0212 */
[----:B------:R-:W-:Y:S01]  /*2a050*/  UIADD3 UR4, UP0, UR40, 0x470, URZ ;  /* 0x0000047028047890 */ /* 0x000fe2000ff1e03f */
[----:B------:R-:W-:Y:S01]  /*2a060*/  PLOP3.LUT P0, PT, PT, PT, PT, 0x80, 0x0 ;  /* 0x000000000000781c */ /* 0x000fe20003f0f070 */
[----:B------:R-:W-:Y:S01]  /*2a070*/  UMOV UR6, 0x0 ;  /* 0x0000000000067882 */ /* 0x000fe20000000000 */
[----:B------:R-:W-:Y:S01]  /*2a080*/  R2UR UR10, R14 ;  /* 0x000000000e0a72ca */ /* 0x000fe200000e0000 */
[----:B--2---:R-:W-:Y:S01]  /*2a090*/  VIADD R9, R4, 0xf200 ;  /* 0x0000f20004097836 */ /* 0x004fe20000000000 */
[----:B------:R-:W-:Y:S01]  /*2a0a0*/  UIADD3.X UR5, URZ, UR41, URZ, UP0, !UPT ;  /* 0x000000293f057290 */ /* 0x000fe200087fe43f */
[----:B------:R-:W-:Y:S01]  /*2a0b0*/  UMOV UR7, 0x14f00000 ;  /* 0x14f0000000077882 */ /* 0x000fe20000000000 */
[----:B---3--:R-:W-:-:S02]  /*2a0c0*/  IMAD R7, R3, 0xa0, R7 ;  /* 0x000000a003077824 */ /* 0x008fc400078e0207 */
[----:B------:R-:W-:-:S09]  /*2a0d0*/  VIADD R3, R6, 0x33470 ;  /* 0x0003347006037836 */ /* 0x000fd20000000000 */
.L_x_622:
[----:B------:R-:W-:-:S13]  /*2a0e0*/  @P0 ELECT P2, URZ, PT ;  /* 0x00000000003f082f */ /* 0x000fda0003840000 */
[----:B-----5:R-:W-:Y:S02]  /*2a0f0*/  @P2 R2UR UR13, R17 ;  /* 0x00000000110d22ca */ /* 0x020fe400000e0000 */
[----:B------:R-:W-:Y:S02]  /*2a100*/  @P2 R2UR UR12, R16 ;  /* 0x00000000100c22ca */ /* 0x000fe400000e0000 */
[----:B------:R-:W-:Y:S02]  /*2a110*/  @P2 R2UR UR11, R7 ;  /* 0x00000000070b22ca */ /* 0x000fe400000e0000 */
[----:B------:R-:W-:Y:S02]  /*2a120*/  @P2 R2UR UR9, R3 ;  /* 0x00000000030922ca */ /* 0x000fe400000e0000 */
[----:B------:R-:W-:Y:S02]  /*2a130*/  @P2 R2UR UR8, R9 ;  /* 0x00000000090822ca */ /* 0x000fe400000e0000 */
[----:B------:R-:W-:-:S02]  /*2a140*/  @P2 PLOP3.LUT P0, PT, P2, PT, PT, 0x8, 0x0 ;  /* 0x000000000000281c */ /* 0x000fc4000170e170 */
[----:B------:R-:W-:-:S09]  /*2a150*/  PLOP3.LUT P2, PT, PT, PT, PT, 0x8, 0x0 ;  /* 0x000000000000781c */ /* 0x000fd20003f4e170 */
[----:B------:R2:W-:Y:S02]  /*2a160*/  UTMALDG.4D [UR8], [UR4], desc[UR6] ;  /* 0x00000608040075b4 */ /* 0x0005e40008019000 */
[----:B--2---:R-:W-:Y:S05]  /*2a170*/  @P0 BRA.U.ANY `(.L_x_622) ;  /* 0xfffffffd00d80947 */ /* 0x004fea000393ffff */
[----:B------:R-:W-:Y:S01]  /*2a180*/  IMAD.MOV.U32 R13, RZ, RZ, 0x40 ;  /* 0x00000040ff0d7424 */ /* 0x000fe200078e00ff */
[----:B------:R-:W-:Y:S01]  /*2a190*/  PLOP3.LUT P0, PT, PT, PT, PT, 0x80, 0x0 ;  /* 0x000000000000781c */ /* 0x000fe20003f0f070 */
[----:B------:R-:W-:Y:S01]  /*2a1a0*/  VIADD R9, R4, 0x11a00 ;  /* 0x00011a0004097836 */ /* 0x000fe20000000000 */
[----:B------:R-:W-:Y:S01]  /*2a1b0*/  UMOV UR6, 0x0 ;  /* 0x0000000000067882 */ /* 0x000fe20000000000 */
[----:B------:R-:W-:Y:S01]  /*2a1c0*/  UMOV UR7, 0x14f00000 ;  /* 0x14f0000000077882 */ /* 0x000fe20000000000 */
[----:B------:R-:W-:-:S15]  /*2a1d0*/  R2UR UR10, R13 ;  /* 0x000000000d0a72ca */ /* 0x000fde00000e0000 */
.L_x_623:
        /* <DEDUP_REMOVED lines=16> */
.L_x_624:
        /* <DEDUP_REMOVED lines=10> */
[----:B------:R-:W2:Y:S01]  /*2a380*/  SYNCS.PHASECHK.TRANS64.TRYWAIT P0, [R6+URZ+0x33440], R5 ;  /* 0x03344005060075a7 */ /* 0x000ea2000800017f */
[----:B------:R-:W-:Y:S04]  /*2a390*/  BSSY B1, `(.L_x_625) ;  /* 0x0000002000017945 */ /* 0x000fe80003800000 */
[----:B--2---:R-:W-:Y:S05]  /*2a3a0*/  @!P0 BRA `(.L_x_626) ;  /* 0x0000007000688947 */ /* 0x004fea0003800000 */
.L_x_857:
[----:B------:R-:W-:Y:S05]  /*2a3b0*/  BSYNC B1 ;  /* 0x0000000000017941 */ /* 0x000fea0003800000 */
.L_x_625:
[----:B------:R-:W-:Y:S01]  /*2a3c0*/  BSSY B1, `(.L_x_627) ;  /* 0x000000b000017945 */ /* 0x000fe20003800000 */
[----:B------:R-:W-:Y:S01]  /*2a3d0*/  IMAD.MOV.U32 R10, RZ, RZ, 0x0 ;  /* 0x00000000ff0a7424 */ /* 0x000fe200078e00ff */
[----:B------:R-:W-:Y:S02]  /*2a3e0*/  MOV R11, 0x14f00000 ;  /* 0x14f00000000b7802 */ /* 0x000fe40000000f00 */
        /* <DEDUP_REMOVED lines=8> */
.L_x_628:
[----:B------:R-:W-:Y:S05]  /*2a470*/  BSYNC B1 ;  /* 0x0000000000017941 */ /* 0x000fea0003800000 */
.L_x_627:
[----:B------:R-:W-:Y:S01]  /*2a480*/  R2UR UR10, R14 ;  /* 0x000000000e0a72ca */ /* 0x000fe200000e0000 */
[----:B------:R-:W-:Y:S01]  /*2a490*/  UIADD3 UR4, UP0, UR40, 0x370, URZ ;  /* 0x0000037028047890 */ /* 0x000fe2000ff1e03f */
[----:B------:R-:W-:Y:S01]  /*2a4a0*/  R2UR UR6, R10 ;  /* 0x000000000a0672ca */ /* 0x000fe200000e0000 */
[----:B-12---:R-:W-:Y:S01]  /*2a4b0*/  VIADD R6, R6, 0x33430 ;  /* 0x0003343006067836 */ /* 0x006fe20000000000 */
[----:B------:R-:W-:Y:S01]  /*2a4c0*/  R2UR UR7, R11 ;  /* 0x000000000b0772ca */ /* 0x000fe200000e0000 */
[----:B------:R-:W-:Y:S01]  /*2a4d0*/  VIADD R3, R4, 0x24200 ;  /* 0x0002420004037836 */ /* 0x000fe20000000000 */
[----:B------:R-:W-:Y:S01]  /*2a4e0*/  PLOP3.LUT P0, PT, PT, PT, PT, 0x80, 0x0 ;  /* 0x000000000000781c */ /* 0x000fe20003f0f070 */
[----:B------:R-:W-:-:S12]  /*2a4f0*/  UIADD3.X UR5, URZ, UR41, URZ, UP0, !UPT ;  /* 0x000000293f057290 */ /* 0x000fd800087fe43f */
.L_x_629:
        /* <DEDUP_REMOVED lines=10> */
[----:B------:R-:W-:Y:S01]  /*2a5a0*/  R2UR UR10, R13 ;  /* 0x000000000d0a72ca */ /* 0x000fe200000e0000 */
[----:B------:R-:W-:Y:S01]  /*2a5b0*/  VIADD R3, R4, 0x26a00 ;  /* 0x00026a0004037836 */ /* 0x000fe20000000000 */
[----:B------:R-:W-:Y:S02]  /*2a5c0*/  R2UR UR6, R10 ;  /* 0x000000000a0672ca */ /* 0x000fe400000e0000 */
[----:B------:R-:W-:Y:S02]  /*2a5d0*/  R2UR UR7, R11 ;  /* 0x000000000b0772ca */ /* 0x000fe400000e0000 */
[----:B------:R-:W-:-:S13]  /*2a5e0*/  PLOP3.LUT P0, PT, PT, PT, PT, 0x80, 0x0 ;  /* 0x000000000000781c */ /* 0x000fda0003f0f070 */
.L_x_630:
        /* <DEDUP_REMOVED lines=15> */
.L_x_631:
        /* <DEDUP_REMOVED lines=9> */
[----:B---3--:R-:W-:Y:S05]  /*2a770*/  @P0 BRA.U.ANY `(.L_x_631) ;  /* 0xfffffffd00d80947 */ /* 0x008fea000393ffff */
.L_x_616:
[----:B------:R-:W-:Y:S05]  /*2a780*/  BSYNC B0 ;  /* 0x0000000000007941 */ /* 0x000fea0003800000 */
.L_x_615:
[----:B------:R-:W-:-:S06]  /*2a790*/  UISETP.NE.AND UP0, UPT, UR37, 0x3, UPT ;  /* 0x000000032500788c */ /* 0x000fcc000bf05270 */
[----:B------:R-:W-:-:S13]  /*2a7a0*/  PLOP3.LUT P0, PT, PT, PT, UP0, 0x80, 0x0 ;  /* 0x000000000000781c */ /* 0x000fda0003f0f008 */
[----:B------:R-:W-:Y:S05]  /*2a7b0*/  @!P0 BRA `(.L_x_632) ;  /* 0x0000000000048947 */ /* 0x000fea0003800000 */
[----:B------:R-:W-:Y:S01]  /*2a7c0*/  BPT.TRAP 0x1 ;  /* 0x000000040000795c */ /* 0x000fe20000300000 */
.L_x_632:
[----:B------:R-:W-:Y:S01]  /*2a7d0*/  IMAD.U32 R3, RZ, RZ, UR39 ;  /* 0x00000027ff037e24 */ /* 0x000fe2000f8e00ff */
[----:B------:R-:W-:Y:S01]  /*2a7e0*/  LOP3.LUT R4, R8, 0x1, RZ, 0x3c, !PT ;  /* 0x0000000108047812 */ /* 0x000fe200078e3cff */
[----:B------:R-:W-:Y:S03]  /*2a7f0*/  BSSY B0, `(.L_x_633) ;  /* 0x0000006000007945 */ /* 0x000fe60003800000 */
[----:B------:R-:W-:Y:S01]  /*2a800*/  ISETP.NE.AND P1, PT, R3, 0x3, PT ;  /* 0x000000030300780c */ /* 0x000fe20003f25270 */
[----:B------:R-:W-:Y:S01]  /*2a810*/  IMAD R3, R0, 0x8, R18 ;  /* 0x0000000800037824 */ /* 0x000fe200078e0212 */
[----:B------:R-:W-:-:S04]  /*2a820*/  SHF.L.U32 R4, R4, 0x1f, RZ ;  /* 0x0000001f04047819 */ /* 0x000fc800000006ff */
[----:B------:R-:W3:Y:S02]  /*2a830*/  SYNCS.PHASECHK.TRANS64.TRYWAIT P0, [R3+URZ+0x33470], R4 ;  /* 0x03347004030075a7 */ /* 0x000ee4000800017f */
[----:B---3--:R-:W-:Y:S05]  /*2a840*/  @!P0 BRA `(.L_x_634) ;  /* 0x0000006c00548947 */ /* 0x008fea0003800000 */
.L_x_858:
[----:B------:R-:W-:Y:S05]  /*2a850*/  BSYNC B0 ;  /* 0x0000000000007941 */ /* 0x000fea0003800000 */
.L_x_633:
[----:B------:R-:W-:Y:S05]  /*2a860*/  @!P1 BRA `(.L_x_635) ;  /* 0x0000000000049947 */ /* 0x000fea0003800000 */
[----:B------:R-:W-:Y:S01]  /*2a870*/  BPT.TRAP 0x1 ;  /* 0x000000040000795c */ /* 0x000fe20000300000 */
.L_x_635:
[----:B---3--:R-:W-:Y:S01]  /*2a880*/  SHF.L.U32 R4, R8, 0x1f, RZ ;  /* 0x0000001f08047819 */ /* 0x008fe200000006ff */
[----:B------:R-:W-:-:S03]  /*2a890*/  IMAD R10, R0, 0x7800, RZ ;  /* 0x00007800000a7824 */ /* 0x000fc600078e02ff */
[----:B------:R-:W3:Y:S02]  /*2a8a0*/  SYNCS.PHASECHK.TRANS64.TRYWAIT P0, [R3+URZ+0x33460], R4 ;  /* 0x03346004030075a7 */ /* 0x000ee4000800017f */
[----:B---3--:R-:W-:Y:S05]  /*2a8b0*/  @!P0 BRA `(.L_x_636) ;  /* 0x0000006c004c8947 */ /* 0x008fea0003800000 */
.L_x_859:
[----:B------:R-:W4:Y:S04]  /*2a8c0*/  LDL R0, [R1+0x30] ;  /* 0x0000300001007983 */ /* 0x000f280000100800 */
[----:B------:R-:W5:Y:S01]  /*2a8d0*/  LDL R11, [R1+0x2c] ;  /* 0x00002c00010b7983 */ /* 0x000f620000100800 */
[----:B------:R-:W-:Y:S05]  /*2a8e0*/  WARPSYNC.ALL ;  /* 0x0000000000007948 */ /* 0x000fea0003800000 */
[----:B----4-:R-:W-:-:S04]  /*2a8f0*/  LOP3.LUT R0, R10, R0, RZ, 0xfc, !PT ;  /* 0x000000000a007212 */ /* 0x010fc800078efcff */
[----:B------:R-:W-:Y:S02]  /*2a900*/  IADD3 R0, R18, R0, RZ ;  /* 0x0000000012007210 */ /* 0x000fe40007ffe0ff */
[----:B-----5:R-:W-:-:S03]  /*2a910*/  LOP3.LUT R12, R10, R11, RZ, 0xfc, !PT ;  /* 0x0000000b0a0c7212 */ /* 0x020fc600078efcff */
[----:B-1-3--:R-:W1:Y:S02]  /*2a920*/  LDSM.16.MT88.4 R4, [R0+0xf200] ;  /* 0x00f200000004783b */ /* 0x00ae640000004200 */
[----:B------:R-:W-:Y:S01]  /*2a930*/  IMAD.IADD R12, R18, 0x1, R12 ;  /* 0x00000001120c7824 */ /* 0x000fe200078e020c */
[C-C-:B-1----:R-:W-:Y:S02]  /*2a940*/  PRMT R8, R4.reuse, 0x6420, R5.reuse ;  /* 0x0000642004087816 */ /* 0x142fe40000000005 */
[----:B--2---:R-:W-:Y:S02]  /*2a950*/  PRMT R9, R4, 0x7531, R5 ;  /* 0x0000753104097816 */ /* 0x004fe40000000005 */
[C-C-:B------:R-:W-:Y:S02]  /*2a960*/  PRMT R10, R6.reuse, 0x6420, R7.reuse ;  /* 0x00006420060a7816 */ /* 0x140fe40000000007 */
[----:B------:R-:W-:-:S05]  /*2a970*/  PRMT R11, R6, 0x7531, R7 ;  /* 0x00007531060b7816 */ /* 0x000fca0000000007 */
[----:B------:R-:W-:Y:S04]  /*2a980*/  STSM.16.M88.4 [R12+0x200], R8 ;  /* 0x000200080c007844 */ /* 0x000fe80000000200 */
[----:B------:R-:W1:Y:S02]  /*2a990*/  LDSM.16.MT88.4 R4, [R0+0x11a00] ;  /* 0x011a00000004783b */ /* 0x000e640000004200 */
[C-C-:B-1----:R-:W-:Y:S02]  /*2a9a0*/  PRMT R8, R4.reuse, 0x6420, R5.reuse ;  /* 0x0000642004087816 */ /* 0x142fe40000000005 */
[----:B------:R-:W-:Y:S02]  /*2a9b0*/  PRMT R9, R4, 0x7531, R5 ;  /* 0x0000753104097816 */ /* 0x000fe40000000005 */
[----:B------:R-:W-:-:S02]  /*2a9c0*/  PRMT R10, R6, 0x6420, R7 ;  /* 0x00006420060a7816 */ /* 0x000fc40000000007 */
        /* <DEDUP_REMOVED lines=88> */
.L_x_637:
[----:B------:R-:W3:Y:S01]  /*2af50*/  S2R R0, SR_TID.X ;  /* 0x0000000000007919 */ /* 0x000ee20000002100 */
[----:B--2---:R2:W-:Y:S01]  /*2af60*/  SYNCS.ARRIVE.TRANS64.A1T0 RZ, [R3+URZ+0x33450], RZ ;  /* 0x033450ff03ff79a7 */ /* 0x0045e2000810003f */
[----:B-1----:R1:W5:Y:S01]  /*2af70*/  LDL R8, [R1+0x18] ;  /* 0x0000180001087983 */ /* 0x0023620000100800 */
[----:B---3--:R-:W-:-:S03]  /*2af80*/  LOP3.LUT R4, R0, 0x7f, RZ, 0xc0, !PT ;  /* 0x0000007f00047812 */ /* 0x008fc600078ec0ff */
[----:B------:R-:W3:Y:S01]  /*2af90*/  LDL R0, [R1+0x20] ;  /* 0x0000200001007983 */ /* 0x000ee20000100800 */
[----:B------:R-:W-:Y:S01]  /*2afa0*/  BAR.SYNC.DEFER_BLOCKING 0x2, 0x80 ;  /* 0x0082000000007b1d */ /* 0x000fe20000010000 */
[----:B------:R-:W-:-:S13]  /*2afb0*/  ISETP.NE.AND P0, PT, R4, RZ, PT ;  /* 0x000000ff0400720c */ /* 0x000fda0003f05270 */
[----:B--2---:R-:W-:-:S05]  /*2afc0*/  @!P0 VIADD R3, R3, 0x33480 ;  /* 0x0003348003038836 */ /* 0x004fca0000000000 */
[----:B------:R-:W-:-:S04]  /*2afd0*/  @!P0 PRMT R3, RZ, 0x654, R3 ;  /* 0x00000654ff038816 */ /* 0x000fc80000000003 */
[----:B------:R1:W-:Y:S01]  /*2afe0*/  @!P0 SYNCS.ARRIVE.TRANS64.RED.A1T0 RZ, [R3+URZ], RZ ;  /* 0x000000ff03ff89a7 */ /* 0x0003e2000810043f */
[C---:B---3--:R-:W-:Y:S01]  /*2aff0*/  ISETP.GT.AND P0, PT, R2.reuse, R0, PT ;  /* 0x000000000200720c */ /* 0x048fe20003f04270 */
[----:B------:R-:W-:Y:S02]  /*2b000*/  VIADD R2, R2, 0xffffffff ;  /* 0xffffffff02027836 */ /* 0x000fe40000000000 */
[----:B------:R-:W-:-:S10]  /*2b010*/  IMAD.MOV.U32 R0, RZ, RZ, R19 ;  /* 0x000000ffff007224 */ /* 0x000fd400078e0013 */
[----:B-1----:R-:W-:Y:S05]  /*2b020*/  @P0 BRA `(.L_x_638) ;  /* 0xffffffec00240947 */ /* 0x002fea000383ffff */
.L_x_614:
[----:B------:R-:W2:Y:S01]  /*2b030*/  S2R R3, SR_TID.X ;  /* 0x0000000000037919 */ /* 0x000ea20000002100 */
[----:B------:R-:W-:Y:S01]  /*2b040*/  BSSY B0, `(.L_x_639) ;  /* 0x0000011000007945 */ /* 0x000fe20003800000 */
[----:B--2---:R-:W-:-:S04]  /*2b050*/  LOP3.LUT R3, R3, 0x7f, RZ, 0xc0, !PT ;  /* 0x0000007f03037812 */ /* 0x004fc800078ec0ff */
[----:B------:R-:W-:-:S13]  /*2b060*/  ISETP.NE.AND P0, PT, R3, RZ, PT ;  /* 0x000000ff0300720c */ /* 0x000fda0003f05270 */
[----:B------:R-:W-:Y:S05]  /*2b070*/  @P0 BRA `(.L_x_640) ;  /* 0x0000000000340947 */ /* 0x000fea0003800000 */
[----:B------:R-:W2:Y:S01]  /*2b080*/  S2R R3, SR_LANEID ;  /* 0x0000000000037919 */ /* 0x000ea20000000000 */
[----:B------:R-:W-:Y:S01]  /*2b090*/  VOTEU.ANY UR4, UPT, PT ;  /* 0x0000000000047886 */ /* 0x000fe200038e0100 */
[----:B-1----:R-:W1:Y:S01]  /*2b0a0*/  LDC.64 R4, c[0x0][0xc60] ;  /* 0x00031800ff047b82 */ /* 0x002e620000000a00 */
[----:B----4-:R-:W2:Y:S08]  /*2b0b0*/  FLO.U32 R0, UR4 ;  /* 0x0000000400007d00 */ /* 0x010eb000080e0000 */
[----:B------:R-:W1:Y:S01]  /*2b0c0*/  POPC R2, UR4 ;  /* 0x0000000400027d09 */ /* 0x000e620008000000 */
[----:B--2---:R-:W-:-:S13]  /*2b0d0*/  ISETP.EQ.U32.AND P1, PT, R0, R3, PT ;  /* 0x000000030000720c */ /* 0x004fda0003f22070 */
[----:B-1----:R-:W2:Y:S01]  /*2b0e0*/  @P1 ATOMG.E.ADD.STRONG.GPU PT, R5, desc[UR54][R4.64], R2 ;  /* 0x00000002040519a8 */ /* 0x002ea200081ee1f6 */
[----:B------:R-:W1:Y:S02]  /*2b0f0*/  S2R R3, SR_LTMASK ;  /* 0x0000000000037919 */ /* 0x000e640000003900 */
[----:B-1----:R-:W-:-:S06]  /*2b100*/  LOP3.LUT R3, R3, UR4, RZ, 0xc0, !PT ;  /* 0x0000000403037c12 */ /* 0x002fcc000f8ec0ff */
[----:B------:R-:W1:Y:S01]  /*2b110*/  POPC R3, R3 ;  /* 0x0000000300037309 */ /* 0x000e620000000000 */
[----:B--2---:R-:W1:Y:S02]  /*2b120*/  SHFL.IDX PT, R0, R5, R0, 0x1f ;  /* 0x00001f0005007589 */ /* 0x004e6400000e0000 */
[----:B-1----:R-:W-:-:S05]  /*2b130*/  IADD3 R0, R0, UR38, R3 ;  /* 0x0000002600007c10 */ /* 0x002fca000fffe003 */
[----:B------:R2:W-:Y:S02]  /*2b140*/  STL [R1], R0 ;  /* 0x0000000001007387 */ /* 0x0005e40000100800 */
.L_x_640:
[----:B------:R-:W-:Y:S05]  /*2b150*/  BSYNC B0 ;  /* 0x0000000000007941 */ /* 0x000fea0003800000 */
.L_x_639:
[----:B------:R-:W-:-:S06]  /*2b160*/  UISETP.NE.AND UP0, UPT, UR37, 0x3, UPT ;  /* 0x000000032500788c */ /* 0x000fcc000bf05270 */
[----:B------:R-:W-:-:S13]  /*2b170*/  PLOP3.LUT P1, PT, PT, PT, UP0, 0x80, 0x0 ;  /* 0x000000000000781c */ /* 0x000fda0003f2f008 */
[----:B------:R-:W-:Y:S05]  /*2b180*/  @!P1 BRA `(.L_x_641) ;  /* 0x0000000000049947 */ /* 0x000fea0003800000 */
[----:B------:R-:W-:Y:S01]  /*2b190*/  BPT.TRAP 0x1 ;  /* 0x000000040000795c */ /* 0x000fe20000300000 */
.L_x_641:
[----:B------:R-:W3:Y:S01]  /*2b1a0*/  LDL R2, [R1+0x18] ;  /* 0x0000180001027983 */ /* 0x000ee20000100800 */
[----:B--2-4-:R-:W-:Y:S01]  /*2b1b0*/  IMAD.U32 R0, RZ, RZ, UR39 ;  /* 0x00000027ff007e24 */ /* 0x014fe2000f8e00ff */
[----:B------:R-:W-:Y:S01]  /*2b1c0*/  BSSY B0, `(.L_x_642) ;  /* 0x0000007000007945 */ /* 0x000fe20003800000 */
[----:B------:R-:W-:-:S03]  /*2b1d0*/  IMAD R3, R19, 0x8, R18 ;  /* 0x0000000813037824 */ /* 0x000fc600078e0212 */
[----:B------:R-:W-:Y:S02]  /*2b1e0*/  ISETP.NE.AND P2, PT, R0, 0x3, PT ;  /* 0x000000030000780c */ /* 0x000fe40003f45270 */
[----:B---3--:R-:W-:-:S04]  /*2b1f0*/  LOP3.LUT R0, R2, 0x1, RZ, 0x3c, !PT ;  /* 0x0000000102007812 */ /* 0x008fc800078e3cff */
[----:B------:R-:W-:-:S04]  /*2b200*/  SHF.L.U32 R0, R0, 0x1f, RZ ;  /* 0x0000001f00007819 */ /* 0x000fc800000006ff */
[----:B------:R-:W2:Y:S02]  /*2b210*/  SYNCS.PHASECHK.TRANS64.TRYWAIT P1, [R3+URZ+0x33470], R0 ;  /* 0x03347000030075a7 */ /* 0x000ea4000802017f */
[----:B--2---:R-:W-:Y:S05]  /*2b220*/  @!P1 BRA `(.L_x_643) ;  /* 0x0000006400049947 */ /* 0x004fea0003800000 */
.L_x_860:
[----:B------:R-:W-:Y:S05]  /*2b230*/  BSYNC B0 ;  /* 0x0000000000007941 */ /* 0x000fea0003800000 */
.L_x_642:
[----:B------:R-:W-:Y:S05]  /*2b240*/  @!P2 BRA `(.L_x_644) ;  /* 0x000000000004a947 */ /* 0x000fea0003800000 */
[----:B------:R-:W-:Y:S01]  /*2b250*/  BPT.TRAP 0x1 ;  /* 0x000000040000795c */ /* 0x000fe20000300000 */
.L_x_644:
[----:B--2---:R-:W2:Y:S02]  /*2b260*/  LDL R0, [R1+0x18] ;  /* 0x0000180001007983 */ /* 0x004ea40000100800 */
[----:B--2---:R-:W-:-:S04]  /*2b270*/  SHF.L.U32 R0, R0, 0x1f, RZ ;  /* 0x0000001f00007819 */ /* 0x004fc800000006ff */
[----:B------:R-:W2:Y:S02]  /*2b280*/  SYNCS.PHASECHK.TRANS64.TRYWAIT P1, [R3+URZ+0x33460], R0 ;  /* 0x03346000030075a7 */ /* 0x000ea4000802017f */
[----:B--2---:R-:W-:Y:S05]  /*2b290*/  @!P1 BRA `(.L_x_645) ;  /* 0x0000006000fc9947 */ /* 0x004fea0003800000 */
.L_x_861:
[----:B------:R-:W2:Y:S04]  /*2b2a0*/  LDL R4, [R1+0x30] ;  /* 0x0000300001047983 */ /* 0x000ea80000100800 */
[----:B------:R-:W3:Y:S01]  /*2b2b0*/  LDL R10, [R1+0x2c] ;  /* 0x00002c00010a7983 */ /* 0x000ee20000100800 */
[----:B------:R-:W-:Y:S01]  /*2b2c0*/  IMAD R2, R19, 0x7800, RZ ;  /* 0x0000780013027824 */ /* 0x000fe200078e02ff */
[----:B------:R-:W-:Y:S05]  /*2b2d0*/  WARPSYNC.ALL ;  /* 0x0000000000007948 */ /* 0x000fea0003800000 */
[----:B--2---:R-:W-:-:S02]  /*2b2e0*/  LOP3.LUT R0, R2, R4, RZ, 0xfc, !PT ;  /* 0x0000000402007212 */ /* 0x004fc400078efcff */
[----:B---3--:R-:W-:-:S03]  /*2b2f0*/  LOP3.LUT R2, R2, R10, RZ, 0xfc, !PT ;  /* 0x0000000a02027212 */ /* 0x008fc600078efcff */
[C---:B------:R-:W-:Y:S01]  /*2b300*/  IMAD.IADD R0, R18.reuse, 0x1, R0 ;  /* 0x0000000112007824 */ /* 0x040fe200078e0200 */
[----:B------:R-:W-:-:S04]  /*2b310*/  IADD3 R2, R18, R2, RZ ;  /* 0x0000000212027210 */ /* 0x000fc80007ffe0ff */
[----:B-1----:R-:W1:Y:S02]  /*2b320*/  LDSM.16.MT88.4 R4, [R0+0xf200] ;  /* 0x00f200000004783b */ /* 0x002e640000004200 */
[C-C-:B-1---5:R-:W-:Y:S02]  /*2b330*/  PRMT R8, R4.reuse, 0x6420, R5.reuse ;  /* 0x0000642004087816 */ /* 0x162fe40000000005 */
[----:B------:R-:W-:Y:S02]  /*2b340*/  PRMT R9, R4, 0x7531, R5 ;  /* 0x0000753104097816 */ /* 0x000fe40000000005 */
        /* <DEDUP_REMOVED lines=95> */
.L_x_646:
[----:B-1----:R-:W3:Y:S01]  /*2b940*/  LDL.LU R2, [R1+0x18] ;  /* 0x0000180001027983 */ /* 0x002ee20000300800 */
[----:B--2---:R1:W-:Y:S01]  /*2b950*/  SYNCS.ARRIVE.TRANS64.A1T0 RZ, [R3+URZ+0x33450], RZ ;  /* 0x033450ff03ff79a7 */ /* 0x0043e2000810003f */
[----:B------:R-:W-:Y:S02]  /*2b960*/  VIADD R19, R19, 0x1 ;  /* 0x0000000113137836 */ /* 0x000fe40000000000 */
[----:B-1----:R-:W-:-:S05]  /*2b970*/  @!P0 VIADD R3, R3, 0x33480 ;  /* 0x0003348003038836 */ /* 0x002fca0000000000 */
[----:B------:R-:W-:Y:S01]  /*2b980*/  @!P0 PRMT R3, RZ, 0x654, R3 ;  /* 0x00000654ff038816 */ /* 0x000fe20000000003 */
[----:B------:R-:W-:Y:S06]  /*2b990*/  BAR.SYNC.DEFER_BLOCKING 0x2, 0x80 ;  /* 0x0082000000007b1d */ /* 0x000fec0000010000 */
[----:B------:R1:W-:Y:S01]  /*2b9a0*/  @!P0 SYNCS.ARRIVE.TRANS64.RED.A1T0 RZ, [R3+URZ], RZ ;  /* 0x000000ff03ff89a7 */ /* 0x0003e2000810043f */
[----:B------:R-:W-:-:S04]  /*2b9b0*/  ISETP.NE.AND P0, PT, R19, 0x2, PT ;  /* 0x000000021300780c */ /* 0x000fc80003f05270 */
[----:B------:R-:W-:Y:S02]  /*2b9c0*/  SEL R0, RZ, 0x1, P0 ;  /* 0x00000001ff007807 */ /* 0x000fe40000000000 */
[----:B------:R-:W-:Y:S02]  /*2b9d0*/  SEL R19, R19, RZ, P0 ;  /* 0x000000ff13137207 */ /* 0x000fe40000000000 */
[----:B---3--:R-:W-:-:S05]  /*2b9e0*/  LOP3.LUT R2, R2, R0, RZ, 0x3c, !PT ;  /* 0x0000000002027212 */ /* 0x008fca00078e3cff */
[----:B------:R1:W-:Y:S02]  /*2b9f0*/  STL [R1+0x18], R2 ;  /* 0x0000180201007387 */ /* 0x0003e40000100800 */
.L_x_589:
[----:B--2---:R-:W2:Y:S02]  /*2ba00*/  LDL R0, [R1+0x10] ;  /* 0x0000100001007983 */ /* 0x004ea40000100800 */
[----:B--2---:R-:W-:-:S13]  /*2ba10*/  LOP3.LUT P0, RZ, R0, 0x2, RZ, 0xc0, !PT ;  /* 0x0000000200ff7812 */ /* 0x004fda000780c0ff */
[----:B------:R-:W-:Y:S05]  /*2ba20*/  @!P0 BRA `(.L_x_647) ;  /* 0x00000000002c8947 */ /* 0x000fea0003800000 */
[----:B------:R-:W-:Y:S05]  /*2ba30*/  WARPSYNC.ALL ;  /* 0x0000000000007948 */ /* 0x000fea0003800000 */
[----:B------:R-:W2:Y:S08]  /*2ba40*/  S2UR UR5, SR_CgaCtaId ;  /* 0x00000000000579c3 */ /* 0x000eb00000008800 */
[----:B------:R-:W-:Y:S06]  /*2ba50*/  BAR.SYNC.DEFER_BLOCKING 0x5, 0x180 ;  /* 0x0146000000007b1d */ /* 0x000fec0000010000 */
[----:B------:R-:W-:-:S02]  /*2ba60*/  UMOV UR4, 0x400 ;  /* 0x0000040000047882 */ /* 0x000fc40000000000 */
[----:B--2---:R-:W-:-:S06]  /*2ba70*/  ULEA UR4, UR5, UR4, 0x18 ;  /* 0x0000000405047291 */ /* 0x004fcc000f8ec03f */
[----:B------:R-:W-:-:S05]  /*2ba80*/  IMAD.U32 R18, RZ, RZ, UR4 ;  /* 0x00000004ff127e24 */ /* 0x000fca000f8e00ff */
[----:B01----:R-:W0:Y:S04]  /*2ba90*/  LDS.128 R4, [R18+0x334d0] ;  /* 0x0334d00012047984 */ /* 0x003e280000000c00 */
[----:B0-----:R0:W-:Y:S04]  /*2baa0*/  STL.64 [R1], R4 ;  /* 0x0000000401007387 */ /* 0x0011e80000100a00 */
[----:B------:R0:W-:Y:S01]  /*2bab0*/  STL.64 [R1+0x8], R6 ;  /* 0x0000080601007387 */ /* 0x0001e20000100a00 */
[----:B------:R-:W-:Y:S06]  /*2bac0*/  BAR.ARV 0x4, 0x180 ;  /* 0x0106000000007b1d */ /* 0x000fec0000002000 */
[----:B------:R-:W-:Y:S05]  /*2bad0*/  BRA `(.L_x_648) ;  /* 0x0000000c00207947 */ /* 0x000fea0003800000 */
.L_x_647:
[----:B------:R-:W2:Y:S01]  /*2bae0*/  S2R R0, SR_TID.X ;  /* 0x0000000000007919 */ /* 0x000ea20000002100 */
[----:B------:R-:W-:Y:S01]  /*2baf0*/  UMOV UR4, 0xffffffff ;  /* 0xffffffff00047882 */ /* 0x000fe20000000000 */
[----:B--2---:R-:W-:-:S04]  /*2bb00*/  LOP3.LUT R16, R0, 0x1f, RZ, 0xc0, !PT ;  /* 0x0000001f00107812 */ /* 0x004fc800078ec0ff */
[----:B------:R-:W-:Y:S01]  /*2bb10*/  ISETP.NE.AND P0, PT, R16, 0x1f, PT ;  /* 0x0000001f1000780c */ /* 0x000fe20003f05270 */
[----:B------:R-:W-:-:S12]  /*2bb20*/  BRA.DIV UR4, `(.L_x_649) ;  /* 0x0000005a04ec7947 */ /* 0x000fd8000b800000 */
[----:B-1----:R-:W2:Y:S01]  /*2bb30*/  LDL.LU R2, [R1] ;  /* 0x0000000001027983 */ /* 0x002ea20000300800 */
[----:B------:R-:W-:-:S03]  /*2bb40*/  ULDC UR4, c[0x0][0xc3c] ;  /* 0x00030f0000047ab9 */ /* 0x000fc60000000800 */
[----:B------:R-:W3:Y:S01]  /*2bb50*/  LDL R3, [R1+0xc] ;  /* 0x00000c0001037983 */ /* 0x000ee20000100800 */
[----:B--2---:R-:W-:Y:S02]  /*2bb60*/  IMAD.MOV.U32 R10, RZ, RZ, R2 ;  /* 0x000000ffff0a7224 */ /* 0x004fe400078e0002 */
[----:B---3--:R-:W-:-:S05]  /*2bb70*/  IMAD.IADD R0, R3, 0x1, R16 ;  /* 0x0000000103007824 */ /* 0x008fca00078e0210 */
[----:B------:R-:W-:-:S13]  /*2bb80*/  ISETP.GE.OR P1, PT, R0, UR4, !P0 ;  /* 0x0000000400007c0c */ /* 0x000fda000c726670 */
[----:B------:R-:W1:Y:S08]  /*2bb90*/  @!P1 LDC.64 R2, c[0x0][0xc80] ;  /* 0x00032000ff029b82 */ /* 0x000e700000000a00 */
[----:B0-----:R-:W0:Y:S01]  /*2bba0*/  @!P1 LDC.64 R6, c[0x0][0xc78] ;  /* 0x00031e00ff069b82 */ /* 0x001e220000000a00 */
[----:B-1----:R-:W-:-:S05]  /*2bbb0*/  @!P1 IMAD.WIDE R2, R0, 0x4, R2 ;  /* 0x0000000400029825 */ /* 0x002fca00078e0202 */
[----:B------:R0:W2:Y:S02]  /*2bbc0*/  @!P1 LDG.E R8, desc[UR54][R2.64] ;  /* 0x0000003602089981 */ /* 0x0000a4000c1e1900 */
[----:B0-----:R-:W-:-:S06]  /*2bbd0*/  @!P1 IMAD.WIDE R2, R0, 0x4, R6 ;  /* 0x0000000400029825 */ /* 0x001fcc00078e0206 */
[----:B------:R-:W3:Y:S01]  /*2bbe0*/  @!P1 LDG.E R2, desc[UR54][R2.64] ;  /* 0x0000003602029981 */ /* 0x000ee2000c1e1900 */
[----:B------:R-:W-:Y:S01]  /*2bbf0*/  IMAD.MOV.U32 R4, RZ, RZ, RZ ;  /* 0x000000ffff047224 */ /* 0x000fe200078e00ff */
[----:B------:R-:W-:Y:S02]  /*2bc00*/  MOV R6, RZ ;  /* 0x000000ff00067202 */ /* 0x000fe40000000f00 */
[C---:B------:R-:W-:Y:S01]  /*2bc10*/  ISETP.GE.U32.AND P2, PT, R16.reuse, 0x2, PT ;  /* 0x000000021000780c */ /* 0x040fe20003f46070 */
[----:B------:R-:W-:Y:S01]  /*2bc20*/  SHFL.IDX PT, R5, R10, RZ, 0x1f ;  /* 0x00001fff0a057589 */ /* 0x000fe200000e0000 */
[C---:B------:R-:W-:Y:S02]  /*2bc30*/  ISETP.GE.U32.AND P3, PT, R16.reuse, 0x4, PT ;  /* 0x000000041000780c */ /* 0x040fe40003f66070 */
[C---:B------:R-:W-:Y:S01]  /*2bc40*/  ISETP.GE.U32.AND P4, PT, R16.reuse, 0x8, PT ;  /* 0x000000081000780c */ /* 0x040fe20003f86070 */
[----:B------:R-:W-:Y:S01]  /*2bc50*/  SHFL.IDX PT, R0, R10, 0x1, 0x1f ;  /* 0x00201f000a007f89 */ /* 0x000fe200000e0000 */
[----:B------:R-:W-:Y:S01]  /*2bc60*/  ISETP.GE.U32.AND P5, PT, R16, 0x10, PT ;  /* 0x000000101000780c */ /* 0x000fe20003fa6070 */
[----:B--2---:R-:W-:-:S02]  /*2bc70*/  @!P1 IMAD.MOV.U32 R4, RZ, RZ, R8 ;  /* 0x000000ffff049224 */ /* 0x004fc400078e0008 */
[----:B------:R-:W-:Y:S02]  /*2bc80*/  IMAD.MOV.U32 R8, RZ, RZ, RZ ;  /* 0x000000ffff087224 */ /* 0x000fe400078e00ff */
[----:B---3--:R-:W-:Y:S01]  /*2bc90*/  @!P1 IMAD.MOV.U32 R6, RZ, RZ, R2 ;  /* 0x000000ffff069224 */ /* 0x008fe200078e0002 */
[----:B------:R-:W-:-:S03]  /*2bca0*/  ISETP.NE.AND P1, PT, R16, RZ, PT ;  /* 0x000000ff1000720c */ /* 0x000fc60003f25270 */
[----:B------:R-:W-:-:S05]  /*2bcb0*/  IMAD R2, R6, R4, RZ ;  /* 0x0000000406027224 */ /* 0x000fca00078e02ff */
        /* <DEDUP_REMOVED lines=15> */
[----:B------:R0:W1:Y:S02]  /*2bdb0*/  SHFL.IDX PT, R9, R7, 0x1f, 0x1f ;  /* 0x03e01f0007097f89 */ /* 0x00006400000e0000 */
.L_x_871:
[----:B------:R-:W-:Y:S02]  /*2bdc0*/  ULDC UR4, c[0x0][0xc38] ;  /* 0x00030e0000047ab9 */ /* 0x000fe40000000800 */
[----:B------:R-:W-:-:S05]  /*2bdd0*/  MOV R2, UR4 ;  /* 0x0000000400027c02 */ /* 0x000fca0008000f00 */
[----:B-1----:R-:W-:-:S04]  /*2bde0*/  IMAD R9, R9, R2, RZ ;  /* 0x0000000209097224 */ /* 0x002fc800078e02ff */
[----:B------:R-:W-:-:S05]  /*2bdf0*/  IMAD.IADD R0, R0, 0x1, R9 ;  /* 0x0000000100007824 */ /* 0x000fca00078e0209 */
[----:B------:R-:W-:-:S13]  /*2be00*/  ISETP.GT.AND P6, PT, R0, R5, PT ;  /* 0x000000050000720c */ /* 0x000fda0003fc4270 */
[----:B------:R-:W-:Y:S05]  /*2be10*/  @P6 BRA `(.L_x_650) ;  /* 0x0000000000ac6947 */ /* 0x000fea0003800000 */
.L_x_653:
[----:B------:R-:W2:Y:S01]  /*2be20*/  LDL.LU R3, [R1+0xc] ;  /* 0x00000c0001037983 */ /* 0x000ea20000300800 */
[----:B------:R-:W1:Y:S01]  /*2be30*/  LDC R2, c[0x0][0xc3c] ;  /* 0x00030f00ff027b82 */ /* 0x000e620000000800 */
[----:B--2---:R-:W-:-:S05]  /*2be40*/  VIADD R3, R3, 0x1f ;  /* 0x0000001f03037836 */ /* 0x004fca0000000000 */
[----:B-1----:R-:W-:-:S13]  /*2be50*/  ISETP.GE.AND P6, PT, R3, R2, PT ;  /* 0x000000020300720c */ /* 0x002fda0003fc6270 */
[----:B------:R-:W-:Y:S05]  /*2be60*/  @P6 BRA `(.L_x_651) ;  /* 0x0000000400d46947 */ /* 0x000fea0003800000 */
[----:B------:R-:W1:Y:S01]  /*2be70*/  S2R R4, SR_TID.X ;  /* 0x0000000000047919 */ /* 0x000e620000002100 */
[----:B------:R2:W-:Y:S01]  /*2be80*/  STL [R1+0xc], R3 ;  /* 0x00000c0301007387 */ /* 0x0005e20000100800 */
[----:B-1----:R-:W-:-:S05]  /*2be90*/  LOP3.LUT R4, R4, 0x1f, RZ, 0xc0, !PT ;  /* 0x0000001f04047812 */ /* 0x002fca00078ec0ff */
[----:B------:R-:W-:Y:S02]  /*2bea0*/  IMAD.IADD R6, R3, 0x1, R4 ;  /* 0x0000000103067824 */ /* 0x000fe400078e0204 */
[----:B------:R-:W-:-:S03]  /*2beb0*/  IMAD.MOV.U32 R4, RZ, RZ, RZ ;  /* 0x000000ffff047224 */ /* 0x000fc600078e00ff */
[----:B------:R-:W-:-:S13]  /*2bec0*/  ISETP.GE.OR P6, PT, R6, R2, !P0 ;  /* 0x000000020600720c */ /* 0x000fda00047c6670 */
[----:B--2---:R-:W1:Y:S02]  /*2bed0*/  @!P6 LDC.64 R2, c[0x0][0xc80] ;  /* 0x00032000ff02eb82 */ /* 0x004e640000000a00 */
[----:B-1----:R-:W-:-:S05]  /*2bee0*/  @!P6 IMAD.WIDE R2, R6, 0x4, R2 ;  /* 0x000000040602e825 */ /* 0x002fca00078e0202 */
[----:B------:R1:W2:Y:S02]  /*2bef0*/  @!P6 LDG.E R4, desc[UR54][R2.64] ;  /* 0x000000360204e981 */ /* 0x0002a4000c1e1900 */
[----:B-1----:R-:W1:Y:S02]  /*2bf00*/  @!P6 LDC.64 R2, c[0x0][0xc78] ;  /* 0x00031e00ff02eb82 */ /* 0x002e640000000a00 */
[----:B-1----:R-:W-:-:S04]  /*2bf10*/  @!P6 IMAD.WIDE R2, R6, 0x4, R2 ;  /* 0x000000040602e825 */ /* 0x002fc800078e0202 */
[----:B------:R-:W-:-:S06]  /*2bf20*/  IMAD.MOV.U32 R6, RZ, RZ, RZ ;  /* 0x000000ffff067224 */ /* 0x000fcc00078e00ff */
[----:B------:R-:W2:Y:S01]  /*2bf30*/  @!P6 LDG.E R6, desc[UR54][R2.64] ;  /* 0x000000360206e981 */ /* 0x000ea2000c1e1900 */
[----:B------:R-:W-:Y:S01]  /*2bf40*/  UMOV UR4, 0xffffffff ;  /* 0xffffffff00047882 */ /* 0x000fe20000000000 */
[----:B--2---:R-:W-:Y:S02]  /*2bf50*/  IMAD R2, R6, R4, RZ ;  /* 0x0000000406027224 */ /* 0x004fe400078e02ff */
[----:B------:R-:W-:Y:S05]  /*2bf60*/  BRA.DIV UR4, `(.L_x_652) ;  /* 0x0000005e043c7947 */ /* 0x000fea000b800000 */
[----:B------:R-:W1:Y:S02]  /*2bf70*/  SHFL.UP PT, R3, R2, 0x1, RZ ;  /* 0x0420000002037989 */ /* 0x000e6400000e00ff */
[----:B-1----:R-:W-:-:S05]  /*2bf80*/  SEL R3, R3, RZ, P1 ;  /* 0x000000ff03037207 */ /* 0x002fca0000800000 */
[----:B------:R-:W-:-:S05]  /*2bf90*/  IMAD.IADD R2, R2, 0x1, R3 ;  /* 0x0000000102027824 */ /* 0x000fca00078e0203 */
[----:B------:R-:W1:Y:S02]  /*2bfa0*/  SHFL.UP PT, R3, R2, 0x2, RZ ;  /* 0x0440000002037989 */ /* 0x000e6400000e00ff */
[----:B-1----:R-:W-:-:S05]  /*2bfb0*/  SEL R3, R3, RZ, P2 ;  /* 0x000000ff03037207 */ /* 0x002fca0001000000 */
[----:B------:R-:W-:-:S05]  /*2bfc0*/  IMAD.IADD R2, R2, 0x1, R3 ;  /* 0x0000000102027824 */ /* 0x000fca00078e0203 */
[----:B------:R-:W1:Y:S02]  /*2bfd0*/  SHFL.UP PT, R3, R2, 0x4, RZ ;  /* 0x0480000002037989 */ /* 0x000e6400000e00ff */
[----:B-1----:R-:W-:-:S04]  /*2bfe0*/  SEL R3, R3, RZ, P3 ;  /* 0x000000ff03037207 */ /* 0x002fc80001800000 */
[----:B------:R-:W-:-:S05]  /*2bff0*/  IADD3 R2, R2, R3, RZ ;  /* 0x0000000302027210 */ /* 0x000fca0007ffe0ff */
[----:B------:R-:W1:Y:S02]  /*2c000*/  SHFL.UP PT, R3, R2, 0x8, RZ ;  /* 0x0500000002037989 */ /* 0x000e6400000e00ff */
[----:B-1----:R-:W-:-:S05]  /*2c010*/  SEL R3, R3, RZ, P4 ;  /* 0x000000ff03037207 */ /* 0x002fca0002000000 */
[----:B------:R-:W-:-:S05]  /*2c020*/  IMAD.IADD R2, R2, 0x1, R3 ;  /* 0x0000000102027824 */ /* 0x000fca00078e0203 */
[----:B------:R-:W1:Y:S02]  /*2c030*/  SHFL.UP PT, R3, R2, 0x10, RZ ;  /* 0x0600000002037989 */ /* 0x000e6400000e00ff */
[----:B-1----:R-:W-:-:S05]  /*2c040*/  SEL R3, R3, RZ, P5 ;  /* 0x000000ff03037207 */ /* 0x002fca0002800000 */
[----:B0-----:R-:W-:-:S05]  /*2c050*/  IMAD.IADD R7, R2, 0x1, R3 ;  /* 0x0000000102077824 */ /* 0x001fca00078e0203 */
[----:B------:R0:W1:Y:S02]  /*2c060*/  SHFL.IDX PT, R9, R7, 0x1f, 0x1f ;  /* 0x03e01f0007097f89 */ /* 0x00006400000e0000 */
.L_x_879:
[----:B------:R-:W-:Y:S02]  /*2c070*/  ULDC UR4, c[0x0][0xc38] ;  /* 0x00030e0000047ab9 */ /* 0x000fe40000000800 */
[----:B------:R-:W-:-:S04]  /*2c080*/  IMAD.U32 R2, RZ, RZ, UR4 ;  /* 0x00000004ff027e24 */ /* 0x000fc8000f8e00ff */
[----:B-1----:R-:W-:-:S04]  /*2c090*/  IMAD R9, R9, R2, RZ ;  /* 0x0000000209097224 */ /* 0x002fc800078e02ff */
[----:B------:R-:W-:-:S05]  /*2c0a0*/  IMAD.IADD R0, R9, 0x1, R0 ;  /* 0x0000000109007824 */ /* 0x000fca00078e0200 */
[----:B------:R-:W-:-:S13]  /*2c0b0*/  ISETP.GT.AND P6, PT, R0, R5, PT ;  /* 0x000000050000720c */ /* 0x000fda0003fc4270 */
[----:B------:R-:W-:Y:S05]  /*2c0c0*/  @!P6 BRA `(.L_x_653) ;  /* 0xfffffffc0054e947 */ /* 0x000fea000383ffff */
.L_x_650:
[----:B------:R-:W-:Y:S01]  /*2c0d0*/  IMAD.IADD R9, R0, 0x1, -R9 ;  /* 0x0000000100097824 */ /* 0x000fe200078e0a09 */
[----:B------:R-:W-:-:S03]  /*2c0e0*/  UMOV UR4, 0xffffffff ;  /* 0xffffffff00047882 */ /* 0x000fc60000000000 */
[----:B------:R-:W-:-:S05]  /*2c0f0*/  IMAD R0, R7, R2, R9 ;  /* 0x0000000207007224 */ /* 0x000fca00078e0209 */
[----:B------:R-:W-:Y:S01]  /*2c100*/  ISETP.GT.AND P6, PT, R0, R5, PT ;  /* 0x000000050000720c */ /* 0x000fe20003fc4270 */
[----:B------:R-:W-:-:S12]  /*2c110*/  BRA.DIV UR4, `(.L_x_654) ;  /* 0x0000005e04a87947 */ /* 0x000fd8000b800000 */
[----:B------:R-:W-:-:S04]  /*2c120*/  VOTE.ANY R3, PT, !P6 ;  /* 0x0000000000037806 */ /* 0x000fc800070e0100 */
[----:B------:R-:W1:Y:S02]  /*2c130*/  POPC R0, R3 ;  /* 0x0000000300007309 */ /* 0x000e640000000000 */
[----:B-1----:R1:W2:Y:S04]  /*2c140*/  SHFL.IDX PT, R4, R4, R0, 0x1f ;  /* 0x00001f0004047589 */ /* 0x0022a800000e0000 */
[----:B------:R1:W3:Y:S02]  /*2c150*/  SHFL.IDX PT, R6, R6, R0, 0x1f ;  /* 0x00001f0006067589 */ /* 0x0002e400000e0000 */
.L_x_884:
[----:B------:R-:W-:-:S13]  /*2c160*/  ISETP.NE.AND P0, PT, R3, RZ, PT ;  /* 0x000000ff0300720c */ /* 0x000fda0003f05270 */
[----:B------:R-:W-:Y:S05]  /*2c170*/  @!P0 BRA `(.L_x_655) ;  /* 0x0000000000148947 */ /* 0x000fea0003800000 */
[----:B------:R-:W-:Y:S01]  /*2c180*/  UMOV UR4, 0xffffffff ;  /* 0xffffffff00047882 */ /* 0x000fe20000000000 */
[----:B------:R-:W-:Y:S02]  /*2c190*/  VIADD R12, R0, 0xffffffff ;  /* 0xffffffff000c7836 */ /* 0x000fe40000000000 */
[----:B------:R-:W-:Y:S05]  /*2c1a0*/  BRA.DIV UR4, `(.L_x_656) ;  /* 0x0000005e04e07947 */ /* 0x000fea000b800000 */
[----:B0-----:R0:W4:Y:S02]  /*2c1b0*/  SHFL.IDX PT, R7, R7, R12, 0x1f ;  /* 0x00001f0c07077589 */ /* 0x00112400000e0000 */
.L_x_887:
[----:B----4-:R-:W-:-:S07]  /*2c1c0*/  IMAD.MOV.U32 R8, RZ, RZ, R7 ;  /* 0x000000ffff087224 */ /* 0x010fce00078e0007 */
.L_x_655:
[----:B------:R-:W4:Y:S01]  /*2c1d0*/  LDL.LU R10, [R1+0xc] ;  /* 0x00000c00010a7983 */ /* 0x000f220000300800 */
[----:B0-2---:R-:W-:Y:S01]  /*2c1e0*/  IABS R7, R4 ;  /* 0x0000000400077213 */ /* 0x005fe20000000000 */
[----:B------:R-:W-:-:S03]  /*2c1f0*/  IMAD R9, R8, R2, R9 ;  /* 0x0000000208097224 */ /* 0x000fc600078e0209 */
[----:B------:R-:W0:Y:S01]  /*2c200*/  I2F.RP R2, R7 ;  /* 0x0000000700027306 */ /* 0x000e220000209400 */
[----:B------:R-:W-:Y:S01]  /*2c210*/  IMAD.IADD R5, R5, 0x1, -R9 ;  /* 0x0000000105057824 */ /* 0x000fe200078e0a09 */
[----:B------:R2:W-:Y:S02]  /*2c220*/  STL [R1], R9 ;  /* 0x0000000901007387 */ /* 0x0005e40000100800 */
[----:B--2---:R-:W-:-:S04]  /*2c230*/  IABS R9, R4 ;  /* 0x0000000400097213 */ /* 0x004fc80000000000 */
[----:B0-----:R-:W0:Y:S01]  /*2c240*/  MUFU.RCP R2, R2 ;  /* 0x0000000200027308 */ /* 0x001e220000001000 */
[----:B------:R-:W-:Y:S01]  /*2c250*/  IMAD.MOV R9, RZ, RZ, -R9 ;  /* 0x000000ffff097224 */ /* 0x000fe200078e0a09 */
[----:B0-----:R-:W-:-:S06]  /*2c260*/  IADD3 R2, R2, 0xffffffe, RZ ;  /* 0x0ffffffe02027810 */ /* 0x001fcc0007ffe0ff */
        /* <DEDUP_REMOVED lines=13> */
[----:B---3--:R-:W-:-:S04]  /*2c340*/  IABS R7, R6 ;  /* 0x0000000600077213 */ /* 0x008fc80000000000 */
[----:B------:R-:W0:Y:S07]  /*2c350*/  I2F.RP R2, R7 ;  /* 0x0000000700027306 */ /* 0x000e2e0000209400 */
[----:B------:R-:W-:Y:S01]  /*2c360*/  @P0 VIADD R8, R8, 0x1 ;  /* 0x0000000108080836 */ /* 0x000fe20000000000 */
[----:B0-----:R-:W0:Y:S02]  /*2c370*/  MUFU.RCP R2, R2 ;  /* 0x0000000200027308 */ /* 0x001e240000001000 */
[----:B0-----:R-:W-:-:S06]  /*2c380*/  VIADD R2, R2, 0xffffffe ;  /* 0x0ffffffe02027836 */ /* 0x001fcc0000000000 */
[----:B------:R-:W0:Y:S02]  /*2c390*/  F2I.FTZ.U32.TRUNC.NTZ R3, R2 ;  /* 0x0000000200037305 */ /* 0x000e24000021f000 */
[----:B0-----:R-:W-:-:S04]  /*2c3a0*/  IMAD.MOV R2, RZ, RZ, -R3 ;  /* 0x000000ffff027224 */ /* 0x001fc800078e0a03 */
[----:B------:R-:W-:Y:S01]  /*2c3b0*/  IMAD R9, R2, R7, RZ ;  /* 0x0000000702097224 */ /* 0x000fe200078e02ff */
[----:B------:R-:W-:-:S05]  /*2c3c0*/  MOV R2, RZ ;  /* 0x000000ff00027202 */ /* 0x000fca0000000f00 */
        /* <DEDUP_REMOVED lines=20> */
[----:B------:R-:W-:Y:S02]  /*2c510*/  @!P2 IADD3 R2, -R2, RZ, RZ ;  /* 0x000000ff0202a210 */ /* 0x000fe40007ffe1ff */
[----:B------:R-:W-:-:S05]  /*2c520*/  @!P1 LOP3.LUT R2, RZ, R6, RZ, 0x33, !PT ;  /* 0x00000006ff029212 */ /* 0x000fca00078e33ff */
[--C-:B------:R-:W-:Y:S02]  /*2c530*/  IMAD.MOV R3, RZ, RZ, -R2.reuse ;  /* 0x000000ffff037224 */ /* 0x100fe400078e0a02 */
[C---:B------:R-:W-:Y:S02]  /*2c540*/  IMAD R2, R6.reuse, 0x1000000, R2 ;  /* 0x0100000006027824 */ /* 0x040fe400078e0202 */
[----:B------:R-:W-:Y:S02]  /*2c550*/  IMAD R3, R6, R3, R8 ;  /* 0x0000000306037224 */ /* 0x000fe400078e0208 */
[----:B----4-:R-:W-:Y:S02]  /*2c560*/  IMAD.IADD R10, R0, 0x1, R10 ;  /* 0x00000001000a7824 */ /* 0x010fe400078e020a */
[----:B-1----:R-:W-:-:S05]  /*2c570*/  IMAD R0, R3, 0x10000, R2 ;  /* 0x0001000003007824 */ /* 0x002fca00078e0202 */
[----:B------:R0:W-:Y:S04]  /*2c580*/  STL [R1+0x8], R0 ;  /* 0x0000080001007387 */ /* 0x0001e80000100800 */
[----:B------:R0:W-:Y:S04]  /*2c590*/  STL [R1+0xc], R10 ;  /* 0x00000c0a01007387 */ /* 0x0001e80000100800 */
[----:B------:R0:W-:Y:S01]  /*2c5a0*/  STL [R1+0x4], R4 ;  /* 0x0000040401007387 */ /* 0x0001e20000100800 */
[----:B------:R-:W-:Y:S05]  /*2c5b0*/  BRA `(.L_x_657) ;  /* 0x0000000000287947 */ /* 0x000fea0003800000 */
.L_x_651:
[----:B------:R-:W-:Y:S01]  /*2c5c0*/  UMOV UR4, URZ ;  /* 0x0000003f00047c82 */ /* 0x000fe20008000000 */
[----:B------:R-:W-:Y:S01]  /*2c5d0*/  ULDC UR6, c[0x0][0xc3c] ;  /* 0x00030f0000067ab9 */ /* 0x000fe20000000800 */
[----:B------:R-:W-:Y:S01]  /*2c5e0*/  UMOV UR5, URZ ;  /* 0x0000003f00057c82 */ /* 0x000fe20008000000 */
[----:B------:R-:W-:Y:S01]  /*2c5f0*/  IMAD.U32 R3, RZ, RZ, UR4 ;  /* 0x00000004ff037e24 */ /* 0x000fe2000f8e00ff */
[----:B------:R-:W-:Y:S01]  /*2c600*/  MOV R0, UR6 ;  /* 0x0000000600007c02 */ /* 0x000fe20008000f00 */
[----:B------:R-:W-:Y:S01]  /*2c610*/  IMAD.U32 R2, RZ, RZ, UR5 ;  /* 0x00000005ff027e24 */ /* 0x000fe2000f8e00ff */
[----:B------:R1:W-:Y:S04]  /*2c620*/  STL [R1], R5 ;  /* 0x0000000501007387 */ /* 0x0003e80000100800 */
[----:B------:R1:W-:Y:S04]  /*2c630*/  STL [R1+0x4], R3 ;  /* 0x0000040301007387 */ /* 0x0003e80000100800 */
[----:B------:R1:W-:Y:S04]  /*2c640*/  STL [R1+0xc], R0 ;  /* 0x00000c0001007387 */ /* 0x0003e80000100800 */
[----:B------:R1:W-:Y:S02]  /*2c650*/  STL [R1+0x8], R2 ;  /* 0x0000080201007387 */ /* 0x0003e40000100800 */
.L_x_657:
[----:B-1----:R-:W2:Y:S04]  /*2c660*/  LDL R2, [R1+0xc] ;  /* 0x00000c0001027983 */ /* 0x002ea80000100800 */
[----:B------:R-:W3:Y:S04]  /*2c670*/  LDL R3, [R1+0x8] ;  /* 0x0000080001037983 */ /* 0x000ee80000100800 */
[----:B0-----:R-:W4:Y:S04]  /*2c680*/  LDL R4, [R1] ;  /* 0x0000000001047983 */ /* 0x001f280000100800 */
[----:B------:R-:W4:Y:S01]  /*2c690*/  LDL R5, [R1+0x4] ;  /* 0x0000040001057983 */ /* 0x000f220000100800 */
[----:B------:R-:W0:Y:S01]  /*2c6a0*/  S2R R0, SR_TID.X ;  /* 0x0000000000007919 */ /* 0x000e220000002100 */
[----:B------:R-:W-:Y:S05]  /*2c6b0*/  WARPSYNC.ALL ;  /* 0x0000000000007948 */ /* 0x000fea0003800000 */
[----:B0-----:R-:W-:Y:S01]  /*2c6c0*/  LOP3.LUT R0, R0, 0x1f, RZ, 0xc0, !PT ;  /* 0x0000001f00007812 */ /* 0x001fe200078ec0ff */
[----:B------:R-:W-:Y:S03]  /*2c6d0*/  BAR.SYNC.DEFER_BLOCKING 0x4, 0x180 ;  /* 0x0106000000007b1d */ /* 0x000fe60000010000 */
[----:B------:R-:W-:-:S13]  /*2c6e0*/  ISETP.NE.AND P0, PT, R0, RZ, PT ;  /* 0x000000ff0000720c */ /* 0x000fda0003f05270 */
[----:B------:R-:W0:Y:S01]  /*2c6f0*/  @!P0 S2R R0, SR_CgaCtaId ;  /* 0x0000000000008919 */ /* 0x000e220000008800 */
[----:B--2---:R-:W-:Y:S01]  /*2c700*/  IMAD.MOV.U32 R7, RZ, RZ, R2 ;  /* 0x000000ffff077224 */ /* 0x004fe200078e0002 */
[----:B------:R-:W-:Y:S01]  /*2c710*/  @!P0 MOV R2, 0x400 ;  /* 0x0000040000028802 */ /* 0x000fe20000000f00 */
[----:B---3--:R-:W-:-:S03]  /*2c720*/  IMAD.MOV.U32 R6, RZ, RZ, R3 ;  /* 0x000000ffff067224 */ /* 0x008fc600078e0003 */
[----:B0-----:R-:W-:-:S05]  /*2c730*/  @!P0 LEA R18, R0, R2, 0x18 ;  /* 0x0000000200128211 */ /* 0x001fca00078ec0ff */
[----:B----4-:R1:W-:Y:S01]  /*2c740*/  @!P0 STS.128 [R18+0x334d0], R4 ;  /* 0x0334d00412008388 */ /* 0x0103e20000000c00 */
[----:B------:R-:W-:Y:S06]  /*2c750*/  BAR.ARV 0x5, 0x180 ;  /* 0x0146000000007b1d */ /* 0x000fec0000002000 */
.L_x_648:
[----:B------:R-:W2:Y:S01]  /*2c760*/  LDL R0, [R1+0xc] ;  /* 0x00000c0001007983 */ /* 0x000ea20000100800 */
[----:B------:R-:W-:Y:S02]  /*2c770*/  ULDC UR4, c[0x0][0xc3c] ;  /* 0x00030f0000047ab9 */ /* 0x000fe40000000800 */
[----:B--2---:R-:W-:-:S13]  /*2c780*/  ISETP.GE.AND P0, PT, R0, UR4, PT ;  /* 0x0000000400007c0c */ /* 0x004fda000bf06270 */
[----:B------:R-:W-:Y:S05]  /*2c790*/  @!P0 BRA `(.L_x_658) ;  /* 0xffffff9800708947 */ /* 0x000fea000383ffff */
[----:B------:R-:W-:Y:S05]  /*2c7a0*/  BSYNC B7 ;  /* 0x0000000000077941 */ /* 0x000fea0003800000 */
.L_x_540:
[----:B-1----:R-:W3:Y:S01]  /*2c7b0*/  LDL.LU R0, [R1+0x5c] ;  /* 0x00005c0001007983 */ /* 0x002ee20000300800 */
[----:B------:R-:W-:Y:S01]  /*2c7c0*/  BSSY B0, `(.L_x_659) ;  /* 0x000000b000007945 */ /* 0x000fe20003800000 */
[----:B0-2---:R-:W0:Y:S01]  /*2c7d0*/  S2R R5, SR_CgaCtaId ;  /* 0x0000000000057919 */ /* 0x005e220000008800 */
[----:B---3--:R-:W-:-:S05]  /*2c7e0*/  VIADD R0, R0, 0x1 ;  /* 0x0000000100007836 */ /* 0x008fca0000000000 */
        /* <DEDUP_REMOVED lines=8> */
.L_x_888:
[----:B------:R-:W-:Y:S05]  /*2c870*/  BSYNC B0 ;  /* 0x0000000000007941 */ /* 0x000fea0003800000 */
.L_x_659:
[----:B------:R-:W-:-:S03]  /*2c880*/  UMOV UR4, 0xffffffff ;  /* 0xffffffff00047882 */ /* 0x000fc60000000000 */
[----:B------:R-:W-:Y:S05]  /*2c890*/  BRA.DIV UR4, `(.L_x_661) ;  /* 0x0000005a04607947 */ /* 0x000fea000b800000 */
[----:B------:R-:W1:Y:S02]  /*2c8a0*/  S2R R2, SR_TID.X ;  /* 0x0000000000027919 */ /* 0x000e640000002100 */
[----:B-1----:R-:W-:-:S04]  /*2c8b0*/  SHF.R.U32.HI R2, RZ, 0x5, R2 ;  /* 0x00000005ff027819 */ /* 0x002fc80000011602 */
[----:B------:R-:W-:-:S05]  /*2c8c0*/  LOP3.LUT R2, R2, 0x3, RZ, 0xc0, !PT ;  /* 0x0000000302027812 */ /* 0x000fca00078ec0ff */
[----:B------:R1:W2:Y:S02]  /*2c8d0*/  SHFL.IDX PT, R14, R2, RZ, 0x1f ;  /* 0x00001fff020e7589 */ /* 0x0002a400000e0000 */
.L_x_891:
[----:B--2---:R-:W-:-:S13]  /*2c8e0*/  ISETP.NE.AND P0, PT, R14, RZ, PT ;  /* 0x000000ff0e00720c */ /* 0x004fda0003f05270 */
[----:B------:R-:W-:Y:S05]  /*2c8f0*/  @P0 BRA `(.L_x_328) ;  /* 0x0000000000a80947 */ /* 0x000fea0003800000 */
[----:B------:R-:W-:-:S03]  /*2c900*/  UMOV UR4, 0xffffffff ;  /* 0xffffffff00047882 */ /* 0x000fc60000000000 */
[----:B------:R-:W-:Y:S05]  /*2c910*/  BRA.DIV UR4, `(.L_x_662) ;  /* 0x0000005a04747947 */ /* 0x000fea000b800000 */
[----:B------:R-:W-:-:S13]  /*2c920*/  ELECT P6, URZ, PT ;  /* 0x00000000003f782f */ /* 0x000fda00038c0000 */
.L_x_894:
[----:B------:R-:W-:Y:S05]  /*2c930*/  @!P6 BRA `(.L_x_328) ;  /* 0x000000000098e947 */ /* 0x000fea0003800000 */
[----:B------:R-:W-:-:S06]  /*2c940*/  ULOP3.LUT UR4, UR36, 0x2, URZ, 0xfc, !UPT ;  /* 0x0000000224047892 */ /* 0x000fcc000f8efc3f */
[----:B-1----:R-:W-:-:S05]  /*2c950*/  IMAD.U32 R2, RZ, RZ, UR4 ;  /* 0x00000004ff027e24 */ /* 0x002fca000f8e00ff */
[----:B------:R-:W-:-:S13]  /*2c960*/  ISETP.NE.AND P0, PT, R2, 0x3, PT ;  /* 0x000000030200780c */ /* 0x000fda0003f05270 */
[----:B------:R-:W-:Y:S05]  /*2c970*/  @!P0 BRA `(.L_x_663) ;  /* 0x0000000000048947 */ /* 0x000fea0003800000 */
[----:B------:R-:W-:Y:S01]  /*2c980*/  BPT.TRAP 0x1 ;  /* 0x000000040000795c */ /* 0x000fe20000300000 */
.L_x_663:
[----:B------:R-:W2:Y:S01]  /*2c990*/  LDL.LU R7, [R1+0x18] ;  /* 0x0000180001077983 */ /* 0x000ea20000300800 */
[----:B------:R-:W-:Y:S01]  /*2c9a0*/  VIADD R2, R0, 0x33440 ;  /* 0x0003344000027836 */ /* 0x000fe20000000000 */
[----:B0-----:R-:W-:-:S03]  /*2c9b0*/  IADD3 R3, R19, 0x1, RZ ;  /* 0x0000000113037810 */ /* 0x001fc60007ffe0ff */
[----:B------:R-:W-:Y:S01]  /*2c9c0*/  IMAD R6, R19, 0x8, R2 ;  /* 0x0000000813067824 */ /* 0x000fe200078e0202 */
[----:B------:R-:W-:-:S04]  /*2c9d0*/  ISETP.NE.AND P2, PT, R3, 0x2, PT ;  /* 0x000000020300780c */ /* 0x000fc80003f45270 */
[----:B------:R-:W-:Y:S02]  /*2c9e0*/  SEL R4, RZ, 0x1, P2 ;  /* 0x00000001ff047807 */ /* 0x000fe40001000000 */
[----:B------:R-:W-:Y:S02]  /*2c9f0*/  SEL R3, R3, RZ, P2 ;  /* 0x000000ff03037207 */ /* 0x000fe40001000000 */
[C---:B--2---:R-:W-:Y:S02]  /*2ca00*/  SHF.L.U32 R5, R7.reuse, 0x1f, RZ ;  /* 0x0000001f07057819 */ /* 0x044fe400000006ff */
[----:B------:R-:W-:Y:S01]  /*2ca10*/  LOP3.LUT R4, R7, R4, RZ, 0x3c, !PT ;  /* 0x0000000407047212 */ /* 0x000fe200078e3cff */
[----:B------:R-:W-:Y:S01]  /*2ca20*/  IMAD R7, R3, 0x8, R2 ;  /* 0x0000000803077824 */ /* 0x000fe200078e0202 */
[----:B------:R-:W0:Y:S02]  /*2ca30*/  SYNCS.PHASECHK.TRANS64.TRYWAIT P1, [R6+URZ], R5 ;  /* 0x00000005060075a7 */ /* 0x000e24000802017f */
[----:B------:R-:W-:Y:S01]  /*2ca40*/  SHF.L.U32 R2, R4, 0x1f, RZ ;  /* 0x0000001f04027819 */ /* 0x000fe200000006ff */
[----:B0-----:R-:W-:Y:S06]  /*2ca50*/  @!P1 BRA `(.L_x_664) ;  /* 0x0000005800449947 */ /* 0x001fec0003800000 */
.L_x_895:
[----:B------:R-:W1:Y:S02]  /*2ca60*/  SYNCS.PHASECHK.TRANS64.TRYWAIT P1, [R7+URZ], R2 ;  /* 0x00000002070075a7 */ /* 0x000e64000802017f */
[----:B-1----:R-:W-:Y:S05]  /*2ca70*/  @!P1 BRA `(.L_x_665) ;  /* 0x0000005800509947 */ /* 0x002fea0003800000 */
.L_x_896:
[----:B------:R-:W-:Y:S05]  /*2ca80*/  @!P0 BRA `(.L_x_666) ;  /* 0x0000000000048947 */ /* 0x000fea0003800000 */
[----:B------:R-:W-:Y:S01]  /*2ca90*/  BPT.TRAP 0x1 ;  /* 0x000000040000795c */ /* 0x000fe20000300000 */
.L_x_666:
[----:B------:R-:W-:-:S04]  /*2caa0*/  IMAD R4, R19, 0x8, R0 ;  /* 0x0000000813047824 */ /* 0x000fc800078e0200 */
[----:B------:R-:W2:Y:S02]  /*2cab0*/  SYNCS.PHASECHK.TRANS64.TRYWAIT P1, [R4+URZ+0x33460], R5 ;  /* 0x03346005040075a7 */ /* 0x000ea4000802017f */
[----:B--2---:R-:W-:Y:S05]  /*2cac0*/  @!P1 BRA `(.L_x_667) ;  /* 0x0000005800509947 */ /* 0x004fea0003800000 */
.L_x_897:
[----:B------:R-:W-:Y:S05]  /*2cad0*/  @!P0 BRA `(.L_x_668) ;  /* 0x0000000000048947 */ /* 0x000fea0003800000 */
[----:B------:R-:W-:Y:S01]  /*2cae0*/  BPT.TRAP 0x1 ;  /* 0x000000040000795c */ /* 0x000fe20000300000 */
.L_x_668:
[----:B------:R-:W-:-:S04]  /*2caf0*/  IMAD R3, R3, 0x8, R0 ;  /* 0x0000000803037824 */ /* 0x000fc800078e0200 */
[----:B------:R-:W3:Y:S02]  /*2cb00*/  SYNCS.PHASECHK.TRANS64.TRYWAIT P1, [R3+URZ+0x33460], R2 ;  /* 0x03346002030075a7 */ /* 0x000ee4000802017f */
[----:B---3--:R-:W-:Y:S05]  /*2cb10*/  @!P1 BRA `(.L_x_669) ;  /* 0x0000005800509947 */ /* 0x008fea0003800000 */
.L_x_898:
[----:B------:R-:W-:Y:S05]  /*2cb20*/  @!P0 BRA `(.L_x_670) ;  /* 0x0000000000048947 */ /* 0x000fea0003800000 */
[----:B------:R-:W-:Y:S01]  /*2cb30*/  BPT.TRAP 0x1 ;  /* 0x000000040000795c */ /* 0x000fe20000300000 */
.L_x_670:
[----:B------:R-:W4:Y:S02]  /*2cb40*/  SYNCS.PHASECHK.TRANS64.TRYWAIT P0, [R4+URZ+0x33480], R5 ;  /* 0x03348005040075a7 */ /* 0x000f24000800017f */
[----:B----4-:R-:W-:Y:S05]  /*2cb50*/  @!P0 BRA `(.L_x_671) ;  /* 0x0000005800548947 */ /* 0x010fea0003800000 */
.L_x_672:
[----:B------:R0:W0:Y:S02]  /*2cb60*/  SYNCS.PHASECHK.TRANS64.TRYWAIT P0, [R3+URZ+0x33480], R2 ;  /* 0x03348002030075a7 */ /* 0x000024000800017f */
[----:B0-----:R-:W-:Y:S05]  /*2cb70*/  @!P0 NANOSLEEP.SYNCS 0x989680 ;  /* 0x009896800000895d */ /* 0x001fea0003900000 */
[----:B------:R-:W0:Y:S02]  /*2cb80*/  @!P0 SYNCS.PHASECHK.TRANS64 P0, [R3+URZ+0x33480], R2 ;  /* 0x03348002030085a7 */ /* 0x000e24000800007f */
[----:B0-----:R-:W-:Y:S05]  /*2cb90*/  @!P0 BRA `(.L_x_672) ;  /* 0xfffffffc00f08947 */ /* 0x001fea000383ffff */
.L_x_328:
[----:B------:R-:W-:Y:S05]  /*2cba0*/  BSYNC B8 ;  /* 0x0000000000087941 */ /* 0x000fea0003800000 */
.L_x_325:
[----:B------:R-:W-:Y:S05]  /*2cbb0*/  EXIT ;  /* 0x000000000000794d */ /* 0x000fea0003800000 */
.L_x_348:
[----:B-1----:R1:W2:Y:S02]  /*2cbc0*/  SYNCS.PHASECHK.TRANS64.TRYWAIT P5, [R43+URZ+0x33490], R100 ;  /* 0x033490642b0075a7 */ /* 0x0022a400080a017f */
[----:B--2---:R-:W-:Y:S05]  /*2cbd0*/  @!P5 NANOSLEEP.SYNCS 0x989680 ;  /* 0x009896800000d95d */ /* 0x004fea0003900000 */
[----:B------:R-:W2:Y:S02]  /*2cbe0*/  @!P5 SYNCS.PHASECHK.TRANS64 P5, [R43+URZ+0x33490], R100 ;  /* 0x033490642b00d5a7 */ /* 0x000ea400080a007f */
[----:B--2---:R-:W-:Y:S05]  /*2cbf0*/  @!P5 BRA `(.L_x_348) ;  /* 0xfffffffc00f0d947 */ /* 0x004fea000383ffff */
[----:B------:R-:W-:Y:S05]  /*2cc00*/  BRA `(.L_x_673) ;  /* 0xfffffd6c00e87947 */ /* 0x000fea000383ffff */
.L_x_402:
[----:B--2---:R2:W3:Y:S02]  /*2cc10*/  SYNCS.PHASECHK.TRANS64.TRYWAIT P5, [R43+URZ+0x33490], R100 ;  /* 0x033490642b0075a7 */ /* 0x0044e400080a017f */
[----:B---3--:R-:W-:Y:S05]  /*2cc20*/  @!P5 NANOSLEEP.SYNCS 0x989680 ;  /* 0x009896800000d95d */ /* 0x008fea0003900000 */
[----:B------:R-:W3:Y:S02]  /*2cc30*/  @!P5 SYNCS.PHASECHK.TRANS64 P5, [R43+URZ+0x33490], R100 ;  /* 0x033490642b00d5a7 */ /* 0x000ee400080a007f */
[----:B---3--:R-:W-:Y:S05]  /*2cc40*/  @!P5 BRA `(.L_x_402) ;  /* 0xfffffffc00f0d947 */ /* 0x008fea000383ffff */
[----:B------:R-:W-:Y:S05]  /*2cc50*/  BRA `(.L_x_674) ;  /* 0xfffffdcc003c7947 */ /* 0x000fea000383ffff */
.L_x_427:
[----:B0-----:R0:W1:Y:S02]  /*2cc60*/  SYNCS.PHASECHK.TRANS64.TRYWAIT P3, [R43+URZ+0x33490], R100 ;  /* 0x033490642b0075a7 */ /* 0x001064000806017f */
[----:B-1----:R-:W-:Y:S05]  /*2cc70*/  @!P3 NANOSLEEP.SYNCS 0x989680 ;  /* 0x009896800000b95d */ /* 0x002fea0003900000 */
[----:B------:R-:W1:Y:S02]  /*2cc80*/  @!P3 SYNCS.PHASECHK.TRANS64 P3, [R43+URZ+0x33490], R100 ;  /* 0x033490642b00b5a7 */ /* 0x000e64000806007f */
[----:B-1----:R-:W-:Y:S05]  /*2cc90*/  @!P3 BRA `(.L_x_427) ;  /* 0xfffffffc00f0b947 */ /* 0x002fea000383ffff */
[----:B------:R-:W-:Y:S05]  /*2cca0*/  BRA `(.L_x_675) ;  /* 0xfffffe2c00007947 */ /* 0x000fea000383ffff */
.L_x_433:
[----:B-1----:R1:W2:Y:S02]  /*2ccb0*/  SYNCS.PHASECHK.TRANS64.TRYWAIT P2, [R43+URZ+0x334b0], R100 ;  /* 0x0334b0642b0075a7 */ /* 0x0022a4000804017f */
[----:B--2---:R-:W-:Y:S05]  /*2ccc0*/  @!P2 NANOSLEEP.SYNCS 0x989680 ;  /* 0x009896800000a95d */ /* 0x004fea0003900000 */
[----:B------:R-:W2:Y:S02]  /*2ccd0*/  @!P2 SYNCS.PHASECHK.TRANS64 P2, [R43+URZ+0x334b0], R100 ;  /* 0x0334b0642b00a5a7 */ /* 0x000ea4000804007f */
[----:B--2---:R-:W-:Y:S05]  /*2cce0*/  @!P2 BRA `(.L_x_433) ;  /* 0xfffffffc00f0a947 */ /* 0x004fea000383ffff */
[----:B------:R-:W-:Y:S05]  /*2ccf0*/  BRA `(.L_x_676) ;  /* 0xfffffe3000047947 */ /* 0x000fea000383ffff */
.L_x_443:
[----:B------:R-:W-:Y:S01]  /*2cd00*/  BSSY B0, `(.L_x_677) ;  /* 0x0000007000007945 */ /* 0x000fe20003800000 */
[----:B------:R-:W-:Y:S02]  /*2cd10*/  IMAD.MOV.U32 R12, RZ, RZ, RZ ;  /* 0x000000ffff0c7224 */ /* 0x000fe400078e00ff */
[----:B------:R-:W-:Y:S02]  /*2cd20*/  IMAD.MOV.U32 R11, RZ, RZ, 0x1f ;  /* 0x0000001fff0b7424 */ /* 0x000fe400078e00ff */
[----:B------:R-:W-:-:S07]  /*2cd30*/  IMAD.MOV.U32 R15, RZ, RZ, -0x1 ;  /* 0xffffffffff0f7424 */ /* 0x000fce00078e00ff */
[----:B-----5:R-:W-:Y:S05]  /*2cd40*/  WARPSYNC.COLLECTIVE R15, `(.L_x_678) ;  /* 0x000000000f087348 */ /* 0x020fea0003c00000 */
[----:B------:R0:W1:Y:S02]  /*2cd50*/  SHFL.IDX P6, R14, R13, R12, R11 ;  /* 0x0000000c0d0e7389 */ /* 0x00006400000c000b */
[----:B01---5:R-:W-:Y:S01]  /*2cd60*/  ENDCOLLECTIVE ;  /* 0x000000000000791b */ /* 0x023fe20003800000 */
.L_x_678:
[----:B------:R-:W-:Y:S05]  /*2cd70*/  BSYNC B0 ;  /* 0x0000000000007941 */ /* 0x000fea0003800000 */
.L_x_677:
[----:B------:R-:W-:Y:S01]  /*2cd80*/  IMAD.MOV.U32 R234, RZ, RZ, R14 ;  /* 0x000000ffffea7224 */ /* 0x000fe200078e000e */
[----:B------:R-:W-:Y:S06]  /*2cd90*/  BRA `(.L_x_679) ;  /* 0xfffffe3c00647947 */ /* 0x000fec000383ffff */
.L_x_453:
[----:B------:R-:W-:Y:S01]  /*2cda0*/  BSSY B1, `(.L_x_680) ;  /* 0x0000008000017945 */ /* 0x000fe20003800000 */
[----:B0-----:R-:W-:Y:S01]  /*2cdb0*/  MOV R13, R26 ;  /* 0x0000001a000d7202 */ /* 0x001fe20000000f00 */
[----:B------:R-:W-:Y:S02]  /*2cdc0*/  IMAD.MOV.U32 R12, RZ, RZ, RZ ;  /* 0x000000ffff0c7224 */ /* 0x000fe400078e00ff */
[----:B------:R-:W-:Y:S02]  /*2cdd0*/  IMAD.MOV.U32 R11, RZ, RZ, 0x1e1f ;  /* 0x00001e1fff0b7424 */ /* 0x000fe400078e00ff */
[----:B------:R-:W-:-:S07]  /*2cde0*/  IMAD.MOV.U32 R15, RZ, RZ, -0x1 ;  /* 0xffffffffff0f7424 */ /* 0x000fce00078e00ff */
[----:B------:R-:W-:Y:S05]  /*2cdf0*/  WARPSYNC.COLLECTIVE R15, `(.L_x_681) ;  /* 0x000000000f087348 */ /* 0x000fea0003c00000 */
[----:B------:R0:W1:Y:S02]  /*2ce00*/  SHFL.IDX P6, R14, R13, R12, R11 ;  /* 0x0000000c0d0e7389 */ /* 0x00006400000c000b */
[----:B01----:R-:W-:Y:S01]  /*2ce10*/  ENDCOLLECTIVE ;  /* 0x000000000000791b */ /* 0x003fe20003800000 */
.L_x_681:
[----:B------:R-:W-:Y:S05]  /*2ce20*/  BSYNC B1 ;  /* 0x0000000000017941 */ /* 0x000fea0003800000 */
.L_x_680:
[----:B------:R-:W-:Y:S01]  /*2ce30*/  IMAD.MOV.U32 R13, RZ, RZ, R24 ;  /* 0x000000ffff0d7224 */ /* 0x000fe200078e0018 */
[----:B------:R-:W-:Y:S01]  /*2ce40*/  MOV R15, 0xffffffff ;  /* 0xffffffff000f7802 */ /* 0x000fe20000000f00 */
[----:B------:R-:W-:Y:S02]  /*2ce50*/  IMAD.MOV.U32 R12, RZ, RZ, RZ ;  /* 0x000000ffff0c7224 */ /* 0x000fe400078e00ff */
[----:B------:R-:W-:Y:S02]  /*2ce60*/  IMAD.MOV.U32 R11, RZ, RZ, 0x1e1f ;  /* 0x00001e1fff0b7424 */ /* 0x000fe400078e00ff */
[----:B------:R-:W-:-:S07]  /*2ce70*/  IMAD.MOV.U32 R0, RZ, RZ, R14 ;  /* 0x000000ffff007224 */ /* 0x000fce00078e000e */
[----:B------:R-:W-:Y:S05]  /*2ce80*/  WARPSYNC.COLLECTIVE R15, `(.L_x_682) ;  /* 0x000000000f087348 */ /* 0x000fea0003c00000 */
[----:B------:R0:W1:Y:S02]  /*2ce90*/  SHFL.IDX P6, R14, R13, R12, R11 ;  /* 0x0000000c0d0e7389 */ /* 0x00006400000c000b */
[----:B01----:R-:W-:Y:S01]  /*2cea0*/  ENDCOLLECTIVE ;  /* 0x000000000000791b */ /* 0x003fe20003800000 */
.L_x_682:
[----:B------:R-:W-:Y:S02]  /*2ceb0*/  IMAD.MOV.U32 R13, RZ, RZ, R27 ;  /* 0x000000ffff0d7224 */ /* 0x000fe400078e001b */
[----:B------:R-:W-:-:S07]  /*2cec0*/  IMAD.MOV.U32 R25, RZ, RZ, R14 ;  /* 0x000000ffff197224 */ /* 0x000fce00078e000e */
[----:B------:R-:W-:Y:S05]  /*2ced0*/  WARPSYNC.COLLECTIVE R15, `(.L_x_683) ;  /* 0x000000000f087348 */ /* 0x000fea0003c00000 */
[----:B------:R0:W1:Y:S02]  /*2cee0*/  SHFL.IDX P6, R14, R13, R12, R11 ;  /* 0x0000000c0d0e7389 */ /* 0x00006400000c000b */
[----:B01----:R-:W-:Y:S01]  /*2cef0*/  ENDCOLLECTIVE ;  /* 0x000000000000791b */ /* 0x003fe20003800000 */
.L_x_683:
[----:B------:R-:W-:Y:S02]  /*2cf00*/  IMAD.MOV.U32 R13, RZ, RZ, R146 ;  /* 0x000000ffff0d7224 */ /* 0x000fe400078e0092 */
[----:B------:R-:W-:-:S07]  /*2cf10*/  IMAD.MOV.U32 R3, RZ, RZ, R14 ;  /* 0x000000ffff037224 */ /* 0x000fce00078e000e */
[----:B------:R-:W-:Y:S05]  /*2cf20*/  WARPSYNC.COLLECTIVE R15, `(.L_x_684) ;  /* 0x000000000f087348 */ /* 0x000fea0003c00000 */
[----:B------:R0:W1:Y:S02]  /*2cf30*/  SHFL.IDX P6, R14, R13, R12, R11 ;  /* 0x0000000c0d0e7389 */ /* 0x00006400000c000b */
[----:B01----:R-:W-:Y:S01]  /*2cf40*/  ENDCOLLECTIVE ;  /* 0x000000000000791b */ /* 0x003fe20003800000 */
.L_x_684:
[----:B------:R-:W-:Y:S05]  /*2cf50*/  BRA `(.L_x_685) ;  /* 0xfffffe4000507947 */ /* 0x000fea000383ffff */
.L_x_457:
[----:B0-----:R0:W1:Y:S02]  /*2cf60*/  SYNCS.PHASECHK.TRANS64.TRYWAIT P0, [R16+URZ+0x33400], R5 ;  /* 0x03340005100075a7 */ /* 0x001064000800017f */
[----:B-1----:R-:W-:Y:S05]  /*2cf70*/  @!P0 NANOSLEEP.SYNCS 0x989680 ;  /* 0x009896800000895d */ /* 0x002fea0003900000 */
[----:B------:R-:W1:Y:S02]  /*2cf80*/  @!P0 SYNCS.PHASECHK.TRANS64 P0, [R16+URZ+0x33400], R5 ;  /* 0x03340005100085a7 */ /* 0x000e64000800007f */
[----:B-1----:R-:W-:Y:S05]  /*2cf90*/  @!P0 BRA `(.L_x_457) ;  /* 0xfffffffc00f08947 */ /* 0x002fea000383ffff */
[----:B------:R-:W-:Y:S05]  /*2cfa0*/  BRA `(.L_x_686) ;  /* 0xfffffe4400a47947 */ /* 0x000fea000383ffff */
.L_x_469:
[----:B------:R-:W-:Y:S01]  /*2cfb0*/  BSSY B1, `(.L_x_687) ;  /* 0x0000008000017945 */ /* 0x000fe20003800000 */
[----:B0-----:R-:W-:Y:S01]  /*2cfc0*/  IMAD.MOV.U32 R13, RZ, RZ, R26 ;  /* 0x000000ffff0d7224 */ /* 0x001fe200078e001a */
[----:B------:R-:W-:Y:S01]  /*2cfd0*/  MOV R15, 0xffffffff ;  /* 0xffffffff000f7802 */ /* 0x000fe20000000f00 */
[----:B------:R-:W-:Y:S02]  /*2cfe0*/  IMAD.MOV.U32 R12, RZ, RZ, RZ ;  /* 0x000000ffff0c7224 */ /* 0x000fe400078e00ff */
[----:B------:R-:W-:-:S07]  /*2cff0*/  IMAD.MOV.U32 R11, RZ, RZ, 0x1e1f ;  /* 0x00001e1fff0b7424 */ /* 0x000fce00078e00ff */
[----:B------:R-:W-:Y:S05]  /*2d000*/  WARPSYNC.COLLECTIVE R15, `(.L_x_688) ;  /* 0x000000000f087348 */ /* 0x000fea0003c00000 */
[----:B------:R0:W1:Y:S02]  /*2d010*/  SHFL.IDX P6, R14, R13, R12, R11 ;  /* 0x0000000c0d0e7389 */ /* 0x00006400000c000b */
[----:B01----:R-:W-:Y:S01]  /*2d020*/  ENDCOLLECTIVE ;  /* 0x000000000000791b */ /* 0x003fe20003800000 */
.L_x_688:
[----:B------:R-:W-:Y:S05]  /*2d030*/  BSYNC B1 ;  /* 0x0000000000017941 */ /* 0x000fea0003800000 */
.L_x_687:
[----:B------:R-:W-:Y:S02]  /*2d040*/  IMAD.MOV.U32 R13, RZ, RZ, R24 ;  /* 0x000000ffff0d7224 */ /* 0x000fe400078e0018 */
[----:B------:R-:W-:Y:S02]  /*2d050*/  IMAD.MOV.U32 R12, RZ, RZ, RZ ;  /* 0x000000ffff0c7224 */ /* 0x000fe400078e00ff */
[----:B------:R-:W-:Y:S02]  /*2d060*/  IMAD.MOV.U32 R11, RZ, RZ, 0x1e1f ;  /* 0x00001e1fff0b7424 */ /* 0x000fe400078e00ff */
[----:B------:R-:W-:Y:S02]  /*2d070*/  IMAD.MOV.U32 R15, RZ, RZ, -0x1 ;  /* 0xffffffffff0f7424 */ /* 0x000fe400078e00ff */
[----:B------:R-:W-:-:S07]  /*2d080*/  IMAD.MOV.U32 R0, RZ, RZ, R14 ;  /* 0x000000ffff007224 */ /* 0x000fce00078e000e */
[----:B------:R-:W-:Y:S05]  /*2d090*/  WARPSYNC.COLLECTIVE R15, `(.L_x_689) ;  /* 0x000000000f087348 */ /* 0x000fea0003c00000 */
[----:B------:R0:W1:Y:S02]  /*2d0a0*/  SHFL.IDX P6, R14, R13, R12, R11 ;  /* 0x0000000c0d0e7389 */ /* 0x00006400000c000b */
[----:B01----:R-:W-:Y:S01]  /*2d0b0*/  ENDCOLLECTIVE ;  /* 0x000000000000791b */ /* 0x003fe20003800000 */
.L_x_689:
[----:B------:R-:W-:Y:S02]  /*2d0c0*/  IMAD.MOV.U32 R13, RZ, RZ, R27 ;  /* 0x000000ffff0d7224 */ /* 0x000fe400078e001b */
[----:B------:R-:W-:-:S07]  /*2d0d0*/  IMAD.MOV.U32 R3, RZ, RZ, R14 ;  /* 0x000000ffff037224 */ /* 0x000fce00078e000e */
[----:B------:R-:W-:Y:S05]  /*2d0e0*/  WARPSYNC.COLLECTIVE R15, `(.L_x_690) ;  /* 0x000000000f087348 */ /* 0x000fea0003c00000 */
[----:B------:R0:W1:Y:S02]  /*2d0f0*/  SHFL.IDX P6, R14, R13, R12, R11 ;  /* 0x0000000c0d0e7389 */ /* 0x00006400000c000b */
[----:B01----:R-:W-:Y:S01]  /*2d100*/  ENDCOLLECTIVE ;  /* 0x000000000000791b */ /* 0x003fe20003800000 */
.L_x_690:
[----:B------:R-:W-:Y:S01]  /*2d110*/  IMAD.MOV.U32 R13, RZ, RZ, R146 ;  /* 0x000000ffff0d7224 */ /* 0x000fe200078e0092 */
[----:B------:R-:W-:-:S07]  /*2d120*/  MOV R20, R14 ;  /* 0x0000000e00147202 */ /* 0x000fce0000000f00 */
[----:B------:R-:W-:Y:S05]  /*2d130*/  WARPSYNC.COLLECTIVE R15, `(.L_x_691) ;  /* 0x000000000f087348 */ /* 0x000fea0003c00000 */
[----:B------:R0:W1:Y:S02]  /*2d140*/  SHFL.IDX P6, R14, R13, R12, R11 ;  /* 0x0000000c0d0e7389 */ /* 0x00006400000c000b */
[----:B01----:R-:W-:Y:S01]  /*2d150*/  ENDCOLLECTIVE ;  /* 0x000000000000791b */ /* 0x003fe20003800000 */
.L_x_691:
[----:B------:R-:W-:Y:S01]  /*2d160*/  IMAD.MOV.U32 R147, RZ, RZ, R14 ;  /* 0x000000ffff937224 */ /* 0x000fe200078e000e */
[----:B------:R-:W-:Y:S06]  /*2d170*/  BRA `(.L_x_692) ;  /* 0xfffffe7400187947 */ /* 0x000fec000383ffff */
.L_x_473:
[----:B-1----:R1:W2:Y:S02]  /*2d180*/  SYNCS.PHASECHK.TRANS64.TRYWAIT P0, [R16+URZ+0x33400], R21 ;  /* 0x03340015100075a7 */ /* 0x0022a4000800017f */
[----:B--2---:R-:W-:Y:S05]  /*2d190*/  @!P0 NANOSLEEP.SYNCS 0x989680 ;  /* 0x009896800000895d */ /* 0x004fea0003900000 */
[----:B------:R-:W2:Y:S02]  /*2d1a0*/  @!P0 SYNCS.PHASECHK.TRANS64 P0, [R16+URZ+0x33400], R21 ;  /* 0x03340015100085a7 */ /* 0x000ea4000800007f */
[----:B--2---:R-:W-:Y:S05]  /*2d1b0*/  @!P0 BRA `(.L_x_473) ;  /* 0xfffffffc00f08947 */ /* 0x004fea000383ffff */
[----:B------:R-:W-:Y:S05]  /*2d1c0*/  BRA `(.L_x_693) ;  /* 0xfffffe78003c7947 */ /* 0x000fea000383ffff */
.L_x_481:
[----:B-1----:R1:W2:Y:S02]  /*2d1d0*/  SYNCS.PHASECHK.TRANS64.TRYWAIT P2, [R0+URZ+0x33430], R3 ;  /* 0x03343003000075a7 */ /* 0x0022a4000804017f */
[----:B--2---:R-:W-:Y:S05]  /*2d1e0*/  @!P2 NANOSLEEP.SYNCS 0x989680 ;  /* 0x009896800000a95d */ /* 0x004fea0003900000 */
[----:B------:R-:W2:Y:S02]  /*2d1f0*/  @!P2 SYNCS.PHASECHK.TRANS64 P2, [R0+URZ+0x33430], R3 ;  /* 0x033430030000a5a7 */ /* 0x000ea4000804007f */
[----:B--2---:R-:W-:Y:S05]  /*2d200*/  @!P2 BRA `(.L_x_481) ;  /* 0xfffffffc00f0a947 */ /* 0x004fea000383ffff */
[----:B------:R-:W-:Y:S05]  /*2d210*/  BRA `(.L_x_480) ;  /* 0xfffffea800a87947 */ /* 0x000fea000383ffff */
.L_x_487:
[----:B-1----:R1:W2:Y:S02]  /*2d220*/  SYNCS.PHASECHK.TRANS64.TRYWAIT P2, [R11+URZ+0x33430], R8 ;  /* 0x033430080b0075a7 */ /* 0x0022a4000804017f */
[----:B--2---:R-:W-:Y:S05]  /*2d230*/  @!P2 NANOSLEEP.SYNCS 0x989680 ;  /* 0x009896800000a95d */ /* 0x004fea0003900000 */
[----:B------:R-:W2:Y:S02]  /*2d240*/  @!P2 SYNCS.PHASECHK.TRANS64 P2, [R11+URZ+0x33430], R8 ;  /* 0x033430080b00a5a7 */ /* 0x000ea4000804007f */
[----:B--2---:R-:W-:Y:S05]  /*2d250*/  @!P2 BRA `(.L_x_487) ;  /* 0xfffffffc00f0a947 */ /* 0x004fea000383ffff */
[----:B------:R-:W-:Y:S05]  /*2d260*/  BRA `(.L_x_486) ;  /* 0xfffffee400387947 */ /* 0x000fea000383ffff */
.L_x_491:
[----:B-1----:R1:W2:Y:S02]  /*2d270*/  SYNCS.PHASECHK.TRANS64.TRYWAIT P1, [R10+URZ+0x33450], R6 ;  /* 0x033450060a0075a7 */ /* 0x0022a4000802017f */
[----:B--2---:R-:W-:Y:S05]  /*2d280*/  @!P1 NANOSLEEP.SYNCS 0x989680 ;  /* 0x009896800000995d */ /* 0x004fea0003900000 */
[----:B------:R-:W2:Y:S02]  /*2d290*/  @!P1 SYNCS.PHASECHK.TRANS64 P1, [R10+URZ+0x33450], R6 ;  /* 0x033450060a0095a7 */ /* 0x000ea4000802007f */
[----:B--2---:R-:W-:Y:S05]  /*2d2a0*/  @!P1 BRA `(.L_x_491) ;  /* 0xfffffffc00f09947 */ /* 0x004fea000383ffff */
[----:B------:R-:W-:Y:S05]  /*2d2b0*/  BRA `(.L_x_488) ;  /* 0xfffffef400747947 */ /* 0x000fea000383ffff */
.L_x_497:
[----:B-1----:R1:W2:Y:S02]  /*2d2c0*/  SYNCS.PHASECHK.TRANS64.TRYWAIT P1, [R3+URZ+0x33450], R4 ;  /* 0x03345004030075a7 */ /* 0x0022a4000802017f */
[----:B--2---:R-:W-:Y:S05]  /*2d2d0*/  @!P1 NANOSLEEP.SYNCS 0x989680 ;  /* 0x009896800000995d */ /* 0x004fea0003900000 */
[----:B------:R-:W2:Y:S02]  /*2d2e0*/  @!P1 SYNCS.PHASECHK.TRANS64 P1, [R3+URZ+0x33450], R4 ;  /* 0x03345004030095a7 */ /* 0x000ea4000802007f */
[----:B--2---:R-:W-:Y:S05]  /*2d2f0*/  @!P1 BRA `(.L_x_497) ;  /* 0xfffffffc00f09947 */ /* 0x004fea000383ffff */
[----:B------:R-:W-:Y:S05]  /*2d300*/  BRA `(.L_x_496) ;  /* 0xffffff1800407947 */ /* 0x000fea000383ffff */
.L_x_501:
[----:B------:R-:W-:Y:S02]  /*2d310*/  SEL R110, R15, R112, P0 ;  /* 0x000000700f6e7207 */ /* 0x000fe40000000000 */
[----:B------:R-:W-:Y:S01]  /*2d320*/  SEL R62, R112, R15, P0 ;  /* 0x0000000f703e7207 */ /* 0x000fe20000000000 */
[----:B------:R-:W-:Y:S01]  /*2d330*/  IMAD.MOV.U32 R15, RZ, RZ, -0x1 ;  /* 0xffffffffff0f7424 */ /* 0x000fe200078e00ff */
[----:B------:R-:W-:Y:S02]  /*2d340*/  SEL R112, R12, R101, P0 ;  /* 0x000000650c707207 */ /* 0x000fe40000000000 */
[----:B------:R-:W-:Y:S01]  /*2d350*/  SEL R67, R101, R12, P0 ;  /* 0x0000000c65437207 */ /* 0x000fe20000000000 */
[----:B-----5:R-:W-:Y:S01]  /*2d360*/  IMAD.MOV.U32 R12, RZ, RZ, R36 ;  /* 0x000000ffff0c7224 */ /* 0x020fe200078e0024 */
[----:B------:R-:W-:Y:S02]  /*2d370*/  SEL R114, R116, R11, P0 ;  /* 0x0000000b74727207 */ /* 0x000fe40000000000 */
[----:B------:R-:W-:Y:S01]  /*2d380*/  SEL R78, R11, R116, P0 ;  /* 0x000000740b4e7207 */ /* 0x000fe20000000000 */
[----:B------:R-:W-:Y:S01]  /*2d390*/  IMAD.MOV.U32 R11, RZ, RZ, 0x1c1f ;  /* 0x00001c1fff0b7424 */ /* 0x000fe200078e00ff */
[----:B------:R-:W-:-:S02]  /*2d3a0*/  SEL R113, R33, R14, P0 ;  /* 0x0000000e21717207 */ /* 0x000fc40000000000 */
[----:B------:R-:W-:-:S07]  /*2d3b0*/  SEL R65, R14, R33, P0 ;  /* 0x000000210e417207 */ /* 0x000fce0000000000 */
[----:B0-----:R-:W-:Y:S05]  /*2d3c0*/  WARPSYNC.COLLECTIVE R15, `(.L_x_694) ;  /* 0x000000000f087348 */ /* 0x001fea0003c00000 */
[----:B------:R1:W2:Y:S02]  /*2d3d0*/  SHFL.IDX P6, R14, R13, R12, R11 ;  /* 0x0000000c0d0e7389 */ /* 0x0002a400000c000b */
[----:B012---:R-:W-:Y:S01]  /*2d3e0*/  ENDCOLLECTIVE ;  /* 0x000000000000791b */ /* 0x007fe20003800000 */
.L_x_694:
[----:B------:R-:W-:Y:S02]  /*2d3f0*/  SEL R111, R104, R32, P0 ;  /* 0x00000020686f7207 */ /* 0x000fe40000000000 */
[----:B------:R-:W-:Y:S02]  /*2d400*/  SEL R54, R32, R104, P0 ;  /* 0x0000006820367207 */ /* 0x000fe40000000000 */
[----:B------:R-:W-:Y:S02]  /*2d410*/  SEL R70, R97, R144, P0 ;  /* 0x0000009061467207 */ /* 0x000fe40000000000 */
[----:B------:R-:W-:Y:S02]  /*2d420*/  SEL R32, R144, R97, P0 ;  /* 0x0000006190207207 */ /* 0x000fe40000000000 */
[----:B------:R-:W-:Y:S02]  /*2d430*/  SEL R115, R85, R5, P0 ;  /* 0x0000000555737207 */ /* 0x000fe40000000000 */
[----:B------:R-:W-:-:S02]  /*2d440*/  SEL R5, R5, R85, P0 ;  /* 0x0000005505057207 */ /* 0x000fc40000000000 */
[----:B------:R-:W-:Y:S01]  /*2d450*/  SEL R85, R6, R134, P0 ;  /* 0x0000008606557207 */ /* 0x000fe20000000000 */
[----:B------:R-:W-:Y:S01]  /*2d460*/  IMAD.MOV.U32 R13, RZ, RZ, R3 ;  /* 0x000000ffff0d7224 */ /* 0x000fe200078e0003 */
[----:B------:R-:W-:Y:S02]  /*2d470*/  SEL R6, R134, R6, P0 ;  /* 0x0000000686067207 */ /* 0x000fe40000000000 */
[----:B------:R-:W-:Y:S02]  /*2d480*/  SEL R134, R126, R7, P0 ;  /* 0x000000077e867207 */ /* 0x000fe40000000000 */
[----:B------:R-:W-:Y:S02]  /*2d490*/  SEL R7, R7, R126, P0 ;  /* 0x0000007e07077207 */ /* 0x000fe40000000000 */
[----:B------:R-:W-:Y:S02]  /*2d4a0*/  SEL R126, R8, R133, P0 ;  /* 0x00000085087e7207 */ /* 0x000fe40000000000 */
[----:B------:R-:W-:Y:S01]  /*2d4b0*/  LOP3.LUT R75, R36, 0x2, RZ, 0x3c, !PT ;  /* 0x00000002244b7812 */ /* 0x000fe200078e3cff */
[----:B------:R-:W-:Y:S01]  /*2d4c0*/  IMAD.MOV.U32 R97, RZ, RZ, R14 ;  /* 0x000000ffff617224 */ /* 0x000fe200078e000e */
[----:B------:R-:W-:-:S07]  /*2d4d0*/  SEL R8, R133, R8, P0 ;  /* 0x0000000885087207 */ /* 0x000fce0000000000 */
[----:B------:R-:W-:Y:S05]  /*2d4e0*/  WARPSYNC.COLLECTIVE R15, `(.L_x_695) ;  /* 0x000000000f087348 */ /* 0x000fea0003c00000 */
[----:B------:R0:W1:Y:S02]  /*2d4f0*/  SHFL.IDX P6, R14, R13, R12, R11 ;  /* 0x0000000c0d0e7389 */ /* 0x00006400000c000b */
[----:B01----:R-:W-:Y:S01]  /*2d500*/  ENDCOLLECTIVE ;  /* 0x000000000000791b */ /* 0x003fe20003800000 */
.L_x_695:
        /* <DEDUP_REMOVED lines=8> */
[----:B------:R-:W-:Y:S01]  /*2d590*/  SEL R42, R42, R43, P0 ;  /* 0x0000002b2a2a7207 */ /* 0x000fe20000000000 */
[----:B------:R-:W-:Y:S01]  /*2d5a0*/  IMAD.MOV.U32 R12, RZ, RZ, R75 ;  /* 0x000000ffff0c7224 */ /* 0x000fe200078e004b */
[----:B------:R-:W-:Y:S02]  /*2d5b0*/  SEL R56, R60, R59, P0 ;  /* 0x0000003b3c387207 */ /* 0x000fe40000000000 */
[----:B------:R-:W-:Y:S02]  /*2d5c0*/  SEL R43, R59, R60, P0 ;  /* 0x0000003c3b2b7207 */ /* 0x000fe40000000000 */
[----:B------:R-:W-:Y:S02]  /*2d5d0*/  SEL R59, R57, R99, P0 ;  /* 0x00000063393b7207 */ /* 0x000fe40000000000 */
[----:B------:R-:W-:-:S02]  /*2d5e0*/  SEL R57, R99, R57, P0 ;  /* 0x0000003963397207 */ /* 0x000fc40000000000 */
[----:B------:R-:W-:-:S07]  /*2d5f0*/  MOV R99, R14 ;  /* 0x0000000e00637202 */ /* 0x000fce0000000f00 */
[----:B------:R-:W-:Y:S05]  /*2d600*/  WARPSYNC.COLLECTIVE R15, `(.L_x_696) ;  /* 0x000000000f087348 */ /* 0x000fea0003c00000 */
[----:B------:R0:W1:Y:S02]  /*2d610*/  SHFL.IDX P6, R14, R13, R12, R11 ;  /* 0x0000000c0d0e7389 */ /* 0x00006400000c000b */
[----:B01----:R-:W-:Y:S01]  /*2d620*/  ENDCOLLECTIVE ;  /* 0x000000000000791b */ /* 0x003fe20003800000 */
.L_x_696:
        /* <DEDUP_REMOVED lines=12> */
[----:B------:R-:W-:Y:S01]  /*2d6f0*/  SEL R4, R135, R4, P0 ;  /* 0x0000000487047207 */ /* 0x000fe20000000000 */
[----:B------:R-:W-:Y:S01]  /*2d700*/  IMAD.MOV.U32 R2, RZ, RZ, R14 ;  /* 0x000000ffff027224 */ /* 0x000fe200078e000e */
[----:B------:R-:W-:-:S07]  /*2d710*/  SEL R106, R45, R109, P0 ;  /* 0x0000006d2d6a7207 */ /* 0x000fce0000000000 */
[----:B------:R-:W-:Y:S05]  /*2d720*/  WARPSYNC.COLLECTIVE R15, `(.L_x_697) ;  /* 0x000000000f087348 */ /* 0x000fea0003c00000 */
[----:B------:R0:W1:Y:S02]  /*2d730*/  SHFL.IDX P6, R14, R13, R12, R11 ;  /* 0x0000000c0d0e7389 */ /* 0x00006400000c000b */
[----:B01----:R-:W-:Y:S01]  /*2d740*/  ENDCOLLECTIVE ;  /* 0x000000000000791b */ /* 0x003fe20003800000 */
.L_x_697:
        /* <DEDUP_REMOVED lines=19> */
.L_x_698:
        /* <DEDUP_REMOVED lines=17> */
.L_x_699:
        /* <DEDUP_REMOVED lines=19> */
.L_x_700:
        /* <DEDUP_REMOVED lines=18> */
.L_x_701:
[----:B------:R-:W-:Y:S02]  /*2dbe0*/  SEL R5, R89, R101, P0 ;  /* 0x0000006559057207 */ /* 0x000fe40000000000 */
[----:B------:R-:W-:Y:S01]  /*2dbf0*/  MOV R13, R134 ;  /* 0x00000086000d7202 */ /* 0x000fe20000000f00 */
[----:B------:R-:W-:Y:S02]  /*2dc00*/  IMAD.MOV.U32 R12, RZ, RZ, R36 ;  /* 0x000000ffff0c7224 */ /* 0x000fe400078e0024 */
[----:B------:R-:W-:-:S07]  /*2dc10*/  IMAD.MOV.U32 R103, RZ, RZ, R14 ;  /* 0x000000ffff677224 */ /* 0x000fce00078e000e */
[----:B------:R-:W-:Y:S05]  /*2dc20*/  WARPSYNC.COLLECTIVE R15, `(.L_x_702) ;  /* 0x000000000f087348 */ /* 0x000fea0003c00000 */
[----:B------:R0:W1:Y:S02]  /*2dc30*/  SHFL.IDX P6, R14, R13, R12, R11 ;  /* 0x0000000c0d0e7389 */ /* 0x00006400000c000b */
[----:B01----:R-:W-:Y:S01]  /*2dc40*/  ENDCOLLECTIVE ;  /* 0x000000000000791b */ /* 0x003fe20003800000 */
.L_x_702:
[----:B------:R-:W-:Y:S02]  /*2dc50*/  IMAD.MOV.U32 R13, RZ, RZ, R85 ;  /* 0x000000ffff0d7224 */ /* 0x000fe400078e0055 */
[----:B------:R-:W-:-:S07]  /*2dc60*/  IMAD.MOV.U32 R84, RZ, RZ, R14 ;  /* 0x000000ffff547224 */ /* 0x000fce00078e000e */
[----:B------:R-:W-:Y:S05]  /*2dc70*/  WARPSYNC.COLLECTIVE R15, `(.L_x_703) ;  /* 0x000000000f087348 */ /* 0x000fea0003c00000 */
[----:B------:R0:W1:Y:S02]  /*2dc80*/  SHFL.IDX P6, R14, R13, R12, R11 ;  /* 0x0000000c0d0e7389 */ /* 0x00006400000c000b */
[----:B01----:R-:W-:Y:S01]  /*2dc90*/  ENDCOLLECTIVE ;  /* 0x000000000000791b */ /* 0x003fe20003800000 */
.L_x_703:
[----:B------:R-:W-:Y:S01]  /*2dca0*/  IMAD.MOV.U32 R13, RZ, RZ, R7 ;  /* 0x000000ffff0d7224 */ /* 0x000fe200078e0007 */
[----:B------:R-:W-:Y:S01]  /*2dcb0*/  SEL R7, R87, R103, P0 ;  /* 0x0000006757077207 */ /* 0x000fe20000000000 */
[----:B------:R-:W-:Y:S02]  /*2dcc0*/  IMAD.MOV.U32 R12, RZ, RZ, R75 ;  /* 0x000000ffff0c7224 */ /* 0x000fe400078e004b */
[----:B------:R-:W-:-:S07]  /*2dcd0*/  IMAD.MOV.U32 R86, RZ, RZ, R14 ;  /* 0x000000ffff567224 */ /* 0x000fce00078e000e */
[----:B------:R-:W-:Y:S05]  /*2dce0*/  WARPSYNC.COLLECTIVE R15, `(.L_x_704) ;  /* 0x000000000f087348 */ /* 0x000fea0003c00000 */
[----:B------:R0:W1:Y:S02]  /*2dcf0*/  SHFL.IDX P6, R14, R13, R12, R11 ;  /* 0x0000000c0d0e7389 */ /* 0x00006400000c000b */
[----:B01----:R-:W-:Y:S01]  /*2dd00*/  ENDCOLLECTIVE ;  /* 0x000000000000791b */ /* 0x003fe20003800000 */
.L_x_704:
[----:B------:R-:W-:Y:S02]  /*2dd10*/  MOV R13, R6 ;  /* 0x00000006000d7202 */ /* 0x000fe40000000f00 */
[----:B------:R-:W-:Y:S01]  /*2dd20*/  SEL R6, R101, R89, P0 ;  /* 0x0000005965067207 */ /* 0x000fe20000000000 */
[----:B------:R-:W-:-:S07]  /*2dd30*/  IMAD.MOV.U32 R134, RZ, RZ, R14 ;  /* 0x000000ffff867224 */ /* 0x000fce00078e000e */
[----:B------:R-:W-:Y:S05]  /*2dd40*/  WARPSYNC.COLLECTIVE R15, `(.L_x_705) ;  /* 0x000000000f087348 */ /* 0x000fea0003c00000 */
[----:B------:R0:W1:Y:S02]  /*2dd50*/  SHFL.IDX P6, R14, R13, R12, R11 ;  /* 0x0000000c0d0e7389 */ /* 0x00006400000c000b */
[----:B01----:R-:W-:Y:S01]  /*2dd60*/  ENDCOLLECTIVE ;  /* 0x000000000000791b */ /* 0x003fe20003800000 */
.L_x_705:
[----:B------:R-:W-:Y:S02]  /*2dd70*/  IMAD.MOV.U32 R13, RZ, RZ, R133 ;  /* 0x000000ffff0d7224 */ /* 0x000fe400078e0085 */
[----:B------:R-:W-:Y:S02]  /*2dd80*/  IMAD.MOV.U32 R12, RZ, RZ, R36 ;  /* 0x000000ffff0c7224 */ /* 0x000fe400078e0024 */
[----:B------:R-:W-:-:S07]  /*2dd90*/  IMAD.MOV.U32 R136, RZ, RZ, R14 ;  /* 0x000000ffff887224 */ /* 0x000fce00078e000e */
[----:B------:R-:W-:Y:S05]  /*2dda0*/  WARPSYNC.COLLECTIVE R15, `(.L_x_706) ;  /* 0x000000000f087348 */ /* 0x000fea0003c00000 */
[----:B------:R0:W1:Y:S02]  /*2ddb0*/  SHFL.IDX P6, R14, R13, R12, R11 ;  /* 0x0000000c0d0e7389 */ /* 0x00006400000c000b */
[----:B01----:R-:W-:Y:S01]  /*2ddc0*/  ENDCOLLECTIVE ;  /* 0x000000000000791b */ /* 0x003fe20003800000 */
.L_x_706:
[----:B------:R-:W-:Y:S02]  /*2ddd0*/  SEL R85, R86, R136, P0 ;  /* 0x0000008856557207 */ /* 0x000fe40000000000 */
[----:B------:R-:W-:Y:S01]  /*2dde0*/  SEL R86, R136, R86, P0 ;  /* 0x0000005688567207 */ /* 0x000fe20000000000 */
[----:B------:R-:W-:Y:S02]  /*2ddf0*/  IMAD.MOV.U32 R13, RZ, RZ, R126 ;  /* 0x000000ffff0d7224 */ /* 0x000fe400078e007e */
[----:B------:R-:W-:-:S07]  /*2de00*/  IMAD.MOV.U32 R88, RZ, RZ, R14 ;  /* 0x000000ffff587224 */ /* 0x000fce00078e000e */
[----:B------:R-:W-:Y:S05]  /*2de10*/  WARPSYNC.COLLECTIVE R15, `(.L_x_707) ;  /* 0x000000000f087348 */ /* 0x000fea0003c00000 */
[----:B------:R0:W1:Y:S02]  /*2de20*/  SHFL.IDX P6, R14, R13, R12, R11 ;  /* 0x0000000c0d0e7389 */ /* 0x00006400000c000b */
[----:B01----:R-:W-:Y:S01]  /*2de30*/  ENDCOLLECTIVE ;  /* 0x000000000000791b */ /* 0x003fe20003800000 */
.L_x_707:
[----:B------:R-:W-:Y:S01]  /*2de40*/  IMAD.MOV.U32 R13, RZ, RZ, R9 ;  /* 0x000000ffff0d7224 */ /* 0x000fe200078e0009 */
[----:B------:R-:W-:Y:S02]  /*2de50*/  MOV R12, R75 ;  /* 0x0000004b000c7202 */ /* 0x000fe40000000f00 */
[----:B------:R-:W-:Y:S02]  /*2de60*/  SEL R9, R84, R134, P0 ;  /* 0x0000008654097207 */ /* 0x000fe40000000000 */
[----:B------:R-:W-:Y:S01]  /*2de70*/  SEL R84, R134, R84, P0 ;  /* 0x0000005486547207 */ /* 0x000fe20000000000 */
[----:B------:R-:W-:-:S07]  /*2de80*/  IMAD.MOV.U32 R96, RZ, RZ, R14 ;  /* 0x000000ffff607224 */ /* 0x000fce00078e000e */
[----:B------:R-:W-:Y:S05]  /*2de90*/  WARPSYNC.COLLECTIVE R15, `(.L_x_708) ;  /* 0x000000000f087348 */ /* 0x000fea0003c00000 */
[----:B------:R0:W1:Y:S02]  /*2dea0*/  SHFL.IDX P6, R14, R13, R12, R11 ;  /* 0x0000000c0d0e7389 */ /* 0x00006400000c000b */
[----:B01----:R-:W-:Y:S01]  /*2deb0*/  ENDCOLLECTIVE ;  /* 0x000000000000791b */ /* 0x003fe20003800000 */
.L_x_708:
[----:B------:R-:W-:Y:S01]  /*2dec0*/  IMAD.MOV.U32 R13, RZ, RZ, R8 ;  /* 0x000000ffff0d7224 */ /* 0x000fe200078e0008 */
[----:B------:R-:W-:Y:S01]  /*2ded0*/  SEL R8, R103, R87, P0 ;  /* 0x0000005767087207 */ /* 0x000fe20000000000 */
[----:B------:R-:W-:-:S07]  /*2dee0*/  IMAD.MOV.U32 R137, RZ, RZ, R14 ;  /* 0x000000ffff897224 */ /* 0x000fce00078e000e */
[----:B------:R-:W-:Y:S05]  /*2def0*/  WARPSYNC.COLLECTIVE R15, `(.L_x_709) ;  /* 0x000000000f087348 */ /* 0x000fea0003c00000 */
[----:B------:R0:W1:Y:S02]  /*2df00*/  SHFL.IDX P6, R14, R13, R12, R11 ;  /* 0x0000000c0d0e7389 */ /* 0x00006400000c000b */
[----:B01----:R-:W-:Y:S01]  /*2df10*/  ENDCOLLECTIVE ;  /* 0x000000000000791b */ /* 0x003fe20003800000 */
.L_x_709:
[----:B------:R-:W-:Y:S02]  /*2df20*/  SEL R87, R88, R137, P0 ;  /* 0x0000008958577207 */ /* 0x000fe40000000000 */
[----:B------:R-:W-:Y:S01]  /*2df30*/  SEL R88, R137, R88, P0 ;  /* 0x0000005889587207 */ /* 0x000fe20000000000 */
[----:B------:R-:W-:Y:S02]  /*2df40*/  IMAD.MOV.U32 R13, RZ, RZ, R131 ;  /* 0x000000ffff0d7224 */ /* 0x000fe400078e0083 */
[----:B------:R-:W-:Y:S02]  /*2df50*/  IMAD.MOV.U32 R12, RZ, RZ, R36 ;  /* 0x000000ffff0c7224 */ /* 0x000fe400078e0024 */
[----:B------:R-:W-:-:S07]  /*2df60*/  IMAD.MOV.U32 R138, RZ, RZ, R14 ;  /* 0x000000ffff8a7224 */ /* 0x000fce00078e000e */
[----:B------:R-:W-:Y:S05]  /*2df70*/  WARPSYNC.COLLECTIVE R15, `(.L_x_710) ;  /* 0x000000000f087348 */ /* 0x000fea0003c00000 */
[----:B------:R0:W1:Y:S02]  /*2df80*/  SHFL.IDX P6, R14, R13, R12, R11 ;  /* 0x0000000c0d0e7389 */ /* 0x00006400000c000b */
[----:B01----:R-:W-:Y:S01]  /*2df90*/  ENDCOLLECTIVE ;  /* 0x000000000000791b */ /* 0x003fe20003800000 */
.L_x_710:
[----:B------:R-:W-:Y:S02]  /*2dfa0*/  SEL R89, R96, R138, P0 ;  /* 0x0000008a60597207 */ /* 0x000fe40000000000 */
[----:B------:R-:W-:Y:S01]  /*2dfb0*/  SEL R96, R138, R96, P0 ;  /* 0x000000608a607207 */ /* 0x000fe20000000000 */
[----:B------:R-:W-:Y:S02]  /*2dfc0*/  IMAD.MOV.U32 R13, RZ, RZ, R125 ;  /* 0x000000ffff0d7224 */ /* 0x000fe400078e007d */
[----:B------:R-:W-:-:S07]  /*2dfd0*/  IMAD.MOV.U32 R98, RZ, RZ, R14 ;  /* 0x000000ffff627224 */ /* 0x000fce00078e000e */
[----:B------:R-:W-:Y:S05]  /*2dfe0*/  WARPSYNC.COLLECTIVE R15, `(.L_x_711) ;  /* 0x000000000f087348 */ /* 0x000fea0003c00000 */
[----:B------:R0:W1:Y:S02]  /*2dff0*/  SHFL.IDX P6, R14, R13, R12, R11 ;  /* 0x0000000c0d0e7389 */ /* 0x00006400000c000b */
[----:B01----:R-:W-:Y:S01]  /*2e000*/  ENDCOLLECTIVE ;  /* 0x000000000000791b */ /* 0x003fe20003800000 */
.L_x_711:
[----:B------:R-:W-:Y:S02]  /*2e010*/  IMAD.MOV.U32 R13, RZ, RZ, R66 ;  /* 0x000000ffff0d7224 */ /* 0x000fe400078e0042 */
[----:B------:R-:W-:Y:S01]  /*2e020*/  IMAD.MOV.U32 R12, RZ, RZ, R75 ;  /* 0x000000ffff0c7224 */ /* 0x000fe200078e004b */
[----:B------:R-:W-:-:S07]  /*2e030*/  MOV R100, R14 ;  /* 0x0000000e00647202 */ /* 0x000fce0000000f00 */
[----:B------:R-:W-:Y:S05]  /*2e040*/  WARPSYNC.COLLECTIVE R15, `(.L_x_712) ;  /* 0x000000000f087348 */ /* 0x000fea0003c00000 */
[----:B------:R0:W1:Y:S02]  /*2e050*/  SHFL.IDX P6, R14, R13, R12, R11 ;  /* 0x0000000c0d0e7389 */ /* 0x00006400000c000b */
[----:B01----:R-:W-:Y:S01]  /*2e060*/  ENDCOLLECTIVE ;  /* 0x000000000000791b */ /* 0x003fe20003800000 */
.L_x_712:
[----:B------:R-:W-:Y:S02]  /*2e070*/  IMAD.MOV.U32 R13, RZ, RZ, R63 ;  /* 0x000000ffff0d7224 */ /* 0x000fe400078e003f */
[----:B------:R-:W-:-:S07]  /*2e080*/  IMAD.MOV.U32 R66, RZ, RZ, R14 ;  /* 0x000000ffff427224 */ /* 0x000fce00078e000e */
[----:B------:R-:W-:Y:S05]  /*2e090*/  WARPSYNC.COLLECTIVE R15, `(.L_x_713) ;  /* 0x000000000f087348 */ /* 0x000fea0003c00000 */
[----:B------:R0:W1:Y:S02]  /*2e0a0*/  SHFL.IDX P6, R14, R13, R12, R11 ;  /* 0x0000000c0d0e7389 */ /* 0x00006400000c000b */
[----:B01----:R-:W-:Y:S01]  /*2e0b0*/  ENDCOLLECTIVE ;  /* 0x000000000000791b */ /* 0x003fe20003800000 */
.L_x_713:
        /* <DEDUP_REMOVED lines=8> */
.L_x_714:
[----:B------:R-:W-:Y:S02]  /*2e140*/  SEL R99, R100, R63, P0 ;  /* 0x0000003f64637207 */ /* 0x000fe40000000000 */
[----:B------:R-:W-:Y:S01]  /*2e150*/  SEL R100, R63, R100, P0 ;  /* 0x000000643f647207 */ /* 0x000fe20000000000 */
[----:B------:R-:W-:Y:S01]  /*2e160*/  IMAD.MOV.U32 R13, RZ, RZ, R127 ;  /* 0x000000ffff0d7224 */ /* 0x000fe200078e007f */
[----:B------:R-:W-:-:S07]  /*2e170*/  MOV R102, R14 ;  /* 0x0000000e00667202 */ /* 0x000fce0000000f00 */
[----:B------:R-:W-:Y:S05]  /*2e180*/  WARPSYNC.COLLECTIVE R15, `(.L_x_715) ;  /* 0x000000000f087348 */ /* 0x000fea0003c00000 */
[----:B------:R0:W1:Y:S02]  /*2e190*/  SHFL.IDX P6, R14, R13, R12, R11 ;  /* 0x0000000c0d0e7389 */ /* 0x00006400000c000b */
[----:B01----:R-:W-:Y:S01]  /*2e1a0*/  ENDCOLLECTIVE ;  /* 0x000000000000791b */ /* 0x003fe20003800000 */
.L_x_715:
[----:B------:R-:W-:Y:S02]  /*2e1b0*/  IMAD.MOV.U32 R13, RZ, RZ, R79 ;  /* 0x000000ffff0d7224 */ /* 0x000fe400078e004f */
[----:B------:R-:W-:Y:S02]  /*2e1c0*/  IMAD.MOV.U32 R12, RZ, RZ, R75 ;  /* 0x000000ffff0c7224 */ /* 0x000fe400078e004b */
[----:B------:R-:W-:-:S07]  /*2e1d0*/  IMAD.MOV.U32 R104, RZ, RZ, R14 ;  /* 0x000000ffff687224 */ /* 0x000fce00078e000e */
[----:B------:R-:W-:Y:S05]  /*2e1e0*/  WARPSYNC.COLLECTIVE R15, `(.L_x_716) ;  /* 0x000000000f087348 */ /* 0x000fea0003c00000 */
[----:B------:R0:W1:Y:S02]  /*2e1f0*/  SHFL.IDX P6, R14, R13, R12, R11 ;  /* 0x0000000c0d0e7389 */ /* 0x00006400000c000b */
[----:B01----:R-:W-:Y:S01]  /*2e200*/  ENDCOLLECTIVE ;  /* 0x000000000000791b */ /* 0x003fe20003800000 */
.L_x_716:
[----:B------:R-:W-:Y:S02]  /*2e210*/  IMAD.MOV.U32 R13, RZ, RZ, R68 ;  /* 0x000000ffff0d7224 */ /* 0x000fe400078e0044 */
[----:B------:R-:W-:-:S07]  /*2e220*/  IMAD.MOV.U32 R79, RZ, RZ, R14 ;  /* 0x000000ffff4f7224 */ /* 0x000fce00078e000e */
[----:B------:R-:W-:Y:S05]  /*2e230*/  WARPSYNC.COLLECTIVE R15, `(.L_x_717) ;  /* 0x000000000f087348 */ /* 0x000fea0003c00000 */
[----:B------:R0:W1:Y:S02]  /*2e240*/  SHFL.IDX P6, R14, R13, R12, R11 ;  /* 0x0000000c0d0e7389 */ /* 0x00006400000c000b */
[----:B01----:R-:W-:Y:S01]  /*2e250*/  ENDCOLLECTIVE ;  /* 0x000000000000791b */ /* 0x003fe20003800000 */
.L_x_717:
[----:B------:R-:W-:Y:S02]  /*2e260*/  SEL R101, R102, R79, P0 ;  /* 0x0000004f66657207 */ /* 0x000fe40000000000 */
[----:B------:R-:W-:Y:S02]  /*2e270*/  SEL R102, R79, R102, P0 ;  /* 0x000000664f667207 */ /* 0x000fe40000000000 */
[----:B------:R-:W-:Y:S01]  /*2e280*/  MOV R13, R27 ;  /* 0x0000001b000d7202 */ /* 0x000fe20000000f00 */
[----:B------:R-:W-:Y:S02]  /*2e290*/  IMAD.MOV.U32 R12, RZ, RZ, R36 ;  /* 0x000000ffff0c7224 */ /* 0x000fe400078e0024 */
[----:B------:R-:W-:-:S05]  /*2e2a0*/  IMAD.MOV.U32 R11, RZ, RZ, R14 ;  /* 0x000000ffff0b7224 */ /* 0x000fca00078e000e */
[----:B------:R-:W-:Y:S02]  /*2e2b0*/  SEL R103, R104, R11, P0 ;  /* 0x0000000b68677207 */ /* 0x000fe40000000000 */
[----:B------:R-:W-:Y:S01]  /*2e2c0*/  SEL R104, R11, R104, P0 ;  /* 0x000000680b687207 */ /* 0x000fe20000000000 */
[----:B------:R-:W-:-:S07]  /*2e2d0*/  IMAD.MOV.U32 R11, RZ, RZ, 0x1c1f ;  /* 0x00001c1fff0b7424 */ /* 0x000fce00078e00ff */
[----:B------:R-:W-:Y:S05]  /*2e2e0*/  WARPSYNC.COLLECTIVE R15, `(.L_x_718) ;  /* 0x000000000f087348 */ /* 0x000fea0003c00000 */
[----:B------:R0:W1:Y:S02]  /*2e2f0*/  SHFL.IDX P6, R14, R13, R12, R11 ;  /* 0x0000000c0d0e7389 */ /* 0x00006400000c000b */
[----:B01----:R-:W-:Y:S01]  /*2e300*/  ENDCOLLECTIVE ;  /* 0x000000000000791b */ /* 0x003fe20003800000 */
.L_x_718:
[----:B------:R-:W-:Y:S02]  /*2e310*/  IMAD.MOV.U32 R13, RZ, RZ, R24 ;  /* 0x000000ffff0d7224 */ /* 0x000fe400078e0018 */
[----:B------:R-:W-:-:S07]  /*2e320*/  IMAD.MOV.U32 R27, RZ, RZ, R14 ;  /* 0x000000ffff1b7224 */ /* 0x000fce00078e000e */
[----:B------:R-:W-:Y:S05]  /*2e330*/  WARPSYNC.COLLECTIVE R15, `(.L_x_719) ;  /* 0x000000000f087348 */ /* 0x000fea0003c00000 */
[----:B------:R0:W1:Y:S02]  /*2e340*/  SHFL.IDX P6, R14, R13, R12, R11 ;  /* 0x0000000c0d0e7389 */ /* 0x00006400000c000b */
[----:B01----:R-:W-:Y:S01]  /*2e350*/  ENDCOLLECTIVE ;  /* 0x000000000000791b */ /* 0x003fe20003800000 */
.L_x_719:
[----:B------:R-:W-:Y:S02]  /*2e360*/  IMAD.MOV.U32 R13, RZ, RZ, R20 ;  /* 0x000000ffff0d7224 */ /* 0x000fe400078e0014 */
[----:B------:R-:W-:Y:S02]  /*2e370*/  IMAD.MOV.U32 R12, RZ, RZ, R75 ;  /* 0x000000ffff0c7224 */ /* 0x000fe400078e004b */
[----:B------:R-:W-:-:S07]  /*2e380*/  IMAD.MOV.U32 R24, RZ, RZ, R14 ;  /* 0x000000ffff187224 */ /* 0x000fce00078e000e */
[----:B------:R-:W-:Y:S05]  /*2e390*/  WARPSYNC.COLLECTIVE R15, `(.L_x_720) ;  /* 0x000000000f087348 */ /* 0x000fea0003c00000 */
[----:B------:R0:W1:Y:S02]  /*2e3a0*/  SHFL.IDX P6, R14, R13, R12, R11 ;  /* 0x0000000c0d0e7389 */ /* 0x00006400000c000b */
[----:B01----:R-:W-:Y:S01]  /*2e3b0*/  ENDCOLLECTIVE ;  /* 0x000000000000791b */ /* 0x003fe20003800000 */
.L_x_720:
[----:B------:R-:W-:Y:S01]  /*2e3c0*/  IMAD.MOV.U32 R13, RZ, RZ, R10 ;  /* 0x000000ffff0d7224 */ /* 0x000fe200078e000a */
[----:B------:R-:W-:-:S07]  /*2e3d0*/  MOV R20, R14 ;  /* 0x0000000e00147202 */ /* 0x000fce0000000f00 */
[----:B------:R-:W-:Y:S05]  /*2e3e0*/  WARPSYNC.COLLECTIVE R15, `(.L_x_721) ;  /* 0x000000000f087348 */ /* 0x000fea0003c00000 */
[----:B------:R0:W1:Y:S02]  /*2e3f0*/  SHFL.IDX P6, R14, R13, R12, R11 ;  /* 0x0000000c0d0e7389 */ /* 0x00006400000c000b */
[----:B01----:R-:W-:Y:S01]  /*2e400*/  ENDCOLLECTIVE ;  /* 0x000000000000791b */ /* 0x003fe20003800000 */
.L_x_721:
        /* <DEDUP_REMOVED lines=8> */
.L_x_722:
[----:B------:R-:W-:Y:S02]  /*2e490*/  IMAD.MOV.U32 R13, RZ, RZ, R105 ;  /* 0x000000ffff0d7224 */ /* 0x000fe400078e0069 */
[----:B------:R-:W-:-:S07]  /*2e4a0*/  IMAD.MOV.U32 R132, RZ, RZ, R14 ;  /* 0x000000ffff847224 */ /* 0x000fce00078e000e */
[----:B------:R-:W-:Y:S05]  /*2e4b0*/  WARPSYNC.COLLECTIVE R15, `(.L_x_723) ;  /* 0x000000000f087348 */ /* 0x000fea0003c00000 */
[----:B------:R0:W1:Y:S02]  /*2e4c0*/  SHFL.IDX P6, R14, R13, R12, R11 ;  /* 0x0000000c0d0e7389 */ /* 0x00006400000c000b */
[----:B01----:R-:W-:Y:S01]  /*2e4d0*/  ENDCOLLECTIVE ;  /* 0x000000000000791b */ /* 0x003fe20003800000 */
.L_x_723:
[----:B------:R-:W-:Y:S01]  /*2e4e0*/  MOV R13, R25 ;  /* 0x00000019000d7202 */ /* 0x000fe20000000f00 */
[----:B------:R-:W-:Y:S02]  /*2e4f0*/  IMAD.MOV.U32 R12, RZ, RZ, R75 ;  /* 0x000000ffff0c7224 */ /* 0x000fe400078e004b */
[----:B------:R-:W-:-:S07]  /*2e500*/  IMAD.MOV.U32 R118, RZ, RZ, R14 ;  /* 0x000000ffff767224 */ /* 0x000fce00078e000e */
[----:B------:R-:W-:Y:S05]  /*2e510*/  WARPSYNC.COLLECTIVE R15, `(.L_x_724) ;  /* 0x000000000f087348 */ /* 0x000fea0003c00000 */
[----:B------:R0:W1:Y:S02]  /*2e520*/  SHFL.IDX P6, R14, R13, R12, R11 ;  /* 0x0000000c0d0e7389 */ /* 0x00006400000c000b */
[----:B01----:R-:W-:Y:S01]  /*2e530*/  ENDCOLLECTIVE ;  /* 0x000000000000791b */ /* 0x003fe20003800000 */
.L_x_724:
[----:B------:R-:W-:Y:S01]  /*2e540*/  IMAD.MOV.U32 R13, RZ, RZ, R21 ;  /* 0x000000ffff0d7224 */ /* 0x000fe200078e0015 */
[----:B------:R-:W-:Y:S02]  /*2e550*/  SEL R21, R24, R68, P0 ;  /* 0x0000004418157207 */ /* 0x000fe40000000000 */
[----:B------:R-:W-:Y:S01]  /*2e560*/  SEL R24, R68, R24, P0 ;  /* 0x0000001844187207 */ /* 0x000fe20000000000 */
[----:B------:R-:W-:-:S07]  /*2e570*/  IMAD.MOV.U32 R139, RZ, RZ, R14 ;  /* 0x000000ffff8b7224 */ /* 0x000fce00078e000e */
[----:B------:R-:W-:Y:S05]  /*2e580*/  WARPSYNC.COLLECTIVE R15, `(.L_x_725) ;  /* 0x000000000f087348 */ /* 0x000fea0003c00000 */
[----:B------:R0:W1:Y:S02]  /*2e590*/  SHFL.IDX P6, R14, R13, R12, R11 ;  /* 0x0000000c0d0e7389 */ /* 0x00006400000c000b */
[----:B01----:R-:W-:Y:S01]  /*2e5a0*/  ENDCOLLECTIVE ;  /* 0x000000000000791b */ /* 0x003fe20003800000 */
.L_x_725:
[----:B------:R-:W-:Y:S01]  /*2e5b0*/  SEL R25, R132, R139, P0 ;  /* 0x0000008b84197207 */ /* 0x000fe20000000000 */
[----:B------:R-:W-:Y:S02]  /*2e5c0*/  IMAD.MOV.U32 R13, RZ, RZ, R109 ;  /* 0x000000ffff0d7224 */ /* 0x000fe400078e006d */
[----:B------:R-:W-:Y:S02]  /*2e5d0*/  IMAD.MOV.U32 R12, RZ, RZ, R36 ;  /* 0x000000ffff0c7224 */ /* 0x000fe400078e0024 */
[----:B------:R-:W-:-:S07]  /*2e5e0*/  IMAD.MOV.U32 R140, RZ, RZ, R14 ;  /* 0x000000ffff8c7224 */ /* 0x000fce00078e000e */
[----:B------:R-:W-:Y:S05]  /*2e5f0*/  WARPSYNC.COLLECTIVE R15, `(.L_x_726) ;  /* 0x000000000f087348 */ /* 0x000fea0003c00000 */
[----:B------:R0:W1:Y:S02]  /*2e600*/  SHFL.IDX P6, R14, R13, R12, R11 ;  /* 0x0000000c0d0e7389 */ /* 0x00006400000c000b */
[----:B01----:R-:W-:Y:S01]  /*2e610*/  ENDCOLLECTIVE ;  /* 0x000000000000791b */ /* 0x003fe20003800000 */
.L_x_726:
[----:B------:R-:W-:Y:S02]  /*2e620*/  SEL R27, R118, R140, P0 ;  /* 0x0000008c761b7207 */ /* 0x000fe40000000000 */
[----:B------:R-:W-:Y:S01]  /*2e630*/  MOV R13, R106 ;  /* 0x0000006a000d7202 */ /* 0x000fe20000000f00 */
[----:B------:R-:W-:-:S07]  /*2e640*/  IMAD.MOV.U32 R105, RZ, RZ, R14 ;  /* 0x000000ffff697224 */ /* 0x000fce00078e000e */
[----:B------:R-:W-:Y:S05]  /*2e650*/  WARPSYNC.COLLECTIVE R15, `(.L_x_727) ;  /* 0x000000000f087348 */ /* 0x000fea0003c00000 */
[----:B------:R0:W1:Y:S02]  /*2e660*/  SHFL.IDX P6, R14, R13, R12, R11 ;  /* 0x0000000c0d0e7389 */ /* 0x00006400000c000b */
[----:B01----:R-:W-:Y:S01]  /*2e670*/  ENDCOLLECTIVE ;  /* 0x000000000000791b */ /* 0x003fe20003800000 */
.L_x_727:
[----:B------:R-:W-:Y:S01]  /*2e680*/  IMAD.MOV.U32 R13, RZ, RZ, R28 ;  /* 0x000000ffff0d7224 */ /* 0x000fe200078e001c */
[----:B------:R-:W-:Y:S01]  /*2e690*/  SEL R28, R140, R118, P0 ;  /* 0x000000768c1c7207 */ /* 0x000fe20000000000 */
[----:B------:R-:W-:Y:S02]  /*2e6a0*/  IMAD.MOV.U32 R12, RZ, RZ, R75 ;  /* 0x000000ffff0c7224 */ /* 0x000fe400078e004b */
[----:B------:R-:W-:-:S07]  /*2e6b0*/  IMAD.MOV.U32 R107, RZ, RZ, R14 ;  /* 0x000000ffff6b7224 */ /* 0x000fce00078e000e */
[----:B------:R-:W-:Y:S05]  /*2e6c0*/  WARPSYNC.COLLECTIVE R15, `(.L_x_728) ;  /* 0x000000000f087348 */ /* 0x000fea0003c00000 */
[----:B------:R0:W1:Y:S02]  /*2e6d0*/  SHFL.IDX P6, R14, R13, R12, R11 ;  /* 0x0000000c0d0e7389 */ /* 0x00006400000c000b */
[----:B01----:R-:W-:Y:S01]  /*2e6e0*/  ENDCOLLECTIVE ;  /* 0x000000000000791b */ /* 0x003fe20003800000 */
.L_x_728:
[----:B------:R-:W-:Y:S01]  /*2e6f0*/  IMAD.MOV.U32 R13, RZ, RZ, R26 ;  /* 0x000000ffff0d7224 */ /* 0x000fe200078e001a */
[----:B------:R-:W-:Y:S01]  /*2e700*/  SEL R26, R139, R132, P0 ;  /* 0x000000848b1a7207 */ /* 0x000fe20000000000 */
[----:B------:R-:W-:-:S07]  /*2e710*/  IMAD.MOV.U32 R141, RZ, RZ, R14 ;  /* 0x000000ffff8d7224 */ /* 0x000fce00078e000e */
[----:B------:R-:W-:Y:S05]  /*2e720*/  WARPSYNC.COLLECTIVE R15, `(.L_x_729) ;  /* 0x000000000f087348 */ /* 0x000fea0003c00000 */
[----:B------:R0:W1:Y:S02]  /*2e730*/  SHFL.IDX P6, R14, R13, R12, R11 ;  /* 0x0000000c0d0e7389 */ /* 0x00006400000c000b */
[----:B01----:R-:W-:Y:S01]  /*2e740*/  ENDCOLLECTIVE ;  /* 0x000000000000791b */ /* 0x003fe20003800000 */
.L_x_729:
[----:B------:R-:W-:Y:S01]  /*2e750*/  IMAD.MOV.U32 R13, RZ, RZ, R111 ;  /* 0x000000ffff0d7224 */ /* 0x000fe200078e006f */
[----:B------:R-:W-:Y:S01]  /*2e760*/  MOV R12, R36 ;  /* 0x00000024000c7202 */ /* 0x000fe20000000f00 */
[----:B------:R-:W-:-:S07]  /*2e770*/  IMAD.MOV.U32 R142, RZ, RZ, R14 ;  /* 0x000000ffff8e7224 */ /* 0x000fce00078e000e */
[----:B------:R-:W-:Y:S05]  /*2e780*/  WARPSYNC.COLLECTIVE R15, `(.L_x_730) ;  /* 0x000000000f087348 */ /* 0x000fea0003c00000 */
[----:B------:R0:W1:Y:S02]  /*2e790*/  SHFL.IDX P6, R14, R13, R12, R11 ;  /* 0x0000000c0d0e7389 */ /* 0x00006400000c000b */
[----:B01----:R-:W-:Y:S01]  /*2e7a0*/  ENDCOLLECTIVE ;  /* 0x000000000000791b */ /* 0x003fe20003800000 */
.L_x_730:
[----:B------:R-:W-:Y:S02]  /*2e7b0*/  SEL R106, R107, R142, P0 ;  /* 0x0000008e6b6a7207 */ /* 0x000fe40000000000 */
[----:B------:R-:W-:Y:S01]  /*2e7c0*/  SEL R107, R142, R107, P0 ;  /* 0x0000006b8e6b7207 */ /* 0x000fe20000000000 */
[----:B------:R-:W-:Y:S02]  /*2e7d0*/  IMAD.MOV.U32 R13, RZ, RZ, R108 ;  /* 0x000000ffff0d7224 */ /* 0x000fe400078e006c */
[----:B------:R-:W-:-:S07]  /*2e7e0*/  IMAD.MOV.U32 R109, RZ, RZ, R14 ;  /* 0x000000ffff6d7224 */ /* 0x000fce00078e000e */
[----:B------:R-:W-:Y:S05]  /*2e7f0*/  WARPSYNC.COLLECTIVE R15, `(.L_x_731) ;  /* 0x000000000f087348 */ /* 0x000fea0003c00000 */
[----:B------:R0:W1:Y:S02]  /*2e800*/  SHFL.IDX P6, R14, R13, R12, R11 ;  /* 0x0000000c0d0e7389 */ /* 0x00006400000c000b */
[----:B01----:R-:W-:Y:S01]  /*2e810*/  ENDCOLLECTIVE ;  /* 0x000000000000791b */ /* 0x003fe20003800000 */
.L_x_731:
[----:B------:R-:W-:Y:S02]  /*2e820*/  IMAD.MOV.U32 R13, RZ, RZ, R54 ;  /* 0x000000ffff0d7224 */ /* 0x000fe400078e0036 */
[----:B------:R-:W-:Y:S02]  /*2e830*/  IMAD.MOV.U32 R12, RZ, RZ, R75 ;  /* 0x000000ffff0c7224 */ /* 0x000fe400078e004b */
[----:B------:R-:W-:-:S07]  /*2e840*/  IMAD.MOV.U32 R116, RZ, RZ, R14 ;  /* 0x000000ffff747224 */ /* 0x000fce00078e000e */
[----:B------:R-:W-:Y:S05]  /*2e850*/  WARPSYNC.COLLECTIVE R15, `(.L_x_732) ;  /* 0x000000000f087348 */ /* 0x000fea0003c00000 */
[----:B------:R0:W1:Y:S02]  /*2e860*/  SHFL.IDX P6, R14, R13, R12, R11 ;  /* 0x0000000c0d0e7389 */ /* 0x00006400000c000b */
[----:B01----:R-:W-:Y:S01]  /*2e870*/  ENDCOLLECTIVE ;  /* 0x000000000000791b */ /* 0x003fe20003800000 */
.L_x_732:
[----:B------:R-:W-:Y:S01]  /*2e880*/  IMAD.MOV.U32 R13, RZ, RZ, R29 ;  /* 0x000000ffff0d7224 */ /* 0x000fe200078e001d */
[----:B------:R-:W-:Y:S02]  /*2e890*/  SEL R29, R105, R141, P0 ;  /* 0x0000008d691d7207 */ /* 0x000fe40000000000 */
[----:B------:R-:W-:Y:S01]  /*2e8a0*/  SEL R105, R141, R105, P0 ;  /* 0x000000698d697207 */ /* 0x000fe20000000000 */
[----:B------:R-:W-:-:S07]  /*2e8b0*/  IMAD.MOV.U32 R54, RZ, RZ, R14 ;  /* 0x000000ffff367224 */ /* 0x000fce00078e000e */
[----:B------:R-:W-:Y:S05]  /*2e8c0*/  WARPSYNC.COLLECTIVE R15, `(.L_x_733) ;  /* 0x000000000f087348 */ /* 0x000fea0003c00000 */
[----:B------:R0:W1:Y:S02]  /*2e8d0*/  SHFL.IDX P6, R14, R13, R12, R11 ;  /* 0x0000000c0d0e7389 */ /* 0x00006400000c000b */
[----:B01----:R-:W-:Y:S01]  /*2e8e0*/  ENDCOLLECTIVE ;  /* 0x000000000000791b */ /* 0x003fe20003800000 */
.L_x_733:
[----:B------:R-:W-:Y:S02]  /*2e8f0*/  SEL R108, R109, R54, P0 ;  /* 0x000000366d6c7207 */ /* 0x000fe40000000000 */
[----:B------:R-:W-:Y:S01]  /*2e900*/  SEL R109, R54, R109, P0 ;  /* 0x0000006d366d7207 */ /* 0x000fe20000000000 */
[----:B------:R-:W-:Y:S02]  /*2e910*/  IMAD.MOV.U32 R13, RZ, RZ, R113 ;  /* 0x000000ffff0d7224 */ /* 0x000fe400078e0071 */
[----:B------:R-:W-:Y:S01]  /*2e920*/  IMAD.MOV.U32 R12, RZ, RZ, R36 ;  /* 0x000000ffff0c7224 */ /* 0x000fe200078e0024 */
[----:B------:R-:W-:-:S07]  /*2e930*/  MOV R111, R14 ;  /* 0x0000000e006f7202 */ /* 0x000fce0000000f00 */
[----:B------:R-:W-:Y:S05]  /*2e940*/  WARPSYNC.COLLECTIVE R15, `(.L_x_734) ;  /* 0x000000000f087348 */ /* 0x000fea0003c00000 */
[----:B------:R0:W1:Y:S02]  /*2e950*/  SHFL.IDX P6, R14, R13, R12, R11 ;  /* 0x0000000c0d0e7389 */ /* 0x00006400000c000b */
[----:B01----:R-:W-:Y:S01]  /*2e960*/  ENDCOLLECTIVE ;  /* 0x000000000000791b */ /* 0x003fe20003800000 */
.L_x_734:
[----:B------:R-:W-:Y:S01]  /*2e970*/  IMAD.MOV.U32 R13, RZ, RZ, R110 ;  /* 0x000000ffff0d7224 */ /* 0x000fe200078e006e */
[----:B------:R-:W-:Y:S02]  /*2e980*/  SEL R110, R116, R111, P0 ;  /* 0x0000006f746e7207 */ /* 0x000fe40000000000 */
[----:B------:R-:W-:Y:S01]  /*2e990*/  SEL R111, R111, R116, P0 ;  /* 0x000000746f6f7207 */ /* 0x000fe20000000000 */
[----:B------:R-:W-:-:S07]  /*2e9a0*/  IMAD.MOV.U32 R113, RZ, RZ, R14 ;  /* 0x000000ffff717224 */ /* 0x000fce00078e000e */
[----:B------:R-:W-:Y:S05]  /*2e9b0*/  WARPSYNC.COLLECTIVE R15, `(.L_x_735) ;  /* 0x000000000f087348 */ /* 0x000fea0003c00000 */
[----:B------:R0:W1:Y:S02]  /*2e9c0*/  SHFL.IDX P6, R14, R13, R12, R11 ;  /* 0x0000000c0d0e7389 */ /* 0x00006400000c000b */
[----:B01----:R-:W-:Y:S01]  /*2e9d0*/  ENDCOLLECTIVE ;  /* 0x000000000000791b */ /* 0x003fe20003800000 */
.L_x_735:
[----:B------:R-:W-:Y:S02]  /*2e9e0*/  IMAD.MOV.U32 R13, RZ, RZ, R65 ;  /* 0x000000ffff0d7224 */ /* 0x000fe400078e0041 */
[----:B------:R-:W-:Y:S02]  /*2e9f0*/  IMAD.MOV.U32 R12, RZ, RZ, R75 ;  /* 0x000000ffff0c7224 */ /* 0x000fe400078e004b */
[----:B------:R-:W-:-:S07]  /*2ea00*/  IMAD.MOV.U32 R115, RZ, RZ, R14 ;  /* 0x000000ffff737224 */ /* 0x000fce00078e000e */
[----:B------:R-:W-:Y:S05]  /*2ea10*/  WARPSYNC.COLLECTIVE R15, `(.L_x_736) ;  /* 0x000000000f087348 */ /* 0x000fea0003c00000 */
[----:B------:R0:W1:Y:S02]  /*2ea20*/  SHFL.IDX P6, R14, R13, R12, R11 ;  /* 0x0000000c0d0e7389 */ /* 0x00006400000c000b */
[----:B01----:R-:W-:Y:S01]  /*2ea30*/  ENDCOLLECTIVE ;  /* 0x000000000000791b */ /* 0x003fe20003800000 */
.L_x_736:
[----:B------:R-:W-:Y:S01]  /*2ea40*/  IMAD.MOV.U32 R13, RZ, RZ, R62 ;  /* 0x000000ffff0d7224 */ /* 0x000fe200078e003e */
[----:B------:R-:W-:-:S07]  /*2ea50*/  MOV R65, R14 ;  /* 0x0000000e00417202 */ /* 0x000fce0000000f00 */
[----:B------:R-:W-:Y:S05]  /*2ea60*/  WARPSYNC.COLLECTIVE R15, `(.L_x_737) ;  /* 0x000000000f087348 */ /* 0x000fea0003c00000 */
[----:B------:R0:W1:Y:S02]  /*2ea70*/  SHFL.IDX P6, R14, R13, R12, R11 ;  /* 0x0000000c0d0e7389 */ /* 0x00006400000c000b */
[----:B01----:R-:W-:Y:S01]  /*2ea80*/  ENDCOLLECTIVE ;  /* 0x000000000000791b */ /* 0x003fe20003800000 */
.L_x_737:
[----:B------:R-:W-:Y:S02]  /*2ea90*/  IMAD.MOV.U32 R13, RZ, RZ, R114 ;  /* 0x000000ffff0d7224 */ /* 0x000fe400078e0072 */
[----:B------:R-:W-:Y:S02]  /*2eaa0*/  IMAD.MOV.U32 R12, RZ, RZ, R36 ;  /* 0x000000ffff0c7224 */ /* 0x000fe400078e0024 */
[----:B------:R-:W-:-:S07]  /*2eab0*/  IMAD.MOV.U32 R62, RZ, RZ, R14 ;  /* 0x000000ffff3e7224 */ /* 0x000fce00078e000e */
[----:B------:R-:W-:Y:S05]  /*2eac0*/  WARPSYNC.COLLECTIVE R15, `(.L_x_738) ;  /* 0x000000000f087348 */ /* 0x000fea0003c00000 */
[----:B------:R0:W1:Y:S02]  /*2ead0*/  SHFL.IDX P6, R14, R13, R12, R11 ;  /* 0x0000000c0d0e7389 */ /* 0x00006400000c000b */
[----:B01----:R-:W-:Y:S01]  /*2eae0*/  ENDCOLLECTIVE ;  /* 0x000000000000791b */ /* 0x003fe20003800000 */
.L_x_738:
[----:B------:R-:W-:Y:S02]  /*2eaf0*/  SEL R114, R115, R62, P0 ;  /* 0x0000003e73727207 */ /* 0x000fe40000000000 */
[----:B------:R-:W-:Y:S01]  /*2eb00*/  SEL R115, R62, R115, P0 ;  /* 0x000000733e737207 */ /* 0x000fe20000000000 */
[----:B------:R-:W-:Y:S01]  /*2eb10*/  IMAD.MOV.U32 R13, RZ, RZ, R112 ;  /* 0x000000ffff0d7224 */ /* 0x000fe200078e0070 */
[----:B------:R-:W-:Y:S02]  /*2eb20*/  SEL R112, R113, R65, P0 ;  /* 0x0000004171707207 */ /* 0x000fe40000000000 */
[----:B------:R-:W-:Y:S01]  /*2eb30*/  SEL R113, R65, R113, P0 ;  /* 0x0000007141717207 */ /* 0x000fe20000000000 */
[----:B------:R-:W-:-:S07]  /*2eb40*/  IMAD.MOV.U32 R117, RZ, RZ, R14 ;  /* 0x000000ffff757224 */ /* 0x000fce00078e000e */
[----:B------:R-:W-:Y:S05]  /*2eb50*/  WARPSYNC.COLLECTIVE R15, `(.L_x_739) ;  /* 0x000000000f087348 */ /* 0x000fea0003c00000 */
[----:B------:R0:W1:Y:S02]  /*2eb60*/  SHFL.IDX P6, R14, R13, R12, R11 ;  /* 0x0000000c0d0e7389 */ /* 0x00006400000c000b */
[----:B01----:R-:W-:Y:S01]  /*2eb70*/  ENDCOLLECTIVE ;  /* 0x000000000000791b */ /* 0x003fe20003800000 */
.L_x_739:
[----:B------:R-:W-:Y:S01]  /*2eb80*/  MOV R13, R78 ;  /* 0x0000004e000d7202 */ /* 0x000fe20000000f00 */
[----:B------:R-:W-:Y:S02]  /*2eb90*/  IMAD.MOV.U32 R12, RZ, RZ, R75 ;  /* 0x000000ffff0c7224 */ /* 0x000fe400078e004b */
[----:B------:R-:W-:-:S07]  /*2eba0*/  IMAD.MOV.U32 R119, RZ, RZ, R14 ;  /* 0x000000ffff777224 */ /* 0x000fce00078e000e */
[----:B------:R-:W-:Y:S05]  /*2ebb0*/  WARPSYNC.COLLECTIVE R15, `(.L_x_740) ;  /* 0x000000000f087348 */ /* 0x000fea0003c00000 */
[----:B------:R0:W1:Y:S02]  /*2ebc0*/  SHFL.IDX P6, R14, R13, R12, R11 ;  /* 0x0000000c0d0e7389 */ /* 0x00006400000c000b */
[----:B01----:R-:W-:Y:S01]  /*2ebd0*/  ENDCOLLECTIVE ;  /* 0x000000000000791b */ /* 0x003fe20003800000 */
.L_x_740:
[----:B------:R-:W-:Y:S02]  /*2ebe0*/  IMAD.MOV.U32 R13, RZ, RZ, R67 ;  /* 0x000000ffff0d7224 */ /* 0x000fe400078e0043 */
[----:B------:R-:W-:-:S07]  /*2ebf0*/  IMAD.MOV.U32 R78, RZ, RZ, R14 ;  /* 0x000000ffff4e7224 */ /* 0x000fce00078e000e */
[----:B------:R-:W-:Y:S05]  /*2ec00*/  WARPSYNC.COLLECTIVE R15, `(.L_x_741) ;  /* 0x000000000f087348 */ /* 0x000fea0003c00000 */
[----:B------:R0:W1:Y:S02]  /*2ec10*/  SHFL.IDX P6, R14, R13, R12, R11 ;  /* 0x0000000c0d0e7389 */ /* 0x00006400000c000b */
[----:B01----:R-:W-:Y:S01]  /*2ec20*/  ENDCOLLECTIVE ;  /* 0x000000000000791b */ /* 0x003fe20003800000 */
.L_x_741:
[----:B------:R-:W-:Y:S02]  /*2ec30*/  SEL R116, R117, R78, P0 ;  /* 0x0000004e75747207 */ /* 0x000fe40000000000 */
[----:B------:R-:W-:Y:S01]  /*2ec40*/  SEL R117, R78, R117, P0 ;  /* 0x000000754e757207 */ /* 0x000fe20000000000 */
[----:B------:R-:W-:Y:S02]  /*2ec50*/  IMAD.MOV.U32 R13, RZ, RZ, R44 ;  /* 0x000000ffff0d7224 */ /* 0x000fe400078e002c */
[----:B------:R-:W-:-:S05]  /*2ec60*/  IMAD.MOV.U32 R12, RZ, RZ, R14 ;  /* 0x000000ffff0c7224 */ /* 0x000fca00078e000e */
[----:B------:R-:W-:Y:S02]  /*2ec70*/  SEL R118, R119, R12, P0 ;  /* 0x0000000c77767207 */ /* 0x000fe40000000000 */
[----:B------:R-:W-:Y:S01]  /*2ec80*/  SEL R119, R12, R119, P0 ;  /* 0x000000770c777207 */ /* 0x000fe20000000000 */
[----:B------:R-:W-:-:S07]  /*2ec90*/  IMAD.MOV.U32 R12, RZ, RZ, R36 ;  /* 0x000000ffff0c7224 */ /* 0x000fce00078e0024 */
[----:B------:R-:W-:Y:S05]  /*2eca0*/  WARPSYNC.COLLECTIVE R15, `(.L_x_742) ;  /* 0x000000000f087348 */ /* 0x000fea0003c00000 */
[----:B------:R0:W1:Y:S02]  /*2ecb0*/  SHFL.IDX P6, R14, R13, R12, R11 ;  /* 0x0000000c0d0e7389 */ /* 0x00006400000c000b */
[----:B01----:R-:W-:Y:S01]  /*2ecc0*/  ENDCOLLECTIVE ;  /* 0x000000000000791b */ /* 0x003fe20003800000 */
.L_x_742:
[----:B------:R-:W-:Y:S01]  /*2ecd0*/  MOV R13, R33 ;  /* 0x00000021000d7202 */ /* 0x000fe20000000f00 */
[----:B------:R-:W-:-:S07]  /*2ece0*/  IMAD.MOV.U32 R130, RZ, RZ, R14 ;  /* 0x000000ffff827224 */ /* 0x000fce00078e000e */
[----:B------:R-:W-:Y:S05]  /*2ecf0*/  WARPSYNC.COLLECTIVE R15, `(.L_x_743) ;  /* 0x000000000f087348 */ /* 0x000fea0003c00000 */
[----:B------:R0:W1:Y:S02]  /*2ed00*/  SHFL.IDX P6, R14, R13, R12, R11 ;  /* 0x0000000c0d0e7389 */ /* 0x00006400000c000b */
[----:B01----:R-:W-:Y:S01]  /*2ed10*/  ENDCOLLECTIVE ;  /* 0x000000000000791b */ /* 0x003fe20003800000 */
.L_x_743:
[----:B------:R-:W-:Y:S02]  /*2ed20*/  IMAD.MOV.U32 R13, RZ, RZ, R31 ;  /* 0x000000ffff0d7224 */ /* 0x000fe400078e001f */
[----:B------:R-:W-:Y:S02]  /*2ed30*/  IMAD.MOV.U32 R12, RZ, RZ, R75 ;  /* 0x000000ffff0c7224 */ /* 0x000fe400078e004b */
[----:B------:R-:W-:-:S07]  /*2ed40*/  IMAD.MOV.U32 R33, RZ, RZ, R14 ;  /* 0x000000ffff217224 */ /* 0x000fce00078e000e */
[----:B------:R-:W-:Y:S05]  /*2ed50*/  WARPSYNC.COLLECTIVE R15, `(.L_x_744) ;  /* 0x000000000f087348 */ /* 0x000fea0003c00000 */
[----:B------:R0:W1:Y:S02]  /*2ed60*/  SHFL.IDX P6, R14, R13, R12, R11 ;  /* 0x0000000c0d0e7389 */ /* 0x00006400000c000b */
[----:B01----:R-:W-:Y:S01]  /*2ed70*/  ENDCOLLECTIVE ;  /* 0x000000000000791b */ /* 0x003fe20003800000 */
.L_x_744:
[----:B------:R-:W-:Y:S02]  /*2ed80*/  IMAD.MOV.U32 R13, RZ, RZ, R30 ;  /* 0x000000ffff0d7224 */ /* 0x000fe400078e001e */
[----:B------:R-:W-:-:S07]  /*2ed90*/  IMAD.MOV.U32 R31, RZ, RZ, R14 ;  /* 0x000000ffff1f7224 */ /* 0x000fce00078e000e */
[----:B------:R-:W-:Y:S05]  /*2eda0*/  WARPSYNC.COLLECTIVE R15, `(.L_x_745) ;  /* 0x000000000f087348 */ /* 0x000fea0003c00000 */
[----:B------:R0:W1:Y:S02]  /*2edb0*/  SHFL.IDX P6, R14, R13, R12, R11 ;  /* 0x0000000c0d0e7389 */ /* 0x00006400000c000b */
[----:B01----:R-:W-:Y:S01]  /*2edc0*/  ENDCOLLECTIVE ;  /* 0x000000000000791b */ /* 0x003fe20003800000 */
.L_x_745:
[----:B------:R-:W-:Y:S02]  /*2edd0*/  SEL R30, R130, R31, P0 ;  /* 0x0000001f821e7207 */ /* 0x000fe40000000000 */
[----:B------:R-:W-:Y:S01]  /*2ede0*/  SEL R31, R31, R130, P0 ;  /* 0x000000821f1f7207 */ /* 0x000fe20000000000 */
[----:B------:R-:W-:Y:S01]  /*2edf0*/  IMAD.MOV.U32 R13, RZ, RZ, R81 ;  /* 0x000000ffff0d7224 */ /* 0x000fe200078e0051 */
[----:B------:R-:W-:Y:S01]  /*2ee00*/  MOV R12, R36 ;  /* 0x00000024000c7202 */ /* 0x000fe20000000f00 */
[----:B------:R-:W-:-:S07]  /*2ee10*/  IMAD.MOV.U32 R67, RZ, RZ, R14 ;  /* 0x000000ffff437224 */ /* 0x000fce00078e000e */
[----:B------:R-:W-:Y:S05]  /*2ee20*/  WARPSYNC.COLLECTIVE R15, `(.L_x_746) ;  /* 0x000000000f087348 */ /* 0x000fea0003c00000 */
[----:B------:R0:W1:Y:S02]  /*2ee30*/  SHFL.IDX P6, R14, R13, R12, R11 ;  /* 0x0000000c0d0e7389 */ /* 0x00006400000c000b */
[----:B01----:R-:W-:Y:S01]  /*2ee40*/  ENDCOLLECTIVE ;  /* 0x000000000000791b */ /* 0x003fe20003800000 */
.L_x_746:
[----:B------:R-:W-:Y:S02]  /*2ee50*/  IMAD.MOV.U32 R13, RZ, RZ, R70 ;  /* 0x000000ffff0d7224 */ /* 0x000fe400078e0046 */
[----:B------:R-:W-:-:S07]  /*2ee60*/  IMAD.MOV.U32 R125, RZ, RZ, R14 ;  /* 0x000000ffff7d7224 */ /* 0x000fce00078e000e */
[----:B------:R-:W-:Y:S05]  /*2ee70*/  WARPSYNC.COLLECTIVE R15, `(.L_x_747) ;  /* 0x000000000f087348 */ /* 0x000fea0003c00000 */
[----:B------:R0:W1:Y:S02]  /*2ee80*/  SHFL.IDX P6, R14, R13, R12, R11 ;  /* 0x0000000c0d0e7389 */ /* 0x00006400000c000b */
[----:B01----:R-:W-:Y:S01]  /*2ee90*/  ENDCOLLECTIVE ;  /* 0x000000000000791b */ /* 0x003fe20003800000 */
.L_x_747:
[----:B------:R-:W-:Y:S02]  /*2eea0*/  IMAD.MOV.U32 R13, RZ, RZ, R34 ;  /* 0x000000ffff0d7224 */ /* 0x000fe400078e0022 */
[----:B------:R-:W-:Y:S02]  /*2eeb0*/  IMAD.MOV.U32 R12, RZ, RZ, R75 ;  /* 0x000000ffff0c7224 */ /* 0x000fe400078e004b */
[----:B------:R-:W-:-:S07]  /*2eec0*/  IMAD.MOV.U32 R127, RZ, RZ, R14 ;  /* 0x000000ffff7f7224 */ /* 0x000fce00078e000e */
[----:B------:R-:W-:Y:S05]  /*2eed0*/  WARPSYNC.COLLECTIVE R15, `(.L_x_748) ;  /* 0x000000000f087348 */ /* 0x000fea0003c00000 */
[----:B------:R0:W1:Y:S02]  /*2eee0*/  SHFL.IDX P6, R14, R13, R12, R11 ;  /* 0x0000000c0d0e7389 */ /* 0x00006400000c000b */
[----:B01----:R-:W-:Y:S01]  /*2eef0*/  ENDCOLLECTIVE ;  /* 0x000000000000791b */ /* 0x003fe20003800000 */
.L_x_748:
[----:B------:R-:W-:Y:S01]  /*2ef00*/  IMAD.MOV.U32 R13, RZ, RZ, R32 ;  /* 0x000000ffff0d7224 */ /* 0x000fe200078e0020 */
[----:B------:R-:W-:Y:S02]  /*2ef10*/  SEL R32, R33, R67, P0 ;  /* 0x0000004321207207 */ /* 0x000fe40000000000 */
[----:B------:R-:W-:Y:S01]  /*2ef20*/  SEL R33, R67, R33, P0 ;  /* 0x0000002143217207 */ /* 0x000fe20000000000 */
[----:B------:R-:W-:-:S07]  /*2ef30*/  IMAD.MOV.U32 R143, RZ, RZ, R14 ;  /* 0x000000ffff8f7224 */ /* 0x000fce00078e000e */
[----:B------:R-:W-:Y:S05]  /*2ef40*/  WARPSYNC.COLLECTIVE R15, `(.L_x_749) ;  /* 0x000000000f087348 */ /* 0x000fea0003c00000 */
[----:B------:R0:W1:Y:S02]  /*2ef50*/  SHFL.IDX P6, R14, R13, R12, R11 ;  /* 0x0000000c0d0e7389 */ /* 0x00006400000c000b */
[----:B01----:R-:W-:Y:S01]  /*2ef60*/  ENDCOLLECTIVE ;  /* 0x000000000000791b */ /* 0x003fe20003800000 */
.L_x_749:
[----:B------:R-:W-:Y:S01]  /*2ef70*/  SEL R34, R125, R143, P0 ;  /* 0x0000008f7d227207 */ /* 0x000fe20000000000 */
[----:B------:R-:W-:Y:S02]  /*2ef80*/  IMAD.MOV.U32 R13, RZ, RZ, R83 ;  /* 0x000000ffff0d7224 */ /* 0x000fe400078e0053 */
[----:B------:R-:W-:Y:S01]  /*2ef90*/  IMAD.MOV.U32 R12, RZ, RZ, R36 ;  /* 0x000000ffff0c7224 */ /* 0x000fe200078e0024 */
[----:B------:R-:W-:-:S07]  /*2efa0*/  MOV R144, R14 ;  /* 0x0000000e00907202 */ /* 0x000fce0000000f00 */
[----:B------:R-:W-:Y:S05]  /*2efb0*/  WARPSYNC.COLLECTIVE R15, `(.L_x_750) ;  /* 0x000000000f087348 */ /* 0x000fea0003c00000 */
[----:B------:R0:W1:Y:S02]  /*2efc0*/  SHFL.IDX P6, R14, R13, R12, R11 ;  /* 0x0000000c0d0e7389 */ /* 0x00006400000c000b */
[----:B01----:R-:W-:Y:S01]  /*2efd0*/  ENDCOLLECTIVE ;  /* 0x000000000000791b */ /* 0x003fe20003800000 */
.L_x_750:
[----:B------:R-:W-:Y:S02]  /*2efe0*/  IMAD.MOV.U32 R13, RZ, RZ, R80 ;  /* 0x000000ffff0d7224 */ /* 0x000fe400078e0050 */
[----:B------:R-:W-:-:S07]  /*2eff0*/  IMAD.MOV.U32 R83, RZ, RZ, R14 ;  /* 0x000000ffff537224 */ /* 0x000fce00078e000e */
[----:B------:R-:W-:Y:S05]  /*2f000*/  WARPSYNC.COLLECTIVE R15, `(.L_x_751) ;  /* 0x000000000f087348 */ /* 0x000fea0003c00000 */
[----:B------:R0:W1:Y:S02]  /*2f010*/  SHFL.IDX P6, R14, R13, R12, R11 ;  /* 0x0000000c0d0e7389 */ /* 0x00006400000c000b */
[----:B01----:R-:W-:Y:S01]  /*2f020*/  ENDCOLLECTIVE ;  /* 0x000000000000791b */ /* 0x003fe20003800000 */
.L_x_751:
[----:B------:R-:W-:Y:S02]  /*2f030*/  IMAD.MOV.U32 R13, RZ, RZ, R48 ;  /* 0x000000ffff0d7224 */ /* 0x000fe400078e0030 */
[----:B------:R-:W-:Y:S02]  /*2f040*/  IMAD.MOV.U32 R12, RZ, RZ, R75 ;  /* 0x000000ffff0c7224 */ /* 0x000fe400078e004b */
[----:B------:R-:W-:-:S07]  /*2f050*/  IMAD.MOV.U32 R123, RZ, RZ, R14 ;  /* 0x000000ffff7b7224 */ /* 0x000fce00078e000e */
[----:B------:R-:W-:Y:S05]  /*2f060*/  WARPSYNC.COLLECTIVE R15, `(.L_x_752) ;  /* 0x000000000f087348 */ /* 0x000fea0003c00000 */
[----:B------:R0:W1:Y:S02]  /*2f070*/  SHFL.IDX P6, R14, R13, R12, R11 ;  /* 0x0000000c0d0e7389 */ /* 0x00006400000c000b */
[----:B01----:R-:W-:Y:S01]  /*2f080*/  ENDCOLLECTIVE ;  /* 0x000000000000791b */ /* 0x003fe20003800000 */
.L_x_752:
[----:B------:R-:W-:Y:S01]  /*2f090*/  IMAD.MOV.U32 R13, RZ, RZ, R35 ;  /* 0x000000ffff0d7224 */ /* 0x000fe200078e0023 */
[----:B------:R-:W-:Y:S02]  /*2f0a0*/  SEL R35, R143, R125, P0 ;  /* 0x0000007d8f237207 */ /* 0x000fe40000000000 */
[----:B------:R-:W-:-:S07]  /*2f0b0*/  MOV R48, R14 ;  /* 0x0000000e00307202 */ /* 0x000fce0000000f00 */
[----:B------:R-:W-:Y:S05]  /*2f0c0*/  WARPSYNC.COLLECTIVE R15, `(.L_x_753) ;  /* 0x000000000f087348 */ /* 0x000fea0003c00000 */
[----:B------:R0:W1:Y:S02]  /*2f0d0*/  SHFL.IDX P6, R14, R13, R12, R11 ;  /* 0x0000000c0d0e7389 */ /* 0x00006400000c000b */
[----:B01----:R-:W-:Y:S01]  /*2f0e0*/  ENDCOLLECTIVE ;  /* 0x000000000000791b */ /* 0x003fe20003800000 */
.L_x_753:
[----:B------:R-:W-:Y:S01]  /*2f0f0*/  SEL R54, R83, R48, P0 ;  /* 0x0000003053367207 */ /* 0x000fe20000000000 */
[----:B------:R-:W-:Y:S02]  /*2f100*/  IMAD.MOV.U32 R13, RZ, RZ, R93 ;  /* 0x000000ffff0d7224 */ /* 0x000fe400078e005d */
[----:B------:R-:W-:Y:S02]  /*2f110*/  IMAD.MOV.U32 R12, RZ, RZ, R36 ;  /* 0x000000ffff0c7224 */ /* 0x000fe400078e0024 */
[----:B------:R-:W-:-:S07]  /*2f120*/  IMAD.MOV.U32 R145, RZ, RZ, R14 ;  /* 0x000000ffff917224 */ /* 0x000fce00078e000e */
[----:B------:R-:W-:Y:S05]  /*2f130*/  WARPSYNC.COLLECTIVE R15, `(.L_x_754) ;  /* 0x000000000f087348 */ /* 0x000fea0003c00000 */
[----:B------:R0:W1:Y:S02]  /*2f140*/  SHFL.IDX P6, R14, R13, R12, R11 ;  /* 0x0000000c0d0e7389 */ /* 0x00006400000c000b */
[----:B01----:R-:W-:Y:S01]  /*2f150*/  ENDCOLLECTIVE ;  /* 0x000000000000791b */ /* 0x003fe20003800000 */
.L_x_754:
[----:B------:R-:W-:Y:S01]  /*2f160*/  SEL R65, R145, R123, P0 ;  /* 0x0000007b91417207 */ /* 0x000fe20000000000 */
[----:B------:R-:W-:Y:S02]  /*2f170*/  IMAD.MOV.U32 R13, RZ, RZ, R82 ;  /* 0x000000ffff0d7224 */ /* 0x000fe400078e0052 */
[----:B------:R-:W-:-:S07]  /*2f180*/  IMAD.MOV.U32 R93, RZ, RZ, R14 ;  /* 0x000000ffff5d7224 */ /* 0x000fce00078e000e */
[----:B------:R-:W-:Y:S05]  /*2f190*/  WARPSYNC.COLLECTIVE R15, `(.L_x_755) ;  /* 0x000000000f087348 */ /* 0x000fea0003c00000 */
[----:B------:R0:W1:Y:S02]  /*2f1a0*/  SHFL.IDX P6, R14, R13, R12, R11 ;  /* 0x0000000c0d0e7389 */ /* 0x00006400000c000b */
[----:B01----:R-:W-:Y:S01]  /*2f1b0*/  ENDCOLLECTIVE ;  /* 0x000000000000791b */ /* 0x003fe20003800000 */
.L_x_755:
[----:B------:R-:W-:Y:S01]  /*2f1c0*/  MOV R13, R53 ;  /* 0x00000035000d7202 */ /* 0x000fe20000000f00 */
[----:B------:R-:W-:Y:S01]  /*2f1d0*/  IMAD.MOV.U32 R12, RZ, RZ, R75 ;  /* 0x000000ffff0c7224 */ /* 0x000fe200078e004b */
[----:B------:R-:W-:Y:S01]  /*2f1e0*/  SEL R53, R144, R127, P0 ;  /* 0x0000007f90357207 */ /* 0x000fe20000000000 */
[----:B------:R-:W-:-:S07]  /*2f1f0*/  IMAD.MOV.U32 R81, RZ, RZ, R14 ;  /* 0x000000ffff517224 */ /* 0x000fce00078e000e */
[----:B------:R-:W-:Y:S05]  /*2f200*/  WARPSYNC.COLLECTIVE R15, `(.L_x_756) ;  /* 0x000000000f087348 */ /* 0x000fea0003c00000 */
[----:B------:R0:W1:Y:S02]  /*2f210*/  SHFL.IDX P6, R14, R13, R12, R11 ;  /* 0x0000000c0d0e7389 */ /* 0x00006400000c000b */
[----:B01----:R-:W-:Y:S01]  /*2f220*/  ENDCOLLECTIVE ;  /* 0x000000000000791b */ /* 0x003fe20003800000 */
.L_x_756:
[----:B------:R-:W-:Y:S02]  /*2f230*/  IMAD.MOV.U32 R13, RZ, RZ, R49 ;  /* 0x000000ffff0d7224 */ /* 0x000fe400078e0031 */
[----:B------:R-:W-:-:S07]  /*2f240*/  IMAD.MOV.U32 R146, RZ, RZ, R14 ;  /* 0x000000ffff927224 */ /* 0x000fce00078e000e */
[----:B------:R-:W-:Y:S05]  /*2f250*/  WARPSYNC.COLLECTIVE R15, `(.L_x_757) ;  /* 0x000000000f087348 */ /* 0x000fea0003c00000 */
[----:B------:R0:W1:Y:S02]  /*2f260*/  SHFL.IDX P6, R14, R13, R12, R11 ;  /* 0x0000000c0d0e7389 */ /* 0x00006400000c000b */
[----:B01----:R-:W-:Y:S01]  /*2f270*/  ENDCOLLECTIVE ;  /* 0x000000000000791b */ /* 0x003fe20003800000 */
.L_x_757:
        /* <DEDUP_REMOVED lines=8> */
.L_x_758:
[----:B------:R-:W-:Y:S02]  /*2f300*/  SEL R68, R81, R49, P0 ;  /* 0x0000003151447207 */ /* 0x000fe40000000000 */
[----:B------:R-:W-:Y:S01]  /*2f310*/  MOV R13, R92 ;  /* 0x0000005c000d7202 */ /* 0x000fe20000000f00 */
[----:B------:R-:W-:-:S07]  /*2f320*/  IMAD.MOV.U32 R124, RZ, RZ, R14 ;  /* 0x000000ffff7c7224 */ /* 0x000fce00078e000e */
[----:B------:R-:W-:Y:S05]  /*2f330*/  WARPSYNC.COLLECTIVE R15, `(.L_x_759) ;  /* 0x000000000f087348 */ /* 0x000fea0003c00000 */
[----:B------:R0:W1:Y:S02]  /*2f340*/  SHFL.IDX P6, R14, R13, R12, R11 ;  /* 0x0000000c0d0e7389 */ /* 0x00006400000c000b */
[----:B01----:R-:W-:Y:S01]  /*2f350*/  ENDCOLLECTIVE ;  /* 0x000000000000791b */ /* 0x003fe20003800000 */
.L_x_759:
[----:B------:R-:W-:Y:S01]  /*2f360*/  IMAD.MOV.U32 R13, RZ, RZ, R64 ;  /* 0x000000ffff0d7224 */ /* 0x000fe200078e0040 */
[----:B------:R-:W-:Y:S01]  /*2f370*/  SEL R64, R123, R145, P0 ;  /* 0x000000917b407207 */ /* 0x000fe20000000000 */
[----:B------:R-:W-:Y:S02]  /*2f380*/  IMAD.MOV.U32 R12, RZ, RZ, R75 ;  /* 0x000000ffff0c7224 */ /* 0x000fe400078e004b */
[----:B------:R-:W-:-:S07]  /*2f390*/  IMAD.MOV.U32 R126, RZ, RZ, R14 ;  /* 0x000000ffff7e7224 */ /* 0x000fce00078e000e */
[----:B------:R-:W-:Y:S05]  /*2f3a0*/  WARPSYNC.COLLECTIVE R15, `(.L_x_760) ;  /* 0x000000000f087348 */ /* 0x000fea0003c00000 */
[----:B------:R0:W1:Y:S02]  /*2f3b0*/  SHFL.IDX P6, R14, R13, R12, R11 ;  /* 0x0000000c0d0e7389 */ /* 0x00006400000c000b */
[----:B01----:R-:W-:Y:S01]  /*2f3c0*/  ENDCOLLECTIVE ;  /* 0x000000000000791b */ /* 0x003fe20003800000 */
.L_x_760:
[----:B------:R-:W-:Y:S01]  /*2f3d0*/  IMAD.MOV.U32 R13, RZ, RZ, R55 ;  /* 0x000000ffff0d7224 */ /* 0x000fe200078e0037 */
[----:B------:R-:W-:Y:S01]  /*2f3e0*/  SEL R55, R48, R83, P0 ;  /* 0x0000005330377207 */ /* 0x000fe20000000000 */
[----:B------:R-:W-:-:S07]  /*2f3f0*/  IMAD.MOV.U32 R92, RZ, RZ, R14 ;  /* 0x000000ffff5c7224 */ /* 0x000fce00078e000e */
[----:B------:R-:W-:Y:S05]  /*2f400*/  WARPSYNC.COLLECTIVE R15, `(.L_x_761) ;  /* 0x000000000f087348 */ /* 0x000fea0003c00000 */
[----:B------:R0:W1:Y:S02]  /*2f410*/  SHFL.IDX P6, R14, R13, R12, R11 ;  /* 0x0000000c0d0e7389 */ /* 0x00006400000c000b */
[----:B01----:R-:W-:Y:S01]  /*2f420*/  ENDCOLLECTIVE ;  /* 0x000000000000791b */ /* 0x003fe20003800000 */
.L_x_761:
[----:B------:R-:W-:Y:S02]  /*2f430*/  SEL R123, R124, R92, P0 ;  /* 0x0000005c7c7b7207 */ /* 0x000fe40000000000 */
[----:B------:R-:W-:Y:S01]  /*2f440*/  SEL R124, R92, R124, P0 ;  /* 0x0000007c5c7c7207 */ /* 0x000fe20000000000 */
[----:B------:R-:W-:Y:S01]  /*2f450*/  IMAD.MOV.U32 R13, RZ, RZ, R122 ;  /* 0x000000ffff0d7224 */ /* 0x000fe200078e007a */
[----:B------:R-:W-:Y:S02]  /*2f460*/  MOV R12, R36 ;  /* 0x00000024000c7202 */ /* 0x000fe40000000f00 */
[----:B------:R-:W-:Y:S01]  /*2f470*/  SEL R122, R49, R81, P0 ;  /* 0x00000051317a7207 */ /* 0x000fe20000000000 */
[----:B------:R-:W-:-:S07]  /*2f480*/  IMAD.MOV.U32 R95, RZ, RZ, R14 ;  /* 0x000000ffff5f7224 */ /* 0x000fce00078e000e */
[----:B------:R-:W-:Y:S05]  /*2f490*/  WARPSYNC.COLLECTIVE R15, `(.L_x_762) ;  /* 0x000000000f087348 */ /* 0x000fea0003c00000 */
[----:B------:R0:W1:Y:S02]  /*2f4a0*/  SHFL.IDX P6, R14, R13, R12, R11 ;  /* 0x0000000c0d0e7389 */ /* 0x00006400000c000b */
[----:B01----:R-:W-:Y:S01]  /*2f4b0*/  ENDCOLLECTIVE ;  /* 0x000000000000791b */ /* 0x003fe20003800000 */
.L_x_762:
[----:B------:R-:W-:Y:S02]  /*2f4c0*/  SEL R125, R126, R95, P0 ;  /* 0x0000005f7e7d7207 */ /* 0x000fe40000000000 */
[----:B------:R-:W-:Y:S01]  /*2f4d0*/  SEL R126, R95, R126, P0 ;  /* 0x0000007e5f7e7207 */ /* 0x000fe20000000000 */
[----:B------:R-:W-:Y:S02]  /*2f4e0*/  IMAD.MOV.U32 R13, RZ, RZ, R94 ;  /* 0x000000ffff0d7224 */ /* 0x000fe400078e005e */
[----:B------:R-:W-:-:S07]  /*2f4f0*/  IMAD.MOV.U32 R128, RZ, RZ, R14 ;  /* 0x000000ffff807224 */ /* 0x000fce00078e000e */
[----:B------:R-:W-:Y:S05]  /*2f500*/  WARPSYNC.COLLECTIVE R15, `(.L_x_763) ;  /* 0x000000000f087348 */ /* 0x000fea0003c00000 */
[----:B------:R0:W1:Y:S02]  /*2f510*/  SHFL.IDX P6, R14, R13, R12, R11 ;  /* 0x0000000c0d0e7389 */ /* 0x00006400000c000b */
[----:B01----:R-:W-:Y:S01]  /*2f520*/  ENDCOLLECTIVE ;  /* 0x000000000000791b */ /* 0x003fe20003800000 */
.L_x_763:
[----:B------:R-:W-:Y:S02]  /*2f530*/  IMAD.MOV.U32 R13, RZ, RZ, R69 ;  /* 0x000000ffff0d7224 */ /* 0x000fe400078e0045 */
[----:B------:R-:W-:Y:S02]  /*2f540*/  IMAD.MOV.U32 R12, RZ, RZ, R75 ;  /* 0x000000ffff0c7224 */ /* 0x000fe400078e004b */
[----:B------:R-:W-:-:S07]  /*2f550*/  IMAD.MOV.U32 R70, RZ, RZ, R14 ;  /* 0x000000ffff467224 */ /* 0x000fce00078e000e */
[----:B------:R-:W-:Y:S05]  /*2f560*/  WARPSYNC.COLLECTIVE R15, `(.L_x_764) ;  /* 0x000000000f087348 */ /* 0x000fea0003c00000 */
[----:B------:R0:W1:Y:S02]  /*2f570*/  SHFL.IDX P6, R14, R13, R12, R11 ;  /* 0x0000000c0d0e7389 */ /* 0x00006400000c000b */
[----:B01----:R-:W-:Y:S01]  /*2f580*/  ENDCOLLECTIVE ;  /* 0x000000000000791b */ /* 0x003fe20003800000 */
.L_x_764:
[----:B------:R-:W-:Y:S01]  /*2f590*/  IMAD.MOV.U32 R13, RZ, RZ, R52 ;  /* 0x000000ffff0d7224 */ /* 0x000fe200078e0034 */
[----:B------:R-:W-:Y:S01]  /*2f5a0*/  SEL R52, R127, R144, P0 ;  /* 0x000000907f347207 */ /* 0x000fe20000000000 */
[----:B------:R-:W-:-:S07]  /*2f5b0*/  IMAD.MOV.U32 R94, RZ, RZ, R14 ;  /* 0x000000ffff5e7224 */ /* 0x000fce00078e000e */
[----:B------:R-:W-:Y:S05]  /*2f5c0*/  WARPSYNC.COLLECTIVE R15, `(.L_x_765) ;  /* 0x000000000f087348 */ /* 0x000fea0003c00000 */
[----:B------:R0:W1:Y:S02]  /*2f5d0*/  SHFL.IDX P6, R14, R13, R12, R11 ;  /* 0x0000000c0d0e7389 */ /* 0x00006400000c000b */
[----:B01----:R-:W-:Y:S01]  /*2f5e0*/  ENDCOLLECTIVE ;  /* 0x000000000000791b */ /* 0x003fe20003800000 */
.L_x_765:
        /* <DEDUP_REMOVED lines=8> */
.L_x_766:
[----:B------:R-:W-:Y:S02]  /*2f670*/  SEL R69, R70, R147, P0 ;  /* 0x0000009346457207 */ /* 0x000fe40000000000 */
[----:B------:R-:W-:Y:S01]  /*2f680*/  SEL R70, R147, R70, P0 ;  /* 0x0000004693467207 */ /* 0x000fe20000000000 */
[----:B------:R-:W-:Y:S02]  /*2f690*/  IMAD.MOV.U32 R13, RZ, RZ, R45 ;  /* 0x000000ffff0d7224 */ /* 0x000fe400078e002d */
[----:B------:R-:W-:-:S07]  /*2f6a0*/  IMAD.MOV.U32 R50, RZ, RZ, R14 ;  /* 0x000000ffff327224 */ /* 0x000fce00078e000e */
[----:B------:R-:W-:Y:S05]  /*2f6b0*/  WARPSYNC.COLLECTIVE R15, `(.L_x_767) ;  /* 0x000000000f087348 */ /* 0x000fea0003c00000 */
[----:B------:R0:W1:Y:S02]  /*2f6c0*/  SHFL.IDX P6, R14, R13, R12, R11 ;  /* 0x0000000c0d0e7389 */ /* 0x00006400000c000b */
[----:B01----:R-:W-:Y:S01]  /*2f6d0*/  ENDCOLLECTIVE ;  /* 0x000000000000791b */ /* 0x003fe20003800000 */
.L_x_767:
[----:B------:R-:W-:Y:S02]  /*2f6e0*/  IMAD.MOV.U32 R13, RZ, RZ, R40 ;  /* 0x000000ffff0d7224 */ /* 0x000fe400078e0028 */
[----:B------:R-:W-:Y:S02]  /*2f6f0*/  IMAD.MOV.U32 R12, RZ, RZ, R75 ;  /* 0x000000ffff0c7224 */ /* 0x000fe400078e004b */
[----:B------:R-:W-:-:S07]  /*2f700*/  IMAD.MOV.U32 R45, RZ, RZ, R14 ;  /* 0x000000ffff2d7224 */ /* 0x000fce00078e000e */
[----:B------:R-:W-:Y:S05]  /*2f710*/  WARPSYNC.COLLECTIVE R15, `(.L_x_768) ;  /* 0x000000000f087348 */ /* 0x000fea0003c00000 */
[----:B------:R0:W1:Y:S02]  /*2f720*/  SHFL.IDX P6, R14, R13, R12, R11 ;  /* 0x0000000c0d0e7389 */ /* 0x00006400000c000b */
[----:B01----:R-:W-:Y:S01]  /*2f730*/  ENDCOLLECTIVE ;  /* 0x000000000000791b */ /* 0x003fe20003800000 */
.L_x_768:
[----:B------:R-:W-:Y:S01]  /*2f740*/  IMAD.MOV.U32 R13, RZ, RZ, R39 ;  /* 0x000000ffff0d7224 */ /* 0x000fe200078e0027 */
[----:B------:R-:W-:-:S07]  /*2f750*/  MOV R40, R14 ;  /* 0x0000000e00287202 */ /* 0x000fce0000000f00 */
[----:B------:R-:W-:Y:S05]  /*2f760*/  WARPSYNC.COLLECTIVE R15, `(.L_x_769) ;  /* 0x000000000f087348 */ /* 0x000fea0003c00000 */
[----:B------:R0:W1:Y:S02]  /*2f770*/  SHFL.IDX P6, R14, R13, R12, R11 ;  /* 0x0000000c0d0e7389 */ /* 0x00006400000c000b */
[----:B01----:R-:W-:Y:S01]  /*2f780*/  ENDCOLLECTIVE ;  /* 0x000000000000791b */ /* 0x003fe20003800000 */
.L_x_769:
[----:B------:R-:W-:Y:S02]  /*2f790*/  IMAD.MOV.U32 R13, RZ, RZ, R51 ;  /* 0x000000ffff0d7224 */ /* 0x000fe400078e0033 */
[----:B------:R-:W-:Y:S02]  /*2f7a0*/  IMAD.MOV.U32 R12, RZ, RZ, R36 ;  /* 0x000000ffff0c7224 */ /* 0x000fe400078e0024 */
[----:B------:R-:W-:-:S07]  /*2f7b0*/  IMAD.MOV.U32 R39, RZ, RZ, R14 ;  /* 0x000000ffff277224 */ /* 0x000fce00078e000e */
[----:B------:R-:W-:Y:S05]  /*2f7c0*/  WARPSYNC.COLLECTIVE R15, `(.L_x_770) ;  /* 0x000000000f087348 */ /* 0x000fea0003c00000 */
[----:B------:R0:W1:Y:S02]  /*2f7d0*/  SHFL.IDX P6, R14, R13, R12, R11 ;  /* 0x0000000c0d0e7389 */ /* 0x00006400000c000b */
[----:B01----:R-:W-:Y:S01]  /*2f7e0*/  ENDCOLLECTIVE ;  /* 0x000000000000791b */ /* 0x003fe20003800000 */
.L_x_770:
[----:B------:R-:W-:Y:S02]  /*2f7f0*/  IMAD.MOV.U32 R13, RZ, RZ, R47 ;  /* 0x000000ffff0d7224 */ /* 0x000fe400078e002f */
[----:B------:R-:W-:-:S07]  /*2f800*/  IMAD.MOV.U32 R51, RZ, RZ, R14 ;  /* 0x000000ffff337224 */ /* 0x000fce00078e000e */
[----:B------:R-:W-:Y:S05]  /*2f810*/  WARPSYNC.COLLECTIVE R15, `(.L_x_771) ;  /* 0x000000000f087348 */ /* 0x000fea0003c00000 */
[----:B------:R0:W1:Y:S02]  /*2f820*/  SHFL.IDX P6, R14, R13, R12, R11 ;  /* 0x0000000c0d0e7389 */ /* 0x00006400000c000b */
[----:B01----:R-:W-:Y:S01]  /*2f830*/  ENDCOLLECTIVE ;  /* 0x000000000000791b */ /* 0x003fe20003800000 */
.L_x_771:
[----:B------:R-:W-:Y:S01]  /*2f840*/  MOV R13, R42 ;  /* 0x0000002a000d7202 */ /* 0x000fe20000000f00 */
[----:B------:R-:W-:Y:S02]  /*2f850*/  IMAD.MOV.U32 R12, RZ, RZ, R75 ;  /* 0x000000ffff0c7224 */ /* 0x000fe400078e004b */
[----:B------:R-:W-:-:S07]  /*2f860*/  IMAD.MOV.U32 R47, RZ, RZ, R14 ;  /* 0x000000ffff2f7224 */ /* 0x000fce00078e000e */
[----:B------:R-:W-:Y:S05]  /*2f870*/  WARPSYNC.COLLECTIVE R15, `(.L_x_772) ;  /* 0x000000000f087348 */ /* 0x000fea0003c00000 */
[----:B------:R0:W1:Y:S02]  /*2f880*/  SHFL.IDX P6, R14, R13, R12, R11 ;  /* 0x0000000c0d0e7389 */ /* 0x00006400000c000b */
[----:B01----:R-:W-:Y:S01]  /*2f890*/  ENDCOLLECTIVE ;  /* 0x000000000000791b */ /* 0x003fe20003800000 */
.L_x_772:
[----:B------:R-:W-:Y:S02]  /*2f8a0*/  IMAD.MOV.U32 R13, RZ, RZ, R41 ;  /* 0x000000ffff0d7224 */ /* 0x000fe400078e0029 */
[----:B------:R-:W-:-:S07]  /*2f8b0*/  IMAD.MOV.U32 R42, RZ, RZ, R14 ;  /* 0x000000ffff2a7224 */ /* 0x000fce00078e000e */
[----:B------:R-:W-:Y:S05]  /*2f8c0*/  WARPSYNC.COLLECTIVE R15, `(.L_x_773) ;  /* 0x000000000f087348 */ /* 0x000fea0003c00000 */
[----:B------:R0:W1:Y:S02]  /*2f8d0*/  SHFL.IDX P6, R14, R13, R12, R11 ;  /* 0x0000000c0d0e7389 */ /* 0x00006400000c000b */
[----:B01----:R-:W-:Y:S01]  /*2f8e0*/  ENDCOLLECTIVE ;  /* 0x000000000000791b */ /* 0x003fe20003800000 */
.L_x_773:
[----:B------:R-:W-:Y:S02]  /*2f8f0*/  IMAD.MOV.U32 R13, RZ, RZ, R60 ;  /* 0x000000ffff0d7224 */ /* 0x000fe400078e003c */
[----:B------:R-:W-:Y:S02]  /*2f900*/  IMAD.MOV.U32 R12, RZ, RZ, R36 ;  /* 0x000000ffff0c7224 */ /* 0x000fe400078e0024 */
[----:B------:R-:W-:-:S07]  /*2f910*/  IMAD.MOV.U32 R41, RZ, RZ, R14 ;  /* 0x000000ffff297224 */ /* 0x000fce00078e000e */
[----:B------:R-:W-:Y:S05]  /*2f920*/  WARPSYNC.COLLECTIVE R15, `(.L_x_774) ;  /* 0x000000000f087348 */ /* 0x000fea0003c00000 */
[----:B------:R0:W1:Y:S02]  /*2f930*/  SHFL.IDX P6, R14, R13, R12, R11 ;  /* 0x0000000c0d0e7389 */ /* 0x00006400000c000b */
[----:B01----:R-:W-:Y:S01]  /*2f940*/  ENDCOLLECTIVE ;  /* 0x000000000000791b */ /* 0x003fe20003800000 */
.L_x_774:
[----:B------:R-:W-:Y:S02]  /*2f950*/  SEL R78, R41, R47, P0 ;  /* 0x0000002f294e7207 */ /* 0x000fe40000000000 */
[----:B------:R-:W-:Y:S01]  /*2f960*/  MOV R13, R56 ;  /* 0x00000038000d7202 */ /* 0x000fe20000000f00 */
[----:B------:R-:W-:-:S07]  /*2f970*/  IMAD.MOV.U32 R80, RZ, RZ, R14 ;  /* 0x000000ffff507224 */ /* 0x000fce00078e000e */
[----:B------:R-:W-:Y:S05]  /*2f980*/  WARPSYNC.COLLECTIVE R15, `(.L_x_775) ;  /* 0x000000000f087348 */ /* 0x000fea0003c00000 */
[----:B------:R0:W1:Y:S02]  /*2f990*/  SHFL.IDX P6, R14, R13, R12, R11 ;  /* 0x0000000c0d0e7389 */ /* 0x00006400000c000b */
[----:B01----:R-:W-:Y:S01]  /*2f9a0*/  ENDCOLLECTIVE ;  /* 0x000000000000791b */ /* 0x003fe20003800000 */
.L_x_775:
[----:B------:R-:W-:Y:S02]  /*2f9b0*/  IMAD.MOV.U32 R13, RZ, RZ, R46 ;  /* 0x000000ffff0d7224 */ /* 0x000fe400078e002e */
[----:B------:R-:W-:Y:S02]  /*2f9c0*/  IMAD.MOV.U32 R12, RZ, RZ, R75 ;  /* 0x000000ffff0c7224 */ /* 0x000fe400078e004b */
[----:B------:R-:W-:-:S07]  /*2f9d0*/  IMAD.MOV.U32 R82, RZ, RZ, R14 ;  /* 0x000000ffff527224 */ /* 0x000fce00078e000e */
[----:B------:R-:W-:Y:S05]  /*2f9e0*/  WARPSYNC.COLLECTIVE R15, `(.L_x_776) ;  /* 0x000000000f087348 */ /* 0x000fea0003c00000 */
[----:B------:R0:W1:Y:S02]  /*2f9f0*/  SHFL.IDX P6, R14, R13, R12, R11 ;  /* 0x0000000c0d0e7389 */ /* 0x00006400000c000b */
[----:B01----:R-:W-:Y:S01]  /*2fa00*/  ENDCOLLECTIVE ;  /* 0x000000000000791b */ /* 0x003fe20003800000 */
.L_x_776:
[----:B------:R-:W-:Y:S02]  /*2fa10*/  IMAD.MOV.U32 R13, RZ, RZ, R43 ;  /* 0x000000ffff0d7224 */ /* 0x000fe400078e002b */
[----:B------:R-:W-:-:S07]  /*2fa20*/  IMAD.MOV.U32 R46, RZ, RZ, R14 ;  /* 0x000000ffff2e7224 */ /* 0x000fce00078e000e */
[----:B------:R-:W-:Y:S05]  /*2fa30*/  WARPSYNC.COLLECTIVE R15, `(.L_x_777) ;  /* 0x000000000f087348 */ /* 0x000fea0003c00000 */
[----:B------:R0:W1:Y:S02]  /*2fa40*/  SHFL.IDX P6, R14, R13, R12, R11 ;  /* 0x0000000c0d0e7389 */ /* 0x00006400000c000b */
[----:B01----:R-:W-:Y:S01]  /*2fa50*/  ENDCOLLECTIVE ;  /* 0x000000000000791b */ /* 0x003fe20003800000 */
.L_x_777:
        /* <DEDUP_REMOVED lines=9> */
.L_x_778:
[----:B------:R-:W-:Y:S02]  /*2faf0*/  SEL R81, R82, R43, P0 ;  /* 0x0000002b52517207 */ /* 0x000fe40000000000 */
[----:B------:R-:W-:Y:S01]  /*2fb00*/  SEL R82, R43, R82, P0 ;  /* 0x000000522b527207 */ /* 0x000fe20000000000 */
[----:B------:R-:W-:Y:S02]  /*2fb10*/  IMAD.MOV.U32 R13, RZ, RZ, R59 ;  /* 0x000000ffff0d7224 */ /* 0x000fe400078e003b */
[----:B------:R-:W-:-:S07]  /*2fb20*/  IMAD.MOV.U32 R129, RZ, RZ, R14 ;  /* 0x000000ffff817224 */ /* 0x000fce00078e000e */
[----:B------:R-:W-:Y:S05]  /*2fb30*/  WARPSYNC.COLLECTIVE R15, `(.L_x_779) ;  /* 0x000000000f087348 */ /* 0x000fea0003c00000 */
[----:B------:R0:W1:Y:S02]  /*2fb40*/  SHFL.IDX P6, R14, R13, R12, R11 ;  /* 0x0000000c0d0e7389 */ /* 0x00006400000c000b */
[----:B01----:R-:W-:Y:S01]  /*2fb50*/  ENDCOLLECTIVE ;  /* 0x000000000000791b */ /* 0x003fe20003800000 */
.L_x_779:
[----:B------:R-:W-:Y:S02]  /*2fb60*/  IMAD.MOV.U32 R13, RZ, RZ, R58 ;  /* 0x000000ffff0d7224 */ /* 0x000fe400078e003a */
[----:B------:R-:W-:Y:S02]  /*2fb70*/  IMAD.MOV.U32 R12, RZ, RZ, R75 ;  /* 0x000000ffff0c7224 */ /* 0x000fe400078e004b */
[----:B------:R-:W-:-:S07]  /*2fb80*/  IMAD.MOV.U32 R131, RZ, RZ, R14 ;  /* 0x000000ffff837224 */ /* 0x000fce00078e000e */
[----:B------:R-:W-:Y:S05]  /*2fb90*/  WARPSYNC.COLLECTIVE R15, `(.L_x_780) ;  /* 0x000000000f087348 */ /* 0x000fea0003c00000 */
[----:B------:R0:W1:Y:S02]  /*2fba0*/  SHFL.IDX P6, R14, R13, R12, R11 ;  /* 0x0000000c0d0e7389 */ /* 0x00006400000c000b */
[----:B01----:R-:W-:Y:S01]  /*2fbb0*/  ENDCOLLECTIVE ;  /* 0x000000000000791b */ /* 0x003fe20003800000 */
.L_x_780:
[----:B------:R-:W-:Y:S02]  /*2fbc0*/  IMAD.MOV.U32 R13, RZ, RZ, R57 ;  /* 0x000000ffff0d7224 */ /* 0x000fe400078e0039 */
[----:B------:R-:W-:-:S07]  /*2fbd0*/  IMAD.MOV.U32 R58, RZ, RZ, R14 ;  /* 0x000000ffff3a7224 */ /* 0x000fce00078e000e */
[----:B------:R-:W-:Y:S05]  /*2fbe0*/  WARPSYNC.COLLECTIVE R15, `(.L_x_781) ;  /* 0x000000000f087348 */ /* 0x000fea0003c00000 */
[----:B------:R0:W1:Y:S02]  /*2fbf0*/  SHFL.IDX P6, R14, R13, R12, R11 ;  /* 0x0000000c0d0e7389 */ /* 0x00006400000c000b */
[----:B01----:R-:W-:Y:S01]  /*2fc00*/  ENDCOLLECTIVE ;  /* 0x000000000000791b */ /* 0x003fe20003800000 */
.L_x_781:
[----:B------:R-:W-:Y:S02]  /*2fc10*/  SEL R83, R129, R58, P0 ;  /* 0x0000003a81537207 */ /* 0x000fe40000000000 */
[----:B------:R-:W-:Y:S01]  /*2fc20*/  SEL R129, R58, R129, P0 ;  /* 0x000000813a817207 */ /* 0x000fe20000000000 */
[----:B------:R-:W-:Y:S01]  /*2fc30*/  IMAD.MOV.U32 R13, RZ, RZ, R74 ;  /* 0x000000ffff0d7224 */ /* 0x000fe200078e004a */
[----:B------:R-:W-:Y:S01]  /*2fc40*/  SEL R74, R39, R45, P0 ;  /* 0x0000002d274a7207 */ /* 0x000fe20000000000 */
[----:B------:R-:W-:Y:S01]  /*2fc50*/  IMAD.MOV.U32 R12, RZ, RZ, R36 ;  /* 0x000000ffff0c7224 */ /* 0x000fe200078e0024 */
[----:B------:R-:W-:-:S07]  /*2fc60*/  MOV R57, R14 ;  /* 0x0000000e00397202 */ /* 0x000fce0000000f00 */
[----:B------:R-:W-:Y:S05]  /*2fc70*/  WARPSYNC.COLLECTIVE R15, `(.L_x_782) ;  /* 0x000000000f087348 */ /* 0x000fea0003c00000 */
[----:B------:R0:W1:Y:S02]  /*2fc80*/  SHFL.IDX P6, R14, R13, R12, R11 ;  /* 0x0000000c0d0e7389 */ /* 0x00006400000c000b */
[----:B01----:R-:W-:Y:S01]  /*2fc90*/  ENDCOLLECTIVE ;  /* 0x000000000000791b */ /* 0x003fe20003800000 */
.L_x_782:
[----:B------:R-:W-:Y:S02]  /*2fca0*/  SEL R130, R131, R57, P0 ;  /* 0x0000003983827207 */ /* 0x000fe40000000000 */
[----:B------:R-:W-:Y:S01]  /*2fcb0*/  SEL R131, R57, R131, P0 ;  /* 0x0000008339837207 */ /* 0x000fe20000000000 */
[----:B------:R-:W-:Y:S01]  /*2fcc0*/  IMAD.MOV.U32 R13, RZ, RZ, R71 ;  /* 0x000000ffff0d7224 */ /* 0x000fe200078e0047 */
[----:B------:R-:W-:Y:S01]  /*2fcd0*/  SEL R71, R50, R40, P0 ;  /* 0x0000002832477207 */ /* 0x000fe20000000000 */
[----:B------:R-:W-:-:S07]  /*2fce0*/  IMAD.MOV.U32 R133, RZ, RZ, R14 ;  /* 0x000000ffff857224 */ /* 0x000fce00078e000e */
[----:B------:R-:W-:Y:S05]  /*2fcf0*/  WARPSYNC.COLLECTIVE R15, `(.L_x_783) ;  /* 0x000000000f087348 */ /* 0x000fea0003c00000 */
[----:B------:R0:W1:Y:S02]  /*2fd00*/  SHFL.IDX P6, R14, R13, R12, R11 ;  /* 0x0000000c0d0e7389 */ /* 0x00006400000c000b */
[----:B01----:R-:W-:Y:S01]  /*2fd10*/  ENDCOLLECTIVE ;  /* 0x000000000000791b */ /* 0x003fe20003800000 */
.L_x_783:
[----:B------:R-:W-:Y:S01]  /*2fd20*/  IMAD.MOV.U32 R13, RZ, RZ, R73 ;  /* 0x000000ffff0d7224 */ /* 0x000fe200078e0049 */
[----:B------:R-:W-:Y:S01]  /*2fd30*/  SEL R73, R45, R39, P0 ;  /* 0x000000272d497207 */ /* 0x000fe20000000000 */
[----:B------:R-:W-:Y:S02]  /*2fd40*/  IMAD.MOV.U32 R12, RZ, RZ, R75 ;  /* 0x000000ffff0c7224 */ /* 0x000fe400078e004b */
[----:B------:R-:W-:-:S07]  /*2fd50*/  IMAD.MOV.U32 R135, RZ, RZ, R14 ;  /* 0x000000ffff877224 */ /* 0x000fce00078e000e */
[----:B------:R-:W-:Y:S05]  /*2fd60*/  WARPSYNC.COLLECTIVE R15, `(.L_x_784) ;  /* 0x000000000f087348 */ /* 0x000fea0003c00000 */
[----:B------:R0:W1:Y:S02]  /*2fd70*/  SHFL.IDX P6, R14, R13, R12, R11 ;  /* 0x0000000c0d0e7389 */ /* 0x00006400000c000b */
[----:B01----:R-:W-:Y:S01]  /*2fd80*/  ENDCOLLECTIVE ;  /* 0x000000000000791b */ /* 0x003fe20003800000 */
.L_x_784:
[----:B------:R-:W-:Y:S01]  /*2fd90*/  IMAD.MOV.U32 R13, RZ, RZ, R61 ;  /* 0x000000ffff0d7224 */ /* 0x000fe200078e003d */
[----:B------:R-:W-:-:S07]  /*2fda0*/  MOV R56, R14 ;  /* 0x0000000e00387202 */ /* 0x000fce0000000f00 */
[----:B------:R-:W-:Y:S05]  /*2fdb0*/  WARPSYNC.COLLECTIVE R15, `(.L_x_785) ;  /* 0x000000000f087348 */ /* 0x000fea0003c00000 */
[----:B------:R0:W1:Y:S02]  /*2fdc0*/  SHFL.IDX P6, R14, R13, R12, R11 ;  /* 0x0000000c0d0e7389 */ /* 0x00006400000c000b */
[----:B01----:R-:W-:Y:S01]  /*2fdd0*/  ENDCOLLECTIVE ;  /* 0x000000000000791b */ /* 0x003fe20003800000 */
.L_x_785:
[----:B------:R-:W-:Y:S02]  /*2fde0*/  SEL R132, R133, R56, P0 ;  /* 0x0000003885847207 */ /* 0x000fe40000000000 */
[----:B------:R-:W-:Y:S01]  /*2fdf0*/  SEL R133, R56, R133, P0 ;  /* 0x0000008538857207 */ /* 0x000fe20000000000 */
[----:B------:R-:W-:Y:S01]  /*2fe00*/  IMAD.MOV.U32 R13, RZ, RZ, R77 ;  /* 0x000000ffff0d7224 */ /* 0x000fe200078e004d */
[----:B------:R-:W-:Y:S01]  /*2fe10*/  SEL R77, R47, R41, P0 ;  /* 0x000000292f4d7207 */ /* 0x000fe20000000000 */
[----:B------:R-:W-:Y:S02]  /*2fe20*/  IMAD.MOV.U32 R12, RZ, RZ, R36 ;  /* 0x000000ffff0c7224 */ /* 0x000fe400078e0024 */
[----:B------:R-:W-:-:S07]  /*2fe30*/  IMAD.MOV.U32 R61, RZ, RZ, R14 ;  /* 0x000000ffff3d7224 */ /* 0x000fce00078e000e */
[----:B------:R-:W-:Y:S05]  /*2fe40*/  WARPSYNC.COLLECTIVE R15, `(.L_x_786) ;  /* 0x000000000f087348 */ /* 0x000fea0003c00000 */
[----:B------:R0:W1:Y:S02]  /*2fe50*/  SHFL.IDX P6, R14, R13, R12, R11 ;  /* 0x0000000c0d0e7389 */ /* 0x00006400000c000b */
[----:B01----:R-:W-:Y:S01]  /*2fe60*/  ENDCOLLECTIVE ;  /* 0x000000000000791b */ /* 0x003fe20003800000 */
.L_x_786:
[----:B------:R-:W-:Y:S02]  /*2fe70*/  SEL R134, R135, R61, P0 ;  /* 0x0000003d87867207 */ /* 0x000fe40000000000 */
[----:B------:R-:W-:Y:S01]  /*2fe80*/  SEL R135, R61, R135, P0 ;  /* 0x000000873d877207 */ /* 0x000fe20000000000 */
[----:B------:R-:W-:Y:S02]  /*2fe90*/  IMAD.MOV.U32 R13, RZ, RZ, R37 ;  /* 0x000000ffff0d7224 */ /* 0x000fe400078e0025 */
[----:B------:R-:W-:-:S07]  /*2fea0*/  IMAD.MOV.U32 R44, RZ, RZ, R14 ;  /* 0x000000ffff2c7224 */ /* 0x000fce00078e000e */
[----:B------:R-:W-:Y:S05]  /*2feb0*/  WARPSYNC.COLLECTIVE R15, `(.L_x_787) ;  /* 0x000000000f087348 */ /* 0x000fea0003c00000 */
[----:B------:R0:W1:Y:S02]  /*2fec0*/  SHFL.IDX P6, R14, R13, R12, R11 ;  /* 0x0000000c0d0e7389 */ /* 0x00006400000c000b */
[----:B01----:R-:W-:Y:S01]  /*2fed0*/  ENDCOLLECTIVE ;  /* 0x000000000000791b */ /* 0x003fe20003800000 */
.L_x_787:
[----:B------:R-:W-:Y:S01]  /*2fee0*/  MOV R13, R76 ;  /* 0x0000004c000d7202 */ /* 0x000fe20000000f00 */
[----:B------:R-:W-:Y:S01]  /*2fef0*/  IMAD.MOV.U32 R12, RZ, RZ, R75 ;  /* 0x000000ffff0c7224 */ /* 0x000fe200078e004b */
[----:B------:R-:W-:Y:S02]  /*2ff00*/  SEL R75, R51, R42, P0 ;  /* 0x0000002a334b7207 */ /* 0x000fe40000000000 */
[----:B------:R-:W-:Y:S01]  /*2ff10*/  SEL R76, R42, R51, P0 ;  /* 0x000000332a4c7207 */ /* 0x000fe20000000000 */
[----:B------:R-:W-:-:S07]  /*2ff20*/  IMAD.MOV.U32 R37, RZ, RZ, R14 ;  /* 0x000000ffff257224 */ /* 0x000fce00078e000e */
[----:B------:R-:W-:Y:S05]  /*2ff30*/  WARPSYNC.COLLECTIVE R15, `(.L_x_788) ;  /* 0x000000000f087348 */ /* 0x000fea0003c00000 */
[----:B------:R0:W1:Y:S02]  /*2ff40*/  SHFL.IDX P6, R14, R13, R12, R11 ;  /* 0x0000000c0d0e7389 */ /* 0x00006400000c000b */
[----:B01----:R-:W-:Y:S01]  /*2ff50*/  ENDCOLLECTIVE ;  /* 0x000000000000791b */ /* 0x003fe20003800000 */
.L_x_788:
[----:B------:R-:W-:Y:S02]  /*2ff60*/  IMAD.MOV.U32 R13, RZ, RZ, R38 ;  /* 0x000000ffff0d7224 */ /* 0x000fe400078e0026 */
[----:B------:R-:W-:-:S07]  /*2ff70*/  IMAD.MOV.U32 R36, RZ, RZ, R14 ;  /* 0x000000ffff247224 */ /* 0x000fce00078e000e */
[----:B------:R-:W-:Y:S05]  /*2ff80*/  WARPSYNC.COLLECTIVE R15, `(.L_x_789) ;  /* 0x000000000f087348 */ /* 0x000fea0003c00000 */
[----:B------:R0:W1:Y:S02]  /*2ff90*/  SHFL.IDX P6, R14, R13, R12, R11 ;  /* 0x0000000c0d0e7389 */ /* 0x00006400000c000b */
[----:B01----:R-:W-:Y:S01]  /*2ffa0*/  ENDCOLLECTIVE ;  /* 0x000000000000791b */ /* 0x003fe20003800000 */
.L_x_789:
[----:B------:R-:W-:Y:S01]  /*2ffb0*/  IMAD.MOV.U32 R11, RZ, RZ, RZ ;  /* 0x000000ffff0b7224 */ /* 0x000fe200078e00ff */
[----:B------:R-:W-:Y:S06]  /*2ffc0*/  BRA `(.L_x_790) ;  /* 0xffffff1000147947 */ /* 0x000fec000383ffff */
.L_x_504:
[----:B------:R-:W-:Y:S01]  /*2ffd0*/  IMAD.MOV.U32 R13, RZ, RZ, R3 ;  /* 0x000000ffff0d7224 */ /* 0x000fe200078e0003 */
[----:B------:R-:W-:Y:S01]  /*2ffe0*/  MOV R15, 0xffffffff ;  /* 0xffffffff000f7802 */ /* 0x000fe20000000f00 */
[----:B------:R-:W-:Y:S02]  /*2fff0*/  IMAD.MOV.U32 R12, RZ, RZ, RZ ;  /* 0x000000ffff0c7224 */ /* 0x000fe400078e00ff */
[----:B------:R-:W-:-:S07]  /*30000*/  IMAD.MOV.U32 R11, RZ, RZ, 0x181f ;  /* 0x0000181fff0b7424 */ /* 0x000fce00078e00ff */
[----:B-----5:R-:W-:Y:S05]  /*30010*/  WARPSYNC.COLLECTIVE R15, `(.L_x_791) ;  /* 0x000000000f087348 */ /* 0x020fea0003c00000 */
[----:B------:R0:W1:Y:S02]  /*30020*/  SHFL.IDX P6, R14, R13, R12, R11 ;  /* 0x0000000c0d0e7389 */ /* 0x00006400000c000b */
[----:B01---5:R-:W-:Y:S01]  /*30030*/  ENDCOLLECTIVE ;  /* 0x000000000000791b */ /* 0x023fe20003800000 */
.L_x_791:
[----:B------:R-:W-:Y:S02]  /*30040*/  IMAD.MOV.U32 R13, RZ, RZ, R2 ;  /* 0x000000ffff0d7224 */ /* 0x000fe400078e0002 */
[----:B------:R-:W-:-:S07]  /*30050*/  IMAD.MOV.U32 R0, RZ, RZ, R14 ;  /* 0x000000ffff007224 */ /* 0x000fce00078e000e */
[----:B------:R-:W-:Y:S05]  /*30060*/  WARPSYNC.COLLECTIVE R15, `(.L_x_792) ;  /* 0x000000000f087348 */ /* 0x000fea0003c00000 */
[----:B------:R0:W1:Y:S02]  /*30070*/  SHFL.IDX P6, R14, R13, R12, R11 ;  /* 0x0000000c0d0e7389 */ /* 0x00006400000c000b */
[----:B01----:R-:W-:Y:S01]  /*30080*/  ENDCOLLECTIVE ;  /* 0x000000000000791b */ /* 0x003fe20003800000 */
.L_x_792:
[----:B------:R-:W-:Y:S05]  /*30090*/  BRA `(.L_x_793) ;  /* 0xffffff2000687947 */ /* 0x000fea000383ffff */
.L_x_507:
[----:B------:R-:W-:Y:S01]  /*300a0*/  BSSY B1, `(.L_x_794) ;  /* 0x0000008000017945 */ /* 0x000fe20003800000 */
[----:B---3--:R-:W-:Y:S02]  /*300b0*/  IMAD.MOV.U32 R13, RZ, RZ, R3 ;  /* 0x000000ffff0d7224 */ /* 0x008fe400078e0003 */
[----:B------:R-:W-:Y:S02]  /*300c0*/  IMAD.MOV.U32 R12, RZ, RZ, 0x1 ;  /* 0x00000001ff0c7424 */ /* 0x000fe400078e00ff */
[----:B------:R-:W-:Y:S02]  /*300d0*/  IMAD.MOV.U32 R11, RZ, RZ, 0x181f ;  /* 0x0000181fff0b7424 */ /* 0x000fe400078e00ff */
[----:B------:R-:W-:-:S07]  /*300e0*/  IMAD.MOV.U32 R15, RZ, RZ, -0x1 ;  /* 0xffffffffff0f7424 */ /* 0x000fce00078e00ff */
[----:B012--5:R-:W-:Y:S05]  /*300f0*/  WARPSYNC.COLLECTIVE R15, `(.L_x_795) ;  /* 0x000000000f087348 */ /* 0x027fea0003c00000 */
[----:B--2---:R2:W3:Y:S02]  /*30100*/  SHFL.IDX P6, R14, R13, R12, R11 ;  /* 0x0000000c0d0e7389 */ /* 0x0044e400000c000b */
[----:B0123-5:R-:W-:Y:S01]  /*30110*/  ENDCOLLECTIVE ;  /* 0x000000000000791b */ /* 0x02ffe20003800000 */
.L_x_795:
[----:B------:R-:W-:Y:S05]  /*30120*/  BSYNC B1 ;  /* 0x0000000000017941 */ /* 0x000fea0003800000 */
.L_x_794:
[----:B------:R-:W-:Y:S01]  /*30130*/  MOV R13, R2 ;  /* 0x00000002000d7202 */ /* 0x000fe20000000f00 */
[----:B------:R-:W-:Y:S02]  /*30140*/  IMAD.MOV.U32 R12, RZ, RZ, 0x1 ;  /* 0x00000001ff0c7424 */ /* 0x000fe400078e00ff */
[----:B------:R-:W-:Y:S02]  /*30150*/  IMAD.MOV.U32 R11, RZ, RZ, 0x181f ;  /* 0x0000181fff0b7424 */ /* 0x000fe400078e00ff */
[----:B------:R-:W-:Y:S02]  /*30160*/  IMAD.MOV.U32 R15, RZ, RZ, -0x1 ;  /* 0xffffffffff0f7424 */ /* 0x000fe400078e00ff */
[----:B------:R-:W-:-:S07]  /*30170*/  IMAD.MOV.U32 R0, RZ, RZ, R14 ;  /* 0x000000ffff007224 */ /* 0x000fce00078e000e */
[----:B------:R-:W-:Y:S05]  /*30180*/  WARPSYNC.COLLECTIVE R15, `(.L_x_796) ;  /* 0x000000000f087348 */ /* 0x000fea0003c00000 */
[----:B------:R0:W1:Y:S02]  /*30190*/  SHFL.IDX P6, R14, R13, R12, R11 ;  /* 0x0000000c0d0e7389 */ /* 0x00006400000c000b */
[----:B01----:R-:W-:Y:S01]  /*301a0*/  ENDCOLLECTIVE ;  /* 0x000000000000791b */ /* 0x003fe20003800000 */
.L_x_796:
[----:B------:R-:W-:Y:S05]  /*301b0*/  BRA `(.L_x_797) ;  /* 0xffffff2000787947 */ /* 0x000fea000383ffff */
.L_x_510:
[----:B------:R-:W-:Y:S01]  /*301c0*/  BSSY B1, `(.L_x_798) ;  /* 0x0000008000017945 */ /* 0x000fe20003800000 */
[----:B------:R-:W-:Y:S02]  /*301d0*/  IMAD.MOV.U32 R13, RZ, RZ, R3 ;  /* 0x000000ffff0d7224 */ /* 0x000fe400078e0003 */
[----:B------:R-:W-:Y:S02]  /*301e0*/  IMAD.MOV.U32 R12, RZ, RZ, 0x2 ;  /* 0x00000002ff0c7424 */ /* 0x000fe400078e00ff */
[----:B------:R-:W-:Y:S02]  /*301f0*/  IMAD.MOV.U32 R11, RZ, RZ, 0x181f ;  /* 0x0000181fff0b7424 */ /* 0x000fe400078e00ff */
[----:B---3--:R-:W-:-:S07]  /*30200*/  IMAD.MOV.U32 R15, RZ, RZ, -0x1 ;  /* 0xffffffffff0f7424 */ /* 0x008fce00078e00ff */
[----:B012-4-:R-:W-:Y:S05]  /*30210*/  WARPSYNC.COLLECTIVE R15, `(.L_x_799) ;  /* 0x000000000f087348 */ /* 0x017fea0003c00000 */
[----:B--2---:R2:W3:Y:S02]  /*30220*/  SHFL.IDX P6, R14, R13, R12, R11 ;  /* 0x0000000c0d0e7389 */ /* 0x0044e400000c000b */
[----:B01234-:R-:W-:Y:S01]  /*30230*/  ENDCOLLECTIVE ;  /* 0x000000000000791b */ /* 0x01ffe20003800000 */
.L_x_799:
[----:B------:R-:W-:Y:S05]  /*30240*/  BSYNC B1 ;  /* 0x0000000000017941 */ /* 0x000fea0003800000 */
.L_x_798:
[----:B------:R-:W-:Y:S01]  /*30250*/  IMAD.MOV.U32 R13, RZ, RZ, R2 ;  /* 0x000000ffff0d7224 */ /* 0x000fe200078e0002 */
[----:B------:R-:W-:Y:S01]  /*30260*/  MOV R0, R14 ;  /* 0x0000000e00007202 */ /* 0x000fe20000000f00 */
[----:B------:R-:W-:Y:S02]  /*30270*/  IMAD.MOV.U32 R12, RZ, RZ, 0x2 ;  /* 0x00000002ff0c7424 */ /* 0x000fe400078e00ff */
[----:B------:R-:W-:Y:S02]  /*30280*/  IMAD.MOV.U32 R11, RZ, RZ, 0x181f ;  /* 0x0000181fff0b7424 */ /* 0x000fe400078e00ff */
[----:B------:R-:W-:-:S07]  /*30290*/  IMAD.MOV.U32 R15, RZ, RZ, -0x1 ;  /* 0xffffffffff0f7424 */ /* 0x000fce00078e00ff */
[----:B------:R-:W-:Y:S05]  /*302a0*/  WARPSYNC.COLLECTIVE R15, `(.L_x_800) ;  /* 0x000000000f087348 */ /* 0x000fea0003c00000 */
[----:B------:R0:W1:Y:S02]  /*302b0*/  SHFL.IDX P6, R14, R13, R12, R11 ;  /* 0x0000000c0d0e7389 */ /* 0x00006400000c000b */
[----:B01----:R-:W-:Y:S01]  /*302c0*/  ENDCOLLECTIVE ;  /* 0x000000000000791b */ /* 0x003fe20003800000 */
.L_x_800:
[----:B------:R-:W-:Y:S05]  /*302d0*/  BRA `(.L_x_801) ;  /* 0xffffff2000887947 */ /* 0x000fea000383ffff */
.L_x_513:
[----:B------:R-:W-:Y:S01]  /*302e0*/  BSSY B1, `(.L_x_802) ;  /* 0x0000008000017945 */ /* 0x000fe20003800000 */
[----:B------:R-:W-:Y:S01]  /*302f0*/  IMAD.MOV.U32 R13, RZ, RZ, R3 ;  /* 0x000000ffff0d7224 */ /* 0x000fe200078e0003 */
[----:B---3--:R-:W-:Y:S01]  /*30300*/  MOV R15, 0xffffffff ;  /* 0xffffffff000f7802 */ /* 0x008fe20000000f00 */
[----:B------:R-:W-:Y:S02]  /*30310*/  IMAD.MOV.U32 R12, RZ, RZ, 0x3 ;  /* 0x00000003ff0c7424 */ /* 0x000fe400078e00ff */
[----:B------:R-:W-:-:S07]  /*30320*/  IMAD.MOV.U32 R11, RZ, RZ, 0x181f ;  /* 0x0000181fff0b7424 */ /* 0x000fce00078e00ff */
[----:B012-4-:R-:W-:Y:S05]  /*30330*/  WARPSYNC.COLLECTIVE R15, `(.L_x_803) ;  /* 0x000000000f087348 */ /* 0x017fea0003c00000 */
[----:B--2---:R2:W3:Y:S02]  /*30340*/  SHFL.IDX P6, R14, R13, R12, R11 ;  /* 0x0000000c0d0e7389 */ /* 0x0044e400000c000b */
[----:B01234-:R-:W-:Y:S01]  /*30350*/  ENDCOLLECTIVE ;  /* 0x000000000000791b */ /* 0x01ffe20003800000 */
.L_x_803:
[----:B------:R-:W-:Y:S05]  /*30360*/  BSYNC B1 ;  /* 0x0000000000017941 */ /* 0x000fea0003800000 */
.L_x_802:
[----:B------:R-:W-:Y:S02]  /*30370*/  IMAD.MOV.U32 R13, RZ, RZ, R2 ;  /* 0x000000ffff0d7224 */ /* 0x000fe400078e0002 */
[----:B------:R-:W-:Y:S02]  /*30380*/  IMAD.MOV.U32 R12, RZ, RZ, 0x3 ;  /* 0x00000003ff0c7424 */ /* 0x000fe400078e00ff */
[----:B------:R-:W-:Y:S02]  /*30390*/  IMAD.MOV.U32 R11, RZ, RZ, 0x181f ;  /* 0x0000181fff0b7424 */ /* 0x000fe400078e00ff */
[----:B------:R-:W-:Y:S02]  /*303a0*/  IMAD.MOV.U32 R15, RZ, RZ, -0x1 ;  /* 0xffffffffff0f7424 */ /* 0x000fe400078e00ff */
[----:B------:R-:W-:-:S07]  /*303b0*/  IMAD.MOV.U32 R0, RZ, RZ, R14 ;  /* 0x000000ffff007224 */ /* 0x000fce00078e000e */
[----:B------:R-:W-:Y:S05]  /*303c0*/  WARPSYNC.COLLECTIVE R15, `(.L_x_804) ;  /* 0x000000000f087348 */ /* 0x000fea0003c00000 */
[----:B------:R0:W1:Y:S02]  /*303d0*/  SHFL.IDX P6, R14, R13, R12, R11 ;  /* 0x0000000c0d0e7389 */ /* 0x00006400000c000b */
[----:B01----:R-:W-:Y:S01]  /*303e0*/  ENDCOLLECTIVE ;  /* 0x000000000000791b */ /* 0x003fe20003800000 */
.L_x_804:
[----:B------:R-:W-:Y:S05]  /*303f0*/  BRA `(.L_x_805) ;  /* 0xffffff2000987947 */ /* 0x000fea000383ffff */
.L_x_515:
[----:B------:R-:W-:Y:S01]  /*30400*/  IMAD.MOV.U32 R13, RZ, RZ, R42 ;  /* 0x000000ffff0d7224 */ /* 0x000fe200078e002a */
[----:B------:R-:W-:Y:S01]  /*30410*/  MOV R11, 0x1c1f ;  /* 0x00001c1f000b7802 */ /* 0x000fe20000000f00 */
[----:B------:R-:W-:Y:S02]  /*30420*/  IMAD.MOV.U32 R12, RZ, RZ, RZ ;  /* 0x000000ffff0c7224 */ /* 0x000fe400078e00ff */
[----:B------:R-:W-:-:S07]  /*30430*/  IMAD.MOV.U32 R15, RZ, RZ, -0x1 ;  /* 0xffffffffff0f7424 */ /* 0x000fce00078e00ff */
[----:B------:R-:W-:Y:S05]  /*30440*/  WARPSYNC.COLLECTIVE R15, `(.L_x_806) ;  /* 0x000000000f087348 */ /* 0x000fea0003c00000 */
[----:B------:R0:W1:Y:S02]  /*30450*/  SHFL.IDX P6, R14, R13, R12, R11 ;  /* 0x0000000c0d0e7389 */ /* 0x00006400000c000b */
[----:B01----:R-:W-:Y:S01]  /*30460*/  ENDCOLLECTIVE ;  /* 0x000000000000791b */ /* 0x003fe20003800000 */
.L_x_806:
[----:B------:R-:W-:Y:S02]  /*30470*/  IMAD.MOV.U32 R13, RZ, RZ, R40 ;  /* 0x000000ffff0d7224 */ /* 0x000fe400078e0028 */
[----:B------:R-:W-:-:S07]  /*30480*/  IMAD.MOV.U32 R41, RZ, RZ, R14 ;  /* 0x000000ffff297224 */ /* 0x000fce00078e000e */
[----:B------:R-:W-:Y:S05]  /*30490*/  WARPSYNC.COLLECTIVE R15, `(.L_x_807) ;  /* 0x000000000f087348 */ /* 0x000fea0003c00000 */
[----:B------:R0:W1:Y:S02]  /*304a0*/  SHFL.IDX P6, R14, R13, R12, R11 ;  /* 0x0000000c0d0e7389 */ /* 0x00006400000c000b */
[----:B01----:R-:W-:Y:S01]  /*304b0*/  ENDCOLLECTIVE ;  /* 0x000000000000791b */ /* 0x003fe20003800000 */
.L_x_807:
[----:B------:R-:W-:Y:S01]  /*304c0*/  IMAD.MOV.U32 R43, RZ, RZ, R14 ;  /* 0x000000ffff2b7224 */ /* 0x000fe200078e000e */
[----:B------:R-:W-:Y:S06]  /*304d0*/  BRA `(.L_x_808) ;  /* 0xffffff2400607947 */ /* 0x000fec000383ffff */
.L_x_518:
[----:B------:R-:W-:Y:S01]  /*304e0*/  BSSY B1, `(.L_x_809) ;  /* 0x0000008000017945 */ /* 0x000fe20003800000 */
[----:B------:R-:W-:Y:S01]  /*304f0*/  IMAD.MOV.U32 R13, RZ, RZ, R42 ;  /* 0x000000ffff0d7224 */ /* 0x000fe200078e002a */
[----:B------:R-:W-:Y:S01]  /*30500*/  MOV R15, 0xffffffff ;  /* 0xffffffff000f7802 */ /* 0x000fe20000000f00 */
[----:B------:R-:W-:Y:S02]  /*30510*/  IMAD.MOV.U32 R12, RZ, RZ, 0x1 ;  /* 0x00000001ff0c7424 */ /* 0x000fe400078e00ff */
[----:B---3--:R-:W-:-:S07]  /*30520*/  IMAD.MOV.U32 R11, RZ, RZ, 0x1c1f ;  /* 0x00001c1fff0b7424 */ /* 0x008fce00078e00ff */
[----:B012---:R-:W-:Y:S05]  /*30530*/  WARPSYNC.COLLECTIVE R15, `(.L_x_810) ;  /* 0x000000000f087348 */ /* 0x007fea0003c00000 */
[----:B------:R3:W4:Y:S02]  /*30540*/  SHFL.IDX P6, R14, R13, R12, R11 ;  /* 0x0000000c0d0e7389 */ /* 0x00072400000c000b */
[----:B01234-:R-:W-:Y:S01]  /*30550*/  ENDCOLLECTIVE ;  /* 0x000000000000791b */ /* 0x01ffe20003800000 */
.L_x_810:
[----:B------:R-:W-:Y:S05]  /*30560*/  BSYNC B1 ;  /* 0x0000000000017941 */ /* 0x000fea0003800000 */
.L_x_809:
        /* <DEDUP_REMOVED lines=8> */
.L_x_811:
[----:B------:R-:W-:Y:S05]  /*305f0*/  BRA `(.L_x_812) ;  /* 0xffffff30003c7947 */ /* 0x000fea000383ffff */
.L_x_522:
[----:B------:R-:W-:Y:S01]  /*30600*/  IMAD.MOV.U32 R13, RZ, RZ, R3 ;  /* 0x000000ffff0d7224 */ /* 0x000fe200078e0003 */
[----:B------:R-:W-:Y:S01]  /*30610*/  MOV R11, 0x181f ;  /* 0x0000181f000b7802 */ /* 0x000fe20000000f00 */
[----:B------:R-:W-:Y:S02]  /*30620*/  IMAD.MOV.U32 R12, RZ, RZ, RZ ;  /* 0x000000ffff0c7224 */ /* 0x000fe400078e00ff */
[----:B------:R-:W-:-:S07]  /*30630*/  IMAD.MOV.U32 R15, RZ, RZ, -0x1 ;  /* 0xffffffffff0f7424 */ /* 0x000fce00078e00ff */
[----:B0-----:R-:W-:Y:S05]  /*30640*/  WARPSYNC.COLLECTIVE R15, `(.L_x_813) ;  /* 0x000000000f087348 */ /* 0x001fea0003c00000 */
[----:B------:R1:W2:Y:S02]  /*30650*/  SHFL.IDX P6, R14, R13, R12, R11 ;  /* 0x0000000c0d0e7389 */ /* 0x0002a400000c000b */
[----:B012---:R-:W-:Y:S01]  /*30660*/  ENDCOLLECTIVE ;  /* 0x000000000000791b */ /* 0x007fe20003800000 */
.L_x_813:
[----:B------:R-:W-:Y:S02]  /*30670*/  IMAD.MOV.U32 R13, RZ, RZ, R2 ;  /* 0x000000ffff0d7224 */ /* 0x000fe400078e0002 */
[----:B------:R-:W-:-:S07]  /*30680*/  IMAD.MOV.U32 R0, RZ, RZ, R14 ;  /* 0x000000ffff007224 */ /* 0x000fce00078e000e */
[----:B------:R-:W-:Y:S05]  /*30690*/  WARPSYNC.COLLECTIVE R15, `(.L_x_814) ;  /* 0x000000000f087348 */ /* 0x000fea0003c00000 */
[----:B------:R0:W1:Y:S02]  /*306a0*/  SHFL.IDX P6, R14, R13, R12, R11 ;  /* 0x0000000c0d0e7389 */ /* 0x00006400000c000b */
[----:B01----:R-:W-:Y:S01]  /*306b0*/  ENDCOLLECTIVE ;  /* 0x000000000000791b */ /* 0x003fe20003800000 */
.L_x_814:
[----:B------:R-:W-:Y:S05]  /*306c0*/  BRA `(.L_x_815) ;  /* 0xffffff4400647947 */ /* 0x000fea000383ffff */
.L_x_525:
[----:B------:R-:W-:Y:S01]  /*306d0*/  BSSY B1, `(.L_x_816) ;  /* 0x0000008000017945 */ /* 0x000fe20003800000 */
[----:B----4-:R-:W-:Y:S02]  /*306e0*/  IMAD.MOV.U32 R13, RZ, RZ, R3 ;  /* 0x000000ffff0d7224 */ /* 0x010fe400078e0003 */
[----:B------:R-:W-:Y:S02]  /*306f0*/  IMAD.MOV.U32 R12, RZ, RZ, 0x1 ;  /* 0x00000001ff0c7424 */ /* 0x000fe400078e00ff */
[----:B------:R-:W-:Y:S02]  /*30700*/  IMAD.MOV.U32 R11, RZ, RZ, 0x181f ;  /* 0x0000181fff0b7424 */ /* 0x000fe400078e00ff */
[----:B------:R-:W-:-:S07]  /*30710*/  IMAD.MOV.U32 R15, RZ, RZ, -0x1 ;  /* 0xffffffffff0f7424 */ /* 0x000fce00078e00ff */
[----:B0123--:R-:W-:Y:S05]  /*30720*/  WARPSYNC.COLLECTIVE R15, `(.L_x_817) ;  /* 0x000000000f087348 */ /* 0x00ffea0003c00000 */
[----:B---3--:R3:W4:Y:S02]  /*30730*/  SHFL.IDX P6, R14, R13, R12, R11 ;  /* 0x0000000c0d0e7389 */ /* 0x00872400000c000b */
[----:B01234-:R-:W-:Y:S01]  /*30740*/  ENDCOLLECTIVE ;  /* 0x000000000000791b */ /* 0x01ffe20003800000 */
.L_x_817:
[----:B------:R-:W-:Y:S05]  /*30750*/  BSYNC B1 ;  /* 0x0000000000017941 */ /* 0x000fea0003800000 */
.L_x_816:
        /* <DEDUP_REMOVED lines=8> */
.L_x_818:
[----:B------:R-:W-:Y:S05]  /*307e0*/  BRA `(.L_x_819) ;  /* 0xffffff4400787947 */ /* 0x000fea000383ffff */
.L_x_528:
[----:B------:R-:W-:Y:S01]  /*307f0*/  BSSY B1, `(.L_x_820) ;  /* 0x0000008000017945 */ /* 0x000fe20003800000 */
[----:B----4-:R-:W-:Y:S01]  /*30800*/  IMAD.MOV.U32 R13, RZ, RZ, R3 ;  /* 0x000000ffff0d7224 */ /* 0x010fe200078e0003 */
[----:B------:R-:W-:Y:S01]  /*30810*/  MOV R15, 0xffffffff ;  /* 0xffffffff000f7802 */ /* 0x000fe20000000f00 */
[----:B------:R-:W-:Y:S02]  /*30820*/  IMAD.MOV.U32 R12, RZ, RZ, 0x2 ;  /* 0x00000002ff0c7424 */ /* 0x000fe400078e00ff */
[----:B------:R-:W-:-:S07]  /*30830*/  IMAD.MOV.U32 R11, RZ, RZ, 0x181f ;  /* 0x0000181fff0b7424 */ /* 0x000fce00078e00ff */
[----:B0123--:R-:W-:Y:S05]  /*30840*/  WARPSYNC.COLLECTIVE R15, `(.L_x_821) ;  /* 0x000000000f087348 */ /* 0x00ffea0003c00000 */
[----:B---3--:R3:W4:Y:S02]  /*30850*/  SHFL.IDX P6, R14, R13, R12, R11 ;  /* 0x0000000c0d0e7389 */ /* 0x00872400000c000b */
[----:B01234-:R-:W-:Y:S01]  /*30860*/  ENDCOLLECTIVE ;  /* 0x000000000000791b */ /* 0x01ffe20003800000 */
.L_x_821:
[----:B------:R-:W-:Y:S05]  /*30870*/  BSYNC B1 ;  /* 0x0000000000017941 */ /* 0x000fea0003800000 */
.L_x_820:
        /* <DEDUP_REMOVED lines=8> */
.L_x_822:
[----:B------:R-:W-:Y:S05]  /*30900*/  BRA `(.L_x_823) ;  /* 0xffffff4400887947 */ /* 0x000fea000383ffff */
.L_x_531:
[----:B------:R-:W-:Y:S01]  /*30910*/  BSSY B1, `(.L_x_824) ;  /* 0x0000008000017945 */ /* 0x000fe20003800000 */
[----:B0-----:R-:W-:Y:S01]  /*30920*/  IMAD.MOV.U32 R13, RZ, RZ, R3 ;  /* 0x000000ffff0d7224 */ /* 0x001fe200078e0003 */
[----:B------:R-:W-:Y:S01]  /*30930*/  MOV R11, 0x181f ;  /* 0x0000181f000b7802 */ /* 0x000fe20000000f00 */
[----:B------:R-:W-:Y:S02]  /*30940*/  IMAD.MOV.U32 R12, RZ, RZ, 0x3 ;  /* 0x00000003ff0c7424 */ /* 0x000fe400078e00ff */
[----:B------:R-:W-:-:S07]  /*30950*/  IMAD.MOV.U32 R15, RZ, RZ, -0x1 ;  /* 0xffffffffff0f7424 */ /* 0x000fce00078e00ff */
[----:B-1234-:R-:W-:Y:S05]  /*30960*/  WARPSYNC.COLLECTIVE R15, `(.L_x_825) ;  /* 0x000000000f087348 */ /* 0x01efea0003c00000 */
[----:B----4-:R0:W4:Y:S02]  /*30970*/  SHFL.IDX P6, R14, R13, R12, R11 ;  /* 0x0000000c0d0e7389 */ /* 0x01012400000c000b */
[----:B01234-:R-:W-:Y:S01]  /*30980*/  ENDCOLLECTIVE ;  /* 0x000000000000791b */ /* 0x01ffe20003800000 */
.L_x_825:
[----:B------:R-:W-:Y:S05]  /*30990*/  BSYNC B1 ;  /* 0x0000000000017941 */ /* 0x000fea0003800000 */
.L_x_824:
        /* <DEDUP_REMOVED lines=8> */
.L_x_826:
[----:B------:R-:W-:Y:S05]  /*30a20*/  BRA `(.L_x_827) ;  /* 0xffffff4400987947 */ /* 0x000fea000383ffff */
.L_x_548:
[----:B------:R-:W0:Y:S01]  /*30a30*/  S2R R5, SR_TID.X ;  /* 0x0000000000057919 */ /* 0x000e220000002100 */
[----:B------:R-:W-:Y:S01]  /*30a40*/  BSSY B1, `(.L_x_828) ;  /* 0x000000a000017945 */ /* 0x000fe20003800000 */
[----:B------:R-:W-:Y:S01]  /*30a50*/  MOV R12, RZ ;  /* 0x000000ff000c7202 */ /* 0x000fe20000000f00 */
[----:B------:R-:W-:Y:S02]  /*30a60*/  IMAD.MOV.U32 R11, RZ, RZ, 0x1f ;  /* 0x0000001fff0b7424 */ /* 0x000fe400078e00ff */
[----:B------:R-:W-:Y:S01]  /*30a70*/  IMAD.MOV.U32 R15, RZ, RZ, -0x1 ;  /* 0xffffffffff0f7424 */ /* 0x000fe200078e00ff */
[----:B0-----:R-:W-:-:S04]  /*30a80*/  SHF.R.U32.HI R5, RZ, 0x5, R5 ;  /* 0x00000005ff057819 */ /* 0x001fc80000011605 */
[----:B------:R-:W-:-:S05]  /*30a90*/  LOP3.LUT R5, R5, 0x3, RZ, 0xc0, !PT ;  /* 0x0000000305057812 */ /* 0x000fca00078ec0ff */
[----:B------:R-:W-:-:S07]  /*30aa0*/  IMAD.MOV.U32 R13, RZ, RZ, R5 ;  /* 0x000000ffff0d7224 */ /* 0x000fce00078e0005 */
[----:B------:R-:W-:Y:S05]  /*30ab0*/  WARPSYNC.COLLECTIVE R15, `(.L_x_829) ;  /* 0x000000000f087348 */ /* 0x000fea0003c00000 */
[----:B------:R0:W1:Y:S02]  /*30ac0*/  SHFL.IDX P6, R14, R13, R12, R11 ;  /* 0x0000000c0d0e7389 */ /* 0x00006400000c000b */
[----:B01----:R-:W-:Y:S01]  /*30ad0*/  ENDCOLLECTIVE ;  /* 0x000000000000791b */ /* 0x003fe20003800000 */
.L_x_829:
[----:B------:R-:W-:Y:S05]  /*30ae0*/  BSYNC B1 ;  /* 0x0000000000017941 */ /* 0x000fea0003800000 */
.L_x_828:
[----:B------:R-:W-:Y:S05]  /*30af0*/  BRA `(.L_x_830) ;  /* 0xffffff60000c7947 */ /* 0x000fea000383ffff */
.L_x_550:
[----:B------:R-:W-:Y:S01]  /*30b00*/  BSSY B1, `(.L_x_831) ;  /* 0x0000006000017945 */ /* 0x000fe20003800000 */
[----:B------:R-:W-:-:S07]  /*30b10*/  IMAD.MOV.U32 R15, RZ, RZ, -0x1 ;  /* 0xffffffffff0f7424 */ /* 0x000fce00078e00ff */
[----:B0-----:R-:W-:Y:S05]  /*30b20*/  WARPSYNC.COLLECTIVE R15, `(.L_x_832) ;  /* 0x000000000f0c7348 */ /* 0x001fea0003c00000 */
[----:B------:R-:W-:Y:S02]  /*30b30*/  ELECT P6, UR62, PT ;  /* 0x00000000003e782f */ /* 0x000fe400038c0000 */
[----:B------:R-:W-:Y:S01]  /*30b40*/  MOV R14, UR62 ;  /* 0x0000003e000e7c02 */ /* 0x000fe20008000f00 */
[----:B0-----:R-:W-:Y:S10]  /*30b50*/  ENDCOLLECTIVE ;  /* 0x000000000000791b */ /* 0x001ff40003800000 */
.L_x_832:
[----:B------:R-:W-:Y:S05]  /*30b60*/  BSYNC B1 ;  /* 0x0000000000017941 */ /* 0x000fea0003800000 */
.L_x_831:
[----:B------:R-:W-:Y:S05]  /*30b70*/  BRA `(.L_x_549) ;  /* 0xffffff6000047947 */ /* 0x000fea000383ffff */
.L_x_552:
[----:B0-----:R0:W1:Y:S02]  /*30b80*/  SYNCS.PHASECHK.TRANS64.TRYWAIT P0, [R18+URZ+0x33420], R4 ;  /* 0x03342004120075a7 */ /* 0x001064000800017f */
[----:B-1----:R-:W-:Y:S05]  /*30b90*/  @!P0 NANOSLEEP.SYNCS 0x989680 ;  /* 0x009896800000895d */ /* 0x002fea0003900000 */
[----:B------:R-:W1:Y:S02]  /*30ba0*/  @!P0 SYNCS.PHASECHK.TRANS64 P0, [R18+URZ+0x33420], R4 ;  /* 0x03342004120085a7 */ /* 0x000e64000800007f */
[----:B-1----:R-:W-:Y:S05]  /*30bb0*/  @!P0 BRA `(.L_x_552) ;  /* 0xfffffffc00f08947 */ /* 0x002fea000383ffff */
[----:B------:R-:W-:Y:S05]  /*30bc0*/  BRA `(.L_x_833) ;  /* 0xffffff6000147947 */ /* 0x000fea000383ffff */
.L_x_556:
[----:B-1----:R1:W2:Y:S02]  /*30bd0*/  SYNCS.PHASECHK.TRANS64.TRYWAIT P0, [R7+URZ+0x334a0], R10 ;  /* 0x0334a00a070075a7 */ /* 0x0022a4000800017f */
[----:B--2---:R-:W-:Y:S05]  /*30be0*/  @!P0 NANOSLEEP.SYNCS 0x989680 ;  /* 0x009896800000895d */ /* 0x004fea0003900000 */
[----:B------:R-:W2:Y:S02]  /*30bf0*/  @!P0 SYNCS.PHASECHK.TRANS64 P0, [R7+URZ+0x334a0], R10 ;  /* 0x0334a00a070085a7 */ /* 0x000ea4000800007f */
[----:B--2---:R-:W-:Y:S05]  /*30c00*/  @!P0 BRA `(.L_x_556) ;  /* 0xfffffffc00f08947 */ /* 0x004fea000383ffff */
[----:B------:R-:W-:Y:S05]  /*30c10*/  BRA `(.L_x_834) ;  /* 0xffffff6000347947 */ /* 0x000fea000383ffff */
.L_x_563:
[----:B0-----:R0:W2:Y:S02]  /*30c20*/  SYNCS.PHASECHK.TRANS64.TRYWAIT P0, [R7+URZ+0x334c0], R10 ;  /* 0x0334c00a070075a7 */ /* 0x0010a4000800017f */
[----:B--2---:R-:W-:Y:S05]  /*30c30*/  @!P0 NANOSLEEP.SYNCS 0x989680 ;  /* 0x009896800000895d */ /* 0x004fea0003900000 */
[----:B------:R-:W2:Y:S02]  /*30c40*/  @!P0 SYNCS.PHASECHK.TRANS64 P0, [R7+URZ+0x334c0], R10 ;  /* 0x0334c00a070085a7 */ /* 0x000ea4000800007f */
[----:B--2---:R-:W-:Y:S05]  /*30c50*/  @!P0 BRA `(.L_x_563) ;  /* 0xfffffffc00f08947 */ /* 0x004fea000383ffff */
[----:B------:R-:W-:Y:S05]  /*30c60*/  BRA `(.L_x_835) ;  /* 0xffffff6400347947 */ /* 0x000fea000383ffff */
.L_x_572:
[----:B0-----:R0:W1:Y:S02]  /*30c70*/  SYNCS.PHASECHK.TRANS64.TRYWAIT P2, [R8+URZ+0x334a0], R7 ;  /* 0x0334a007080075a7 */ /* 0x001064000804017f */
[----:B-1----:R-:W-:Y:S05]  /*30c80*/  @!P2 NANOSLEEP.SYNCS 0x989680 ;  /* 0x009896800000a95d */ /* 0x002fea0003900000 */
[----:B------:R-:W1:Y:S02]  /*30c90*/  @!P2 SYNCS.PHASECHK.TRANS64 P2, [R8+URZ+0x334a0], R7 ;  /* 0x0334a0070800a5a7 */ /* 0x000e64000804007f */
[----:B-1----:R-:W-:Y:S05]  /*30ca0*/  @!P2 BRA `(.L_x_572) ;  /* 0xfffffffc00f0a947 */ /* 0x002fea000383ffff */
[----:B------:R-:W-:Y:S05]  /*30cb0*/  BRA `(.L_x_836) ;  /* 0xffffff6800807947 */ /* 0x000fea000383ffff */
.L_x_579:
[----:B-1----:R1:W2:Y:S02]  /*30cc0*/  SYNCS.PHASECHK.TRANS64.TRYWAIT P2, [R8+URZ+0x334c0], R7 ;  /* 0x0334c007080075a7 */ /* 0x0022a4000804017f */
[----:B--2---:R-:W-:Y:S05]  /*30cd0*/  @!P2 NANOSLEEP.SYNCS 0x989680 ;  /* 0x009896800000a95d */ /* 0x004fea0003900000 */
[----:B------:R-:W2:Y:S02]  /*30ce0*/  @!P2 SYNCS.PHASECHK.TRANS64 P2, [R8+URZ+0x334c0], R7 ;  /* 0x0334c0070800a5a7 */ /* 0x000ea4000804007f */
[----:B--2---:R-:W-:Y:S05]  /*30cf0*/  @!P2 BRA `(.L_x_579) ;  /* 0xfffffffc00f0a947 */ /* 0x004fea000383ffff */
[----:B------:R-:W-:Y:S05]  /*30d00*/  BRA `(.L_x_837) ;  /* 0xffffff6c007c7947 */ /* 0x000fea000383ffff */
.L_x_598:
[----:B------:R-:W2:Y:S01]  /*30d10*/  S2R R0, SR_TID.X ;  /* 0x0000000000007919 */ /* 0x000ea20000002100 */
[----:B------:R-:W-:Y:S01]  /*30d20*/  BSSY B0, `(.L_x_838) ;  /* 0x000000a000007945 */ /* 0x000fe20003800000 */
[----:B------:R-:W-:Y:S02]  /*30d30*/  IMAD.MOV.U32 R12, RZ, RZ, RZ ;  /* 0x000000ffff0c7224 */ /* 0x000fe400078e00ff */
[----:B------:R-:W-:Y:S02]  /*30d40*/  IMAD.MOV.U32 R11, RZ, RZ, 0x1f ;  /* 0x0000001fff0b7424 */ /* 0x000fe400078e00ff */
[----:B------:R-:W-:Y:S01]  /*30d50*/  IMAD.MOV.U32 R15, RZ, RZ, -0x1 ;  /* 0xffffffffff0f7424 */ /* 0x000fe200078e00ff */
[----:B--2---:R-:W-:-:S04]  /*30d60*/  SHF.R.U32.HI R0, RZ, 0x5, R0 ;  /* 0x00000005ff007819 */ /* 0x004fc80000011600 */
[----:B------:R-:W-:-:S05]  /*30d70*/  LOP3.LUT R0, R0, 0x3, RZ, 0xc0, !PT ;  /* 0x0000000300007812 */ /* 0x000fca00078ec0ff */
[----:B------:R-:W-:-:S07]  /*30d80*/  IMAD.MOV.U32 R13, RZ, RZ, R0 ;  /* 0x000000ffff0d7224 */ /* 0x000fce00078e0000 */
[----:B01-3--:R-:W-:Y:S05]  /*30d90*/  WARPSYNC.COLLECTIVE R15, `(.L_x_839) ;  /* 0x000000000f087348 */ /* 0x00bfea0003c00000 */
[----:B------:R2:W4:Y:S02]  /*30da0*/  SHFL.IDX P6, R14, R13, R12, R11 ;  /* 0x0000000c0d0e7389 */ /* 0x00052400000c000b */
[----:B01234-:R-:W-:Y:S01]  /*30db0*/  ENDCOLLECTIVE ;  /* 0x000000000000791b */ /* 0x01ffe20003800000 */
.L_x_839:
[----:B------:R-:W-:Y:S05]  /*30dc0*/  BSYNC B0 ;  /* 0x0000000000007941 */ /* 0x000fea0003800000 */
.L_x_838:
[----:B------:R-:W-:Y:S05]  /*30dd0*/  BRA `(.L_x_840) ;  /* 0xffffff7c00187947 */ /* 0x000fea000383ffff */
.L_x_600:
[----:B------:R-:W-:Y:S01]  /*30de0*/  BSSY B0, `(.L_x_841) ;  /* 0x0000006000007945 */ /* 0x000fe20003800000 */
[----:B------:R-:W-:-:S07]  /*30df0*/  MOV R15, 0xffffffff ;  /* 0xffffffff000f7802 */ /* 0x000fce0000000f00 */
[----:B0123--:R-:W-:Y:S05]  /*30e00*/  WARPSYNC.COLLECTIVE R15, `(.L_x_842) ;  /* 0x000000000f0c7348 */ /* 0x00ffea0003c00000 */
[----:B------:R-:W-:Y:S02]  /*30e10*/  ELECT P6, UR62, PT ;  /* 0x00000000003e782f */ /* 0x000fe400038c0000 */
[----:B------:R-:W-:Y:S01]  /*30e20*/  MOV R14, UR62 ;  /* 0x0000003e000e7c02 */ /* 0x000fe20008000f00 */
[----:B0123--:R-:W-:Y:S10]  /*30e30*/  ENDCOLLECTIVE ;  /* 0x000000000000791b */ /* 0x00fff40003800000 */
.L_x_842:
[----:B------:R-:W-:Y:S05]  /*30e40*/  BSYNC B0 ;  /* 0x0000000000007941 */ /* 0x000fea0003800000 */
.L_x_841:
[----:B------:R-:W-:Y:S05]  /*30e50*/  BRA `(.L_x_843) ;  /* 0xffffff7c00207947 */ /* 0x000fea000383ffff */
.L_x_602:
[----:B0-----:R0:W1:Y:S02]  /*30e60*/  SYNCS.PHASECHK.TRANS64.TRYWAIT P0, [R2+URZ+0x33480], R4 ;  /* 0x03348004020075a7 */ /* 0x001064000800017f */
[----:B-1----:R-:W-:Y:S05]  /*30e70*/  @!P0 NANOSLEEP.SYNCS 0x989680 ;  /* 0x009896800000895d */ /* 0x002fea0003900000 */
[----:B------:R-:W1:Y:S02]  /*30e80*/  @!P0 SYNCS.PHASECHK.TRANS64 P0, [R2+URZ+0x33480], R4 ;  /* 0x03348004020085a7 */ /* 0x000e64000800007f */
[----:B-1----:R-:W-:Y:S05]  /*30e90*/  @!P0 BRA `(.L_x_602) ;  /* 0xfffffffc00f08947 */ /* 0x002fea000383ffff */
[----:B------:R-:W-:Y:S05]  /*30ea0*/  BRA `(.L_x_844) ;  /* 0xffffff7c00887947 */ /* 0x000fea000383ffff */
.L_x_604:
[----:B-1----:R1:W2:Y:S02]  /*30eb0*/  SYNCS.PHASECHK.TRANS64.TRYWAIT P0, [R2+URZ+0x33440], R4 ;  /* 0x03344004020075a7 */ /* 0x0022a4000800017f */
[----:B--2---:R-:W-:Y:S05]  /*30ec0*/  @!P0 NANOSLEEP.SYNCS 0x989680 ;  /* 0x009896800000895d */ /* 0x004fea0003900000 */
[----:B------:R-:W2:Y:S02]  /*30ed0*/  @!P0 SYNCS.PHASECHK.TRANS64 P0, [R2+URZ+0x33440], R4 ;  /* 0x03344004020085a7 */ /* 0x000ea4000800007f */
[----:B--2---:R-:W-:Y:S05]  /*30ee0*/  @!P0 BRA `(.L_x_604) ;  /* 0xfffffffc00f08947 */ /* 0x004fea000383ffff */
[----:B------:R-:W-:Y:S05]  /*30ef0*/  BRA `(.L_x_845) ;  /* 0xffffff8000047947 */ /* 0x000fea000383ffff */
.L_x_608:
[----:B------:R-:W2:Y:S01]  /*30f00*/  LDL.LU R11, [R1+0x54] ;  /* 0x00005400010b7983 */ /* 0x000ea20000300800 */
[----:B------:R-:W-:Y:S01]  /*30f10*/  IMAD.MOV.U32 R13, RZ, RZ, R3 ;  /* 0x000000ffff0d7224 */ /* 0x000fe200078e0003 */
[----:B------:R-:W-:Y:S01]  /*30f20*/  LOP3.LUT R7, R7, 0x7f, RZ, 0xc0, !PT ;  /* 0x0000007f07077812 */ /* 0x000fe200078ec0ff */
[----:B------:R-:W-:Y:S02]  /*30f30*/  IMAD.MOV.U32 R12, RZ, RZ, RZ ;  /* 0x000000ffff0c7224 */ /* 0x000fe400078e00ff */
[----:B------:R-:W-:Y:S01]  /*30f40*/  IMAD.MOV.U32 R15, RZ, RZ, -0x1 ;  /* 0xffffffffff0f7424 */ /* 0x000fe200078e00ff */
[----:B------:R-:W-:-:S04]  /*30f50*/  SHF.R.U32.HI R0, RZ, 0x2, R7 ;  /* 0x00000002ff007819 */ /* 0x000fc80000011607 */
[----:B------:R-:W-:-:S05]  /*30f60*/  IADD3 R0, R0, R5, RZ ;  /* 0x0000000500007210 */ /* 0x000fca0007ffe0ff */
[----:B------:R-:W-:Y:S02]  /*30f70*/  VIADD R5, R0, 0x20 ;  /* 0x0000002000057836 */ /* 0x000fe40000000000 */
[----:B--2---:R-:W-:Y:S02]  /*30f80*/  IMAD R2, R11, R8, RZ ;  /* 0x000000080b027224 */ /* 0x004fe400078e02ff */
[----:B------:R-:W-:-:S03]  /*30f90*/  IMAD.MOV.U32 R11, RZ, RZ, 0x1c1f ;  /* 0x00001c1fff0b7424 */ /* 0x000fc600078e00ff */
[----:B------:R-:W-:-:S13]  /*30fa0*/  ISETP.GE.AND P4, PT, R0, R2, PT ;  /* 0x000000020000720c */ /* 0x000fda0003f86270 */
[----:B-----5:R-:W-:Y:S05]  /*30fb0*/  WARPSYNC.COLLECTIVE R15, `(.L_x_846) ;  /* 0x000000000f087348 */ /* 0x020fea0003c00000 */
[----:B------:R0:W1:Y:S02]  /*30fc0*/  SHFL.IDX P6, R14, R13, R12, R11 ;  /* 0x0000000c0d0e7389 */ /* 0x00006400000c000b */
[----:B01---5:R-:W-:Y:S01]  /*30fd0*/  ENDCOLLECTIVE ;  /* 0x000000000000791b */ /* 0x023fe20003800000 */
.L_x_846:
[----:B------:R-:W-:Y:S02]  /*30fe0*/  IMAD.MOV.U32 R13, RZ, RZ, R4 ;  /* 0x000000ffff0d7224 */ /* 0x000fe400078e0004 */
[----:B------:R-:W-:-:S07]  /*30ff0*/  IMAD.MOV.U32 R6, RZ, RZ, R14 ;  /* 0x000000ffff067224 */ /* 0x000fce00078e000e */
[----:B------:R-:W-:Y:S05]  /*31000*/  WARPSYNC.COLLECTIVE R15, `(.L_x_847) ;  /* 0x000000000f087348 */ /* 0x000fea0003c00000 */
[----:B------:R0:W1:Y:S02]  /*31010*/  SHFL.IDX P6, R14, R13, R12, R11 ;  /* 0x0000000c0d0e7389 */ /* 0x00006400000c000b */
[----:B01----:R-:W-:Y:S01]  /*31020*/  ENDCOLLECTIVE ;  /* 0x000000000000791b */ /* 0x003fe20003800000 */
.L_x_847:
[----:B------:R-:W-:Y:S02]  /*31030*/  IMAD.MOV.U32 R13, RZ, RZ, R3 ;  /* 0x000000ffff0d7224 */ /* 0x000fe400078e0003 */
[----:B------:R-:W-:Y:S02]  /*31040*/  IMAD.MOV.U32 R12, RZ, RZ, 0x1 ;  /* 0x00000001ff0c7424 */ /* 0x000fe400078e00ff */
[----:B------:R-:W-:-:S07]  /*31050*/  IMAD.MOV.U32 R7, RZ, RZ, R14 ;  /* 0x000000ffff077224 */ /* 0x000fce00078e000e */
[----:B------:R-:W-:Y:S05]  /*31060*/  WARPSYNC.COLLECTIVE R15, `(.L_x_848) ;  /* 0x000000000f087348 */ /* 0x000fea0003c00000 */
[----:B------:R0:W1:Y:S02]  /*31070*/  SHFL.IDX P6, R14, R13, R12, R11 ;  /* 0x0000000c0d0e7389 */ /* 0x00006400000c000b */
[----:B01----:R-:W-:Y:S01]  /*31080*/  ENDCOLLECTIVE ;  /* 0x000000000000791b */ /* 0x003fe20003800000 */
.L_x_848:
[----:B------:R-:W-:-:S05]  /*31090*/  @!P4 IADD3 R7, P3, R10, R7, RZ ;  /* 0x000000070a07c210 */ /* 0x000fca0007f7e0ff */
[----:B------:R-:W-:Y:S01]  /*310a0*/  @!P4 IMAD.X R6, RZ, RZ, R6, P3 ;  /* 0x000000ffff06c224 */ /* 0x000fe200018e0606 */
[----:B------:R-:W-:-:S04]  /*310b0*/  ISETP.GE.AND P3, PT, R5, R2, PT ;  /* 0x000000020500720c */ /* 0x000fc80003f66270 */
[----:B------:R-:W-:Y:S01]  /*310c0*/  @!P4 LOP3.LUT R7, R7, R6, RZ, 0x3c, !PT ;  /* 0x000000060707c212 */ /* 0x000fe200078e3cff */
[----:B------:R-:W-:-:S03]  /*310d0*/  IMAD.MOV.U32 R13, RZ, RZ, R4 ;  /* 0x000000ffff0d7224 */ /* 0x000fc600078e0004 */
[----:B------:R-:W-:-:S04]  /*310e0*/  @!P4 LOP3.LUT R6, R7, R6, RZ, 0x3c, !PT ;  /* 0x000000060706c212 */ /* 0x000fc800078e3cff */
[----:B------:R-:W-:-:S05]  /*310f0*/  @!P4 LOP3.LUT R7, R7, R6, RZ, 0x3c, !PT ;  /* 0x000000060707c212 */ /* 0x000fca00078e3cff */
[----:B------:R-:W-:Y:S01]  /*31100*/  @!PT LDS RZ, [RZ] ;  /* 0x00000000fffff984 */ /* 0x000fe20000000800 */
[----:B------:R-:W-:Y:S01]  /*31110*/  @!PT LDS RZ, [RZ] ;  /* 0x00000000fffff984 */ /* 0x000fe20000000800 */
[----:B------:R-:W-:Y:S01]  /*31120*/  @!PT LDS RZ, [RZ] ;  /* 0x00000000fffff984 */ /* 0x000fe20000000800 */
[----:B------:R-:W-:Y:S04]  /*31130*/  @!P4 LDGSTS.E.BYPASS.LTC128B.128 [R9+0x1e200], desc[UR54][R6.64], !P0 ;  /* 0x1e2000000609cfae */ /* 0x000fe8000c101d76 */
[----:B------:R-:W-:Y:S04]  /*31140*/  @!P4 LDGSTS.E.BYPASS.LTC128B.128 [R9+0x20200], desc[UR54][R6.64+0x40], !P1 ;  /* 0x202000400609cfae */ /* 0x000fe8000c901d76 */
[----:B------:R0:W-:Y:S02]  /*31150*/  @!P4 LDGSTS.E.BYPASS.LTC128B.128 [R9+0x22200], desc[UR54][R6.64+0x80], !P2 ;  /* 0x222000800609cfae */ /* 0x0001e4000d101d76 */
[----:B0-----:R-:W-:-:S07]  /*31160*/  IMAD.MOV.U32 R6, RZ, RZ, R14 ;  /* 0x000000ffff067224 */ /* 0x001fce00078e000e */
[----:B------:R-:W-:Y:S05]  /*31170*/  WARPSYNC.COLLECTIVE R15, `(.L_x_849) ;  /* 0x000000000f087348 */ /* 0x000fea0003c00000 */
[----:B------:R0:W1:Y:S02]  /*31180*/  SHFL.IDX P6, R14, R13, R12, R11 ;  /* 0x0000000c0d0e7389 */ /* 0x00006400000c000b */
[----:B01----:R-:W-:Y:S01]  /*31190*/  ENDCOLLECTIVE ;  /* 0x000000000000791b */ /* 0x003fe20003800000 */
.L_x_849:
[----:B------:R-:W-:Y:S02]  /*311a0*/  IMAD.MOV.U32 R13, RZ, RZ, R3 ;  /* 0x000000ffff0d7224 */ /* 0x000fe400078e0003 */
[----:B------:R-:W-:Y:S02]  /*311b0*/  IMAD.MOV.U32 R12, RZ, RZ, 0x2 ;  /* 0x00000002ff0c7424 */ /* 0x000fe400078e00ff */
[----:B------:R-:W-:-:S07]  /*311c0*/  IMAD.MOV.U32 R5, RZ, RZ, R14 ;  /* 0x000000ffff057224 */ /* 0x000fce00078e000e */
[----:B------:R-:W-:Y:S05]  /*311d0*/  WARPSYNC.COLLECTIVE R15, `(.L_x_850) ;  /* 0x000000000f087348 */ /* 0x000fea0003c00000 */
[----:B------:R0:W1:Y:S02]  /*311e0*/  SHFL.IDX P6, R14, R13, R12, R11 ;  /* 0x0000000c0d0e7389 */ /* 0x00006400000c000b */
[----:B01----:R-:W-:Y:S01]  /*311f0*/  ENDCOLLECTIVE ;  /* 0x000000000000791b */ /* 0x003fe20003800000 */
.L_x_850:
[----:B------:R-:W-:-:S04]  /*31200*/  @!P3 IADD3 R5, P4, R10, R5, RZ ;  /* 0x000000050a05b210 */ /* 0x000fc80007f9e0ff */
[----:B------:R-:W-:-:S05]  /*31210*/  @!P3 IADD3.X R6, RZ, R6, RZ, P4, !PT ;  /* 0x00000006ff06b210 */ /* 0x000fca00027fe4ff */
[----:B------:R-:W-:Y:S02]  /*31220*/  @!P3 IMAD.MOV.U32 R7, RZ, RZ, R6 ;  /* 0x000000ffff07b224 */ /* 0x000fe400078e0006 */
[----:B------:R-:W-:Y:S02]  /*31230*/  @!P3 IMAD.MOV.U32 R6, RZ, RZ, R5 ;  /* 0x000000ffff06b224 */ /* 0x000fe400078e0005 */
[----:B------:R-:W-:Y:S02]  /*31240*/  IMAD.MOV.U32 R13, RZ, RZ, R4 ;  /* 0x000000ffff0d7224 */ /* 0x000fe400078e0004 */
[----:B------:R-:W-:Y:S01]  /*31250*/  VIADD R5, R0, 0x40 ;  /* 0x0000004000057836 */ /* 0x000fe20000000000 */
[----:B------:R-:W-:Y:S01]  /*31260*/  @!PT LDS RZ, [RZ] ;  /* 0x00000000fffff984 */ /* 0x000fe20000000800 */
[----:B------:R-:W-:Y:S01]  /*31270*/  @!PT LDS RZ, [RZ] ;  /* 0x00000000fffff984 */ /* 0x000fe20000000800 */
[----:B------:R-:W-:Y:S01]  /*31280*/  @!PT LDS RZ, [RZ] ;  /* 0x00000000fffff984 */ /* 0x000fe20000000800 */
[----:B------:R-:W-:Y:S04]  /*31290*/  @!P3 LDGSTS.E.BYPASS.LTC128B.128 [R9+0x1ea00], desc[UR54][R6.64], !P0 ;  /* 0x1ea000000609bfae */ /* 0x000fe8000c101d76 */
[----:B------:R-:W-:Y:S04]  /*312a0*/  @!P3 LDGSTS.E.BYPASS.LTC128B.128 [R9+0x20a00], desc[UR54][R6.64+0x40], !P1 ;  /* 0x20a000400609bfae */ /* 0x000fe8000c901d76 */
[----:B------:R0:W-:Y:S01]  /*312b0*/  @!P3 LDGSTS.E.BYPASS.LTC128B.128 [R9+0x22a00], desc[UR54][R6.64+0x80], !P2 ;  /* 0x22a000800609bfae */ /* 0x0001e2000d101d76 */
[----:B------:R-:W-:Y:S01]  /*312c0*/  ISETP.GE.AND P3, PT, R5, R2, PT ;  /* 0x000000020500720c */ /* 0x000fe20003f66270 */
[----:B0-----:R-:W-:-:S12]  /*312d0*/  IMAD.MOV.U32 R6, RZ, RZ, R14 ;  /* 0x000000ffff067224 */ /* 0x001fd800078e000e */
[----:B------:R-:W-:Y:S05]  /*312e0*/  WARPSYNC.COLLECTIVE R15, `(.L_x_851) ;  /* 0x000000000f087348 */ /* 0x000fea0003c00000 */
[----:B------:R0:W1:Y:S02]  /*312f0*/  SHFL.IDX P6, R14, R13, R12, R11 ;  /* 0x0000000c0d0e7389 */ /* 0x00006400000c000b */
[----:B01----:R-:W-:Y:S01]  /*31300*/  ENDCOLLECTIVE ;  /* 0x000000000000791b */ /* 0x003fe20003800000 */
.L_x_851:
[----:B------:R-:W-:Y:S02]  /*31310*/  IMAD.MOV.U32 R13, RZ, RZ, R3 ;  /* 0x000000ffff0d7224 */ /* 0x000fe400078e0003 */
[----:B------:R-:W-:Y:S01]  /*31320*/  IMAD.MOV.U32 R12, RZ, RZ, 0x3 ;  /* 0x00000003ff0c7424 */ /* 0x000fe200078e00ff */
[----:B------:R-:W-:-:S07]  /*31330*/  MOV R5, R14 ;  /* 0x0000000e00057202 */ /* 0x000fce0000000f00 */
[----:B------:R-:W-:Y:S05]  /*31340*/  WARPSYNC.COLLECTIVE R15, `(.L_x_852) ;  /* 0x000000000f087348 */ /* 0x000fea0003c00000 */
[----:B------:R0:W1:Y:S02]  /*31350*/  SHFL.IDX P6, R14, R13, R12, R11 ;  /* 0x0000000c0d0e7389 */ /* 0x00006400000c000b */
[----:B01----:R-:W-:Y:S01]  /*31360*/  ENDCOLLECTIVE ;  /* 0x000000000000791b */ /* 0x003fe20003800000 */
.L_x_852:
[----:B------:R-:W-:-:S05]  /*31370*/  @!P3 IADD3 R5, P4, R10, R5, RZ ;  /* 0x000000050a05b210 */ /* 0x000fca0007f9e0ff */
[----:B------:R-:W-:-:S04]  /*31380*/  @!P3 IMAD.X R6, RZ, RZ, R6, P4 ;  /* 0x000000ffff06b224 */ /* 0x000fc800020e0606 */
[----:B------:R-:W-:Y:S02]  /*31390*/  @!P3 IMAD.MOV.U32 R7, RZ, RZ, R6 ;  /* 0x000000ffff07b224 */ /* 0x000fe400078e0006 */
[----:B------:R-:W-:Y:S02]  /*313a0*/  @!P3 IMAD.MOV.U32 R6, RZ, RZ, R5 ;  /* 0x000000ffff06b224 */ /* 0x000fe400078e0005 */
[----:B------:R-:W-:-:S03]  /*313b0*/  IMAD.MOV.U32 R13, RZ, RZ, R4 ;  /* 0x000000ffff0d7224 */ /* 0x000fc600078e0004 */
[----:B------:R-:W-:Y:S01]  /*313c0*/  @!PT LDS RZ, [RZ] ;  /* 0x00000000fffff984 */ /* 0x000fe20000000800 */
[----:B------:R-:W-:Y:S01]  /*313d0*/  @!PT LDS RZ, [RZ] ;  /* 0x00000000fffff984 */ /* 0x000fe20000000800 */
[----:B------:R-:W-:Y:S01]  /*313e0*/  @!PT LDS RZ, [RZ] ;  /* 0x00000000fffff984 */ /* 0x000fe20000000800 */
[----:B------:R0:W-:Y:S04]  /*313f0*/  @!P3 LDGSTS.E.BYPASS.LTC128B.128 [R9+0x1f200], desc[UR54][R6.64], !P0 ;  /* 0x1f2000000609bfae */ /* 0x0001e8000c101d76 */
[----:B------:R0:W-:Y:S01]  /*31400*/  @!P3 LDGSTS.E.BYPASS.LTC128B.128 [R9+0x21200], desc[UR54][R6.64+0x40], !P1 ;  /* 0x212000400609bfae */ /* 0x0001e2000c901d76 */
[----:B------:R-:W-:-:S07]  /*31410*/  IMAD.MOV.U32 R5, RZ, RZ, R14 ;  /* 0x000000ffff057224 */ /* 0x000fce00078e000e */
[----:B0-----:R-:W-:Y:S05]  /*31420*/  WARPSYNC.COLLECTIVE R15, `(.L_x_853) ;  /* 0x000000000f087348 */ /* 0x001fea0003c00000 */
[----:B------:R1:W2:Y:S02]  /*31430*/  SHFL.IDX P6, R14, R13, R12, R11 ;  /* 0x0000000c0d0e7389 */ /* 0x0002a400000c000b */
[----:B012---:R-:W-:Y:S01]  /*31440*/  ENDCOLLECTIVE ;  /* 0x000000000000791b */ /* 0x007fe20003800000 */
.L_x_853:
[----:B------:R-:W-:Y:S01]  /*31450*/  @!PT LDS RZ, [RZ] ;  /* 0x00000000fffff984 */ /* 0x000fe20000000800 */
[----:B------:R-:W-:Y:S01]  /*31460*/  @!PT LDS RZ, [RZ] ;  /* 0x00000000fffff984 */ /* 0x000fe20000000800 */
[----:B------:R-:W-:Y:S01]  /*31470*/  @!PT LDS RZ, [RZ] ;  /* 0x00000000fffff984 */ /* 0x000fe20000000800 */
[----:B------:R3:W-:Y:S01]  /*31480*/  @!P3 LDGSTS.E.BYPASS.LTC128B.128 [R9+0x23200], desc[UR54][R6.64+0x80], !P2 ;  /* 0x232000800609bfae */ /* 0x0007e2000d101d76 */
[----:B------:R-:W-:Y:S01]  /*31490*/  MOV R3, R14 ;  /* 0x0000000e00037202 */ /* 0x000fe20000000f00 */
[----:B------:R-:W-:Y:S06]  /*314a0*/  BRA `(.L_x_854) ;  /* 0xffffff8400607947 */ /* 0x000fec000383ffff */
.L_x_613:
[----:B----4-:R4:W0:Y:S02]  /*314b0*/  SYNCS.PHASECHK.TRANS64.TRYWAIT P0, [R18+URZ+0x33420], R0 ;  /* 0x03342000120075a7 */ /* 0x010824000800017f */
[----:B0-----:R-:W-:Y:S05]  /*314c0*/  @!P0 NANOSLEEP.SYNCS 0x989680 ;  /* 0x009896800000895d */ /* 0x001fea0003900000 */
[----:B------:R-:W0:Y:S02]  /*314d0*/  @!P0 SYNCS.PHASECHK.TRANS64 P0, [R18+URZ+0x33420], R0 ;  /* 0x03342000120085a7 */ /* 0x000e24000800007f */
[----:B0-----:R-:W-:Y:S05]  /*314e0*/  @!P0 BRA `(.L_x_613) ;  /* 0xfffffffc00f08947 */ /* 0x001fea000383ffff */
[----:B------:R-:W-:Y:S05]  /*314f0*/  BRA `(.L_x_855) ;  /* 0xffffff8400d07947 */ /* 0x000fea000383ffff */
.L_x_619:
[----:B-1----:R1:W3:Y:S02]  /*31500*/  SYNCS.PHASECHK.TRANS64.TRYWAIT P0, [R6+URZ+0x33480], R5 ;  /* 0x03348005060075a7 */ /* 0x0022e4000800017f */
[----:B---3--:R-:W-:Y:S05]  /*31510*/  @!P0 NANOSLEEP.SYNCS 0x989680 ;  /* 0x009896800000895d */ /* 0x008fea0003900000 */
[----:B------:R-:W3:Y:S02]  /*31520*/  @!P0 SYNCS.PHASECHK.TRANS64 P0, [R6+URZ+0x33480], R5 ;  /* 0x03348005060085a7 */ /* 0x000ee4000800007f */
[----:B---3--:R-:W-:Y:S05]  /*31530*/  @!P0 BRA `(.L_x_619) ;  /* 0xfffffffc00f08947 */ /* 0x008fea000383ffff */
[----:B------:R-:W-:Y:S05]  /*31540*/  BRA `(.L_x_856) ;  /* 0xffffff8800887947 */ /* 0x000fea000383ffff */
.L_x_626:
[----:B--2---:R2:W3:Y:S02]  /*31550*/  SYNCS.PHASECHK.TRANS64.TRYWAIT P0, [R6+URZ+0x33440], R5 ;  /* 0x03344005060075a7 */ /* 0x0044e4000800017f */
[----:B---3--:R-:W-:Y:S05]  /*31560*/  @!P0 NANOSLEEP.SYNCS 0x989680 ;  /* 0x009896800000895d */ /* 0x008fea0003900000 */
[----:B------:R-:W3:Y:S02]  /*31570*/  @!P0 SYNCS.PHASECHK.TRANS64 P0, [R6+URZ+0x33440], R5 ;  /* 0x03344005060085a7 */ /* 0x000ee4000800007f */
[----:B---3--:R-:W-:Y:S05]  /*31580*/  @!P0 BRA `(.L_x_626) ;  /* 0xfffffffc00f08947 */ /* 0x008fea000383ffff */
[----:B------:R-:W-:Y:S05]  /*31590*/  BRA `(.L_x_857) ;  /* 0xffffff8c00847947 */ /* 0x000fea000383ffff */
.L_x_634:
[----:B---3--:R3:W4:Y:S02]  /*315a0*/  SYNCS.PHASECHK.TRANS64.TRYWAIT P0, [R3+URZ+0x33470], R4 ;  /* 0x03347004030075a7 */ /* 0x008724000800017f */
[----:B----4-:R-:W-:Y:S05]  /*315b0*/  @!P0 NANOSLEEP.SYNCS 0x989680 ;  /* 0x009896800000895d */ /* 0x010fea0003900000 */
[----:B------:R-:W4:Y:S02]  /*315c0*/  @!P0 SYNCS.PHASECHK.TRANS64 P0, [R3+URZ+0x33470], R4 ;  /* 0x03347004030085a7 */ /* 0x000f24000800007f */
[----:B----4-:R-:W-:Y:S05]  /*315d0*/  @!P0 BRA `(.L_x_634) ;  /* 0xfffffffc00f08947 */ /* 0x010fea000383ffff */
[----:B------:R-:W-:Y:S05]  /*315e0*/  BRA `(.L_x_858) ;  /* 0xffffff9000987947 */ /* 0x000fea000383ffff */
.L_x_636:
[----:B---3--:R3:W4:Y:S02]  /*315f0*/  SYNCS.PHASECHK.TRANS64.TRYWAIT P0, [R3+URZ+0x33460], R4 ;  /* 0x03346004030075a7 */ /* 0x008724000800017f */
[----:B----4-:R-:W-:Y:S05]  /*31600*/  @!P0 NANOSLEEP.SYNCS 0x989680 ;  /* 0x009896800000895d */ /* 0x010fea0003900000 */
[----:B------:R-:W4:Y:S02]  /*31610*/  @!P0 SYNCS.PHASECHK.TRANS64 P0, [R3+URZ+0x33460], R4 ;  /* 0x03346004030085a7 */ /* 0x000f24000800007f */
[----:B----4-:R-:W-:Y:S05]  /*31620*/  @!P0 BRA `(.L_x_636) ;  /* 0xfffffffc00f08947 */ /* 0x010fea000383ffff */
[----:B------:R-:W-:Y:S05]  /*31630*/  BRA `(.L_x_859) ;  /* 0xffffff9000a07947 */ /* 0x000fea000383ffff */
.L_x_643:
[----:B--2---:R2:W3:Y:S02]  /*31640*/  SYNCS.PHASECHK.TRANS64.TRYWAIT P1, [R3+URZ+0x33470], R0 ;  /* 0x03347000030075a7 */ /* 0x0044e4000802017f */
[----:B---3--:R-:W-:Y:S05]  /*31650*/  @!P1 NANOSLEEP.SYNCS 0x989680 ;  /* 0x009896800000995d */ /* 0x008fea0003900000 */
[----:B------:R-:W3:Y:S02]  /*31660*/  @!P1 SYNCS.PHASECHK.TRANS64 P1, [R3+URZ+0x33470], R0 ;  /* 0x03347000030095a7 */ /* 0x000ee4000802007f */
[----:B---3--:R-:W-:Y:S05]  /*31670*/  @!P1 BRA `(.L_x_643) ;  /* 0xfffffffc00f09947 */ /* 0x008fea000383ffff */
[----:B------:R-:W-:Y:S05]  /*31680*/  BRA `(.L_x_860) ;  /* 0xffffff9800e87947 */ /* 0x000fea000383ffff */
.L_x_645:
[----:B--2---:R2:W3:Y:S02]  /*31690*/  SYNCS.PHASECHK.TRANS64.TRYWAIT P1, [R3+URZ+0x33460], R0 ;  /* 0x03346000030075a7 */ /* 0x0044e4000802017f */
[----:B---3--:R-:W-:Y:S05]  /*316a0*/  @!P1 NANOSLEEP.SYNCS 0x989680 ;  /* 0x009896800000995d */ /* 0x008fea0003900000 */
[----:B------:R-:W3:Y:S02]  /*316b0*/  @!P1 SYNCS.PHASECHK.TRANS64 P1, [R3+URZ+0x33460], R0 ;  /* 0x03346000030095a7 */ /* 0x000ee4000802007f */
[----:B---3--:R-:W-:Y:S05]  /*316c0*/  @!P1 BRA `(.L_x_645) ;  /* 0xfffffffc00f09947 */ /* 0x008fea000383ffff */
[----:B------:R-:W-:Y:S05]  /*316d0*/  BRA `(.L_x_861) ;  /* 0xffffff9800f07947 */ /* 0x000fea000383ffff */
.L_x_649:
[----:B------:R-:W2:Y:S01]  /*316e0*/  LDL R0, [R1] ;  /* 0x0000000001007983 */ /* 0x000ea20000100800 */
[----:B------:R-:W-:Y:S01]  /*316f0*/  BSSY B0, `(.L_x_862) ;  /* 0x0000008000007945 */ /* 0x000fe20003800000 */
[----:B------:R-:W-:Y:S02]  /*31700*/  IMAD.MOV.U32 R12, RZ, RZ, RZ ;  /* 0x000000ffff0c7224 */ /* 0x000fe400078e00ff */
[----:B------:R-:W-:Y:S02]  /*31710*/  IMAD.MOV.U32 R11, RZ, RZ, 0x1f ;  /* 0x0000001fff0b7424 */ /* 0x000fe400078e00ff */
[----:B------:R-:W-:Y:S02]  /*31720*/  IMAD.MOV.U32 R15, RZ, RZ, -0x1 ;  /* 0xffffffffff0f7424 */ /* 0x000fe400078e00ff */
[----:B--2---:R-:W-:-:S07]  /*31730*/  IMAD.MOV.U32 R13, RZ, RZ, R0 ;  /* 0x000000ffff0d7224 */ /* 0x004fce00078e0000 */
[----:B01----:R-:W-:Y:S05]  /*31740*/  WARPSYNC.COLLECTIVE R15, `(.L_x_863) ;  /* 0x000000000f087348 */ /* 0x003fea0003c00000 */
[----:B------:R2:W3:Y:S02]  /*31750*/  SHFL.IDX P6, R14, R13, R12, R11 ;  /* 0x0000000c0d0e7389 */ /* 0x0004e400000c000b */
[----:B0123--:R-:W-:Y:S01]  /*31760*/  ENDCOLLECTIVE ;  /* 0x000000000000791b */ /* 0x00ffe20003800000 */
.L_x_863:
[----:B------:R-:W-:Y:S05]  /*31770*/  BSYNC B0 ;  /* 0x0000000000007941 */ /* 0x000fea0003800000 */
.L_x_862:
[----:B------:R0:W5:Y:S01]  /*31780*/  LDL R2, [R1+0xc] ;  /* 0x00000c0001027983 */ /* 0x0001620000100800 */
[----:B------:R-:W-:Y:S01]  /*31790*/  IMAD.MOV.U32 R13, RZ, RZ, R0 ;  /* 0x000000ffff0d7224 */ /* 0x000fe200078e0000 */
[----:B------:R-:W-:Y:S01]  /*317a0*/  MOV R11, 0x1f ;  /* 0x0000001f000b7802 */ /* 0x000fe20000000f00 */
[----:B------:R-:W-:Y:S02]  /*317b0*/  IMAD.MOV.U32 R12, RZ, RZ, 0x1 ;  /* 0x00000001ff0c7424 */ /* 0x000fe400078e00ff */
[----:B------:R-:W-:Y:S02]  /*317c0*/  IMAD.MOV.U32 R15, RZ, RZ, -0x1 ;  /* 0xffffffffff0f7424 */ /* 0x000fe400078e00ff */
[----:B------:R-:W-:-:S07]  /*317d0*/  IMAD.MOV.U32 R5, RZ, RZ, R14 ;  /* 0x000000ffff057224 */ /* 0x000fce00078e000e */
[----:B0----5:R-:W-:Y:S05]  /*317e0*/  WARPSYNC.COLLECTIVE R15, `(.L_x_864) ;  /* 0x000000000f087348 */ /* 0x021fea0003c00000 */
[----:B------:R1:W2:Y:S02]  /*317f0*/  SHFL.IDX P6, R14, R13, R12, R11 ;  /* 0x0000000c0d0e7389 */ /* 0x0002a400000c000b */
[----:B012--5:R-:W-:Y:S01]  /*31800*/  ENDCOLLECTIVE ;  /* 0x000000000000791b */ /* 0x027fe20003800000 */
.L_x_864:
[----:B------:R-:W-:Y:S01]  /*31810*/  ULDC UR4, c[0x0][0xc3c] ;  /* 0x00030f0000047ab9 */ /* 0x000fe20000000800 */
[----:B------:R-:W-:Y:S02]  /*31820*/  IMAD.IADD R4, R2, 0x1, R16 ;  /* 0x0000000102047824 */ /* 0x000fe400078e0210 */
[----:B------:R-:W-:Y:S02]  /*31830*/  IMAD.MOV.U32 R11, RZ, RZ, RZ ;  /* 0x000000ffff0b7224 */ /* 0x000fe400078e00ff */
[----:B------:R-:W-:Y:S01]  /*31840*/  IMAD.MOV.U32 R0, RZ, RZ, R14 ;  /* 0x000000ffff007224 */ /* 0x000fe200078e000e */
[----:B------:R-:W-:-:S13]  /*31850*/  ISETP.GE.OR P1, PT, R4, UR4, !P0 ;  /* 0x0000000404007c0c */ /* 0x000fda000c726670 */
[----:B------:R-:W0:Y:S08]  /*31860*/  @!P1 LDC.64 R2, c[0x0][0xc80] ;  /* 0x00032000ff029b82 */ /* 0x000e300000000a00 */
[----:B------:R-:W1:Y:S01]  /*31870*/  @!P1 LDC.64 R6, c[0x0][0xc78] ;  /* 0x00031e00ff069b82 */ /* 0x000e620000000a00 */
[----:B0-----:R-:W-:-:S05]  /*31880*/  @!P1 IMAD.WIDE R2, R4, 0x4, R2 ;  /* 0x0000000404029825 */ /* 0x001fca00078e0202 */
[----:B------:R1:W2:Y:S02]  /*31890*/  @!P1 LDG.E R8, desc[UR54][R2.64] ;  /* 0x0000003602089981 */ /* 0x0002a4000c1e1900 */
[----:B-1----:R-:W-:-:S06]  /*318a0*/  @!P1 IMAD.WIDE R2, R4, 0x4, R6 ;  /* 0x0000000404029825 */ /* 0x002fcc00078e0206 */
[----:B------:R-:W3:Y:S01]  /*318b0*/  @!P1 LDG.E R2, desc[UR54][R2.64] ;  /* 0x0000003602029981 */ /* 0x000ee2000c1e1900 */
[----:B------:R-:W-:Y:S01]  /*318c0*/  IMAD.MOV.U32 R4, RZ, RZ, RZ ;  /* 0x000000ffff047224 */ /* 0x000fe200078e00ff */
[C---:B------:R-:W-:Y:S01]  /*318d0*/  ISETP.GE.U32.AND P2, PT, R16.reuse, 0x2, PT ;  /* 0x000000021000780c */ /* 0x040fe20003f46070 */
[----:B------:R-:W-:Y:S01]  /*318e0*/  IMAD.MOV.U32 R6, RZ, RZ, RZ ;  /* 0x000000ffff067224 */ /* 0x000fe200078e00ff */
[C---:B------:R-:W-:Y:S02]  /*318f0*/  ISETP.GE.U32.AND P3, PT, R16.reuse, 0x4, PT ;  /* 0x000000041000780c */ /* 0x040fe40003f66070 */
[C---:B------:R-:W-:Y:S02]  /*31900*/  ISETP.GE.U32.AND P4, PT, R16.reuse, 0x8, PT ;  /* 0x000000081000780c */ /* 0x040fe40003f86070 */
[----:B------:R-:W-:Y:S01]  /*31910*/  ISETP.GE.U32.AND P5, PT, R16, 0x10, PT ;  /* 0x000000101000780c */ /* 0x000fe20003fa6070 */
[----:B--2---:R-:W-:Y:S02]  /*31920*/  @!P1 IMAD.MOV.U32 R4, RZ, RZ, R8 ;  /* 0x000000ffff049224 */ /* 0x004fe400078e0008 */
[----:B------:R-:W-:-:S02]  /*31930*/  IMAD.MOV.U32 R8, RZ, RZ, RZ ;  /* 0x000000ffff087224 */ /* 0x000fc400078e00ff */
[----:B---3--:R-:W-:Y:S01]  /*31940*/  @!P1 IMAD.MOV.U32 R6, RZ, RZ, R2 ;  /* 0x000000ffff069224 */ /* 0x008fe200078e0002 */
[----:B------:R-:W-:-:S03]  /*31950*/  ISETP.NE.AND P1, PT, R16, RZ, PT ;  /* 0x000000ff1000720c */ /* 0x000fc60003f25270 */
[----:B------:R-:W-:-:S05]  /*31960*/  IMAD R2, R6, R4, RZ ;  /* 0x0000000406027224 */ /* 0x000fca00078e02ff */
[----:B------:R-:W-:-:S07]  /*31970*/  MOV R13, R2 ;  /* 0x00000002000d7202 */ /* 0x000fce0000000f00 */
[----:B------:R-:W-:Y:S05]  /*31980*/  WARPSYNC.COLLECTIVE R15, `(.L_x_865) ;  /* 0x000000000f087348 */ /* 0x000fea0003c00000 */
[----:B------:R0:W1:Y:S02]  /*31990*/  SHFL.UP P6, R14, R13, R12, R11 ;  /* 0x0400000c0d0e7389 */ /* 0x00006400000c000b */
[----:B01----:R-:W-:Y:S01]  /*319a0*/  ENDCOLLECTIVE ;  /* 0x000000000000791b */ /* 0x003fe20003800000 */
.L_x_865:
[----:B------:R-:W-:Y:S02]  /*319b0*/  IMAD.MOV.U32 R12, RZ, RZ, 0x2 ;  /* 0x00000002ff0c7424 */ /* 0x000fe400078e00ff */
[----:B------:R-:W-:-:S05]  /*319c0*/  IMAD.MOV.U32 R3, RZ, RZ, R14 ;  /* 0x000000ffff037224 */ /* 0x000fca00078e000e */
[----:B------:R-:W-:-:S05]  /*319d0*/  SEL R3, R3, RZ, P1 ;  /* 0x000000ff03037207 */ /* 0x000fca0000800000 */
[----:B------:R-:W-:-:S04]  /*319e0*/  IMAD.IADD R2, R2, 0x1, R3 ;  /* 0x0000000102027824 */ /* 0x000fc800078e0203 */
[----:B------:R-:W-:-:S07]  /*319f0*/  IMAD.MOV.U32 R13, RZ, RZ, R2 ;  /* 0x000000ffff0d7224 */ /* 0x000fce00078e0002 */
[----:B------:R-:W-:Y:S05]  /*31a00*/  WARPSYNC.COLLECTIVE R15, `(.L_x_866) ;  /* 0x000000000f087348 */ /* 0x000fea0003c00000 */
[----:B------:R0:W1:Y:S02]  /*31a10*/  SHFL.UP P6, R14, R13, R12, R11 ;  /* 0x0400000c0d0e7389 */ /* 0x00006400000c000b */
[----:B01----:R-:W-:Y:S01]  /*31a20*/  ENDCOLLECTIVE ;  /* 0x000000000000791b */ /* 0x003fe20003800000 */
.L_x_866:
[----:B------:R-:W-:Y:S02]  /*31a30*/  IMAD.MOV.U32 R12, RZ, RZ, 0x4 ;  /* 0x00000004ff0c7424 */ /* 0x000fe400078e00ff */
[----:B------:R-:W-:-:S05]  /*31a40*/  IMAD.MOV.U32 R3, RZ, RZ, R14 ;  /* 0x000000ffff037224 */ /* 0x000fca00078e000e */
[----:B------:R-:W-:-:S05]  /*31a50*/  SEL R3, R3, RZ, P2 ;  /* 0x000000ff03037207 */ /* 0x000fca0001000000 */
[----:B------:R-:W-:-:S05]  /*31a60*/  IMAD.IADD R2, R2, 0x1, R3 ;  /* 0x0000000102027824 */ /* 0x000fca00078e0203 */
[----:B------:R-:W-:-:S07]  /*31a70*/  MOV R13, R2 ;  /* 0x00000002000d7202 */ /* 0x000fce0000000f00 */
[----:B------:R-:W-:Y:S05]  /*31a80*/  WARPSYNC.COLLECTIVE R15, `(.L_x_867) ;  /* 0x000000000f087348 */ /* 0x000fea0003c00000 */
[----:B------:R0:W1:Y:S02]  /*31a90*/  SHFL.UP P6, R14, R13, R12, R11 ;  /* 0x0400000c0d0e7389 */ /* 0x00006400000c000b */
[----:B01----:R-:W-:Y:S01]  /*31aa0*/  ENDCOLLECTIVE ;  /* 0x000000000000791b */ /* 0x003fe20003800000 */
.L_x_867:
        /* <DEDUP_REMOVED lines=8> */
.L_x_868:
        /* <DEDUP_REMOVED lines=8> */
.L_x_869:
[----:B------:R-:W-:Y:S02]  /*31bb0*/  IMAD.MOV.U32 R12, RZ, RZ, 0x1f ;  /* 0x0000001fff0c7424 */ /* 0x000fe400078e00ff */
[----:B------:R-:W-:Y:S02]  /*31bc0*/  IMAD.MOV.U32 R11, RZ, RZ, 0x1f ;  /* 0x0000001fff0b7424 */ /* 0x000fe400078e00ff */
[----:B------:R-:W-:-:S05]  /*31bd0*/  IMAD.MOV.U32 R3, RZ, RZ, R14 ;  /* 0x000000ffff037224 */ /* 0x000fca00078e000e */
[----:B------:R-:W-:-:S05]  /*31be0*/  SEL R3, R3, RZ, P5 ;  /* 0x000000ff03037207 */ /* 0x000fca0002800000 */
[----:B------:R-:W-:-:S04]  /*31bf0*/  IMAD.IADD R7, R2, 0x1, R3 ;  /* 0x0000000102077824 */ /* 0x000fc800078e0203 */
[----:B------:R-:W-:-:S07]  /*31c00*/  IMAD.MOV.U32 R13, RZ, RZ, R7 ;  /* 0x000000ffff0d7224 */ /* 0x000fce00078e0007 */
[----:B------:R-:W-:Y:S05]  /*31c10*/  WARPSYNC.COLLECTIVE R15, `(.L_x_870) ;  /* 0x000000000f087348 */ /* 0x000fea0003c00000 */
[----:B------:R0:W1:Y:S02]  /*31c20*/  SHFL.IDX P6, R14, R13, R12, R11 ;  /* 0x0000000c0d0e7389 */ /* 0x00006400000c000b */
[----:B01----:R-:W-:Y:S01]  /*31c30*/  ENDCOLLECTIVE ;  /* 0x000000000000791b */ /* 0x003fe20003800000 */
.L_x_870:
[----:B------:R-:W-:Y:S01]  /*31c40*/  MOV R9, R14 ;  /* 0x0000000e00097202 */ /* 0x000fe20000000f00 */
[----:B------:R-:W-:Y:S06]  /*31c50*/  BRA `(.L_x_871) ;  /* 0xffffffa000587947 */ /* 0x000fec000383ffff */
.L_x_652:
[----:B------:R-:W-:Y:S01]  /*31c60*/  BSSY B0, `(.L_x_872) ;  /* 0x0000008000007945 */ /* 0x000fe20003800000 */
[----:B------:R-:W-:Y:S02]  /*31c70*/  IMAD.MOV.U32 R13, RZ, RZ, R2 ;  /* 0x000000ffff0d7224 */ /* 0x000fe400078e0002 */
[----:B------:R-:W-:Y:S02]  /*31c80*/  IMAD.MOV.U32 R12, RZ, RZ, 0x1 ;  /* 0x00000001ff0c7424 */ /* 0x000fe400078e00ff */
[----:B------:R-:W-:Y:S02]  /*31c90*/  IMAD.MOV.U32 R11, RZ, RZ, RZ ;  /* 0x000000ffff0b7224 */ /* 0x000fe400078e00ff */
[----:B------:R-:W-:-:S07]  /*31ca0*/  IMAD.MOV.U32 R15, RZ, RZ, -0x1 ;  /* 0xffffffffff0f7424 */ /* 0x000fce00078e00ff */
[----:B0-----:R-:W-:Y:S05]  /*31cb0*/  WARPSYNC.COLLECTIVE R15, `(.L_x_873) ;  /* 0x000000000f087348 */ /* 0x001fea0003c00000 */
[----:B------:R1:W2:Y:S02]  /*31cc0*/  SHFL.UP P6, R14, R13, R12, R11 ;  /* 0x0400000c0d0e7389 */ /* 0x0002a400000c000b */
[----:B012---:R-:W-:Y:S01]  /*31cd0*/  ENDCOLLECTIVE ;  /* 0x000000000000791b */ /* 0x007fe20003800000 */
.L_x_873:
[----:B------:R-:W-:Y:S05]  /*31ce0*/  BSYNC B0 ;  /* 0x0000000000007941 */ /* 0x000fea0003800000 */
.L_x_872:
[----:B------:R-:W-:Y:S02]  /*31cf0*/  IMAD.MOV.U32 R3, RZ, RZ, R14 ;  /* 0x000000ffff037224 */ /* 0x000fe400078e000e */
[----:B------:R-:W-:Y:S02]  /*31d00*/  IMAD.MOV.U32 R12, RZ, RZ, 0x2 ;  /* 0x00000002ff0c7424 */ /* 0x000fe400078e00ff */
[----:B------:R-:W-:Y:S01]  /*31d10*/  IMAD.MOV.U32 R11, RZ, RZ, RZ ;  /* 0x000000ffff0b7224 */ /* 0x000fe200078e00ff */
[----:B------:R-:W-:Y:S01]  /*31d20*/  SEL R3, R3, RZ, P1 ;  /* 0x000000ff03037207 */ /* 0x000fe20000800000 */
[----:B------:R-:W-:-:S03]  /*31d30*/  IMAD.MOV.U32 R15, RZ, RZ, -0x1 ;  /* 0xffffffffff0f7424 */ /* 0x000fc600078e00ff */
[----:B------:R-:W-:-:S05]  /*31d40*/  IADD3 R2, R2, R3, RZ ;  /* 0x0000000302027210 */ /* 0x000fca0007ffe0ff */
[----:B------:R-:W-:-:S07]  /*31d50*/  IMAD.MOV.U32 R13, RZ, RZ, R2 ;  /* 0x000000ffff0d7224 */ /* 0x000fce00078e0002 */
[----:B------:R-:W-:Y:S05]  /*31d60*/  WARPSYNC.COLLECTIVE R15, `(.L_x_874) ;  /* 0x000000000f087348 */ /* 0x000fea0003c00000 */
[----:B------:R0:W1:Y:S02]  /*31d70*/  SHFL.UP P6, R14, R13, R12, R11 ;  /* 0x0400000c0d0e7389 */ /* 0x00006400000c000b */
[----:B01----:R-:W-:Y:S01]  /*31d80*/  ENDCOLLECTIVE ;  /* 0x000000000000791b */ /* 0x003fe20003800000 */
.L_x_874:
        /* <DEDUP_REMOVED lines=8> */
.L_x_875:
        /* <DEDUP_REMOVED lines=8> */
.L_x_876:
[----:B------:R-:W-:Y:S02]  /*31e90*/  IMAD.MOV.U32 R12, RZ, RZ, 0x10 ;  /* 0x00000010ff0c7424 */ /* 0x000fe400078e00ff */
[----:B------:R-:W-:-:S05]  /*31ea0*/  IMAD.MOV.U32 R3, RZ, RZ, R14 ;  /* 0x000000ffff037224 */ /* 0x000fca00078e000e */
[----:B------:R-:W-:-:S04]  /*31eb0*/  SEL R3, R3, RZ, P4 ;  /* 0x000000ff03037207 */ /* 0x000fc80002000000 */
[----:B------:R-:W-:-:S05]  /*31ec0*/  IADD3 R2, R2, R3, RZ ;  /* 0x0000000302027210 */ /* 0x000fca0007ffe0ff */
[----:B------:R-:W-:-:S07]  /*31ed0*/  IMAD.MOV.U32 R13, RZ, RZ, R2 ;  /* 0x000000ffff0d7224 */ /* 0x000fce00078e0002 */
[----:B------:R-:W-:Y:S05]  /*31ee0*/  WARPSYNC.COLLECTIVE R15, `(.L_x_877) ;  /* 0x000000000f087348 */ /* 0x000fea0003c00000 */
[----:B------:R0:W1:Y:S02]  /*31ef0*/  SHFL.UP P6, R14, R13, R12, R11 ;  /* 0x0400000c0d0e7389 */ /* 0x00006400000c000b */
[----:B01----:R-:W-:Y:S01]  /*31f00*/  ENDCOLLECTIVE ;  /* 0x000000000000791b */ /* 0x003fe20003800000 */
.L_x_877:
[----:B------:R-:W-:Y:S01]  /*31f10*/  IMAD.MOV.U32 R12, RZ, RZ, 0x1f ;  /* 0x0000001fff0c7424 */ /* 0x000fe200078e00ff */
[----:B------:R-:W-:Y:S01]  /*31f20*/  MOV R11, 0x1f ;  /* 0x0000001f000b7802 */ /* 0x000fe20000000f00 */
[----:B------:R-:W-:-:S05]  /*31f30*/  IMAD.MOV.U32 R3, RZ, RZ, R14 ;  /* 0x000000ffff037224 */ /* 0x000fca00078e000e */
[----:B------:R-:W-:-:S05]  /*31f40*/  SEL R3, R3, RZ, P5 ;  /* 0x000000ff03037207 */ /* 0x000fca0002800000 */
[----:B------:R-:W-:-:S04]  /*31f50*/  IMAD.IADD R7, R2, 0x1, R3 ;  /* 0x0000000102077824 */ /* 0x000fc800078e0203 */
[----:B------:R-:W-:-:S07]  /*31f60*/  IMAD.MOV.U32 R13, RZ, RZ, R7 ;  /* 0x000000ffff0d7224 */ /* 0x000fce00078e0007 */
[----:B------:R-:W-:Y:S05]  /*31f70*/  WARPSYNC.COLLECTIVE R15, `(.L_x_878) ;  /* 0x000000000f087348 */ /* 0x000fea0003c00000 */
[----:B------:R0:W1:Y:S02]  /*31f80*/  SHFL.IDX P6, R14, R13, R12, R11 ;  /* 0x0000000c0d0e7389 */ /* 0x00006400000c000b */
[----:B01----:R-:W-:Y:S01]  /*31f90*/  ENDCOLLECTIVE ;  /* 0x000000000000791b */ /* 0x003fe20003800000 */
.L_x_878:
[----:B------:R-:W-:Y:S01]  /*31fa0*/  IMAD.MOV.U32 R9, RZ, RZ, R14 ;  /* 0x000000ffff097224 */ /* 0x000fe200078e000e */
[----:B------:R-:W-:Y:S06]  /*31fb0*/  BRA `(.L_x_879) ;  /* 0xffffffa0002c7947 */ /* 0x000fec000383ffff */
.L_x_654:
[----:B------:R-:W-:Y:S01]  /*31fc0*/  BSSY B0, `(.L_x_880) ;  /* 0x0000006000007945 */ /* 0x000fe20003800000 */
[----:B------:R-:W-:Y:S01]  /*31fd0*/  PLOP3.LUT P6, PT, P6, PT, PT, 0x8, 0x0 ;  /* 0x000000000000781c */ /* 0x000fe200037ce170 */
[----:B------:R-:W-:-:S12]  /*31fe0*/  IMAD.MOV.U32 R15, RZ, RZ, -0x1 ;  /* 0xffffffffff0f7424 */ /* 0x000fd800078e00ff */
[----:B0-----:R-:W-:Y:S05]  /*31ff0*/  WARPSYNC.COLLECTIVE R15, `(.L_x_881) ;  /* 0x000000000f087348 */ /* 0x001fea0003c00000 */
[----:B------:R-:W-:Y:S01]  /*32000*/  VOTE.ANY R14, PT, P6 ;  /* 0x00000000000e7806 */ /* 0x000fe200030e0100 */
[----:B0-----:R-:W-:Y:S06]  /*32010*/  ENDCOLLECTIVE ;  /* 0x000000000000791b */ /* 0x001fec0003800000 */
.L_x_881:
[----:B------:R-:W-:Y:S05]  /*32020*/  BSYNC B0 ;  /* 0x0000000000007941 */ /* 0x000fea0003800000 */
.L_x_880:
[----:B------:R-:W-:Y:S01]  /*32030*/  IMAD.MOV.U32 R3, RZ, RZ, R14 ;  /* 0x000000ffff037224 */ /* 0x000fe200078e000e */
[----:B------:R-:W-:Y:S01]  /*32040*/  MOV R15, 0xffffffff ;  /* 0xffffffff000f7802 */ /* 0x000fe20000000f00 */
[----:B------:R-:W-:Y:S02]  /*32050*/  IMAD.MOV.U32 R13, RZ, RZ, R4 ;  /* 0x000000ffff0d7224 */ /* 0x000fe400078e0004 */
[----:B------:R-:W0:Y:S01]  /*32060*/  POPC R0, R3 ;  /* 0x0000000300007309 */ /* 0x000e220000000000 */
[----:B------:R-:W-:Y:S02]  /*32070*/  IMAD.MOV.U32 R11, RZ, RZ, 0x1f ;  /* 0x0000001fff0b7424 */ /* 0x000fe400078e00ff */
[----:B0-----:R-:W-:-:S07]  /*32080*/  IMAD.MOV.U32 R12, RZ, RZ, R0 ;  /* 0x000000ffff0c7224 */ /* 0x001fce00078e0000 */
[----:B------:R-:W-:Y:S05]  /*32090*/  WARPSYNC.COLLECTIVE R15, `(.L_x_882) ;  /* 0x000000000f087348 */ /* 0x000fea0003c00000 */
[----:B------:R0:W1:Y:S02]  /*320a0*/  SHFL.IDX P6, R14, R13, R12, R11 ;  /* 0x0000000c0d0e7389 */ /* 0x00006400000c000b */
[----:B01----:R-:W-:Y:S01]  /*320b0*/  ENDCOLLECTIVE ;  /* 0x000000000000791b */ /* 0x003fe20003800000 */
.L_x_882:
[----:B------:R-:W-:Y:S02]  /*320c0*/  IMAD.MOV.U32 R13, RZ, RZ, R6 ;  /* 0x000000ffff0d7224 */ /* 0x000fe400078e0006 */
[----:B------:R-:W-:-:S07]  /*320d0*/  IMAD.MOV.U32 R4, RZ, RZ, R14 ;  /* 0x000000ffff047224 */ /* 0x000fce00078e000e */
[----:B------:R-:W-:Y:S05]  /*320e0*/  WARPSYNC.COLLECTIVE R15, `(.L_x_883) ;  /* 0x000000000f087348 */ /* 0x000fea0003c00000 */
[----:B------:R0:W1:Y:S02]  /*320f0*/  SHFL.IDX P6, R14, R13, R12, R11 ;  /* 0x0000000c0d0e7389 */ /* 0x00006400000c000b */
[----:B01----:R-:W-:Y:S01]  /*32100*/  ENDCOLLECTIVE ;  /* 0x000000000000791b */ /* 0x003fe20003800000 */
.L_x_883:
[----:B------:R-:W-:Y:S01]  /*32110*/  IMAD.MOV.U32 R6, RZ, RZ, R14 ;  /* 0x000000ffff067224 */ /* 0x000fe200078e000e */
[----:B------:R-:W-:Y:S06]  /*32120*/  BRA `(.L_x_884) ;  /* 0xffffffa0000c7947 */ /* 0x000fec000383ffff */
.L_x_656:
[----:B------:R-:W-:Y:S01]  /*32130*/  BSSY B0, `(.L_x_885) ;  /* 0x0000007000007945 */ /* 0x000fe20003800000 */
[----:B------:R-:W-:Y:S02]  /*32140*/  IMAD.MOV.U32 R13, RZ, RZ, R7 ;  /* 0x000000ffff0d7224 */ /* 0x000fe400078e0007 */
[----:B------:R-:W-:Y:S02]  /*32150*/  IMAD.MOV.U32 R11, RZ, RZ, 0x1f ;  /* 0x0000001fff0b7424 */ /* 0x000fe400078e00ff */
[----:B------:R-:W-:-:S07]  /*32160*/  IMAD.MOV.U32 R15, RZ, RZ, -0x1 ;  /* 0xffffffffff0f7424 */ /* 0x000fce00078e00ff */
[----:B0123--:R-:W-:Y:S05]  /*32170*/  WARPSYNC.COLLECTIVE R15, `(.L_x_886) ;  /* 0x000000000f087348 */ /* 0x00ffea0003c00000 */
[----:B------:R4:W0:Y:S02]  /*32180*/  SHFL.IDX P6, R14, R13, R12, R11 ;  /* 0x0000000c0d0e7389 */ /* 0x00082400000c000b */
[----:B01234-:R-:W-:Y:S01]  /*32190*/  ENDCOLLECTIVE ;  /* 0x000000000000791b */ /* 0x01ffe20003800000 */
.L_x_886:
[----:B------:R-:W-:Y:S05]  /*321a0*/  BSYNC B0 ;  /* 0x0000000000007941 */ /* 0x000fea0003800000 */
.L_x_885:
[----:B------:R-:W-:Y:S01]  /*321b0*/  MOV R7, R14 ;  /* 0x0000000e00077202 */ /* 0x000fe20000000f00 */
[----:B------:R-:W-:Y:S06]  /*321c0*/  BRA `(.L_x_887) ;  /* 0xffffff9c00fc7947 */ /* 0x000fec000383ffff */
.L_x_660:
[----:B0-----:R0:W1:Y:S02]  /*321d0*/  SYNCS.PHASECHK.TRANS64.TRYWAIT P0, [R0+URZ+0x33420], R3 ;  /* 0x03342003000075a7 */ /* 0x001064000800017f */
[----:B-1----:R-:W-:Y:S05]  /*321e0*/  @!P0 NANOSLEEP.SYNCS 0x989680 ;  /* 0x009896800000895d */ /* 0x002fea0003900000 */
[----:B------:R-:W1:Y:S02]  /*321f0*/  @!P0 SYNCS.PHASECHK.TRANS64 P0, [R0+URZ+0x33420], R3 ;  /* 0x03342003000085a7 */ /* 0x000e64000800007f */
[----:B-1----:R-:W-:Y:S05]  /*32200*/  @!P0 BRA `(.L_x_660) ;  /* 0xfffffffc00f08947 */ /* 0x002fea000383ffff */
[----:B------:R-:W-:Y:S05]  /*32210*/  BRA `(.L_x_888) ;  /* 0xffffffa400947947 */ /* 0x000fea000383ffff */
.L_x_661:
        /* <DEDUP_REMOVED lines=11> */
.L_x_890:
[----:B------:R-:W-:Y:S05]  /*322d0*/  BSYNC B0 ;  /* 0x0000000000007941 */ /* 0x000fea0003800000 */
.L_x_889:
[----:B------:R-:W-:Y:S05]  /*322e0*/  BRA `(.L_x_891) ;  /* 0xffffffa4007c7947 */ /* 0x000fea000383ffff */
.L_x_662:
[----:B------:R-:W-:Y:S01]  /*322f0*/  BSSY B0, `(.L_x_892) ;  /* 0x0000006000007945 */ /* 0x000fe20003800000 */
[----:B------:R-:W-:-:S07]  /*32300*/  IMAD.MOV.U32 R15, RZ, RZ, -0x1 ;  /* 0xffffffffff0f7424 */ /* 0x000fce00078e00ff */
[----:B01----:R-:W-:Y:S05]  /*32310*/  WARPSYNC.COLLECTIVE R15, `(.L_x_893) ;  /* 0x000000000f0c7348 */ /* 0x003fea0003c00000 */
[----:B------:R-:W-:Y:S02]  /*32320*/  ELECT P6, UR62, PT ;  /* 0x00000000003e782f */ /* 0x000fe400038c0000 */
[----:B------:R-:W-:Y:S01]  /*32330*/  MOV R14, UR62 ;  /* 0x0000003e000e7c02 */ /* 0x000fe20008000f00 */
[----:B01----:R-:W-:Y:S10]  /*32340*/  ENDCOLLECTIVE ;  /* 0x000000000000791b */ /* 0x003ff40003800000 */
.L_x_893:
[----:B------:R-:W-:Y:S05]  /*32350*/  BSYNC B0 ;  /* 0x0000000000007941 */ /* 0x000fea0003800000 */
.L_x_892:
[----:B------:R-:W-:Y:S05]  /*32360*/  BRA `(.L_x_894) ;  /* 0xffffffa400707947 */ /* 0x000fea000383ffff */
.L_x_664:
[----:B0-----:R0:W1:Y:S02]  /*32370*/  SYNCS.PHASECHK.TRANS64.TRYWAIT P1, [R6+URZ], R5 ;  /* 0x00000005060075a7 */ /* 0x001064000802017f */
[----:B-1----:R-:W-:Y:S05]  /*32380*/  @!P1 NANOSLEEP.SYNCS 0x989680 ;  /* 0x009896800000995d */ /* 0x002fea0003900000 */
[----:B------:R-:W1:Y:S02]  /*32390*/  @!P1 SYNCS.PHASECHK.TRANS64 P1, [R6+URZ], R5 ;  /* 0x00000005060095a7 */ /* 0x000e64000802007f */
[----:B-1----:R-:W-:Y:S05]  /*323a0*/  @!P1 BRA `(.L_x_664) ;  /* 0xfffffffc00f09947 */ /* 0x002fea000383ffff */
[----:B------:R-:W-:Y:S05]  /*323b0*/  BRA `(.L_x_895) ;  /* 0xffffffa400a87947 */ /* 0x000fea000383ffff */
.L_x_665:
[----:B-1----:R1:W2:Y:S02]  /*323c0*/  SYNCS.PHASECHK.TRANS64.TRYWAIT P1, [R7+URZ], R2 ;  /* 0x00000002070075a7 */ /* 0x0022a4000802017f */
[----:B--2---:R-:W-:Y:S05]  /*323d0*/  @!P1 NANOSLEEP.SYNCS 0x989680 ;  /* 0x009896800000995d */ /* 0x004fea0003900000 */
[----:B------:R-:W2:Y:S02]  /*323e0*/  @!P1 SYNCS.PHASECHK.TRANS64 P1, [R7+URZ], R2 ;  /* 0x00000002070095a7 */ /* 0x000ea4000802007f */
[----:B--2---:R-:W-:Y:S05]  /*323f0*/  @!P1 BRA `(.L_x_665) ;  /* 0xfffffffc00f09947 */ /* 0x004fea000383ffff */
[----:B------:R-:W-:Y:S05]  /*32400*/  BRA `(.L_x_896) ;  /* 0xffffffa4009c7947 */ /* 0x000fea000383ffff */
.L_x_667:
[----:B--2---:R2:W3:Y:S02]  /*32410*/  SYNCS.PHASECHK.TRANS64.TRYWAIT P1, [R4+URZ+0x33460], R5 ;  /* 0x03346005040075a7 */ /* 0x0044e4000802017f */
[----:B---3--:R-:W-:Y:S05]  /*32420*/  @!P1 NANOSLEEP.SYNCS 0x989680 ;  /* 0x009896800000995d */ /* 0x008fea0003900000 */
[----:B------:R-:W3:Y:S02]  /*32430*/  @!P1 SYNCS.PHASECHK.TRANS64 P1, [R4+URZ+0x33460], R5 ;  /* 0x03346005040095a7 */ /* 0x000ee4000802007f */
[----:B---3--:R-:W-:Y:S05]  /*32440*/  @!P1 BRA `(.L_x_667) ;  /* 0xfffffffc00f09947 */ /* 0x008fea000383ffff */
[----:B------:R-:W-:Y:S05]  /*32450*/  BRA `(.L_x_897) ;  /* 0xffffffa4009c7947 */ /* 0x000fea000383ffff */
.L_x_669:
[----:B---3--:R3:W4:Y:S02]  /*32460*/  SYNCS.PHASECHK.TRANS64.TRYWAIT P1, [R3+URZ+0x33460], R2 ;  /* 0x03346002030075a7 */ /* 0x008724000802017f */
[----:B----4-:R-:W-:Y:S05]  /*32470*/  @!P1 NANOSLEEP.SYNCS 0x989680 ;  /* 0x009896800000995d */ /* 0x010fea0003900000 */
[----:B------:R-:W4:Y:S02]  /*32480*/  @!P1 SYNCS.PHASECHK.TRANS64 P1, [R3+URZ+0x33460], R2 ;  /* 0x03346002030095a7 */ /* 0x000f24000802007f */
[----:B----4-:R-:W-:Y:S05]  /*32490*/  @!P1 BRA `(.L_x_669) ;  /* 0xfffffffc00f09947 */ /* 0x010fea000383ffff */
[----:B------:R-:W-:Y:S05]  /*324a0*/  BRA `(.L_x_898) ;  /* 0xffffffa4009c7947 */ /* 0x000fea000383ffff */
.L_x_671:
[----:B----4-:R4:W0:Y:S02]  /*324b0*/  SYNCS.PHASECHK.TRANS64.TRYWAIT P0, [R4+URZ+0x33480], R5 ;  /* 0x03348005040075a7 */ /* 0x010824000800017f */
[----:B0-----:R-:W-:Y:S05]  /*324c0*/  @!P0 NANOSLEEP.SYNCS 0x989680 ;  /* 0x009896800000895d */ /* 0x001fea0003900000 */
[----:B------:R-:W0:Y:S02]  /*324d0*/  @!P0 SYNCS.PHASECHK.TRANS64 P0, [R4+URZ+0x33480], R5 ;  /* 0x03348005040085a7 */ /* 0x000e24000800007f */
[----:B0-----:R-:W-:Y:S05]  /*324e0*/  @!P0 BRA `(.L_x_671) ;  /* 0xfffffffc00f08947 */ /* 0x001fea000383ffff */
[----:B------:R-:W-:Y:S05]  /*324f0*/  BRA `(.L_x_672) ;  /* 0xffffffa400987947 */ /* 0x000fea000383ffff */
.L_x_899:
        /* <DEDUP_REMOVED lines=16> */
.L_x_2828:


//--------------------- .text._ZN7cutlass13device_kernelIN5flash11enable_sm90INS1_16FlashAttnFwdSm90INS1_25CollectiveMainloopFwdSm90ILi2EN4cute5tupleIJNS5_1CILi1EEES8_S8_EEENS6_IJNS7_ILi128EEENS7_ILi160EEENS7_ILi192EEEEEELi192ENS_12float_e4m3_tEfNS_4arch4Sm90ELb0ELb1ELb0ELb0ELb0ELb0ELb0ELb1ELb1ELb1ELb1ELb0EEENS1_21CollectiveEpilogueFwdINS6_IJSA_SC_SB_EEES9_NS_10bfloat16_tESG_Li256ELb0ELb1ELb1ELb1EEENS1_19SingleTileSchedulerILb0ELb1ELb1ELi128EEEEEEEEEvNT_6ParamsE --------------------------
	.section	.text._ZN7cutlass13device_kernelIN5flash11enable_sm90INS1_16FlashAttnFwdSm90INS1_25CollectiveMainloopFwdSm90ILi2EN4cute5tupleIJNS5_1CILi1EEES8_S8_EEENS6_IJNS7_ILi128EEENS7_ILi160EEENS7_ILi192EEEEEELi192ENS_12float_e4m3_tEfNS_4arch4Sm90ELb0ELb1ELb0ELb0ELb0ELb0ELb0ELb1ELb1ELb1ELb1ELb0EEENS1_21CollectiveEpilogueFwdINS6_IJSA_SC_SB_EEES9_NS_10bfloat16_tESG_Li256ELb0ELb1ELb1ELb1EEENS1_19SingleTileSchedulerILb0ELb1ELb1ELi128EEEEEEEEEvNT_6ParamsE,"ax",@progbits
	.align	128
.text._ZN7cutlass13device_kernelIN5flash11enable_sm90INS1_16FlashAttnFwdSm90INS1_25CollectiveMainloopFwdSm90ILi2EN4cute5tupleIJNS5_1CILi1EEES8_S8_EEENS6_IJNS7_ILi128EEENS7_ILi160EEENS7_ILi192EEEEEELi192ENS_12float_e4m3_tEfNS_4arch4Sm90ELb0ELb1ELb0ELb0ELb0ELb0ELb0ELb1ELb1ELb1ELb1ELb0EEENS1_21CollectiveEpilogueFwdINS6_IJSA_SC_SB_EEES9_NS_10bfloat16_tESG_Li256ELb0ELb1ELb1ELb1EEENS1_19SingleTileSchedulerILb0ELb1ELb1ELi128EEEEEEEEEvNT_6ParamsE:
        .type           _ZN7cutlass13device_kernelIN5flash11enable_sm90INS1_16FlashAttnFwdSm90INS1_25CollectiveMainloopFwdSm90ILi2EN4cute5tupleIJNS5_1CILi1EEES8_S8_EEENS6_IJNS7_ILi128EEENS7_ILi160EEENS7_ILi192EEEEEELi192ENS_12float_e4m3_tEfNS_4arch4Sm90ELb0ELb1ELb0ELb0ELb0ELb0ELb0ELb1ELb1ELb1ELb1ELb0EEENS1_21CollectiveEpilogueFwdINS6_IJSA_SC_SB_EEES9_NS_10bfloat16_tESG_Li256ELb0ELb1ELb1ELb1EEENS1_19SingleTileSchedulerILb0ELb1ELb1ELi128EEEEEEEEEvNT_6ParamsE,@function
        .size           _ZN7cutlass13device_kernelIN5flash11enable_sm90INS1_16FlashAttnFwdSm90INS1_25CollectiveMainloopFwdSm90ILi2EN4cute5tupleIJNS5_1CILi1EEES8_S8_EEENS6_IJNS7_ILi128EEENS7_ILi160EEENS7_ILi192EEEEEELi192ENS_12float_e4m3_tEfNS_4arch4Sm90ELb0ELb1ELb0ELb0ELb0ELb0ELb0ELb1ELb1ELb1ELb1ELb0EEENS1_21CollectiveEpilogueFwdINS6_IJSA_SC_SB_EEES9_NS_10bfloat16_tESG_Li256ELb0ELb1ELb1ELb1EEENS1_19SingleTileSchedulerILb0ELb1ELb1ELi128EEEEEEEEEvNT_6ParamsE,(.L_x_2829 - _ZN7cutlass13device_kernelIN5flash11enable_sm90INS1_16FlashAttnFwdSm90INS1_25CollectiveMainloopFwdSm90ILi2EN4cute5tupleIJNS5_1CILi1EEES8_S8_EEENS6_IJNS7_ILi128EEENS7_ILi160EEENS7_ILi192EEEEEELi192ENS_12float_e4m3_tEfNS_4arch4Sm90ELb0ELb1ELb0ELb0ELb0ELb0ELb0ELb1ELb1ELb1ELb1ELb0EEENS1_21CollectiveEpilogueFwdINS6_IJSA_SC_SB_EEES9_NS_10bfloat16_tESG_Li256ELb0ELb1ELb1ELb1EEENS1_19SingleTileSchedulerILb0ELb1ELb1ELi128EEEEEEEEEvNT_6ParamsE)
        .other          _ZN7cutlass13device_kernelIN5flash11enable_sm90INS1_16FlashAttnFwdSm90INS1_25CollectiveMainloopFwdSm90ILi2EN4cute5tupleIJNS5_1CILi1EEES8_S8_EEENS6_IJNS7_ILi128EEENS7_ILi160EEENS7_ILi192EEEEEELi192ENS_12float_e4m3_tEfNS_4arch4Sm90ELb0ELb1ELb0ELb0ELb0ELb0ELb0ELb1ELb1ELb1ELb1ELb0EEENS1_21CollectiveEpilogueFwdINS6_IJSA_SC_SB_EEES9_NS_10bfloat16_tESG_Li256ELb0ELb1ELb1ELb1EEENS1_19SingleTileSchedulerILb0ELb1ELb1ELi128EEEEEEEEEvNT_6ParamsE,@"STO_CUDA_ENTRY STV_DEFAULT"
_ZN7cutlass13device_kernelIN5flash11enable_sm90INS1_16FlashAttnFwdSm90INS1_25CollectiveMainloopFwdSm90ILi2EN4cute5tupleIJNS5_1CILi1EEES8_S8_EEENS6_IJNS7_ILi128EEENS7_ILi160EEENS7_ILi192EEEEEELi192ENS_12float_e4m3_tEfNS_4arch4Sm90ELb0ELb1ELb0ELb0ELb0ELb0ELb0ELb1ELb1ELb1ELb1ELb0EEENS1_21CollectiveEpilogueFwdINS6_IJSA_SC_SB_EEES9_NS_10bfloat16_tESG_Li256ELb0ELb1ELb1ELb1EEENS1_19SingleTileSchedulerILb0ELb1ELb1ELi128EEEEEEEEEvNT_6ParamsE:
        /* <DEDUP_REMOVED lines=18> */
.L_x_901:
[----:B------:R-:W-:Y:S05]  /*0120*/  BSYNC B0 ;  /* 0x0000000000007941 */ /* 0x000fea0003800000 */
.L_x_900:
        /* <DEDUP_REMOVED lines=41> */
.L_x_902:
        /* <DEDUP_REMOVED lines=22> */
.L_x_903:
        /* <DEDUP_REMOVED lines=18> */
.L_x_904:
        /* <DEDUP_REMOVED lines=22> */
.L_x_905:
        /* <DEDUP_REMOVED lines=22> */
.L_x_906:
[----:B0-----:R-:W-:Y:S01]  /*0900*/  UMOV UR4, 0x1 ;  /* 0x0000000100047882 */ /* 0x001fe20000000000 */
[----:B------:R-:W-:Y:S01]  /*0910*/  PLOP3.LUT P0, PT, PT, PT, UP0, 0x80, 0x0 ;  /* 0x000000000000781c */ /* 0x000fe20003f0f008 */
[----:B------:R-:W-:Y:S01]  /*0920*/  USEL UR4, UR4, 0x2, !UP0 ;  /* 0x0000000204047887 */ /* 0x000fe2000c000000 */
[----:B------:R-:W-:Y:S01]  /*0930*/  NOP ;  /* 0x0000000000007918 */ /* 0x000fe20000000000 */
[----:B------:R-:W-:Y:S01]  /*0940*/  ULDC.64 UR58, c[0x0][0x208] ;  /* 0x00008200003a7ab9 */ /* 0x000fe20000000a00 */
[----:B------:R-:W-:Y:S03]  /*0950*/  BSSY B6, `(.L_x_907) ;  /* 0x0001a86000067945 */ /* 0x000fe60003800000 */
[----:B------:R-:W-:-:S05]  /*0960*/  IMAD.U32 R2, RZ, RZ, UR4 ;  /* 0x00000004ff027e24 */ /* 0x000fca000f8e00ff */
[----:B------:R0:W-:Y:S01]  /*0970*/  STL [R1+0xc], R2 ;  /* 0x00000c0201007387 */ /* 0x0001e20000100800 */
[----:B-12-4-:R-:W-:Y:S06]  /*0980*/  BAR.SYNC.DEFER_BLOCKING 0x0 ;  /* 0x0000000000007b1d */ /* 0x016fec0000010000 */
[----:B------:R-:W-:Y:S05]  /*0990*/  @!P0 BRA `(.L_x_908) ;  /* 0x0000016400bc8947 */ /* 0x000fea0003800000 */
.L_x_909:
[----:B------:R-:W-:-:S08]  /*09a0*/  NOP ;  /* 0x0000000000007918 */ /* 0x000fd00000000000 */
[----:B------:R-:W1:Y:S02]  /*09b0*/  USETMAXREG.TRY_ALLOC.CTAPOOL UP0, 0xf0 ;  /* 0x000000f0000079c8 */ /* 0x000e640008000600 */
[----:B-1----:R-:W-:-:S13]  /*09c0*/  PLOP3.LUT P0, PT, PT, PT, UP0, 0x80, 0x0 ;  /* 0x000000000000781c */ /* 0x002fda0003f0f008 */
[----:B------:R-:W-:Y:S05]  /*09d0*/  @!P0 BRA `(.L_x_909) ;  /* 0xfffffffc00f08947 */ /* 0x000fea000383ffff */
[----:B------:R-:W1:Y:S01]  /*09e0*/  S2R R10, SR_TID.X ;  /* 0x00000000000a7919 */ /* 0x000e620000002100 */
[----:B------:R-:W2:Y:S01]  /*09f0*/  S2UR UR6, SR_CTAID.Y ;  /* 0x00000000000679c3 */ /* 0x000ea20000002600 */
[----:B------:R-:W-:Y:S02]  /*0a00*/  ULDC UR7, c[0x0][0xc50] ;  /* 0x0003140000077ab9 */ /* 0x000fe40000000800 */
[----:B------:R-:W-:-:S05]  /*0a10*/  UISETP.NE.AND UP0, UPT, UR7, 0x1, UPT ;  /* 0x000000010700788c */ /* 0x000fca000bf05270 */
[----:B------:R-:W3:Y:S06]  /*0a20*/  S2UR UR9, SR_CTAID.Z ;  /* 0x00000000000979c3 */ /* 0x000eec0000002700 */
[----:B------:R-:W-:Y:S01]  /*0a30*/  @UP0 ULDC UR4, c[0x0][0xc54] ;  /* 0x0003150000040ab9 */ /* 0x000fe20000000800 */
[----:B------:R-:W-:Y:S01]  /*0a40*/  @UP0 ULDC UR8, c[0x0][0xc58] ;  /* 0x0003160000080ab9 */ /* 0x000fe20000000800 */
[----:B--2---:R-:W-:Y:S02]  /*0a50*/  UIMAD.WIDE.U32 UR4, UR6, UR4, URZ ;  /* 0x00000004060472a5 */ /* 0x004fe4000f8e003f */
[----:B------:R-:W-:-:S02]  /*0a60*/  UMOV UR55, UR6 ;  /* 0x0000000600377c82 */ /* 0x000fc40008000000 */
[----:B------:R-:W-:Y:S01]  /*0a70*/  @UP0 USHF.R.U32.HI UR55, URZ, UR8, UR5 ;  /* 0x000000083f370299 */ /* 0x000fe20008011605 */
[----:B-1----:R-:W-:-:S03]  /*0a80*/  LOP3.LUT R0, R10, 0xffffff80, RZ, 0xc0, !PT ;  /* 0xffffff800a007812 */ /* 0x002fc600078ec0ff */
[----:B------:R-:W-:Y:S01]  /*0a90*/  UIADD3 UR4, -UR55, URZ, URZ ;  /* 0x0000003f37047290 */ /* 0x000fe2000fffe13f */
[----:B------:R-:W-:Y:S06]  /*0aa0*/  BAR.ARV 0x8, 0x180 ;  /* 0x0206000000007b1d */ /* 0x000fec0000002000 */
[----:B------:R-:W-:Y:S01]  /*0ab0*/  ISETP.NE.AND P0, PT, R0, 0x80, PT ;  /* 0x000000800000780c */ /* 0x000fe20003f05270 */
[----:B------:R-:W-:-:S12]  /*0ac0*/  UIMAD UR4, UR7, UR4, UR6 ;  /* 0x00000004070472a4 */ /* 0x000fd8000f8e0206 */
[----:B------:R-:W-:Y:S06]  /*0ad0*/  @!P0 BAR.ARV 0x9, 0x100 ;  /* 0x0244000000008b1d */ /* 0x000fec0000002000 */
[----:B---3--:R-:W-:-:S13]  /*0ae0*/  ISETP.LE.AND P0, PT, RZ, UR9, PT ;  /* 0x00000009ff007c0c */ /* 0x008fda000bf03270 */
[----:B------:R-:W-:Y:S05]  /*0af0*/  @!P0 BRA `(.L_x_910) ;  /* 0x000001a400ac8947 */ /* 0x000fea0003800000 */
[----:B------:R-:W1:Y:S01]  /*0b00*/  S2UR UR18, SR_CTAID.Z ;  /* 0x00000000001279c3 */ /* 0x000e620000002700 */
[----:B------:R-:W-:Y:S01]  /*0b10*/  ULDC.64 UR6, c[0x0][0x990] ;  /* 0x0002640000067ab9 */ /* 0x000fe20000000a00 */
[----:B------:R-:W-:Y:S01]  /*0b20*/  ULDC.64 UR8, c[0x0][0x998] ;  /* 0x0002660000087ab9 */ /* 0x000fe20000000a00 */
[----:B------:R-:W-:Y:S01]  /*0b30*/  UISETP.NE.U32.AND UP0, UPT, UR6, URZ, UPT ;  /* 0x0000003f0600728c */ /* 0x000fe2000bf05070 */
[----:B------:R-:W-:Y:S01]  /*0b40*/  IMAD.MOV.U32 R7, RZ, RZ, 0x3f800000 ;  /* 0x3f800000ff077424 */ /* 0x000fe200078e00ff */
[----:B------:R-:W-:Y:S02]  /*0b50*/  UISETP.NE.U32.AND UP1, UPT, UR8, URZ, UPT ;  /* 0x0000003f0800728c */ /* 0x000fe4000bf25070 */
[----:B------:R-:W-:Y:S01]  /*0b60*/  UISETP.NE.AND.EX UP0, UPT, UR7, URZ, UPT, UP0 ;  /* 0x0000003f0700728c */ /* 0x000fe2000bf05300 */
[----:B------:R-:W2:Y:S01]  /*0b70*/  LDC.64 R8, c[0x0][0x418] ;  /* 0x00010600ff087b82 */ /* 0x000ea20000000a00 */
[----:B------:R-:W-:-:S04]  /*0b80*/  UISETP.NE.AND.EX UP1, UPT, UR9, URZ, UPT, UP1 ;  /* 0x0000003f0900728c */ /* 0x000fc8000bf25310 */
[----:B------:R-:W-:Y:S02]  /*0b90*/  PLOP3.LUT P0, PT, PT, PT, UP0, 0x80, 0x0 ;  /* 0x000000000000781c */ /* 0x000fe40003f0f008 */
[----:B------:R-:W-:Y:S01]  /*0ba0*/  PLOP3.LUT P1, PT, PT, PT, UP1, 0x80, 0x0 ;  /* 0x000000000000781c */ /* 0x000fe20003f2f018 */
[----:B------:R-:W3:Y:S02]  /*0bb0*/  LDC R22, c[0x0][0x288] ;  /* 0x0000a200ff167b82 */ /* 0x000ee40000000800 */
[----:B------:R-:W-:Y:S02]  /*0bc0*/  @UP0 ULDC.64 UR12, c[0x0][0x9a8] ;  /* 0x00026a00000c0ab9 */ /* 0x000fe40000000a00 */
[----:B------:R-:W-:Y:S01]  /*0bd0*/  @UP1 ULDC.64 UR16, c[0x0][0x9b8] ;  /* 0x00026e0000101ab9 */ /* 0x000fe20000000a00 */
[----:B------:R-:W-:Y:S02]  /*0be0*/  @UP1 USHF.R.S32.HI UR20, URZ, 0x1f, UR55 ;  /* 0x0000001f3f141899 */ /* 0x000fe40008011437 */
[----:B-1----:R-:W-:Y:S01]  /*0bf0*/  USHF.R.S32.HI UR14, URZ, 0x1f, UR18 ;  /* 0x0000001f3f0e7899 */ /* 0x002fe20008011412 */
[----:B------:R-:W1:Y:S01]  /*0c00*/  LDC R17, c[0x0][0x424] ;  /* 0x00010900ff117b82 */ /* 0x000e620000000800 */
[----:B------:R-:W-:-:S02]  /*0c10*/  @UP0 UIMAD.WIDE.U32 UR10, UR18, UR12, URZ ;  /* 0x0000000c120a02a5 */ /* 0x000fc4000f8e003f */
[----:B------:R-:W-:Y:S02]  /*0c20*/  @UP0 UIMAD UR5, UR14, UR12, URZ ;  /* 0x0000000c0e0502a4 */ /* 0x000fe4000f8e023f */
[----:B------:R-:W-:Y:S02]  /*0c30*/  @UP1 UIMAD UR15, UR14, UR16, URZ ;  /* 0x000000100e0f12a4 */ /* 0x000fe4000f8e023f */
[----:B------:R-:W-:Y:S01]  /*0c40*/  IMAD.U32 R0, RZ, RZ, UR14 ;  /* 0x0000000eff007e24 */ /* 0x000fe2000f8e00ff */
[----:B------:R-:W-:Y:S01]  /*0c50*/  @UP0 UIMAD UR14, UR18, UR13, UR5 ;  /* 0x0000000d120e02a4 */ /* 0x000fe2000f8e0205 */
[----:B------:R-:W-:Y:S01]  /*0c60*/  IMAD.MOV.U32 R0, RZ, RZ, 0x3f800000 ;  /* 0x3f800000ff007424 */ /* 0x000fe200078e00ff */
[----:B------:R-:W-:Y:S01]  /*0c70*/  @UP0 USHF.R.S32.HI UR5, URZ, 0x1f, UR55 ;  /* 0x0000001f3f050899 */ /* 0x000fe20008011437 */
[----:B------:R-:W4:Y:S01]  /*0c80*/  LDC R6, c[0x0][0x2f0] ;  /* 0x0000bc00ff067b82 */ /* 0x000f220000000800 */
[----:B------:R-:W-:Y:S02]  /*0c90*/  @UP1 UIMAD.WIDE.U32 UR12, UR18, UR16, URZ ;  /* 0x00000010120c12a5 */ /* 0x000fe4000f8e003f */
[----:B------:R-:W-:-:S02]  /*0ca0*/  @UP1 UIMAD UR15, UR18, UR17, UR15 ;  /* 0x00000011120f12a4 */ /* 0x000fc4000f8e020f */
[----:B------:R-:W-:Y:S01]  /*0cb0*/  @UP0 UIADD3 UR11, UR11, UR14, URZ ;  /* 0x0000000e0b0b0290 */ /* 0x000fe2000fffe03f */
[----:B------:R-:W-:Y:S01]  /*0cc0*/  @UP0 ULDC.64 UR16, c[0x0][0x9b0] ;  /* 0x00026c0000100ab9 */ /* 0x000fe20000000a00 */
[----:B------:R-:W-:Y:S01]  /*0cd0*/  @UP1 ULDC.64 UR18, c[0x0][0x9c0] ;  /* 0x0002700000121ab9 */ /* 0x000fe20000000a00 */
[----:B------:R-:W-:Y:S02]  /*0ce0*/  @UP0 UIMAD UR5, UR5, UR16, URZ ;  /* 0x00000010050502a4 */ /* 0x000fe4000f8e023f */
[----:B------:R-:W-:Y:S02]  /*0cf0*/  @UP1 UIMAD UR14, UR20, UR18, URZ ;  /* 0x00000012140e12a4 */ /* 0x000fe4000f8e023f */
[----:B------:R-:W-:Y:S02]  /*0d00*/  @UP1 UIADD3 UR13, UR13, UR15, URZ ;  /* 0x0000000f0d0d1290 */ /* 0x000fe4000fffe03f */
[----:B------:R-:W-:Y:S02]  /*0d10*/  @UP0 UIMAD UR5, UR55, UR17, UR5 ;  /* 0x00000011370502a4 */ /* 0x000fe4000f8e0205 */
[----:B------:R-:W-:-:S02]  /*0d20*/  @UP0 UIMAD.WIDE.U32 UR10, UR55, UR16, UR10 ;  /* 0x00000010370a02a5 */ /* 0x000fc4000f8e000a */
[----:B------:R-:W-:Y:S02]  /*0d30*/  @UP1 UIMAD UR14, UR55, UR19, UR14 ;  /* 0x00000013370e12a4 */ /* 0x000fe4000f8e020e */
[----:B------:R-:W-:Y:S02]  /*0d40*/  @UP1 UIMAD.WIDE.U32 UR12, UR55, UR18, UR12 ;  /* 0x00000012370c12a5 */ /* 0x000fe4000f8e000c */
[----:B------:R-:W-:Y:S02]  /*0d50*/  @UP0 UIADD3 UR11, UR11, UR5, URZ ;  /* 0x000000050b0b0290 */ /* 0x000fe4000fffe03f */
[----:B------:R-:W-:Y:S02]  /*0d60*/  @UP0 ULEA UR6, UP2, UR10, UR6, 0x2 ;  /* 0x000000060a060291 */ /* 0x000fe4000f84103f */
[----:B------:R-:W-:Y:S02]  /*0d70*/  @UP1 UIADD3 UR5, UR13, UR14, URZ ;  /* 0x0000000e0d051290 */ /* 0x000fe4000fffe03f */
[----:B------:R-:W-:-:S02]  /*0d80*/  @UP1 ULEA UR8, UP3, UR12, UR8, 0x2 ;  /* 0x000000080c081291 */ /* 0x000fc4000f86103f */
[----:B------:R-:W-:Y:S01]  /*0d90*/  @UP0 ULEA.HI.X UR7, UR10, UR7, UR11, 0x2, UP2 ;  /* 0x000000070a070291 */ /* 0x000fe200090f140b */
[----:B0-----:R-:W-:Y:S01]  /*0da0*/  IMAD.U32 R2, RZ, RZ, UR6 ;  /* 0x00000006ff027e24 */ /* 0x001fe2000f8e00ff */
[----:B------:R-:W-:Y:S02]  /*0db0*/  @UP1 ULEA.HI.X UR9, UR12, UR9, UR5, 0x2, UP3 ;  /* 0x000000090c091291 */ /* 0x000fe400098f1405 */
[----:B------:R-:W-:Y:S01]  /*0dc0*/  IMAD.U32 R4, RZ, RZ, UR8 ;  /* 0x00000008ff047e24 */ /* 0x000fe2000f8e00ff */
[----:B------:R-:W0:Y:S01]  /*0dd0*/  S2UR UR40, SR_CTAID.X ;  /* 0x00000000002879c3 */ /* 0x000e220000002500 */
[----:B------:R-:W-:Y:S01]  /*0de0*/  IMAD.U32 R3, RZ, RZ, UR7 ;  /* 0x00000007ff037e24 */ /* 0x000fe2000f8e00ff */
[----:B------:R-:W-:Y:S01]  /*0df0*/  ULDC UR5, c[0x0][0x448] ;  /* 0x0001120000057ab9 */ /* 0x000fe20000000800 */
[----:B------:R-:W-:Y:S01]  /*0e00*/  IMAD.U32 R5, RZ, RZ, UR9 ;  /* 0x00000009ff057e24 */ /* 0x000fe2000f8e00ff */
[----:B------:R-:W-:Y:S01]  /*0e10*/  ULDC.64 UR6, c[0x0][0x9e0] ;  /* 0x0002780000067ab9 */ /* 0x000fe20000000a00 */
[----:B------:R-:W-:Y:S01]  /*0e20*/  ULDC UR11, c[0x0][0x988] ;  /* 0x00026200000b7ab9 */ /* 0x000fe20000000800 */
[----:B------:R3:W5:Y:S04]  /*0e30*/  @P0 LDG.E R7, desc[UR58][R2.64] ;  /* 0x0000003a02070981 */ /* 0x000768000c1e1900 */
[----:B------:R-:W5:Y:S01]  /*0e40*/  @P1 LDG.E R0, desc[UR58][R4.64] ;  /* 0x0000003a04001981 */ /* 0x000f62000c1e1900 */
[----:B--2---:R-:W-:Y:S01]  /*0e50*/  ISETP.NE.U32.AND P0, PT, R8, RZ, PT ;  /* 0x000000ff0800720c */ /* 0x004fe20003f05070 */
[----:B------:R-:W-:Y:S01]  /*0e60*/  UISETP.NE.AND UP1, UPT, UR5, 0x1, UPT ;  /* 0x000000010500788c */ /* 0x000fe2000bf25270 */
[----:B------:R-:W-:Y:S01]  /*0e70*/  VIADD R23, R10, 0xffffff80 ;  /* 0xffffff800a177836 */ /* 0x000fe20000000000 */
[----:B------:R-:W-:Y:S01]  /*0e80*/  UISETP.GE.AND UP0, UPT, UR7, 0x1, UPT ;  /* 0x000000010700788c */ /* 0x000fe2000bf06270 */
[----:B------:R-:W-:-:S02]  /*0e90*/  ISETP.NE.AND.EX P0, PT, R9, RZ, PT, P0 ;  /* 0x000000ff0900720c */ /* 0x000fc40003f05300 */
[----:B---3--:R-:W-:Y:S02]  /*0ea0*/  IADD3 R2, -R22, 0x1, RZ ;  /* 0x0000000116027810 */ /* 0x008fe40007ffe1ff */
[----:B-1----:R-:W-:Y:S02]  /*0eb0*/  SEL R17, R17, 0x1, P0 ;  /* 0x0000000111117807 */ /* 0x002fe40000000000 */
[----:B------:R-:W-:Y:S02]  /*0ec0*/  PLOP3.LUT P1, PT, PT, PT, UP0, 0x80, 0x0 ;  /* 0x000000000000781c */ /* 0x000fe40003f2f008 */
[----:B------:R-:W-:Y:S01]  /*0ed0*/  @UP1 ULDC UR9, c[0x0][0x44c] ;  /* 0x0001130000091ab9 */ /* 0x000fe20000000800 */
[CC--:B----4-:R-:W-:Y:S01]  /*0ee0*/  IMAD R2, R17.reuse, R6.reuse, R2 ;  /* 0x0000000611027224 */ /* 0x0d0fe200078e0202 */
[----:B0-----:R-:W-:Y:S01]  /*0ef0*/  USHF.L.U32 UR40, UR40, 0x7, URZ ;  /* 0x0000000728287899 */ /* 0x001fe2000800063f */
[----:B------:R-:W-:Y:S01]  /*0f00*/  IMAD R19, R17, R6, RZ ;  /* 0x0000000611137224 */ /* 0x000fe200078e02ff */
[----:B------:R-:W-:-:S02]  /*0f10*/  @UP1 ULDC UR12, c[0x0][0x450] ;  /* 0x00011400000c1ab9 */ /* 0x000fc40000000800 */
[----:B------:R-:W-:Y:S01]  /*0f20*/  R2UR UR10, R2 ;  /* 0x00000000020a72ca */ /* 0x000fe200000e0000 */
[----:B------:R-:W-:Y:S02]  /*0f30*/  @UP1 UIADD3 UR8, UR40, 0x7f, URZ ;  /* 0x0000007f28081890 */ /* 0x000fe4000fffe03f */
[----:B------:R-:W-:Y:S02]  /*0f40*/  UIADD3 UR5, UR40, 0x7f, URZ ;  /* 0x0000007f28057890 */ /* 0x000fe4000fffe03f */
[----:B------:R-:W-:-:S04]  /*0f50*/  UIMAD.WIDE.U32 UR8, UR8, UR9, URZ ;  /* 0x00000009080872a5 */ /* 0x000fc8000f8e003f */
[----:B------:R-:W-:-:S04]  /*0f60*/  @UP1 USHF.R.U32.HI UR5, URZ, UR12, UR9 ;  /* 0x0000000c3f051299 */ /* 0x000fc80008011609 */
[----:B------:R-:W-:-:S04]  /*0f70*/  UIADD3 UR8, UR10, UR5, URZ ;  /* 0x000000050a087290 */ /* 0x000fc8000fffe03f */
[----:B------:R-:W-:Y:S01]  /*0f80*/  UIADD3 UR6, UR8, UR6, URZ ;  /* 0x0000000608067290 */ /* 0x000fe2000fffe03f */
[----:B-----5:R-:W-:-:S04]  /*0f90*/  FMUL.FTZ R0, R7, R0 ;  /* 0x0000000007007220 */ /* 0x020fc80000410000 */
[----:B------:R-:W-:-:S05]  /*0fa0*/  FMUL.FTZ R0, R0, UR11 ;  /* 0x0000000b00007c20 */ /* 0x000fca0008410000 */
[----:B------:R-:W-:Y:S01]  /*0fb0*/  R2UR UR36, R0 ;  /* 0x00000000002472ca */ /* 0x000fe200000e0000 */
[----:B------:R-:W-:Y:S01]  /*0fc0*/  IMAD.U32 R0, RZ, RZ, UR6 ;  /* 0x00000006ff007e24 */ /* 0x000fe2000f8e00ff */
[----:B------:R-:W-:-:S13]  /*0fd0*/  @!P1 BRA `(.L_x_911) ;  /* 0x0000000000409947 */ /* 0x000fda0003800000 */
[----:B------:R-:W-:Y:S01]  /*0fe0*/  ISETP.LT.AND P0, PT, RZ, UR8, PT ;  /* 0x00000008ff007c0c */ /* 0x000fe2000bf01270 */
[----:B------:R-:W-:-:S12]  /*0ff0*/  UIADD3 UR5, UR8, -0x1, URZ ;  /* 0xffffffff08057890 */ /* 0x000fd8000fffe03f */
[----:B------:R-:W-:Y:S05]  /*1000*/  @P0 BRA `(.L_x_912) ;  /* 0x00000000001c0947 */ /* 0x000fea0003800000 */
[----:B------:R-:W-:Y:S02]  /*1010*/  UISETP.NE.AND UP0, UPT, UR7, 0x1, UPT ;  /* 0x000000010700788c */ /* 0x000fe4000bf05270 */
[----:B------:R-:W-:-:S09]  /*1020*/  UIADD3 UR5, -UR8, URZ, URZ ;  /* 0x0000003f08057290 */ /* 0x000fd2000fffe13f */
[----:B------:R-:W-:Y:S02]  /*1030*/  @UP0 ULDC.64 UR10, c[0x0][0x9e8] ;  /* 0x00027a00000a0ab9 */ /* 0x000fe40000000a00 */
[----:B------:R-:W-:-:S04]  /*1040*/  UIMAD.WIDE.U32 UR8, UR5, UR10, URZ ;  /* 0x0000000a050872a5 */ /* 0x000fc8000f8e003f */
[----:B------:R-:W-:-:S04]  /*1050*/  @UP0 USHF.R.U32.HI UR5, URZ, UR11, UR9 ;  /* 0x0000000b3f050299 */ /* 0x000fc80008011609 */
[----:B------:R-:W-:Y:S01]  /*1060*/  ULOP3.LUT UR5, URZ, UR5, URZ, 0x33, !UPT ;  /* 0x000000053f057292 */ /* 0x000fe2000f8e333f */
[----:B------:R-:W-:Y:S11]  /*1070*/  BRA `(.L_x_913) ;  /* 0x0000000000107947 */ /* 0x000ff60003800000 */
.L_x_912:
[----:B------:R-:W-:-:S11]  /*1080*/  UISETP.NE.AND UP0, UPT, UR7, 0x1, UPT ;  /* 0x000000010700788c */ /* 0x000fd6000bf05270 */
[----:B------:R-:W-:Y:S02]  /*1090*/  @UP0 ULDC.64 UR10, c[0x0][0x9e8] ;  /* 0x00027a00000a0ab9 */ /* 0x000fe40000000a00 */
[----:B------:R-:W-:-:S04]  /*10a0*/  UIMAD.WIDE.U32 UR8, UR5, UR10, URZ ;  /* 0x0000000a050872a5 */ /* 0x000fc8000f8e003f */
[----:B------:R-:W-:-:S12]  /*10b0*/  @UP0 USHF.R.U32.HI UR5, URZ, UR11, UR9 ;  /* 0x0000000b3f050299 */ /* 0x000fd80008011609 */
.L_x_913:
[----:B------:R-:W-:-:S06]  /*10c0*/  UIMAD UR5, UR5, UR7, UR7 ;  /* 0x00000007050572a4 */ /* 0x000fcc000f8e0207 */
[----:B------:R-:W-:-:S07]  /*10d0*/  VIMNMX R0, R0, UR5, PT ;  /* 0x0000000500007c48 */ /* 0x000fce000bfe0100 */
.L_x_911:
[CC--:B------:R-:W-:Y:S01]  /*10e0*/  IMAD R22, R17.reuse, R6.reuse, -R22 ;  /* 0x0000000611167224 */ /* 0x0c0fe200078e0a16 */
[----:B------:R-:W-:Y:S01]  /*10f0*/  @UP1 ULDC UR8, c[0x0][0x44c] ;  /* 0x0001130000081ab9 */ /* 0x000fe20000000800 */
[----:B------:R-:W-:Y:S01]  /*1100*/  VIADD R2, R0, 0x9f ;  /* 0x0000009f00027836 */ /* 0x000fe20000000000 */
[----:B------:R-:W-:Y:S01]  /*1110*/  UIMAD.WIDE.U32 UR8, UR40, UR8, URZ ;  /* 0x00000008280872a5 */ /* 0x000fe2000f8e003f */
[----:B------:R-:W-:Y:S01]  /*1120*/  IMAD R0, R17, R6, 0x9f ;  /* 0x0000009f11007424 */ /* 0x000fe200078e0206 */
[----:B------:R-:W-:Y:S01]  /*1130*/  R2UR UR6, R22 ;  /* 0x00000000160672ca */ /* 0x000fe200000e0000 */
[----:B------:R-:W-:Y:S01]  /*1140*/  @UP1 ULDC UR10, c[0x0][0x450] ;  /* 0x00011400000a1ab9 */ /* 0x000fe20000000800 */
[----:B------:R-:W-:Y:S01]  /*1150*/  IMAD.HI R2, R2, 0x66666667, RZ ;  /* 0x6666666702027827 */ /* 0x000fe200078e02ff */
[----:B------:R-:W-:Y:S01]  /*1160*/  UMOV UR5, UR40 ;  /* 0x0000002800057c82 */ /* 0x000fe20008000000 */
[----:B------:R-:W-:Y:S02]  /*1170*/  @UP1 USHF.R.U32.HI UR5, URZ, UR10, UR9 ;  /* 0x0000000a3f051299 */ /* 0x000fe40008011609 */
[----:B------:R-:W-:Y:S01]  /*1180*/  IMAD.HI R0, R0, 0x66666667, RZ ;  /* 0x6666666700007827 */ /* 0x000fe200078e02ff */
[----:B------:R-:W-:-:S04]  /*1190*/  SHF.R.U32.HI R5, RZ, 0x1f, R2 ;  /* 0x0000001fff057819 */ /* 0x000fc80000011602 */
[----:B------:R-:W-:Y:S02]  /*11a0*/  SHF.R.U32.HI R3, RZ, 0x1f, R0 ;  /* 0x0000001fff037819 */ /* 0x000fe40000011600 */
[----:B------:R-:W-:Y:S01]  /*11b0*/  UIADD3 UR5, UR6, UR5, URZ ;  /* 0x0000000506057290 */ /* 0x000fe2000fffe03f */
[----:B------:R-:W-:Y:S02]  /*11c0*/  LEA.HI.SX32 R2, R2, R5, 0x1a ;  /* 0x0000000502027211 */ /* 0x000fe400078fd2ff */
[----:B------:R-:W-:Y:S01]  /*11d0*/  ULDC UR6, c[0x0][0x9dc] ;  /* 0x0002770000067ab9 */ /* 0x000fe20000000800 */
[----:B------:R-:W-:Y:S01]  /*11e0*/  LEA.HI.SX32 R3, R0, R3, 0x1a ;  /* 0x0000000300037211 */ /* 0x000fe200078fd2ff */
[----:B------:R-:W-:-:S03]  /*11f0*/  UIADD3 UR6, UR5, -UR6, URZ ;  /* 0x8000000605067290 */ /* 0x000fc6000fffe03f */
[----:B------:R-:W-:Y:S01]  /*1200*/  VIMNMX R16, R3, R2, PT ;  /* 0x0000000203107248 */ /* 0x000fe20003fe0100 */
[----:B------:R-:W-:Y:S08]  /*1210*/  @!P1 BRA `(.L_x_914) ;  /* 0x0000000000449947 */ /* 0x000ff00003800000 */
[----:B------:R-:W-:-:S06]  /*1220*/  UISETP.GT.AND UP0, UPT, UR5, -0x1, UPT ;  /* 0xffffffff0500788c */ /* 0x000fcc000bf04270 */
[----:B------:R-:W-:-:S13]  /*1230*/  PLOP3.LUT P0, PT, PT, PT, UP0, 0x80, 0x0 ;  /* 0x000000000000781c */ /* 0x000fda0003f0f008 */
[----:B------:R-:W-:Y:S05]  /*1240*/  @P0 BRA `(.L_x_915) ;  /* 0x00000000001c0947 */ /* 0x000fea0003800000 */
[----:B------:R-:W-:Y:S02]  /*1250*/  UISETP.NE.AND UP0, UPT, UR7, 0x1, UPT ;  /* 0x000000010700788c */ /* 0x000fe4000bf05270 */
[----:B------:R-:W-:-:S09]  /*1260*/  ULOP3.LUT UR5, URZ, UR5, URZ, 0x33, !UPT ;  /* 0x000000053f057292 */ /* 0x000fd2000f8e333f */
[----:B------:R-:W-:Y:S02]  /*1270*/  @UP0 ULDC.64 UR10, c[0x0][0x9e8] ;  /* 0x00027a00000a0ab9 */ /* 0x000fe40000000a00 */
[----:B------:R-:W-:-:S04]  /*1280*/  UIMAD.WIDE.U32 UR8, UR5, UR10, URZ ;  /* 0x0000000a050872a5 */ /* 0x000fc8000f8e003f */
[----:B------:R-:W-:-:S04]  /*1290*/  @UP0 USHF.R.U32.HI UR5, URZ, UR11, UR9 ;  /* 0x0000000b3f050299 */ /* 0x000fc80008011609 */
[----:B------:R-:W-:Y:S01]  /*12a0*/  ULOP3.LUT UR5, URZ, UR5, URZ, 0x33, !UPT ;  /* 0x000000053f057292 */ /* 0x000fe2000f8e333f */
[----:B------:R-:W-:Y:S11]  /*12b0*/  BRA `(.L_x_916) ;  /* 0x0000000000107947 */ /* 0x000ff60003800000 */
.L_x_915:
[----:B------:R-:W-:-:S11]  /*12c0*/  UISETP.NE.AND UP0, UPT, UR7, 0x1, UPT ;  /* 0x000000010700788c */ /* 0x000fd6000bf05270 */
[----:B------:R-:W-:Y:S02]  /*12d0*/  @UP0 ULDC.64 UR10, c[0x0][0x9e8] ;  /* 0x00027a00000a0ab9 */ /* 0x000fe40000000a00 */
[----:B------:R-:W-:-:S04]  /*12e0*/  UIMAD.WIDE.U32 UR8, UR5, UR10, URZ ;  /* 0x0000000a050872a5 */ /* 0x000fc8000f8e003f */
[----:B------:R-:W-:-:S12]  /*12f0*/  @UP0 USHF.R.U32.HI UR5, URZ, UR11, UR9 ;  /* 0x0000000b3f050299 */ /* 0x000fd80008011609 */
.L_x_916:
[----:B------:R-:W-:-:S04]  /*1300*/  UIMAD UR5, UR5, UR7, URZ ;  /* 0x00000007050572a4 */ /* 0x000fc8000f8e023f */
[----:B------:R-:W-:-:S04]  /*1310*/  UISETP.LT.AND UP0, UPT, UR6, UR5, UPT ;  /* 0x000000050600728c */ /* 0x000fc8000bf01270 */
[----:B------:R-:W-:-:S12]  /*1320*/  USEL UR6, UR6, UR5, !UP0 ;  /* 0x0000000506067287 */ /* 0x000fd8000c000000 */
.L_x_914:
[----:B------:R-:W-:Y:S02]  /*1330*/  UIMAD.WIDE UR6, UR6, 0x66666667, URZ ;  /* 0x66666667060678a5 */ /* 0x000fe4000f8e023f */
[----:B------:R-:W-:Y:S02]  /*1340*/  USHF.R.U32.HI UR10, URZ, 0x10, UR4 ;  /* 0x000000103f0a7899 */ /* 0x000fe40008011604 */
[----:B------:R-:W-:Y:S02]  /*1350*/  USHF.R.U32.HI UR5, URZ, 0x1f, UR7 ;  /* 0x0000001f3f057899 */ /* 0x000fe40008011607 */
[----:B------:R-:W-:Y:S02]  /*1360*/  ULOP3.LUT UR56, UR4, 0xffff, URZ, 0xc0, !UPT ;  /* 0x0000ffff04387892 */ /* 0x000fe4000f8ec03f */
[----:B------:R-:W-:Y:S01]  /*1370*/  ULEA.HI.SX32 UR5, UR7, UR5, 0x1a ;  /* 0x0000000507057291 */ /* 0x000fe2000f8fd23f */
[----:B------:R-:W-:-:S03]  /*1380*/  UMOV UR4, URZ ;  /* 0x0000003f00047c82 */ /* 0x000fc60008000000 */
[----:B------:R-:W-:-:S04]  /*1390*/  UISETP.LT.AND UP0, UPT, URZ, UR5, UPT ;  /* 0x000000053f00728c */ /* 0x000fc8000bf01270 */
[----:B------:R-:W-:Y:S02]  /*13a0*/  USEL UR9, URZ, UR5, !UP0 ;  /* 0x000000053f097287 */ /* 0x000fe4000c000000 */
[----:B------:R-:W-:-:S04]  /*13b0*/  UISETP.NE.AND UP0, UPT, UR10, URZ, UPT ;  /* 0x0000003f0a00728c */ /* 0x000fc8000bf05270 */
[----:B------:R-:W-:-:S07]  /*13c0*/  ISETP.GT.AND P0, PT, R16, UR9, PT ;  /* 0x0000000910007c0c */ /* 0x000fce000bf04270 */
[----:B------:R-:W-:-:S06]  /*13d0*/  @!UP0 ULDC UR10, c[0x0][0x9f0] ;  /* 0x00027c00000a8ab9 */ /* 0x000fcc0000000800 */
[----:B------:R-:W-:Y:S05]  /*13e0*/  @!P0 BRA `(.L_x_917) ;  /* 0x00000000008c8947 */ /* 0x000fea0003800000 */
[----:B------:R-:W-:Y:S01]  /*13f0*/  IMAD.U32 R5, RZ, RZ, UR10 ;  /* 0x0000000aff057e24 */ /* 0x000fe2000f8e00ff */
[----:B------:R-:W-:-:S04]  /*1400*/  UMOV UR4, URZ ;  /* 0x0000003f00047c82 */ /* 0x000fc80008000000 */
[----:B------:R-:W-:-:S04]  /*1410*/  IABS R0, R5 ;  /* 0x0000000500007213 */ /* 0x000fc80000000000 */
[----:B------:R-:W-:Y:S02]  /*1420*/  R2UR UR11, R0 ;  /* 0x00000000000b72ca */ /* 0x000fe400000e0000 */
[----:B------:R-:W-:Y:S02]  /*1430*/  IADD3 R0, R5, -0x1, R16 ;  /* 0xffffffff05007810 */ /* 0x000fe40007ffe010 */
[----:B------:R-:W-:Y:S02]  /*1440*/  IABS R5, R5 ;  /* 0x0000000500057213 */ /* 0x000fe40000000000 */
[----:B------:R-:W-:-:S03]  /*1450*/  R2UR UR6, R0 ;  /* 0x00000000000672ca */ /* 0x000fc600000e0000 */
[----:B------:R-:W-:-:S04]  /*1460*/  IMAD.MOV R5, RZ, RZ, -R5 ;  /* 0x000000ffff057224 */ /* 0x000fc800078e0a05 */
[----:B------:R-:W0:Y:S06]  /*1470*/  I2F.RP R2, UR11 ;  /* 0x0000000b00027d06 */ /* 0x000e2c0008209400 */
[----:B------:R-:W-:-:S06]  /*1480*/  UIADD3 UR6, -UR9, UR6, URZ ;  /* 0x0000000609067290 */ /* 0x000fcc000fffe13f */
[----:B------:R-:W-:Y:S01]  /*1490*/  IMAD.U32 R0, RZ, RZ, UR6 ;  /* 0x00000006ff007e24 */ /* 0x000fe2000f8e00ff */
[----:B------:R-:W-:Y:S01]  /*14a0*/  ULOP3.LUT UR6, UR6, UR10, URZ, 0x3c, !UPT ;  /* 0x0000000a06067292 */ /* 0x000fe2000f8e3c3f */
[----:B0-----:R-:W0:Y:S03]  /*14b0*/  MUFU.RCP R2, R2 ;  /* 0x0000000200027308 */ /* 0x001e260000001000 */
[----:B------:R-:W-:-:S04]  /*14c0*/  IABS R0, R0 ;  /* 0x0000000000007213 */ /* 0x000fc80000000000 */
[----:B------:R-:W-:Y:S01]  /*14d0*/  R2UR UR8, R0 ;  /* 0x00000000000872ca */ /* 0x000fe200000e0000 */
[----:B------:R-:W-:Y:S02]  /*14e0*/  IMAD.MOV.U32 R0, RZ, RZ, R5 ;  /* 0x000000ffff007224 */ /* 0x000fe400078e0005 */
[----:B0-----:R-:W-:-:S06]  /*14f0*/  VIADD R3, R2, 0xffffffe ;  /* 0x0ffffffe02037836 */ /* 0x001fcc0000000000 */
        /* <DEDUP_REMOVED lines=18> */
.L_x_917:
[----:B------:R-:W-:Y:S02]  /*1620*/  UIMAD UR56, UR56, UR4, UR9 ;  /* 0x00000004383872a4 */ /* 0x000fe4000f8e0209 */
[----:B------:R-:W-:Y:S01]  /*1630*/  IMAD.U32 R3, RZ, RZ, UR4 ;  /* 0x00000004ff037e24 */ /* 0x000fe2000f8e00ff */
[----:B------:R-:W-:Y:S02]  /*1640*/  PLOP3.LUT P0, PT, PT, PT, PT, 0x80, 0x0 ;  /* 0x000000000000781c */ /* 0x000fe40003f0f070 */
[----:B------:R-:W-:Y:S01]  /*1650*/  CS2R R10, SRZ ;  /* 0x00000000000a7805 */ /* 0x000fe2000001ff00 */
[----:B------:R-:W-:Y:S01]  /*1660*/  IMAD.MOV.U32 R0, RZ, RZ, RZ ;  /* 0x000000ffff007224 */ /* 0x000fe200078e00ff */
[----:B------:R-:W-:Y:S02]  /*1670*/  CS2R R52, SRZ ;  /* 0x0000000000347805 */ /* 0x000fe4000001ff00 */
[----:B------:R-:W-:Y:S01]  /*1680*/  VIADDMNMX R16, R3, UR56, R16, PT ;  /* 0x0000003803107c46 */ /* 0x000fe2000b800110 */
[----:B------:R-:W-:Y:S01]  /*1690*/  IMAD.MOV.U32 R2, RZ, RZ, RZ ;  /* 0x000000ffff027224 */ /* 0x000fe200078e00ff */
[----:B------:R-:W-:Y:S01]  /*16a0*/  CS2R R6, SRZ ;  /* 0x0000000000067805 */ /* 0x000fe2000001ff00 */
[----:B------:R-:W-:Y:S01]  /*16b0*/  IMAD.MOV.U32 R9, RZ, RZ, RZ ;  /* 0x000000ffff097224 */ /* 0x000fe200078e00ff */
[----:B------:R-:W-:Y:S01]  /*16c0*/  ISETP.GT.AND P1, PT, R16, UR56, PT ;  /* 0x0000003810007c0c */ /* 0x000fe2000bf24270 */
        /* <DEDUP_REMOVED lines=15> */
[----:B------:R-:W-:Y:S01]  /*17c0*/  IMAD.MOV.U32 R58, RZ, RZ, RZ ;  /* 0x000000ffff3a7224 */ /* 0x000fe200078e00ff */
        /* <DEDUP_REMOVED lines=30> */
[----:B------:R-:W-:Y:S01]  /*19b0*/  CS2R R114, SRZ ;  /* 0x0000000000727805 */ /* 0x000fe2000001ff00 */
[----:B------:R-:W-:Y:S06]  /*19c0*/  @!P1 BRA `(.L_x_918) ;  /* 0x0000012400409947 */ /* 0x000fec0003800000 */
[----:B------:R-:W-:Y:S01]  /*19d0*/  SHF.R.S32.HI R104, RZ, 0x1f, R23 ;  /* 0x0000001fff687819 */ /* 0x000fe20000011417 */
[----:B------:R-:W0:Y:S01]  /*19e0*/  S2UR UR5, SR_CgaCtaId ;  /* 0x00000000000579c3 */ /* 0x000e220000008800 */
[----:B------:R-:W-:Y:S02]  /*19f0*/  UMOV UR37, 0x400 ;  /* 0x0000040000257882 */ /* 0x000fe40000000000 */
[----:B------:R-:W-:-:S04]  /*1a00*/  LEA.HI R105, R104, R23, RZ, 0x7 ;  /* 0x0000001768697211 */ /* 0x000fc800078f38ff */
[----:B------:R-:W-:-:S05]  /*1a10*/  SHF.R.S32.HI R106, RZ, 0x7, R105 ;  /* 0x00000007ff6a7819 */ /* 0x000fca0000011469 */
        /* <DEDUP_REMOVED lines=29> */
.L_x_919:
[----:B------:R-:W-:-:S04]  /*1bf0*/  SHF.L.U32 R0, RZ, 0x1f, RZ ;  /* 0x0000001fff007819 */ /* 0x000fc800000006ff */
[----:B------:R-:W0:Y:S02]  /*1c00*/  SYNCS.PHASECHK.TRANS64.TRYWAIT P0, [UR37+0x33400], R0 ;  /* 0x03340000ff0075a7 */ /* 0x000e240008000165 */
[----:B0-----:R-:W-:Y:S05]  /*1c10*/  @!P0 BRA `(.L_x_920) ;  /* 0x00000194006c8947 */ /* 0x001fea0003800000 */
.L_x_1063:
[----:B------:R-:W2:Y:S02]  /*1c20*/  LDL R2, [R1+0xc] ;  /* 0x00000c0001027983 */ /* 0x000ea40000100800 */
[----:B--2---:R-:W-:-:S13]  /*1c30*/  R2UR UR4, R2 ;  /* 0x00000000020472ca */ /* 0x004fda00000e0000 */
[----:B------:R-:W-:-:S06]  /*1c40*/  ULOP3.LUT UR4, UR4, 0x1, URZ, 0xfc, !UPT ;  /* 0x0000000104047892 */ /* 0x000fcc000f8efc3f */
[----:B------:R-:W-:-:S05]  /*1c50*/  IMAD.U32 R2, RZ, RZ, UR4 ;  /* 0x00000004ff027e24 */ /* 0x000fca000f8e00ff */
[----:B------:R-:W-:-:S13]  /*1c60*/  ISETP.NE.AND P0, PT, R2, 0x3, PT ;  /* 0x000000030200780c */ /* 0x000fda0003f05270 */
[----:B------:R-:W-:Y:S05]  /*1c70*/  @!P0 BRA `(.L_x_921) ;  /* 0x0000000000048947 */ /* 0x000fea0003800000 */
[----:B------:R-:W-:Y:S01]  /*1c80*/  BPT.TRAP 0x1 ;  /* 0x000000040000795c */ /* 0x000fe20000300000 */
.L_x_921:
[----:B------:R1:W2:Y:S01]  /*1c90*/  SYNCS.PHASECHK.TRANS64.TRYWAIT P2, [UR37+0x33430], R0 ;  /* 0x03343000ff0075a7 */ /* 0x0002a20008040165 */
[----:B------:R-:W-:Y:S05]  /*1ca0*/  @!P0 BRA `(.L_x_922) ;  /* 0x0000000000048947 */ /* 0x000fea0003800000 */
[----:B------:R-:W-:Y:S01]  /*1cb0*/  BPT.TRAP 0x1 ;  /* 0x000000040000795c */ /* 0x000fe20000300000 */
.L_x_922:
[----:B------:R-:W3:Y:S02]  /*1cc0*/  S2R R2, SR_TID.X ;  /* 0x0000000000027919 */ /* 0x000ee40000002100 */
[----:B---3--:R-:W-:-:S04]  /*1cd0*/  LOP3.LUT R2, R2, 0x7f, RZ, 0xc0, !PT ;  /* 0x0000007f02027812 */ /* 0x008fc800078ec0ff */
[----:B------:R-:W-:Y:S01]  /*1ce0*/  ISETP.NE.AND P1, PT, R2, RZ, PT ;  /* 0x000000ff0200720c */ /* 0x000fe20003f25270 */
[----:B------:R-:W-:-:S05]  /*1cf0*/  IMAD.U32 R2, RZ, RZ, UR38 ;  /* 0x00000026ff027e24 */ /* 0x000fca000f8e00ff */
[----:B------:R-:W-:Y:S01]  /*1d00*/  LOP3.LUT R2, R2, 0x10000, RZ, 0xfc, !PT ;  /* 0x0001000002027812 */ /* 0x000fe200078efcff */
[----:B--2---:R-:W-:Y:S06]  /*1d10*/  @P2 BRA `(.L_x_923) ;  /* 0x0000000000082947 */ /* 0x004fec0003800000 */
[----:B------:R-:W2:Y:S02]  /*1d20*/  SYNCS.PHASECHK.TRANS64.TRYWAIT P2, [UR37+0x33430], R0 ;  /* 0x03343000ff0075a7 */ /* 0x000ea40008040165 */
[----:B--2---:R-:W-:Y:S05]  /*1d30*/  @!P2 BRA `(.L_x_924) ;  /* 0x00000194003ca947 */ /* 0x004fea0003800000 */
.L_x_923:
[----:B------:R-:W-:Y:S05]  /*1d40*/  WARPSYNC.ALL ;  /* 0x0000000000007948 */ /* 0x000fea0003800000 */
[----:B0-----:R-:W-:Y:S01]  /*1d50*/  IMAD.MOV.U32 R3, RZ, RZ, -0x7fffffe0 ;  /* 0x80000020ff037424 */ /* 0x001fe200078e00ff */
[----:B------:R-:W-:Y:S01]  /*1d60*/  UIADD3 UR4, UR37, 0x24200, URZ ;  /* 0x0002420025047890 */ /* 0x000fe2000fffe03f */
[C---:B------:R-:W-:Y:S01]  /*1d70*/  R2UR UR16, R2.reuse ;  /* 0x00000000021072ca */ /* 0x040fe200000e0000 */
[----:B------:R-:W-:Y:S02]  /*1d80*/  WARPGROUP.ARRIVE ;  /* 0x00000000000079c5 */ /* 0x000fe40000000000 */
        /* <DEDUP_REMOVED lines=12> */
[----:B------:R-:W-:Y:S01]  /*1e50*/  R2UR UR4, R2 ;  /* 0x00000000020472ca */ /* 0x000fe200000e0000 */
[----:B------:R-:W-:Y:S01]  /*1e60*/  UIADD3 UR14, UR38, 0x80, URZ ;  /* 0x00000080260e7890 */ /* 0x000fe2000fffe03f */
[----:B-12---:R-:W-:Y:S01]  /*1e70*/  LOP3.LUT R0, R105, 0xffffff80, RZ, 0xc0, !PT ;  /* 0xffffff8069007812 */ /* 0x006fe200078ec0ff */
[----:B------:R-:W-:Y:S01]  /*1e80*/  UIADD3 UR10, UR38, 0x100, URZ ;  /* 0x00000100260a7890 */ /* 0x000fe2000fffe03f */
[----:B------:R-:W-:Y:S01]  /*1e90*/  LEA.HI R104, R104, R23, RZ, 0x2 ;  /* 0x0000001768687211 */ /* 0x000fe200078f10ff */
[----:B------:R-:W-:Y:S01]  /*1ea0*/  UMOV UR18, UR38 ;  /* 0x0000002600127c82 */ /* 0x000fe20008000000 */
[----:B------:R-:W-:Y:S01]  /*1eb0*/  UIADD3 UR6, UR38, 0x180, URZ ;  /* 0x0000018026067890 */ /* 0x000fe2000fffe03f */
[----:B------:R-:W-:Y:S01]  /*1ec0*/  QGMMA.64x32x32.F32.E4M3.E4M3 R88, gdesc[UR16], RZ, !UPT, gsb0 ;  /* 0x00600000105879f3 */ /* 0x000fe2000c0008ff */
[----:B------:R-:W-:Y:S01]  /*1ed0*/  UMOV UR7, 0x80000020 ;  /* 0x8000002000077882 */ /* 0x000fe20000000000 */
[----:B------:R-:W-:Y:S01]  /*1ee0*/  R2UR UR16, R2 ;  /* 0x00000000021072ca */ /* 0x000fe200000e0000 */
[----:B------:R-:W-:Y:S01]  /*1ef0*/  UIADD3 UR18, UR38, 0x200, URZ ;  /* 0x0000020026127890 */ /* 0x000fe2000fffe03f */
[----:B------:R-:W-:Y:S01]  /*1f00*/  R2UR UR17, R3 ;  /* 0x00000000031172ca */ /* 0x000fe200000e0000 */
[----:B------:R-:W-:Y:S01]  /*1f10*/  UMOV UR19, 0x80000020 ;  /* 0x8000002000137882 */ /* 0x000fe20000000000 */
[----:B------:R-:W-:Y:S01]  /*1f20*/  UMOV UR21, 0x80000020 ;  /* 0x8000002000157882 */ /* 0x000fe20000000000 */
[----:B------:R-:W-:Y:S01]  /*1f30*/  UMOV UR25, 0x80000020 ;  /* 0x8000002000197882 */ /* 0x000fe20000000000 */
[----:B------:R-:W-:Y:S01]  /*1f40*/  UIADD3 UR26, UR38, 0x582, URZ ;  /* 0x00000582261a7890 */ /* 0x000fe2000fffe03f */
[----:B------:R-:W-:Y:S01]  /*1f50*/  IMAD.IADD R10, R23, 0x1, -R0 ;  /* 0x00000001170a7824 */ /* 0x000fe200078e0a00 */
[----:B------:R-:W-:Y:S01]  /*1f60*/  UMOV UR27, 0x80000020 ;  /* 0x80000020001b7882 */ /* 0x000fe20000000000 */
[----:B------:R-:W-:Y:S01]  /*1f70*/  UIADD3 UR30, UR38, 0x602, URZ ;  /* 0x00000602261e7890 */ /* 0x000fe2000fffe03f */
[----:B------:R-:W-:Y:S01]  /*1f80*/  LEA.HI R0, R106, R106, RZ, 0x1 ;  /* 0x0000006a6a007211 */ /* 0x000fe200078f08ff */
[----:B------:R-:W-:Y:S01]  /*1f90*/  UMOV UR29, UR25 ;  /* 0x00000019001d7c82 */ /* 0x000fe20008000000 */
[----:B------:R-:W-:Y:S01]  /*1fa0*/  UMOV UR31, 0x80000020 ;  /* 0x80000020001f7882 */ /* 0x000fe20000000000 */
[----:B------:R-:W-:Y:S01]  /*1fb0*/  UIADD3 UR34, UR38, 0x682, URZ ;  /* 0x0000068226227890 */ /* 0x000fe2000fffe03f */
[----:B------:R-:W-:Y:S01]  /*1fc0*/  SHF.R.S32.HI R5, RZ, 0x1f, R10 ;  /* 0x0000001fff057819 */ /* 0x000fe2000001140a */
[----:B------:R-:W-:Y:S01]  /*1fd0*/  UMOV UR33, UR25 ;  /* 0x0000001900217c82 */ /* 0x000fe20008000000 */
[----:B------:R-:W-:Y:S01]  /*1fe0*/  UMOV UR35, 0x80000020 ;  /* 0x8000002000237882 */ /* 0x000fe20000000000 */
[----:B------:R-:W-:Y:S01]  /*1ff0*/  UIADD3 UR46, UR38, 0x702, URZ ;  /* 0x00000702262e7890 */ /* 0x000fe2000fffe03f */
[CC--:B------:R-:W-:Y:S01]  /*2000*/  LEA.HI R4, R5.reuse, R10.reuse, RZ, 0x2 ;  /* 0x0000000a05047211 */ /* 0x0c0fe200078f10ff */
[----:B------:R-:W-:Y:S01]  /*2010*/  UMOV UR45, UR25 ;  /* 0x00000019002d7c82 */ /* 0x000fe20008000000 */
[----:B------:R-:W-:Y:S01]  /*2020*/  UMOV UR47, 0x80000020 ;  /* 0x80000020002f7882 */ /* 0x000fe20000000000 */
[----:B------:R-:W-:Y:S01]  /*2030*/  LOP3.LUT R104, R104, 0xfffffffc, RZ, 0xc0, !PT ;  /* 0xfffffffc68687812 */ /* 0x000fe200078ec0ff */
[----:B------:R-:W-:Y:S01]  /*2040*/  ULDC UR61, c[0x0][0x288] ;  /* 0x0000a200003d7ab9 */ /* 0x000fe20000000800 */
[----:B------:R-:W-:Y:S01]  /*2050*/  LOP3.LUT R9, R0, 0x3fffffe, RZ, 0xc0, !PT ;  /* 0x03fffffe00097812 */ /* 0x000fe200078ec0ff */
[----:B------:R-:W-:Y:S01]  /*2060*/  ULDC UR57, c[0x0][0x9dc] ;  /* 0x0002770000397ab9 */ /* 0x000fe20000000800 */
[----:B------:R-:W-:Y:S01]  /*2070*/  LEA.HI R5, R5, R10, RZ, 0x5 ;  /* 0x0000000a05057211 */ /* 0x000fe200078f28ff */
[----:B------:R-:W-:Y:S01]  /*2080*/  IMAD.IADD R104, R23, 0x1, -R104 ;  /* 0x0000000117687824 */ /* 0x000fe200078e0a68 */
[--C-:B------:R-:W-:Y:S01]  /*2090*/  SHF.R.S32.HI R0, RZ, 0x2, R4.reuse ;  /* 0x00000002ff007819 */ /* 0x100fe20000011404 */
[----:B------:R-:W-:Y:S01]  /*20a0*/  IMAD.IADD R9, R106, 0x1, -R9 ;  /* 0x000000016a097824 */ /* 0x000fe200078e0a09 */
[----:B------:R-:W-:Y:S01]  /*20b0*/  SHF.R.S32.HI R7, RZ, 0x1f, R4 ;  /* 0x0000001fff077819 */ /* 0x000fe20000011404 */
[----:B------:R-:W-:Y:S01]  /*20c0*/  ULOP3.LUT UR57, URZ, UR57, URZ, 0x33, !UPT ;  /* 0x000000393f397292 */ /* 0x000fe2000f8e333f */
[----:B------:R-:W-:-:S02]  /*20d0*/  SHF.R.S32.HI R5, RZ, 0x5, R5 ;  /* 0x00000005ff057819 */ /* 0x000fc40000011405 */
[----:B------:R-:W-:Y:S02]  /*20e0*/  LEA.HI R7, R7, R0, RZ, 0x3 ;  /* 0x0000000007077211 */ /* 0x000fe400078f18ff */
[----:B------:R-:W-:Y:S02]  /*20f0*/  LEA R5, R5, UR40, 0x4 ;  /* 0x0000002805057c11 */ /* 0x000fe4000f8e20ff */
[----:B------:R-:W-:Y:S02]  /*2100*/  LOP3.LUT R7, R7, 0xfffffff8, RZ, 0xc0, !PT ;  /* 0xfffffff807077812 */ /* 0x000fe400078ec0ff */
[----:B------:R-:W-:Y:S02]  /*2110*/  LEA.HI R6, R104, R104, RZ, 0x1 ;  /* 0x0000006868067211 */ /* 0x000fe400078f08ff */
[----:B------:R-:W-:Y:S01]  /*2120*/  IADD3 R0, R5, R0, -R7 ;  /* 0x0000000005007210 */ /* 0x000fe20007ffe807 */
[----:B------:R-:W-:Y:S01]  /*2130*/  IMAD.MOV.U32 R7, RZ, RZ, -0xa0 ;  /* 0xffffff60ff077424 */ /* 0x000fe200078e00ff */
[----:B------:R-:W-:-:S03]  /*2140*/  LOP3.LUT R5, R6, 0x1ffffffe, RZ, 0xc0, !PT ;  /* 0x1ffffffe06057812 */ /* 0x000fc600078ec0ff */
[----:B------:R-:W-:Y:S02]  /*2150*/  IMAD R0, R9, 0x40, R0 ;  /* 0x0000004009007824 */ /* 0x000fe400078e0200 */
[----:B------:R-:W-:Y:S02]  /*2160*/  IMAD.IADD R5, R104, 0x1, -R5 ;  /* 0x0000000168057824 */ /* 0x000fe400078e0a05 */
[----:B------:R-:W-:Y:S02]  /*2170*/  IMAD R7, R16, R7, 0xa1 ;  /* 0x000000a110077424 */ /* 0x000fe400078e0207 */
[----:B------:R-:W-:Y:S02]  /*2180*/  IMAD R9, R5, 0x8, R0 ;  /* 0x0000000805097824 */ /* 0x000fe400078e0200 */
[----:B------:R-:W-:Y:S02]  /*2190*/  IMAD.U32 R0, RZ, RZ, UR37 ;  /* 0x00000025ff007e24 */ /* 0x000fe4000f8e00ff */
[----:B------:R-:W-:Y:S01]  /*21a0*/  IMAD.MOV.U32 R6, RZ, RZ, R9 ;  /* 0x000000ffff067224 */ /* 0x000fe200078e0009 */
[----:B------:R-:W-:-:S02]  /*21b0*/  WARPGROUP.DEPBAR.LE gsb0, 0x0 ;  /* 0x00008000000079c5 */ /* 0x000fc40000010000 */
[----:B------:R-:W-:Y:S01]  /*21c0*/  WARPGROUP.ARRIVE ;  /* 0x00000000000079c5 */ /* 0x000fe20000000000 */
[----:B------:R-:W-:-:S05]  /*21d0*/  @!P1 VIADD R0, R0, 0x33440 ;  /* 0x0003344000009836 */ /* 0x000fca0000000000 */
[----:B------:R-:W-:Y:S01]  /*21e0*/  QGMMA.64x32x32.F32.E4M3.E4M3 R72, gdesc[UR12], RZ, !UPT, gsb0 ;  /* 0x006000000c4879f3 */ /* 0x000fe2000c0008ff */
[----:B------:R-:W-:Y:S01]  /*21f0*/  UIADD3 UR12, UR38, 0x102, URZ ;  /* 0x00000102260c7890 */ /* 0x000fe2000fffe03f */
[----:B------:R-:W-:Y:S01]  /*2200*/  @!P1 PRMT R0, RZ, 0x654, R0 ;  /* 0x00000654ff009816 */ /* 0x000fe20000000000 */
[----:B------:R-:W-:Y:S01]  /*2210*/  UIADD3 UR14, UR38, 0x280, URZ ;  /* 0x00000280260e7890 */ /* 0x000fe2000fffe03f */
[----:B------:R-:W-:Y:S01]  /*2220*/  UMOV UR13, 0x80000020 ;  /* 0x80000020000d7882 */ /* 0x000fe20000000000 */
[----:B------:R-:W-:Y:S01]  /*2230*/  UMOV UR15, 0x80000020 ;  /* 0x80000020000f7882 */ /* 0x000fe20000000000 */
[----:B------:R-:W-:Y:S02]  /*2240*/  WARPGROUP.DEPBAR.LE gsb0, 0x0 ;  /* 0x00008000000079c5 */ /* 0x000fe40000010000 */
[----:B------:R-:W-:-:S06]  /*2250*/  WARPGROUP.ARRIVE ;  /* 0x00000000000079c5 */ /* 0x000fcc0000000000 */
[----:B------:R-:W-:Y:S01]  /*2260*/  QGMMA.64x32x32.F32.E4M3.E4M3 R56, gdesc[UR8], RZ, !UPT, gsb0 ;  /* 0x00600000083879f3 */ /* 0x000fe2000c0008ff */
[----:B------:R-:W-:Y:S01]  /*2270*/  R2UR UR10, R2 ;  /* 0x00000000020a72ca */ /* 0x000fe200000e0000 */
[----:B------:R-:W-:Y:S01]  /*2280*/  UMOV UR9, 0x80000020 ;  /* 0x8000002000097882 */ /* 0x000fe20000000000 */
[----:B------:R-:W-:-:S11]  /*2290*/  UIADD3 UR11, UR38, 0x82, URZ ;  /* 0x00000082260b7890 */ /* 0x000fd6000fffe03f */
[----:B------:R-:W-:Y:S02]  /*22a0*/  UIADD3 UR8, UR10, 0x2, URZ ;  /* 0x000000020a087890 */ /* 0x000fe4000fffe03f */
[----:B------:R-:W-:Y:S02]  /*22b0*/  UIADD3 UR20, UR10, 0x400, URZ ;  /* 0x000004000a147890 */ /* 0x000fe4000fffe03f */
[----:B------:R-:W-:-:S07]  /*22c0*/  UIADD3 UR24, UR10, 0x402, URZ ;  /* 0x000004020a187890 */ /* 0x000fce000fffe03f */
[----:B------:R-:W-:Y:S01]  /*22d0*/  UMOV UR28, UR24 ;  /* 0x00000018001c7c82 */ /* 0x000fe20008000000 */
[----:B------:R-:W-:Y:S01]  /*22e0*/  UMOV UR32, UR24 ;  /* 0x0000001800207c82 */ /* 0x000fe20008000000 */
[----:B------:R-:W-:Y:S01]  /*22f0*/  UMOV UR44, UR24 ;  /* 0x00000018002c7c82 */ /* 0x000fe20008000000 */
        /* <DEDUP_REMOVED lines=11> */
[----:B------:R-:W-:Y:S01]  /*23b0*/  UMOV UR17, 0x80000020 ;  /* 0x8000002000117882 */ /* 0x000fe20000000000 */
[----:B------:R-:W-:Y:S02]  /*23c0*/  WARPGROUP.DEPBAR.LE gsb0, 0x0 ;  /* 0x00008000000079c5 */ /* 0x000fe40000010000 */
[----:B------:R-:W-:-:S06]  /*23d0*/  WARPGROUP.ARRIVE ;  /* 0x00000000000079c5 */ /* 0x000fcc0000000000 */
[----:B------:R-:W-:Y:S01]  /*23e0*/  QGMMA.64x32x32.F32.E4M3.E4M3 R88, gdesc[UR4], R88, gsb0 ;  /* 0x00600000045879f3 */ /* 0x000fe20008000858 */
[----:B------:R-:W-:Y:S01]  /*23f0*/  UMOV UR4, UR8 ;  /* 0x0000000800047c82 */ /* 0x000fe20008000000 */
        /* <DEDUP_REMOVED lines=31> */
[----:B------:R-:W-:Y:S02]  /*25f0*/  UIADD3 UR4, UR38, 0x300, URZ ;  /* 0x0000030026047890 */ /* 0x000fe4000fffe03f */
[----:B------:R-:W-:Y:S02]  /*2600*/  UIADD3 UR5, UR38, 0x380, URZ ;  /* 0x0000038026057890 */ /* 0x000fe4000fffe03f */
        /* <DEDUP_REMOVED lines=29> */
[----:B------:R-:W-:Y:S02]  /*27e0*/  UIADD3 UR14, UR38, 0x382, URZ ;  /* 0x00000382260e7890 */ /* 0x000fe4000fffe03f */
        /* <DEDUP_REMOVED lines=72> */
[----:B------:R-:W-:Y:S01]  /*2c70*/  UIADD3 UR6, UR38, 0x502, URZ ;  /* 0x0000050226067890 */ /* 0x000fe2000fffe03f */
[----:B------:R-:W-:Y:S01]  /*2c80*/  ULDC UR4, c[0x0][0x448] ;  /* 0x0001120000047ab9 */ /* 0x000fe20000000800 */
[----:B------:R-:W-:Y:S01]  /*2c90*/  UMOV UR5, UR25 ;  /* 0x0000001900057c82 */ /* 0x000fe20008000000 */
[----:B------:R-:W-:Y:S01]  /*2ca0*/  UISETP.NE.AND UP0, UPT, UR4, 0x1, UPT ;  /* 0x000000010400788c */ /* 0x000fe2000bf05270 */
[----:B------:R-:W-:Y:S02]  /*2cb0*/  UMOV UR7, 0x80000020 ;  /* 0x8000002000077882 */ /* 0x000fe40000000000 */
[----:B------:R-:W-:-:S03]  /*2cc0*/  UMOV UR4, UR24 ;  /* 0x0000001800047c82 */ /* 0x000fc60008000000 */
[----:B------:R-:W-:Y:S02]  /*2cd0*/  PLOP3.LUT P2, PT, PT, PT, UP0, 0x80, 0x0 ;  /* 0x000000000000781c */ /* 0x000fe40003f4f008 */
[----:B------:R-:W-:Y:S01]  /*2ce0*/  PLOP3.LUT P3, PT, PT, PT, UP0, 0x80, 0x0 ;  /* 0x000000000000781c */ /* 0x000fe20003f6f008 */
[----:B------:R-:W-:Y:S02]  /*2cf0*/  WARPGROUP.DEPBAR.LE gsb0, 0x0 ;  /* 0x00008000000079c5 */ /* 0x000fe40000010000 */
[----:B------:R-:W-:-:S06]  /*2d00*/  WARPGROUP.ARRIVE ;  /* 0x00000000000079c5 */ /* 0x000fcc0000000000 */
[----:B------:R-:W-:Y:S01]  /*2d10*/  QGMMA.64x32x32.F32.E4M3.E4M3 R88, gdesc[UR4], R88, gsb0 ;  /* 0x00600000045879f3 */ /* 0x000fe20008000858 */
[----:B------:R-:W-:Y:S02]  /*2d20*/  @UP0 ULDC UR4, c[0x0][0x44c] ;  /* 0x0001130000040ab9 */ /* 0x000fe40000000800 */
[----:B------:R-:W-:Y:S01]  /*2d30*/  @P2 IMAD.HI.U32 R5, R9, UR4, RZ ;  /* 0x0000000409052c27 */ /* 0x000fe2000f8e00ff */
[----:B------:R-:W-:-:S04]  /*2d40*/  @UP0 ULDC UR4, c[0x0][0x450] ;  /* 0x0001140000040ab9 */ /* 0x000fc80000000800 */
[----:B------:R-:W-:Y:S01]  /*2d50*/  @P3 SHF.R.U32.HI R6, RZ, UR4, R5 ;  /* 0x00000004ff063c19 */ /* 0x000fe20008011605 */
[----:B------:R-:W-:Y:S01]  /*2d60*/  ULDC.64 UR4, c[0x0][0x9e0] ;  /* 0x0002780000047ab9 */ /* 0x000fe20000000a00 */
[----:B------:R-:W-:Y:S01]  /*2d70*/  LOP3.LUT R5, R4, 0x7ffffffc, RZ, 0xc0, !PT ;  /* 0x7ffffffc04057812 */ /* 0x000fe200078ec0ff */
[----:B------:R-:W-:Y:S02]  /*2d80*/  UISETP.GE.AND UP1, UPT, UR5, 0x1, UPT ;  /* 0x000000010500788c */ /* 0x000fe4000bf26270 */
[----:B------:R-:W0:Y:S02]  /*2d90*/  SHFL.IDX PT, R13, R6, RZ, 0x1c1f ;  /* 0x001c1fff060d7589 */ /* 0x000e2400000e0000 */
[----:B------:R-:W-:Y:S02]  /*2da0*/  IMAD.IADD R10, R10, 0x1, -R5 ;  /* 0x000000010a0a7824 */ /* 0x000fe400078e0a05 */
[----:B------:R-:W-:Y:S02]  /*2db0*/  PLOP3.LUT P2, PT, PT, PT, UP1, 0x40, 0x0 ;  /* 0x000000000000781c */ /* 0x000fe40003f4e818 */
[----:B------:R-:W-:-:S02]  /*2dc0*/  IMAD R4, R10, -0x2, R7 ;  /* 0xfffffffe0a047824 */ /* 0x000fc400078e0207 */
[----:B------:R-:W-:Y:S02]  /*2dd0*/  VIADD R7, R7, 0xffffffff ;  /* 0xffffffff07077836 */ /* 0x000fe40000000000 */
[----:B------:R-:W-:Y:S01]  /*2de0*/  VIADD R14, R4, 0xffffffff ;  /* 0xffffffff040e7836 */ /* 0x000fe20000000000 */
        /* <DEDUP_REMOVED lines=13> */
[----:B------:R1:W-:Y:S02]  /*2ec0*/  @!P1 SYNCS.ARRIVE.TRANS64.RED.A1T0 RZ, [R0+URZ], RZ ;  /* 0x000000ff00ff99a7 */ /* 0x0003e4000810043f */
[----:B-1----:R-:W-:-:S04]  /*2ed0*/  IMAD R0, R16, -0xa0, R19 ;  /* 0xffffff6010007824 */ /* 0x002fc800078e0213 */
[----:B------:R-:W-:Y:S01]  /*2ee0*/  VIADD R5, R0, 0xa0 ;  /* 0x000000a000057836 */ /* 0x000fe20000000000 */
[----:B------:R-:W-:-:S03]  /*2ef0*/  IADD3 R0, R4, -UR61, R19 ;  /* 0x8000003d04007c10 */ /* 0x000fc6000fffe013 */
[----:B------:R-:W-:Y:S02]  /*2f00*/  IMAD R8, R10, -0x2, R5 ;  /* 0xfffffffe0a087824 */ /* 0x000fe400078e0205 */
[C---:B------:R-:W-:Y:S02]  /*2f10*/  VIADD R11, R0.reuse, UR4 ;  /* 0x00000004000b7c36 */ /* 0x040fe40008000000 */
[----:B------:R-:W-:-:S03]  /*2f20*/  VIADD R12, R0, UR57 ;  /* 0x00000039000c7c36 */ /* 0x000fc60008000000 */
[----:B0-----:R-:W-:Y:S01]  /*2f30*/  VIADDMNMX R0, R13, R11, R8, PT ;  /* 0x0000000b0d007246 */ /* 0x001fe20003800108 */
[----:B------:R-:W-:Y:S01]  /*2f40*/  IMAD.IADD R4, R12, 0x1, R13 ;  /* 0x000000010c047824 */ /* 0x000fe200078e020d */
[----:B------:R-:W-:Y:S06]  /*2f50*/  @P2 BRA `(.L_x_925) ;  /* 0x0000000000542947 */ /* 0x000fec0003800000 */
[----:B------:R-:W-:Y:S01]  /*2f60*/  IADD3 R5, R19, -UR61, R13 ;  /* 0x8000003d13057c10 */ /* 0x000fe2000fffe00d */
[----:B------:R-:W-:Y:S03]  /*2f70*/  BSSY B0, `(.L_x_926) ;  /* 0x0000010000007945 */ /* 0x000fe60003800000 */
[----:B------:R-:W-:-:S13]  /*2f80*/  ISETP.GT.AND P2, PT, R5, -0x1, PT ;  /* 0xffffffff0500780c */ /* 0x000fda0003f44270 */
[----:B------:R-:W-:Y:S05]  /*2f90*/  @P2 BRA `(.L_x_927) ;  /* 0x0000000000202947 */ /* 0x000fea0003800000 */
[----:B------:R-:W-:Y:S01]  /*2fa0*/  UISETP.NE.AND UP2, UPT, UR5, 0x1, UPT ;  /* 0x000000010500788c */ /* 0x000fe2000bf45270 */
[----:B------:R-:W-:-:S05]  /*2fb0*/  LOP3.LUT R5, RZ, R5, RZ, 0x33, !PT ;  /* 0x00000005ff057212 */ /* 0x000fca00078e33ff */
[----:B------:R-:W-:-:S05]  /*2fc0*/  PLOP3.LUT P2, PT, PT, PT, UP2, 0x80, 0x0 ;  /* 0x000000000000781c */ /* 0x000fca0003f4f028 */
[----:B------:R-:W-:-:S08]  /*2fd0*/  @UP2 ULDC.64 UR6, c[0x0][0x9e8] ;  /* 0x00027a0000062ab9 */ /* 0x000fd00000000a00 */
[----:B------:R-:W-:-:S05]  /*2fe0*/  @P2 IMAD.HI.U32 R13, R5, UR6, RZ ;  /* 0x00000006050d2c27 */ /* 0x000fca000f8e00ff */
[----:B------:R-:W-:-:S04]  /*2ff0*/  @P2 SHF.R.U32.HI R5, RZ, UR7, R13 ;  /* 0x00000007ff052c19 */ /* 0x000fc8000801160d */
[----:B------:R-:W-:Y:S01]  /*3000*/  LOP3.LUT R5, RZ, R5, RZ, 0x33, !PT ;  /* 0x00000005ff057212 */ /* 0x000fe200078e33ff */
[----:B------:R-:W-:Y:S06]  /*3010*/  BRA `(.L_x_928) ;  /* 0x0000000000147947 */ /* 0x000fec0003800000 */
.L_x_927:
[----:B------:R-:W-:-:S06]  /*3020*/  UISETP.NE.AND UP2, UPT, UR5, 0x1, UPT ;  /* 0x000000010500788c */ /* 0x000fcc000bf45270 */
[----:B------:R-:W-:-:S05]  /*3030*/  PLOP3.LUT P2, PT, PT, PT, UP2, 0x80, 0x0 ;  /* 0x000000000000781c */ /* 0x000fca0003f4f028 */
[----:B------:R-:W-:-:S08]  /*3040*/  @UP2 ULDC.64 UR6, c[0x0][0x9e8] ;  /* 0x00027a0000062ab9 */ /* 0x000fd00000000a00 */
[----:B------:R-:W-:-:S05]  /*3050*/  @P2 IMAD.HI.U32 R13, R5, UR6, RZ ;  /* 0x00000006050d2c27 */ /* 0x000fca000f8e00ff */
[----:B------:R-:W-:-:S07]  /*3060*/  @P2 SHF.R.U32.HI R5, RZ, UR7, R13 ;  /* 0x00000007ff052c19 */ /* 0x000fce000801160d */
.L_x_928:
[----:B------:R-:W-:Y:S05]  /*3070*/  BSYNC B0 ;  /* 0x0000000000007941 */ /* 0x000fea0003800000 */
.L_x_926:
[----:B------:R-:W-:-:S05]  /*3080*/  IMAD R5, R5, UR5, R14 ;  /* 0x0000000505057c24 */ /* 0x000fca000f8e020e */
[----:B------:R-:W-:Y:S02]  /*3090*/  VIMNMX R4, R4, R5, !PT ;  /* 0x0000000504047248 */ /* 0x000fe40007fe0100 */
[----:B------:R-:W-:-:S07]  /*30a0*/  VIADDMNMX R0, R5, UR5, R0, PT ;  /* 0x0000000505007c46 */ /* 0x000fce000b800100 */
.L_x_925:
[C---:B------:R-:W-:Y:S01]  /*30b0*/  ISETP.GE.AND P2, PT, R7.reuse, 0x2, PT ;  /* 0x000000020700780c */ /* 0x040fe20003f46270 */
[----:B------:R-:W0:Y:S01]  /*30c0*/  SHFL.IDX PT, R5, R6, 0x1, 0x1c1f ;  /* 0x003c1f0006057f89 */ /* 0x000e2200000e0000 */
[C---:B------:R-:W-:Y:S02]  /*30d0*/  ISETP.GE.AND P4, PT, R7.reuse, 0xa, PT ;  /* 0x0000000a0700780c */ /* 0x040fe40003f86270 */
[----:B------:R-:W-:Y:S02]  /*30e0*/  P2R R20, PR, RZ, 0x4 ;  /* 0x00000004ff147803 */ /* 0x000fe40000000000 */
[----:B------:R-:W-:Y:S02]  /*30f0*/  ISETP.GT.AND P2, PT, R4, 0x1, !P2 ;  /* 0x000000010400780c */ /* 0x000fe40005744270 */
[----:B------:R-:W-:Y:S02]  /*3100*/  ISETP.GE.AND P3, PT, R7, 0x9, PT ;  /* 0x000000090700780c */ /* 0x000fe40003f66270 */
[----:B------:R-:W-:-:S02]  /*3110*/  ISETP.LT.OR P2, PT, R0, 0x2, P2 ;  /* 0x000000020000780c */ /* 0x000fc40001741670 */
[----:B------:R-:W-:Y:S02]  /*3120*/  P2R R21, PR, RZ, 0x8 ;  /* 0x00000008ff157803 */ /* 0x000fe40000000000 */
[----:B------:R-:W-:Y:S02]  /*3130*/  FSEL R89, R89, -INF , !P2 ;  /* 0xff80000059597808 */ /* 0x000fe40005000000 */
[----:B------:R-:W-:Y:S02]  /*3140*/  ISETP.GT.AND P2, PT, R4, 0x9, !P4 ;  /* 0x000000090400780c */ /* 0x000fe40006744270 */
[----:B------:R-:W-:Y:S02]  /*3150*/  P2R R23, PR, RZ, 0x10 ;  /* 0x00000010ff177803 */ /* 0x000fe40000000000 */
[----:B------:R-:W-:Y:S02]  /*3160*/  ISETP.LT.OR P2, PT, R0, 0xa, P2 ;  /* 0x0000000a0000780c */ /* 0x000fe40001741670 */
[----:B------:R-:W-:-:S02]  /*3170*/  ISETP.GT.AND P3, PT, R4, 0x8, !P3 ;  /* 0x000000080400780c */ /* 0x000fc40005f64270 */
[----:B------:R-:W-:Y:S02]  /*3180*/  ISETP.GE.AND P4, PT, R7, 0x11, PT ;  /* 0x000000110700780c */ /* 0x000fe40003f86270 */
[----:B------:R-:W-:Y:S02]  /*3190*/  FSEL R93, R93, -INF , !P2 ;  /* 0xff8000005d5d7808 */ /* 0x000fe40005000000 */
[----:B------:R-:W-:Y:S02]  /*31a0*/  ISETP.LT.OR P3, PT, R0, 0x9, P3 ;  /* 0x000000090000780c */ /* 0x000fe40001f61670 */
[----:B------:R-:W-:Y:S02]  /*31b0*/  ISETP.GT.AND P2, PT, R4, 0x10, !P4 ;  /* 0x000000100400780c */ /* 0x000fe40006744270 */
[----:B------:R-:W-:Y:S02]  /*31c0*/  FSEL R92, R92, -INF , !P3 ;  /* 0xff8000005c5c7808 */ /* 0x000fe40005800000 */
[----:B------:R-:W-:-:S02]  /*31d0*/  ISETP.LT.OR P2, PT, R0, 0x11, P2 ;  /* 0x000000110000780c */ /* 0x000fc40001741670 */
[C---:B------:R-:W-:Y:S02]  /*31e0*/  ISETP.GE.AND P3, PT, R7.reuse, 0x12, PT ;  /* 0x000000120700780c */ /* 0x040fe40003f66270 */
[----:B------:R-:W-:Y:S02]  /*31f0*/  FSEL R96, R96, -INF , !P2 ;  /* 0xff80000060607808 */ /* 0x000fe40005000000 */
[----:B------:R-:W-:Y:S02]  /*3200*/  ISETP.GT.AND P2, PT, R4, 0x11, !P3 ;  /* 0x000000110400780c */ /* 0x000fe40005f44270 */
[----:B------:R-:W-:Y:S02]  /*3210*/  P2R R105, PR, RZ, 0x8 ;  /* 0x00000008ff697803 */ /* 0x000fe40000000000 */
[----:B------:R-:W-:Y:S02]  /*3220*/  ISETP.LT.OR P2, PT, R0, 0x12, P2 ;  /* 0x000000120000780c */ /* 0x000fe40001741670 */
[----:B------:R-:W-:-:S02]  /*3230*/  ISETP.GE.AND P3, PT, R7, 0x19, PT ;  /* 0x000000190700780c */ /* 0x000fc40003f66270 */
[----:B------:R-:W-:Y:S02]  /*3240*/  FSEL R97, R97, -INF , !P2 ;  /* 0xff80000061617808 */ /* 0x000fe40005000000 */
[----:B------:R-:W-:Y:S02]  /*3250*/  ISETP.GT.AND P2, PT, R4, 0x18, !P3 ;  /* 0x000000180400780c */ /* 0x000fe40005f44270 */
[----:B------:R-:W-:Y:S02]  /*3260*/  P2R R106, PR, RZ, 0x8 ;  /* 0x00000008ff6a7803 */ /* 0x000fe40000000000 */
[----:B------:R-:W-:Y:S02]  /*3270*/  ISETP.LT.OR P2, PT, R0, 0x19, P2 ;  /* 0x000000190000780c */ /* 0x000fe40001741670 */
[----:B------:R-:W-:Y:S02]  /*3280*/  ISETP.GE.AND P3, PT, R7, 0x1a, PT ;  /* 0x0000001a0700780c */ /* 0x000fe40003f66270 */
[----:B------:R-:W-:-:S02]  /*3290*/  FSEL R100, R100, -INF , !P2 ;  /* 0xff80000064647808 */ /* 0x000fc40005000000 */
[----:B------:R-:W-:Y:S02]  /*32a0*/  ISETP.GT.AND P2, PT, R4, 0x19, !P3 ;  /* 0x000000190400780c */ /* 0x000fe40005f44270 */
[----:B------:R-:W-:Y:S02]  /*32b0*/  P2R R107, PR, RZ, 0x8 ;  /* 0x00000008ff6b7803 */ /* 0x000fe40000000000 */
[----:B------:R-:W-:Y:S02]  /*32c0*/  ISETP.LT.OR P2, PT, R0, 0x1a, P2 ;  /* 0x0000001a0000780c */ /* 0x000fe40001741670 */
[----:B------:R-:W-:Y:S02]  /*32d0*/  P2R R104, PR, RZ, 0x10 ;  /* 0x00000010ff687803 */ /* 0x000fe40000000000 */
[----:B------:R-:W-:Y:S02]  /*32e0*/  FSEL R101, R101, -INF , !P2 ;  /* 0xff80000065657808 */ /* 0x000fe40005000000 */
[----:B------:R-:W-:-:S02]  /*32f0*/  ISETP.GE.AND P2, PT, R7, 0x21, PT ;  /* 0x000000210700780c */ /* 0x000fc40003f46270 */
[----:B------:R-:W-:Y:S02]  /*3300*/  ISETP.GE.AND P4, PT, R7, 0x22, PT ;  /* 0x000000220700780c */ /* 0x000fe40003f86270 */
[----:B------:R-:W-:Y:S02]  /*3310*/  ISETP.GT.AND P3, PT, R4, 0x20, !P2 ;  /* 0x000000200400780c */ /* 0x000fe40005764270 */
[----:B------:R-:W-:Y:S02]  /*3320*/  P2R R108, PR, RZ, 0x10 ;  /* 0x00000010ff6c7803 */ /* 0x000fe40000000000 */
[----:B------:R-:W-:-:S04]  /*3330*/  ISETP.LT.OR P3, PT, R0, 0x21, P3 ;  /* 0x000000210000780c */ /* 0x000fc80001f61670 */
[----:B------:R-:W-:Y:S02]  /*3340*/  FSEL R72, R72, -INF , !P3 ;  /* 0xff80000048487808 */ /* 0x000fe40005800000 */
[----:B------:R-:W-:Y:S02]  /*3350*/  ISETP.GT.AND P3, PT, R4, 0x21, !P4 ;  /* 0x000000210400780c */ /* 0x000fe40006764270 */
[----:B------:R-:W-:Y:S02]  /*3360*/  ISETP.GE.AND P4, PT, R7, 0x29, PT ;  /* 0x000000290700780c */ /* 0x000fe40003f86270 */
[----:B------:R-:W-:Y:S02]  /*3370*/  ISETP.LT.OR P3, PT, R0, 0x22, P3 ;  /* 0x000000220000780c */ /* 0x000fe40001f61670 */
[----:B------:R-:W-:Y:S02]  /*3380*/  P2R R109, PR, RZ, 0x10 ;  /* 0x00000010ff6d7803 */ /* 0x000fe40000000000 */
[----:B------:R-:W-:-:S02]  /*3390*/  FSEL R73, R73, -INF , !P3 ;  /* 0xff80000049497808 */ /* 0x000fc40005800000 */
[----:B------:R-:W-:Y:S02]  /*33a0*/  ISETP.GT.AND P3, PT, R4, 0x28, !P4 ;  /* 0x000000280400780c */ /* 0x000fe40006764270 */
[----:B------:R-:W-:Y:S02]  /*33b0*/  ISETP.GE.AND P4, PT, R7, 0x2a, PT ;  /* 0x0000002a0700780c */ /* 0x000fe40003f86270 */
[----:B------:R-:W-:Y:S02]  /*33c0*/  ISETP.LT.OR P3, PT, R0, 0x29, P3 ;  /* 0x000000290000780c */ /* 0x000fe40001f61670 */
[----:B------:R-:W-:Y:S02]  /*33d0*/  P2R R110, PR, RZ, 0x10 ;  /* 0x00000010ff6e7803 */ /* 0x000fe40000000000 */
[----:B------:R-:W-:Y:S02]  /*33e0*/  FSEL R76, R76, -INF , !P3 ;  /* 0xff8000004c4c7808 */ /* 0x000fe40005800000 */
[----:B------:R-:W-:-:S02]  /*33f0*/  ISETP.GT.AND P3, PT, R4, 0x29, !P4 ;  /* 0x000000290400780c */ /* 0x000fc40006764270 */
[----:B------:R-:W-:Y:S02]  /*3400*/  ISETP.GE.AND P4, PT, R7, 0x31, PT ;  /* 0x000000310700780c */ /* 0x000fe40003f86270 */
[----:B------:R-:W-:Y:S02]  /*3410*/  ISETP.LT.OR P3, PT, R0, 0x2a, P3 ;  /* 0x0000002a0000780c */ /* 0x000fe40001f61670 */
[----:B------:R-:W-:Y:S02]  /*3420*/  P2R R111, PR, RZ, 0x10 ;  /* 0x00000010ff6f7803 */ /* 0x000fe40000000000 */
[----:B------:R-:W-:Y:S02]  /*3430*/  FSEL R77, R77, -INF , !P3 ;  /* 0xff8000004d4d7808 */ /* 0x000fe40005800000 */
[----:B------:R-:W-:Y:S02]  /*3440*/  ISETP.GT.AND P3, PT, R4, 0x30, !P4 ;  /* 0x000000300400780c */ /* 0x000fe40006764270 */
[----:B------:R-:W-:-:S02]  /*3450*/  ISETP.GE.AND P4, PT, R7, 0x32, PT ;  /* 0x000000320700780c */ /* 0x000fc40003f86270 */
[----:B------:R-:W-:Y:S02]  /*3460*/  ISETP.LT.OR P3, PT, R0, 0x31, P3 ;  /* 0x000000310000780c */ /* 0x000fe40001f61670 */
[----:B------:R-:W-:Y:S02]  /*3470*/  P2R R112, PR, RZ, 0x10 ;  /* 0x00000010ff707803 */ /* 0x000fe40000000000 */
[----:B------:R-:W-:Y:S02]  /*3480*/  FSEL R80, R80, -INF , !P3 ;  /* 0xff80000050507808 */ /* 0x000fe40005800000 */
[----:B------:R-:W-:Y:S02]  /*3490*/  ISETP.GT.AND P3, PT, R4, 0x31, !P4 ;  /* 0x000000310400780c */ /* 0x000fe40006764270 */
[----:B------:R-:W-:Y:S02]  /*34a0*/  ISETP.GE.AND P4, PT, R7, 0x39, PT ;  /* 0x000000390700780c */ /* 0x000fe40003f86270 */
[----:B------:R-:W-:-:S02]  /*34b0*/  ISETP.LT.OR P3, PT, R0, 0x32, P3 ;  /* 0x000000320000780c */ /* 0x000fc40001f61670 */
[----:B------:R-:W-:Y:S02]  /*34c0*/  P2R R113, PR, RZ, 0x10 ;  /* 0x00000010ff717803 */ /* 0x000fe40000000000 */
[----:B------:R-:W-:Y:S02]  /*34d0*/  FSEL R81, R81, -INF , !P3 ;  /* 0xff80000051517808 */ /* 0x000fe40005800000 */
[----:B------:R-:W-:Y:S02]  /*34e0*/  ISETP.GT.AND P3, PT, R4, 0x38, !P4 ;  /* 0x000000380400780c */ /* 0x000fe40006764270 */
[----:B------:R-:W-:Y:S02]  /*34f0*/  ISETP.GE.AND P4, PT, R7, 0x3a, PT ;  /* 0x0000003a0700780c */ /* 0x000fe40003f86270 */
[----:B------:R-:W-:Y:S02]  /*3500*/  ISETP.LT.OR P3, PT, R0, 0x39, P3 ;  /* 0x000000390000780c */ /* 0x000fe40001f61670 */
[----:B------:R-:W-:-:S02]  /*3510*/  P2R R114, PR, RZ, 0x10 ;  /* 0x00000010ff727803 */ /* 0x000fc40000000000 */
        /* <DEDUP_REMOVED lines=101> */
[----:B------:R-:W-:-:S04]  /*3b70*/  ISETP.GT.AND P3, PT, R4, 0x89, !P4 ;  /* 0x000000890400780c */ /* 0x000fc80006764270 */
[----:B------:R-:W-:-:S04]  /*3b80*/  ISETP.LT.OR P3, PT, R0, 0x8a, P3 ;  /* 0x0000008a0000780c */ /* 0x000fc80001f61670 */
[----:B------:R-:W-:Y:S02]  /*3b90*/  FSEL R29, R29, -INF , !P3 ;  /* 0xff8000001d1d7808 */ /* 0x000fe40005800000 */
[----:B------:R-:W-:-:S04]  /*3ba0*/  ISETP.GE.AND P3, PT, R7, 0x91, PT ;  /* 0x000000910700780c */ /* 0x000fc80003f66270 */
        /* <DEDUP_REMOVED lines=12> */
[----:B------:R-:W-:Y:S02]  /*3c70*/  P2R R15, PR, RZ, 0x40 ;  /* 0x00000040ff0f7803 */ /* 0x000fe40000000000 */
[----:B------:R-:W-:-:S04]  /*3c80*/  ISETP.GT.AND P6, PT, R4, RZ, !P6 ;  /* 0x000000ff0400720c */ /* 0x000fc800077c4270 */
[----:B------:R-:W-:-:S04]  /*3c90*/  ISETP.LT.OR P6, PT, R0, 0x1, P6 ;  /* 0x000000010000780c */ /* 0x000fc800037c1670 */
[----:B------:R-:W-:Y:S02]  /*3ca0*/  FSEL R13, R88, -INF , !P6 ;  /* 0xff800000580d7808 */ /* 0x000fe40007000000 */
[----:B------:R-:W-:-:S04]  /*3cb0*/  ISETP.GE.AND P6, PT, R7, 0x9a, PT ;  /* 0x0000009a0700780c */ /* 0x000fc80003fc6270 */
[----:B------:R-:W-:Y:S02]  /*3cc0*/  P2R R135, PR, RZ, 0x40 ;  /* 0x00000040ff877803 */ /* 0x000fe40000000000 */
[----:B------:R-:W-:Y:S01]  /*3cd0*/  ISETP.GT.AND P6, PT, R4, 0x99, !P6 ;  /* 0x000000990400780c */ /* 0x000fe200077c4270 */
[----:B0-----:R-:W-:-:S03]  /*3ce0*/  IMAD.IADD R4, R12, 0x1, R5 ;  /* 0x000000010c047824 */ /* 0x001fc600078e0205 */
[----:B------:R-:W-:Y:S02]  /*3cf0*/  ISETP.LT.OR P6, PT, R0, 0x9a, P6 ;  /* 0x0000009a0000780c */ /* 0x000fe400037c1670 */
[----:B------:R-:W-:Y:S02]  /*3d00*/  VIADDMNMX R0, R5, R11, R8, PT ;  /* 0x0000000b05007246 */ /* 0x000fe40003800108 */
[----:B------:R-:W-:Y:S02]  /*3d10*/  FSEL R37, R37, -INF , !P6 ;  /* 0xff80000025257808 */ /* 0x000fe40007000000 */
[----:B------:R-:W-:-:S13]  /*3d20*/  PLOP3.LUT P6, PT, PT, PT, UP1, 0x40, 0x0 ;  /* 0x000000000000781c */ /* 0x000fda0003fce818 */
[----:B------:R-:W-:Y:S05]  /*3d30*/  @P6 BRA `(.L_x_929) ;  /* 0x00000000005c6947 */ /* 0x000fea0003800000 */
        /* <DEDUP_REMOVED lines=8> */
[----:B------:R-:W-:Y:S01]  /*3dc0*/  @P6 IMAD.HI.U32 R6, R5, UR6, RZ ;  /* 0x0000000605066c27 */ /* 0x000fe2000f8e00ff */
[----:B------:R-:W-:-:S13]  /*3dd0*/  PLOP3.LUT P6, PT, PT, PT, UP2, 0x80, 0x0 ;  /* 0x000000000000781c */ /* 0x000fda0003fcf028 */
[----:B------:R-:W-:-:S04]  /*3de0*/  @P6 SHF.R.U32.HI R5, RZ, UR7, R6 ;  /* 0x00000007ff056c19 */ /* 0x000fc80008011606 */
[----:B------:R-:W-:Y:S01]  /*3df0*/  LOP3.LUT R5, RZ, R5, RZ, 0x33, !PT ;  /* 0x00000005ff057212 */ /* 0x000fe200078e33ff */
[----:B------:R-:W-:Y:S06]  /*3e00*/  BRA `(.L_x_932) ;  /* 0x0000000000187947 */ /* 0x000fec0003800000 */
.L_x_931:
[----:B------:R-:W-:-:S06]  /*3e10*/  UISETP.NE.AND UP2, UPT, UR5, 0x1, UPT ;  /* 0x000000010500788c */ /* 0x000fcc000bf45270 */
[----:B------:R-:W-:-:S05]  /*3e20*/  PLOP3.LUT P6, PT, PT, PT, UP2, 0x80, 0x0 ;  /* 0x000000000000781c */ /* 0x000fca0003fcf028 */
[----:B------:R-:W-:-:S08]  /*3e30*/  @UP2 ULDC.64 UR6, c[0x0][0x9e8] ;  /* 0x00027a0000062ab9 */ /* 0x000fd00000000a00 */
[----:B------:R-:W-:Y:S01]  /*3e40*/  @P6 IMAD.HI.U32 R6, R5, UR6, RZ ;  /* 0x0000000605066c27 */ /* 0x000fe2000f8e00ff */
[----:B------:R-:W-:-:S13]  /*3e50*/  PLOP3.LUT P6, PT, PT, PT, UP2, 0x80, 0x0 ;  /* 0x000000000000781c */ /* 0x000fda0003fcf028 */
[----:B------:R-:W-:-:S07]  /*3e60*/  @P6 SHF.R.U32.HI R5, RZ, UR7, R6 ;  /* 0x00000007ff056c19 */ /* 0x000fce0008011606 */
.L_x_932:
[----:B------:R-:W-:Y:S05]  /*3e70*/  BSYNC B0 ;  /* 0x0000000000007941 */ /* 0x000fea0003800000 */
.L_x_930:
[----:B------:R-:W-:-:S05]  /*3e80*/  IMAD R5, R5, UR5, R14 ;  /* 0x0000000505057c24 */ /* 0x000fca000f8e020e */
[----:B------:R-:W-:Y:S02]  /*3e90*/  VIMNMX R4, R4, R5, !PT ;  /* 0x0000000504047248 */ /* 0x000fe40007fe0100 */
[----:B------:R-:W-:-:S07]  /*3ea0*/  VIADDMNMX R0, R5, UR5, R0, PT ;  /* 0x0000000505007c46 */ /* 0x000fce000b800100 */
.L_x_929:
[----:B------:R-:W-:Y:S01]  /*3eb0*/  ISETP.GT.AND P2, PT, R4, 0x20, !P2 ;  /* 0x000000200400780c */ /* 0x000fe20005744270 */
[----:B------:R-:W-:Y:S01]  /*3ec0*/  @UP0 ULDC UR6, c[0x0][0x44c] ;  /* 0x0001130000060ab9 */ /* 0x000fe20000000800 */
[----:B------:R-:W-:Y:S01]  /*3ed0*/  ISETP.NE.AND P6, PT, R118, RZ, PT ;  /* 0x000000ff7600720c */ /* 0x000fe20003fc5270 */
[----:B------:R-:W-:Y:S01]  /*3ee0*/  UIMAD.WIDE.U32 UR6, UR40, UR6, URZ ;  /* 0x00000006280672a5 */ /* 0x000fe2000f8e003f */
[----:B------:R-:W-:Y:S01]  /*3ef0*/  ISETP.LT.OR P2, PT, R0, 0x21, P2 ;  /* 0x000000210000780c */ /* 0x000fe20001741670 */
[----:B------:R-:W-:Y:S01]  /*3f00*/  @UP0 ULDC UR11, c[0x0][0x450] ;  /* 0x00011400000b0ab9 */ /* 0x000fe20000000800 */
[----:B------:R-:W-:Y:S01]  /*3f10*/  FMNMX.FTZ R5, R13, R89, !PT ;  /* 0x000000590d057209 */ /* 0x000fe20007810000 */
[----:B------:R-:W-:Y:S01]  /*3f20*/  @UP0 USHF.R.U32.HI UR40, URZ, UR11, UR7 ;  /* 0x0000000b3f280299 */ /* 0x000fe20008011607 */
[----:B------:R-:W-:Y:S02]  /*3f30*/  FSEL R74, R74, -INF , !P2 ;  /* 0xff8000004a4a7808 */ /* 0x000fe40005000000 */
[----:B------:R-:W-:-:S02]  /*3f40*/  ISETP.NE.AND P2, PT, R108, RZ, PT ;  /* 0x000000ff6c00720c */ /* 0x000fc40003f45270 */
[----:B------:R-:W-:Y:S02]  /*3f50*/  FMNMX.FTZ R6, R92, R5, !PT ;  /* 0x000000055c067209 */ /* 0x000fe40007810000 */
[----:B------:R-:W-:Y:S02]  /*3f60*/  ISETP.GT.AND P2, PT, R4, 0x21, !P2 ;  /* 0x000000210400780c */ /* 0x000fe40005744270 */
[----:B------:R-:W-:Y:S02]  /*3f70*/  FMNMX.FTZ R5, R93, R6, !PT ;  /* 0x000000065d057209 */ /* 0x000fe40007810000 */
[----:B------:R-:W-:Y:S02]  /*3f80*/  ISETP.LT.OR P2, PT, R0, 0x22, P2 ;  /* 0x000000220000780c */ /* 0x000fe40001741670 */
[----:B------:R-:W-:Y:S02]  /*3f90*/  FMNMX.FTZ R6, R96, R5, !PT ;  /* 0x0000000560067209 */ /* 0x000fe40007810000 */
[----:B------:R-:W-:-:S02]  /*3fa0*/  FSEL R75, R75, -INF , !P2 ;  /* 0xff8000004b4b7808 */ /* 0x000fc40005000000 */
[----:B------:R-:W-:Y:S02]  /*3fb0*/  ISETP.NE.AND P2, PT, R109, RZ, PT ;  /* 0x000000ff6d00720c */ /* 0x000fe40003f45270 */
[----:B------:R-:W-:Y:S02]  /*3fc0*/  FMNMX.FTZ R5, R97, R6, !PT ;  /* 0x0000000661057209 */ /* 0x000fe40007810000 */
[----:B------:R-:W-:Y:S02]  /*3fd0*/  ISETP.GT.AND P2, PT, R4, 0x28, !P2 ;  /* 0x000000280400780c */ /* 0x000fe40005744270 */
[----:B------:R-:W-:Y:S02]  /*3fe0*/  FMNMX.FTZ R6, R100, R5, !PT ;  /* 0x0000000564067209 */ /* 0x000fe40007810000 */
[----:B------:R-:W-:Y:S02]  /*3ff0*/  ISETP.LT.OR P2, PT, R0, 0x29, P2 ;  /* 0x000000290000780c */ /* 0x000fe40001741670 */
[----:B------:R-:W-:-:S02]  /*4000*/  FMNMX.FTZ R5, R101, R6, !PT ;  /* 0x0000000665057209 */ /* 0x000fc40007810000 */
[----:B------:R-:W-:Y:S02]  /*4010*/  FSEL R78, R78, -INF , !P2 ;  /* 0xff8000004e4e7808 */ /* 0x000fe40005000000 */
[----:B------:R-:W-:Y:S02]  /*4020*/  ISETP.NE.AND P2, PT, R110, RZ, PT ;  /* 0x000000ff6e00720c */ /* 0x000fe40003f45270 */
[----:B------:R-:W-:Y:S02]  /*4030*/  FMNMX.FTZ R6, R72, R5, !PT ;  /* 0x0000000548067209 */ /* 0x000fe40007810000 */
[----:B------:R-:W-:Y:S02]  /*4040*/  ISETP.GT.AND P2, PT, R4, 0x29, !P2 ;  /* 0x000000290400780c */ /* 0x000fe40005744270 */
[----:B------:R-:W-:Y:S02]  /*4050*/  FMNMX.FTZ R5, R73, R6, !PT ;  /* 0x0000000649057209 */ /* 0x000fe40007810000 */
[----:B------:R-:W-:-:S02]  /*4060*/  ISETP.LT.OR P2, PT, R0, 0x2a, P2 ;  /* 0x0000002a0000780c */ /* 0x000fc40001741670 */
[----:B------:R-:W-:Y:S02]  /*4070*/  FMNMX.FTZ R6, R76, R5, !PT ;  /* 0x000000054c067209 */ /* 0x000fe40007810000 */
[----:B------:R-:W-:Y:S02]  /*4080*/  FSEL R79, R79, -INF , !P2 ;  /* 0xff8000004f4f7808 */ /* 0x000fe40005000000 */
[----:B------:R-:W-:Y:S02]  /*4090*/  ISETP.NE.AND P2, PT, R111, RZ, PT ;  /* 0x000000ff6f00720c */ /* 0x000fe40003f45270 */
[----:B------:R-:W-:Y:S02]  /*40a0*/  FMNMX.FTZ R5, R77, R6, !PT ;  /* 0x000000064d057209 */ /* 0x000fe40007810000 */
[----:B------:R-:W-:Y:S02]  /*40b0*/  ISETP.GT.AND P2, PT, R4, 0x30, !P2 ;  /* 0x000000300400780c */ /* 0x000fe40005744270 */
[----:B------:R-:W-:-:S02]  /*40c0*/  FMNMX.FTZ R6, R80, R5, !PT ;  /* 0x0000000550067209 */ /* 0x000fc40007810000 */
[----:B------:R-:W-:Y:S02]  /*40d0*/  ISETP.LT.OR P2, PT, R0, 0x31, P2 ;  /* 0x000000310000780c */ /* 0x000fe40001741670 */
[----:B------:R-:W-:Y:S02]  /*40e0*/  FMNMX.FTZ R5, R81, R6, !PT ;  /* 0x0000000651057209 */ /* 0x000fe40007810000 */
[----:B------:R-:W-:Y:S02]  /*40f0*/  FSEL R82, R82, -INF , !P2 ;  /* 0xff80000052527808 */ /* 0x000fe40005000000 */
[----:B------:R-:W-:Y:S02]  /*4100*/  ISETP.NE.AND P2, PT, R112, RZ, PT ;  /* 0x000000ff7000720c */ /* 0x000fe40003f45270 */
[----:B------:R-:W-:Y:S02]  /*4110*/  FMNMX.FTZ R6, R84, R5, !PT ;  /* 0x0000000554067209 */ /* 0x000fe40007810000 */
[----:B------:R-:W-:-:S02]  /*4120*/  ISETP.GT.AND P2, PT, R4, 0x31, !P2 ;  /* 0x000000310400780c */ /* 0x000fc40005744270 */
[----:B------:R-:W-:Y:S02]  /*4130*/  FMNMX.FTZ R5, R85, R6, !PT ;  /* 0x0000000655057209 */ /* 0x000fe40007810000 */
[----:B------:R-:W-:Y:S02]  /*4140*/  ISETP.LT.OR P2, PT, R0, 0x32, P2 ;  /* 0x000000320000780c */ /* 0x000fe40001741670 */
[----:B------:R-:W-:Y:S02]  /*4150*/  FMNMX.FTZ R6, R56, R5, !PT ;  /* 0x0000000538067209 */ /* 0x000fe40007810000 */
[----:B------:R-:W-:Y:S02]  /*4160*/  FSEL R83, R83, -INF , !P2 ;  /* 0xff80000053537808 */ /* 0x000fe40005000000 */
[----:B------:R-:W-:Y:S02]  /*4170*/  ISETP.NE.AND P2, PT, R113, RZ, PT ;  /* 0x000000ff7100720c */ /* 0x000fe40003f45270 */
[----:B------:R-:W-:-:S02]  /*4180*/  FMNMX.FTZ R5, R57, R6, !PT ;  /* 0x0000000639057209 */ /* 0x000fc40007810000 */
[----:B------:R-:W-:Y:S02]  /*4190*/  ISETP.GT.AND P2, PT, R4, 0x38, !P2 ;  /* 0x000000380400780c */ /* 0x000fe40005744270 */
[----:B------:R-:W-:Y:S02]  /*41a0*/  FMNMX.FTZ R6, R60, R5, !PT ;  /* 0x000000053c067209 */ /* 0x000fe40007810000 */
[----:B------:R-:W-:Y:S02]  /*41b0*/  ISETP.LT.OR P2, PT, R0, 0x39, P2 ;  /* 0x000000390000780c */ /* 0x000fe40001741670 */
[----:B------:R-:W-:Y:S02]  /*41c0*/  FMNMX.FTZ R5, R61, R6, !PT ;  /* 0x000000063d057209 */ /* 0x000fe40007810000 */
        /* <DEDUP_REMOVED lines=29> */
[----:B------:R-:W-:Y:S02]  /*43a0*/  ISETP.GT.AND P2, PT, R4, 0x49, !P6 ;  /* 0x000000490400780c */ /* 0x000fe40007744270 */
[----:B------:R-:W-:Y:S02]  /*43b0*/  ISETP.NE.AND P6, PT, R129, RZ, PT ;  /* 0x000000ff8100720c */ /* 0x000fe40003fc5270 */
        /* <DEDUP_REMOVED lines=19> */
[C---:B------:R-:W-:Y:S02]  /*44f0*/  ISETP.GT.AND P2, PT, R4.reuse, 0x58, !P2 ;  /* 0x000000580400780c */ /* 0x040fe40005744270 */
[----:B------:R-:W-:Y:S01]  /*4500*/  ISETP.GT.AND P3, PT, R4, 0x90, !P3 ;  /* 0x000000900400780c */ /* 0x000fe20005f64270 */
[----:B------:R-:W0:Y:S01]  /*4510*/  SHFL.BFLY PT, R5, R6, 0x2, 0x1f ;  /* 0x0c401f0006057f89 */ /* 0x000e2200000e0000 */
[----:B------:R-:W-:Y:S02]  /*4520*/  ISETP.LT.OR P2, PT, R0, 0x59, P2 ;  /* 0x000000590000780c */ /* 0x000fe40001741670 */
[----:B------:R-:W-:Y:S02]  /*4530*/  ISETP.GT.AND P4, PT, R4, 0x91, !P4 ;  /* 0x000000910400780c */ /* 0x000fe40006784270 */
[----:B------:R-:W-:Y:S02]  /*4540*/  FSEL R70, R70, -INF , !P2 ;  /* 0xff80000046467808 */ /* 0x000fe40005000000 */
[----:B------:R-:W-:-:S02]  /*4550*/  ISETP.NE.AND P2, PT, R122, RZ, PT ;  /* 0x000000ff7a00720c */ /* 0x000fc40003f45270 */
[C---:B------:R-:W-:Y:S02]  /*4560*/  ISETP.GT.AND P5, PT, R4.reuse, 0x98, !P5 ;  /* 0x000000980400780c */ /* 0x040fe40006fa4270 */
[----:B------:R-:W-:Y:S02]  /*4570*/  ISETP.GT.AND P2, PT, R4, 0x59, !P2 ;  /* 0x000000590400780c */ /* 0x000fe40005744270 */
[C---:B------:R-:W-:Y:S02]  /*4580*/  ISETP.LT.OR P3, PT, R0.reuse, 0x91, P3 ;  /* 0x000000910000780c */ /* 0x040fe40001f61670 */
[C---:B------:R-:W-:Y:S02]  /*4590*/  ISETP.LT.OR P2, PT, R0.reuse, 0x5a, P2 ;  /* 0x0000005a0000780c */ /* 0x040fe40001741670 */
[----:B------:R-:W-:Y:S02]  /*45a0*/  ISETP.LT.OR P4, PT, R0, 0x92, P4 ;  /* 0x000000920000780c */ /* 0x000fe40002781670 */
[----:B------:R-:W-:-:S02]  /*45b0*/  FSEL R71, R71, -INF , !P2 ;  /* 0xff80000047477808 */ /* 0x000fc40005000000 */
[----:B------:R-:W-:Y:S02]  /*45c0*/  ISETP.NE.AND P2, PT, R123, RZ, PT ;  /* 0x000000ff7b00720c */ /* 0x000fe40003f45270 */
[----:B------:R-:W-:Y:S02]  /*45d0*/  FSEL R34, R34, -INF , !P3 ;  /* 0xff80000022227808 */ /* 0x000fe40005800000 */
[----:B------:R-:W-:Y:S02]  /*45e0*/  ISETP.GT.AND P2, PT, R4, 0x60, !P2 ;  /* 0x000000600400780c */ /* 0x000fe40005744270 */
[----:B0-----:R-:W-:Y:S02]  /*45f0*/  FMNMX.FTZ R7, R6, R5, !PT ;  /* 0x0000000506077209 */ /* 0x001fe40007810000 */
[C---:B------:R-:W-:Y:S02]  /*4600*/  ISETP.LT.OR P2, PT, R0.reuse, 0x61, P2 ;  /* 0x000000610000780c */ /* 0x040fe40001741670 */
[----:B------:R-:W-:Y:S01]  /*4610*/  ISETP.LT.OR P5, PT, R0, 0x99, P5 ;  /* 0x000000990000780c */ /* 0x000fe20002fa1670 */
[----:B------:R-:W0:Y:S01]  /*4620*/  SHFL.BFLY PT, R8, R7, 0x1, 0x1f ;  /* 0x0c201f0007087f89 */ /* 0x000e2200000e0000 */
[----:B------:R-:W-:-:S02]  /*4630*/  FSEL R42, R42, -INF , !P2 ;  /* 0xff8000002a2a7808 */ /* 0x000fc40005000000 */
[----:B------:R-:W-:Y:S02]  /*4640*/  ISETP.NE.AND P2, PT, R124, RZ, PT ;  /* 0x000000ff7c00720c */ /* 0x000fe40003f45270 */
[----:B------:R-:W-:Y:S02]  /*4650*/  FSEL R35, R35, -INF , !P4 ;  /* 0xff80000023237808 */ /* 0x000fe40006000000 */
[----:B------:R-:W-:Y:S02]  /*4660*/  ISETP.GT.AND P2, PT, R4, 0x61, !P2 ;  /* 0x000000610400780c */ /* 0x000fe40005744270 */
[----:B------:R-:W-:Y:S02]  /*4670*/  FSEL R38, R38, -INF , !P5 ;  /* 0xff80000026267808 */ /* 0x000fe40006800000 */
[----:B------:R-:W-:Y:S02]  /*4680*/  ISETP.LT.OR P2, PT, R0, 0x62, P2 ;  /* 0x000000620000780c */ /* 0x000fe40001741670 */
[----:B------:R-:W-:-:S02]  /*4690*/  R2UR UR10, R22 ;  /* 0x00000000160a72ca */ /* 0x000fc400000e0000 */
[----:B------:R-:W-:Y:S02]  /*46a0*/  FSEL R43, R43, -INF , !P2 ;  /* 0xff8000002b2b7808 */ /* 0x000fe40005000000 */
[----:B------:R-:W-:-:S04]  /*46b0*/  ISETP.NE.AND P2, PT, R125, RZ, PT ;  /* 0x000000ff7d00720c */ /* 0x000fc80003f45270 */
[----:B------:R-:W-:Y:S02]  /*46c0*/  ISETP.GT.AND P2, PT, R4, 0x68, !P2 ;  /* 0x000000680400780c */ /* 0x000fe40005744270 */
[----:B0-----:R-:W-:Y:S01]  /*46d0*/  FMNMX.FTZ R5, R7, R8, !PT ;  /* 0x0000000807057209 */ /* 0x001fe20007810000 */
[----:B------:R-:W-:Y:S01]  /*46e0*/  IMAD.U32 R8, RZ, RZ, UR36 ;  /* 0x00000024ff087e24 */ /* 0x000fe2000f8e00ff */
[----:B------:R-:W-:Y:S01]  /*46f0*/  ISETP.LT.OR P2, PT, R0, 0x69, P2 ;  /* 0x000000690000780c */ /* 0x000fe20001741670 */
[----:B------:R-:W-:Y:S02]  /*4700*/  UIADD3 UR40, UR10, UR40, URZ ;  /* 0x000000280a287290 */ /* 0x000fe4000fffe03f */
[----:B------:R-:W-:Y:S01]  /*4710*/  FFMA.FTZ R8, R5, R8, -8 ;  /* 0xc100000005087423 */ /* 0x000fe20000010008 */
[----:B------:R-:W-:Y:S01]  /*4720*/  FSEL R46, R46, -INF , !P2 ;  /* 0xff8000002e2e7808 */ /* 0x000fe20005000000 */
[----:B------:R-:W-:Y:S01]  /*4730*/  UIADD3 UR4, UR40, UR4, URZ ;  /* 0x0000000428047290 */ /* 0x000fe2000fffe03f */
[----:B------:R-:W-:-:S04]  /*4740*/  ISETP.NE.AND P2, PT, R126, RZ, PT ;  /* 0x000000ff7e00720c */ /* 0x000fc80003f45270 */
[----:B------:R-:W-:-:S04]  /*4750*/  ISETP.GT.AND P2, PT, R4, 0x69, !P2 ;  /* 0x000000690400780c */ /* 0x000fc80005744270 */
[----:B------:R-:W-:-:S04]  /*4760*/  ISETP.LT.OR P2, PT, R0, 0x6a, P2 ;  /* 0x0000006a0000780c */ /* 0x000fc80001741670 */
[----:B------:R-:W-:Y:S02]  /*4770*/  FSEL R47, R47, -INF , !P2 ;  /* 0xff8000002f2f7808 */ /* 0x000fe40005000000 */
        /* <DEDUP_REMOVED lines=8> */
[----:B------:R-:W-:Y:S02]  /*4800*/  ISETP.GT.AND P2, PT, R4, 0x78, !P6 ;  /* 0x000000780400780c */ /* 0x000fe40007744270 */
[----:B------:R-:W-:Y:S02]  /*4810*/  ISETP.NE.AND P6, PT, R132, RZ, PT ;  /* 0x000000ff8400720c */ /* 0x000fe40003fc5270 */
        /* <DEDUP_REMOVED lines=35> */
[----:B------:R-:W-:-:S04]  /*4a50*/  ISETP.GT.AND P2, PT, R4, RZ, !P2 ;  /* 0x000000ff0400720c */ /* 0x000fc80005744270 */
[----:B------:R-:W-:-:S04]  /*4a60*/  ISETP.LT.OR P2, PT, R0, 0x1, P2 ;  /* 0x000000010000780c */ /* 0x000fc80001741670 */
[----:B------:R-:W-:Y:S02]  /*4a70*/  FSEL R90, R90, -INF , !P2 ;  /* 0xff8000005a5a7808 */ /* 0x000fe40005000000 */
[----:B------:R-:W-:Y:S02]  /*4a80*/  ISETP.NE.AND P2, PT, R131, RZ, PT ;  /* 0x000000ff8300720c */ /* 0x000fe40003f45270 */
[----:B------:R-:W-:Y:S02]  /*4a90*/  FMNMX.FTZ R21, R90, R91, !PT ;  /* 0x0000005b5a157209 */ /* 0x000fe40007810000 */
[----:B------:R-:W-:-:S04]  /*4aa0*/  ISETP.GT.AND P2, PT, R4, 0x80, !P2 ;  /* 0x000000800400780c */ /* 0x000fc80005744270 */
[----:B------:R-:W-:-:S04]  /*4ab0*/  ISETP.LT.OR P2, PT, R0, 0x81, P2 ;  /* 0x000000810000780c */ /* 0x000fc80001741670 */
[----:B------:R-:W-:Y:S02]  /*4ac0*/  FSEL R26, R26, -INF , !P2 ;  /* 0xff8000001a1a7808 */ /* 0x000fe40005000000 */
[----:B------:R-:W-:Y:S02]  /*4ad0*/  ISETP.GT.AND P2, PT, R4, 0x81, !P6 ;  /* 0x000000810400780c */ /* 0x000fe40007744270 */
[----:B------:R-:W-:Y:S02]  /*4ae0*/  ISETP.NE.AND P6, PT, R133, RZ, PT ;  /* 0x000000ff8500720c */ /* 0x000fe40003fc5270 */
[----:B------:R-:W-:-:S04]  /*4af0*/  ISETP.LT.OR P2, PT, R0, 0x82, P2 ;  /* 0x000000820000780c */ /* 0x000fc80001741670 */
[----:B------:R-:W-:Y:S02]  /*4b00*/  FSEL R27, R27, -INF , !P2 ;  /* 0xff8000001b1b7808 */ /* 0x000fe40005000000 */
[----:B------:R-:W-:-:S04]  /*4b10*/  FSETP.NEU.FTZ.AND P2, PT, R5, -INF , PT ;  /* 0xff8000000500780b */ /* 0x000fc80003f5d000 */
[----:B------:R-:W-:Y:S02]  /*4b20*/  FSEL R88, R8, RZ, P2 ;  /* 0x000000ff08587208 */ /* 0x000fe40001000000 */
[----:B------:R-:W-:Y:S02]  /*4b30*/  ISETP.GT.AND P2, PT, R4, 0x88, !P6 ;  /* 0x000000880400780c */ /* 0x000fe40007744270 */
[----:B------:R-:W-:Y:S01]  /*4b40*/  ISETP.NE.AND P6, PT, R135, RZ, PT ;  /* 0x000000ff8700720c */ /* 0x000fe20003fc5270 */
[--C-:B------:R-:W-:Y:S01]  /*4b50*/  FFMA.FTZ R20, R72, UR36, -R88.reuse ;  /* 0x0000002448147c23 */ /* 0x100fe20008010858 */
[----:B------:R-:W-:Y:S01]  /*4b60*/  FMNMX.FTZ R72, R94, R21, !PT ;  /* 0x000000155e487209 */ /* 0x000fe20007810000 */
[--C-:B------:R-:W-:Y:S01]  /*4b70*/  FFMA.FTZ R7, R89, UR36, -R88.reuse ;  /* 0x0000002459077c23 */ /* 0x100fe20008010858 */
[--C-:B------:R-:W-:Y:S01]  /*4b80*/  FFMA.FTZ R89, R73, UR36, -R88.reuse ;  /* 0x0000002449597c23 */ /* 0x100fe20008010858 */
[--C-:B------:R-:W-:Y:S01]  /*4b90*/  FFMA.FTZ R8, R92, UR36, -R88.reuse ;  /* 0x000000245c087c23 */ /* 0x100fe20008010858 */
[----:B------:R-:W-:Y:S01]  /*4ba0*/  FMNMX.FTZ R21, R95, R72, !PT ;  /* 0x000000485f157209 */ /* 0x000fe20007810000 */
[--C-:B------:R-:W-:Y:S01]  /*4bb0*/  FFMA.FTZ R92, R76, UR36, -R88.reuse ;  /* 0x000000244c5c7c23 */ /* 0x100fe20008010858 */
[--C-:B------:R-:W-:Y:S01]  /*4bc0*/  FFMA.FTZ R11, R93, UR36, -R88.reuse ;  /* 0x000000245d0b7c23 */ /* 0x100fe20008010858 */
[--C-:B------:R-:W-:Y:S01]  /*4bd0*/  FFMA.FTZ R93, R80, UR36, -R88.reuse ;  /* 0x00000024505d7c23 */ /* 0x100fe20008010858 */
[----:B------:R-:W-:Y:S01]  /*4be0*/  FMNMX.FTZ R72, R98, R21, !PT ;  /* 0x0000001562487209 */ /* 0x000fe20007810000 */
[--C-:B------:R-:W-:Y:S01]  /*4bf0*/  FFMA.FTZ R6, R13, UR36, -R88.reuse ;  /* 0x000000240d067c23 */ /* 0x100fe20008010858 */
[----:B------:R0:W-:Y:S01]  /*4c00*/  MUFU.EX2 R21, R89 ;  /* 0x0000005900157308 */ /* 0x0001e20000000800 */
[----:B------:R-:W-:Y:S01]  /*4c10*/  ISETP.LT.OR P2, PT, R0, 0x89, P2 ;  /* 0x000000890000780c */ /* 0x000fe20001741670 */
[--C-:B------:R-:W-:Y:S01]  /*4c20*/  FFMA.FTZ R12, R96, UR36, -R88.reuse ;  /* 0x00000024600c7c23 */ /* 0x100fe20008010858 */
[----:B------:R-:W-:Y:S01]  /*4c30*/  FMNMX.FTZ R23, R99, R72, !PT ;  /* 0x0000004863177209 */ /* 0x000fe20007810000 */
[--C-:B------:R-:W-:Y:S01]  /*4c40*/  FFMA.FTZ R13, R97, UR36, -R88.reuse ;  /* 0x00000024610d7c23 */ /* 0x100fe20008010858 */
[----:B------:R-:W-:Y:S01]  /*4c50*/  FSEL R30, R30, -INF , !P2 ;  /* 0xff8000001e1e7808 */ /* 0x000fe20005000000 */
[--C-:B------:R-:W-:Y:S01]  /*4c60*/  FFMA.FTZ R14, R100, UR36, -R88.reuse ;  /* 0x00000024640e7c23 */ /* 0x100fe20008010858 */
[----:B------:R-:W-:Y:S01]  /*4c70*/  FMNMX.FTZ R72, R102, R23, !PT ;  /* 0x0000001766487209 */ /* 0x000fe20007810000 */
[----:B------:R-:W-:Y:S01]  /*4c80*/  MUFU.EX2 R6, R6 ;  /* 0x0000000600067308 */ /* 0x000fe20000000800 */
[--C-:B0-----:R-:W-:Y:S01]  /*4c90*/  FFMA.FTZ R89, R84, UR36, -R88.reuse ;  /* 0x0000002454597c23 */ /* 0x101fe20008010858 */
[----:B------:R-:W-:Y:S01]  /*4ca0*/  ISETP.NE.AND P2, PT, R134, RZ, PT ;  /* 0x000000ff8600720c */ /* 0x000fe20003f45270 */
[--C-:B------:R-:W-:Y:S01]  /*4cb0*/  FFMA.FTZ R15, R101, UR36, -R88.reuse ;  /* 0x00000024650f7c23 */ /* 0x100fe20008010858 */
[----:B------:R-:W-:Y:S01]  /*4cc0*/  FMNMX.FTZ R73, R103, R72, !PT ;  /* 0x0000004867497209 */ /* 0x000fe20007810000 */
[--C-:B------:R-:W-:Y:S01]  /*4cd0*/  FFMA.FTZ R72, R77, UR36, -R88.reuse ;  /* 0x000000244d487c23 */ /* 0x100fe20008010858 */
[----:B------:R-:W-:Y:S01]  /*4ce0*/  ISETP.GT.AND P2, PT, R4, 0x89, !P2 ;  /* 0x000000890400780c */ /* 0x000fe20005744270 */
[--C-:B------:R-:W-:Y:S01]  /*4cf0*/  FFMA.FTZ R56, R56, UR36, -R88.reuse ;  /* 0x0000002438387c23 */ /* 0x100fe20008010858 */
[----:B------:R-:W-:Y:S01]  /*4d00*/  FMNMX.FTZ R76, R74, R73, !PT ;  /* 0x000000494a4c7209 */ /* 0x000fe20007810000 */
[----:B------:R-:W0:Y:S01]  /*4d10*/  MUFU.EX2 R7, R7 ;  /* 0x0000000700077308 */ /* 0x000e220000000800 */
[----:B------:R-:W-:Y:S01]  /*4d20*/  ISETP.LT.OR P2, PT, R0, 0x8a, P2 ;  /* 0x0000008a0000780c */ /* 0x000fe20001741670 */
[--C-:B------:R-:W-:Y:S01]  /*4d30*/  FFMA.FTZ R57, R57, UR36, -R88.reuse ;  /* 0x0000002439397c23 */ /* 0x100fe20008010858 */
[----:B------:R-:W-:Y:S01]  /*4d40*/  FMNMX.FTZ R73, R75, R76, !PT ;  /* 0x0000004c4b497209 */ /* 0x000fe20007810000 */
[--C-:B------:R-:W-:Y:S01]  /*4d50*/  FFMA.FTZ R24, R24, UR36, -R88.reuse ;  /* 0x0000002418187c23 */ /* 0x100fe20008010858 */
[----:B------:R-:W-:Y:S01]  /*4d60*/  ISETP.GT.AND P6, PT, R4, 0x99, !P6 ;  /* 0x000000990400780c */ /* 0x000fe200077c4270 */
[--C-:B------:R-:W-:Y:S01]  /*4d70*/  FFMA.FTZ R25, R25, UR36, -R88.reuse ;  /* 0x0000002419197c23 */ /* 0x100fe20008010858 */
[----:B------:R-:W-:Y:S01]  /*4d80*/  FMNMX.FTZ R76, R78, R73, !PT ;  /* 0x000000494e4c7209 */ /* 0x000fe20007810000 */
[----:B------:R-:W1:Y:S01]  /*4d90*/  MUFU.EX2 R8, R8 ;  /* 0x0000000800087308 */ /* 0x000e620000000800 */
[----:B------:R-:W-:Y:S01]  /*4da0*/  ISETP.LT.OR P6, PT, R0, 0x9a, P6 ;  /* 0x0000009a0000780c */ /* 0x000fe200037c1670 */
[--C-:B------:R-:W-:Y:S01]  /*4db0*/  FFMA.FTZ R28, R28, UR36, -R88.reuse ;  /* 0x000000241c1c7c23 */ /* 0x100fe20008010858 */
[----:B------:R-:W-:Y:S01]  /*4dc0*/  FMNMX.FTZ R77, R79, R76, !PT ;  /* 0x0000004c4f4d7209 */ /* 0x000fe20007810000 */
[--C-:B------:R-:W-:Y:S01]  /*4dd0*/  FFMA.FTZ R76, R81, UR36, -R88.reuse ;  /* 0x00000024514c7c23 */ /* 0x100fe20008010858 */
[--C-:B------:R-:W-:Y:S01]  /*4de0*/  FFMA.FTZ R29, R29, UR36, -R88.reuse ;  /* 0x000000241d1d7c23 */ /* 0x100fe20008010858 */
[--C-:B------:R-:W-:Y:S01]  /*4df0*/  FFMA.FTZ R32, R32, UR36, -R88.reuse ;  /* 0x0000002420207c23 */ /* 0x100fe20008010858 */
[----:B------:R-:W-:Y:S01]  /*4e00*/  FMNMX.FTZ R80, R82, R77, !PT ;  /* 0x0000004d52507209 */ /* 0x000fe20007810000 */
[----:B------:R-:W2:Y:S01]  /*4e10*/  MUFU.EX2 R11, R11 ;  /* 0x0000000b000b7308 */ /* 0x000ea20000000800 */
[--C-:B------:R-:W-:Y:S01]  /*4e20*/  FFMA.FTZ R33, R33, UR36, -R88.reuse ;  /* 0x0000002421217c23 */ /* 0x100fe20008010858 */
[--C-:B------:R-:W-:Y:S01]  /*4e30*/  FFMA.FTZ R36, R36, UR36, -R88.reuse ;  /* 0x0000002424247c23 */ /* 0x100fe20008010858 */
[----:B------:R-:W-:Y:S01]  /*4e40*/  FMNMX.FTZ R77, R83, R80, !PT ;  /* 0x00000050534d7209 */ /* 0x000fe20007810000 */
[----:B------:R-:W-:-:S03]  /*4e50*/  FFMA.FTZ R37, R37, UR36, -R88 ;  /* 0x0000002425257c23 */ /* 0x000fc60008010858 */
[----:B------:R-:W-:Y:S01]  /*4e60*/  FMNMX.FTZ R80, R86, R77, !PT ;  /* 0x0000004d56507209 */ /* 0x000fe20007810000 */
[----:B------:R-:W3:Y:S03]  /*4e70*/  MUFU.EX2 R12, R12 ;  /* 0x0000000c000c7308 */ /* 0x000ee60000000800 */
[----:B------:R-:W-:Y:S01]  /*4e80*/  FMNMX.FTZ R81, R87, R80, !PT ;  /* 0x0000005057517209 */ /* 0x000fe20007810000 */
[----:B------:R-:W-:-:S03]  /*4e90*/  FFMA.FTZ R80, R85, UR36, -R88 ;  /* 0x0000002455507c23 */ /* 0x000fc60008010858 */
[----:B------:R-:W-:Y:S01]  /*4ea0*/  FMNMX.FTZ R84, R58, R81, !PT ;  /* 0x000000513a547209 */ /* 0x000fe20007810000 */
[----:B------:R4:W-:Y:S03]  /*4eb0*/  MUFU.EX2 R77, R89 ;  /* 0x00000059004d7308 */ /* 0x0009e60000000800 */
[----:B------:R-:W-:-:S04]  /*4ec0*/  FMNMX.FTZ R81, R59, R84, !PT ;  /* 0x000000543b517209 */ /* 0x000fc80007810000 */
[----:B------:R-:W-:Y:S01]  /*4ed0*/  FMNMX.FTZ R84, R62, R81, !PT ;  /* 0x000000513e547209 */ /* 0x000fe20007810000 */
[----:B------:R-:W5:Y:S01]  /*4ee0*/  MUFU.EX2 R13, R13 ;  /* 0x0000000d000d7308 */ /* 0x000f620000000800 */
[----:B----4-:R-:W-:Y:S02]  /*4ef0*/  FFMA.FTZ R89, R60, UR36, -R88 ;  /* 0x000000243c597c23 */ /* 0x010fe40008010858 */
[----:B------:R-:W-:-:S04]  /*4f00*/  FMNMX.FTZ R81, R63, R84, !PT ;  /* 0x000000543f517209 */ /* 0x000fc80007810000 */
[----:B------:R-:W-:Y:S01]  /*4f10*/  FMNMX.FTZ R84, R66, R81, !PT ;  /* 0x0000005142547209 */ /* 0x000fe20007810000 */
[----:B------:R-:W4:Y:S03]  /*4f20*/  MUFU.EX2 R14, R14 ;  /* 0x0000000e000e7308 */ /* 0x000f260000000800 */
[----:B------:R-:W-:Y:S01]  /*4f30*/  FMNMX.FTZ R81, R67, R84, !PT ;  /* 0x0000005443517209 */ /* 0x000fe20007810000 */
[----:B------:R-:W-:-:S03]  /*4f40*/  FFMA.FTZ R84, R61, UR36, -R88 ;  /* 0x000000243d547c23 */ /* 0x000fc60008010858 */
[----:B------:R-:W-:Y:S01]  /*4f50*/  FMNMX.FTZ R60, R70, R81, !PT ;  /* 0x00000051463c7209 */ /* 0x000fe20007810000 */
[----:B------:R-:W4:Y:S03]  /*4f60*/  MUFU.EX2 R15, R15 ;  /* 0x0000000f000f7308 */ /* 0x000f260000000800 */
[----:B------:R-:W-:-:S04]  /*4f70*/  FMNMX.FTZ R85, R71, R60, !PT ;  /* 0x0000003c47557209 */ /* 0x000fc80007810000 */
[----:B------:R-:W-:Y:S01]  /*4f80*/  FMNMX.FTZ R60, R42, R85, !PT ;  /* 0x000000552a3c7209 */ /* 0x000fe20007810000 */
[----:B------:R-:W-:Y:S01]  /*4f90*/  FFMA.FTZ R85, R64, UR36, -R88 ;  /* 0x0000002440557c23 */ /* 0x000fe20008010858 */
[----:B------:R0:W-:Y:S02]  /*4fa0*/  MUFU.EX2 R81, R89 ;  /* 0x0000005900517308 */ /* 0x0001e40000000800 */
[----:B------:R-:W-:-:S04]  /*4fb0*/  FMNMX.FTZ R61, R43, R60, !PT ;  /* 0x0000003c2b3d7209 */ /* 0x000fc80007810000 */
[----:B------:R-:W-:Y:S02]  /*4fc0*/  FMNMX.FTZ R60, R46, R61, !PT ;  /* 0x0000003d2e3c7209 */ /* 0x000fe40007810000 */
[----:B------:R-:W-:Y:S01]  /*4fd0*/  MUFU.EX2 R20, R20 ;  /* 0x0000001400147308 */ /* 0x000fe20000000800 */
[--C-:B0-----:R-:W-:Y:S01]  /*4fe0*/  FFMA.FTZ R89, R68, UR36, -R88.reuse ;  /* 0x0000002444597c23 */ /* 0x101fe20008010858 */
[----:B------:R-:W-:Y:S01]  /*4ff0*/  FMNMX.FTZ R61, R47, R60, !PT ;  /* 0x0000003c2f3d7209 */ /* 0x000fe20007810000 */
[----:B------:R-:W-:-:S03]  /*5000*/  FFMA.FTZ R60, R65, UR36, -R88 ;  /* 0x00000024413c7c23 */ /* 0x000fc60008010858 */
[----:B------:R-:W-:Y:S02]  /*5010*/  FMNMX.FTZ R64, R50, R61, !PT ;  /* 0x0000003d32407209 */ /* 0x000fe40007810000 */
[----:B------:R-:W-:Y:S02]  /*5020*/  MUFU.EX2 R23, R92 ;  /* 0x0000005c00177308 */ /* 0x000fe40000000800 */
[----:B------:R-:W-:-:S04]  /*5030*/  FMNMX.FTZ R61, R51, R64, !PT ;  /* 0x00000040333d7209 */ /* 0x000fc80007810000 */
[----:B------:R-:W-:Y:S02]  /*5040*/  FMNMX.FTZ R64, R54, R61, !PT ;  /* 0x0000003d36407209 */ /* 0x000fe40007810000 */
[----:B------:R0:W-:Y:S02]  /*5050*/  MUFU.EX2 R61, R89 ;  /* 0x00000059003d7308 */ /* 0x0001e40000000800 */
[----:B------:R-:W-:Y:S01]  /*5060*/  FMNMX.FTZ R65, R55, R64, !PT ;  /* 0x0000004037417209 */ /* 0x000fe20007810000 */
[----:B------:R-:W-:-:S03]  /*5070*/  FFMA.FTZ R64, R69, UR36, -R88 ;  /* 0x0000002445407c23 */ /* 0x000fc60008010858 */
[----:B------:R-:W-:Y:S02]  /*5080*/  FMNMX.FTZ R68, R26, R65, !PT ;  /* 0x000000411a447209 */ /* 0x000fe40007810000 */
[----:B------:R-:W-:Y:S01]  /*5090*/  FSEL R65, R31, -INF , !P2 ;  /* 0xff8000001f417808 */ /* 0x000fe20005000000 */
[--C-:B------:R-:W-:Y:S01]  /*50a0*/  FFMA.FTZ R31, R40, UR36, -R88.reuse ;  /* 0x00000024281f7c23 */ /* 0x100fe20008010858 */
[----:B------:R-:W-:Y:S01]  /*50b0*/  FMNMX.FTZ R69, R27, R68, !PT ;  /* 0x000000441b457209 */ /* 0x000fe20007810000 */
[--C-:B------:R-:W-:Y:S01]  /*50c0*/  FFMA.FTZ R68, R41, UR36, -R88.reuse ;  /* 0x0000002429447c23 */ /* 0x100fe20008010858 */
[----:B------:R-:W-:Y:S01]  /*50d0*/  FSEL R40, R39, -INF , !P6 ;  /* 0xff80000027287808 */ /* 0x000fe20007000000 */
[----:B0-----:R-:W-:Y:S01]  /*50e0*/  FADD.FTZ R89, R6, R7 ;  /* 0x0000000706597221 */ /* 0x001fe20000010000 */
[----:B------:R-:W-:Y:S01]  /*50f0*/  FMNMX.FTZ R4, R30, R69, !PT ;  /* 0x000000451e047209 */ /* 0x000fe20007810000 */
[----:B------:R0:W-:Y:S01]  /*5100*/  MUFU.EX2 R0, R68 ;  /* 0x0000004400007308 */ /* 0x0001e20000000800 */
[--C-:B------:R-:W-:Y:S01]  /*5110*/  FFMA.FTZ R39, R44, UR36, -R88.reuse ;  /* 0x000000242c277c23 */ /* 0x100fe20008010858 */
[--C-:B------:R-:W-:Y:S01]  /*5120*/  FFMA.FTZ R44, R45, UR36, -R88.reuse ;  /* 0x000000242d2c7c23 */ /* 0x100fe20008010858 */
[----:B------:R-:W-:Y:S01]  /*5130*/  FMNMX.FTZ R69, R65, R4, !PT ;  /* 0x0000000441457209 */ /* 0x000fe20007810000 */
[--C-:B------:R-:W-:Y:S01]  /*5140*/  FFMA.FTZ R45, R52, UR36, -R88.reuse ;  /* 0x00000024342d7c23 */ /* 0x100fe20008010858 */
[----:B------:R-:W-:-:S02]  /*5150*/  FFMA.FTZ R52, R53, UR36, -R88 ;  /* 0x0000002435347c23 */ /* 0x000fc40008010858 */
[----:B------:R-:W-:Y:S01]  /*5160*/  FMNMX.FTZ R4, R34, R69, !PT ;  /* 0x0000004522047209 */ /* 0x000fe20007810000 */
[----:B------:R-:W-:Y:S03]  /*5170*/  MUFU.EX2 R72, R72 ;  /* 0x0000004800487308 */ /* 0x000fe60000000800 */
[----:B------:R-:W-:-:S04]  /*5180*/  FMNMX.FTZ R41, R35, R4, !PT ;  /* 0x0000000423297209 */ /* 0x000fc80007810000 */
[----:B------:R-:W-:Y:S01]  /*5190*/  FMNMX.FTZ R41, R38, R41, !PT ;  /* 0x0000002926297209 */ /* 0x000fe20007810000 */
[----:B------:R-:W-:Y:S03]  /*51a0*/  MUFU.EX2 R73, R93 ;  /* 0x0000005d00497308 */ /* 0x000fe60000000800 */
[----:B------:R-:W-:Y:S01]  /*51b0*/  FMNMX.FTZ R4, R40, R41, !PT ;  /* 0x0000002928047209 */ /* 0x000fe20007810000 */
[--C-:B------:R-:W-:Y:S01]  /*51c0*/  FFMA.FTZ R41, R48, UR36, -R88.reuse ;  /* 0x0000002430297c23 */ /* 0x100fe20008010858 */
[----:B------:R-:W-:Y:S01]  /*51d0*/  FFMA.FTZ R48, R49, UR36, -R88 ;  /* 0x0000002431307c23 */ /* 0x000fe20008010858 */
[----:B------:R-:W-:Y:S02]  /*51e0*/  IMAD.U32 R49, RZ, RZ, UR36 ;  /* 0x00000024ff317e24 */ /* 0x000fe4000f8e00ff */
[----:B------:R-:W1:Y:S01]  /*51f0*/  SHFL.BFLY PT, R69, R4, 0x2, 0x1f ;  /* 0x0c401f0004457f89 */ /* 0x000e6200000e0000 */
[----:B------:R-:W-:Y:S08]  /*5200*/  MUFU.EX2 R76, R76 ;  /* 0x0000004c004c7308 */ /* 0x000ff00000000800 */
[----:B------:R-:W-:Y:S08]  /*5210*/  MUFU.EX2 R80, R80 ;  /* 0x0000005000507308 */ /* 0x000ff00000000800 */
[----:B------:R-:W-:Y:S01]  /*5220*/  MUFU.EX2 R56, R56 ;  /* 0x0000003800387308 */ /* 0x000fe20000000800 */
[----:B-1----:R-:W-:-:S07]  /*5230*/  FMNMX.FTZ R69, R4, R69, !PT ;  /* 0x0000004504457209 */ /* 0x002fce0007810000 */
[----:B------:R-:W-:Y:S01]  /*5240*/  MUFU.EX2 R57, R57 ;  /* 0x0000003900397308 */ /* 0x000fe20000000800 */
[----:B------:R-:W1:Y:S07]  /*5250*/  SHFL.BFLY PT, R4, R69, 0x1, 0x1f ;  /* 0x0c201f0045047f89 */ /* 0x000e6e00000e0000 */
[----:B------:R-:W-:Y:S08]  /*5260*/  MUFU.EX2 R84, R84 ;  /* 0x0000005400547308 */ /* 0x000ff00000000800 */
[----:B------:R-:W-:Y:S08]  /*5270*/  MUFU.EX2 R64, R64 ;  /* 0x0000004000407308 */ /* 0x000ff00000000800 */
[----:B------:R-:W-:Y:S01]  /*5280*/  MUFU.EX2 R85, R85 ;  /* 0x0000005500557308 */ /* 0x000fe20000000800 */
[----:B-1----:R-:W-:-:S04]  /*5290*/  FMNMX.FTZ R4, R69, R4, !PT ;  /* 0x0000000445047209 */ /* 0x002fc80007810000 */
[C---:B------:R-:W-:Y:S01]  /*52a0*/  FSETP.NEU.FTZ.AND P2, PT, R4.reuse, -INF , PT ;  /* 0xff8000000400780b */ /* 0x040fe20003f5d000 */
[----:B------:R-:W-:Y:S02]  /*52b0*/  FFMA.FTZ R49, R4, R49, -8 ;  /* 0xc100000004317423 */ /* 0x000fe40000010031 */
[----:B------:R-:W-:Y:S03]  /*52c0*/  MUFU.EX2 R60, R60 ;  /* 0x0000003c003c7308 */ /* 0x000fe60000000800 */
[----:B------:R-:W-:Y:S02]  /*52d0*/  FSEL R69, R49, RZ, P2 ;  /* 0x000000ff31457208 */ /* 0x000fe40001000000 */
[----:B------:R-:W-:-:S03]  /*52e0*/  PLOP3.LUT P2, PT, PT, PT, UP1, 0x40, 0x0 ;  /* 0x000000000000781c */ /* 0x000fc60003f4e818 */
[----:B------:R-:W-:Y:S01]  /*52f0*/  MUFU.EX2 R39, R39 ;  /* 0x0000002700277308 */ /* 0x000fe20000000800 */
[--C-:B------:R-:W-:Y:S01]  /*5300*/  FFMA.FTZ R49, R90, UR36, -R69.reuse ;  /* 0x000000245a317c23 */ /* 0x100fe20008010845 */
[--C-:B0-----:R-:W-:Y:S01]  /*5310*/  FFMA.FTZ R68, R91, UR36, -R69.reuse ;  /* 0x000000245b447c23 */ /* 0x101fe20008010845 */
[--C-:B------:R-:W-:Y:S01]  /*5320*/  FFMA.FTZ R94, R94, UR36, -R69.reuse ;  /* 0x000000245e5e7c23 */ /* 0x100fe20008010845 */
[----:B------:R-:W-:Y:S01]  /*5330*/  FFMA.FTZ R95, R95, UR36, -R69 ;  /* 0x000000245f5f7c23 */ /* 0x000fe20008010845 */
[----:B------:R-:W-:Y:S01]  /*5340*/  FADD.FTZ R90, R8, R89 ;  /* 0x00000059085a7221 */ /* 0x000fe20000010000 */
[--C-:B------:R-:W-:Y:S01]  /*5350*/  FFMA.FTZ R53, R98, UR36, -R69.reuse ;  /* 0x0000002462357c23 */ /* 0x100fe20008010845 */
[--C-:B------:R-:W-:Y:S01]  /*5360*/  FFMA.FTZ R88, R99, UR36, -R69.reuse ;  /* 0x0000002463587c23 */ /* 0x100fe20008010845 */
[----:B------:R-:W-:Y:S01]  /*5370*/  MUFU.EX2 R49, R49 ;  /* 0x0000003100317308 */ /* 0x000fe20000000800 */
[----:B--2---:R-:W-:Y:S01]  /*5380*/  FADD.FTZ R89, R11, R90 ;  /* 0x0000005a0b597221 */ /* 0x004fe20000010000 */
[--C-:B------:R-:W-:Y:S01]  /*5390*/  FFMA.FTZ R102, R102, UR36, -R69.reuse ;  /* 0x0000002466667c23 */ /* 0x100fe20008010845 */
[--C-:B------:R-:W-:Y:S01]  /*53a0*/  FFMA.FTZ R103, R103, UR36, -R69.reuse ;  /* 0x0000002467677c23 */ /* 0x100fe20008010845 */
[----:B------:R-:W-:Y:S01]  /*53b0*/  FFMA.FTZ R74, R74, UR36, -R69 ;  /* 0x000000244a4a7c23 */ /* 0x000fe20008010845 */
[----:B---3--:R-:W-:Y:S01]  /*53c0*/  FADD.FTZ R90, R12, R89 ;  /* 0x000000590c5a7221 */ /* 0x008fe20000010000 */
[--C-:B------:R-:W-:Y:S01]  /*53d0*/  FFMA.FTZ R75, R75, UR36, -R69.reuse ;  /* 0x000000244b4b7c23 */ /* 0x100fe20008010845 */
[--C-:B------:R-:W-:Y:S01]  /*53e0*/  FFMA.FTZ R78, R78, UR36, -R69.reuse ;  /* 0x000000244e4e7c23 */ /* 0x100fe20008010845 */
[----:B------:R-:W0:Y:S01]  /*53f0*/  MUFU.EX2 R68, R68 ;  /* 0x0000004400447308 */ /* 0x000e220000000800 */
[----:B-----5:R-:W-:Y:S01]  /*5400*/  FADD.FTZ R91, R13, R90 ;  /* 0x0000005a0d5b7221 */ /* 0x020fe20000010000 */
[--C-:B------:R-:W-:Y:S01]  /*5410*/  FFMA.FTZ R79, R79, UR36, -R69.reuse ;  /* 0x000000244f4f7c23 */ /* 0x100fe20008010845 */
[--C-:B------:R-:W-:Y:S01]  /*5420*/  FFMA.FTZ R82, R82, UR36, -R69.reuse ;  /* 0x0000002452527c23 */ /* 0x100fe20008010845 */
[----:B------:R-:W-:Y:S01]  /*5430*/  FFMA.FTZ R83, R83, UR36, -R69 ;  /* 0x0000002453537c23 */ /* 0x000fe20008010845 */
[----:B----4-:R-:W-:Y:S01]  /*5440*/  FADD.FTZ R92, R14, R91 ;  /* 0x0000005b0e5c7221 */ /* 0x010fe20000010000 */
[--C-:B------:R-:W-:Y:S01]  /*5450*/  FFMA.FTZ R86, R86, UR36, -R69.reuse ;  /* 0x0000002456567c23 */ /* 0x100fe20008010845 */
[----:B------:R-:W-:Y:S01]  /*5460*/  F2FP.SATFINITE.E4M3.F32.PACK_AB_MERGE_C R14, R15, R14, RZ ;  /* 0x0000000e0f0e723e */ /* 0x000fe200048070ff */
[----:B------:R-:W1:Y:S01]  /*5470*/  MUFU.EX2 R94, R94 ;  /* 0x0000005e005e7308 */ /* 0x000e620000000800 */
[--C-:B------:R-:W-:Y:S01]  /*5480*/  FFMA.FTZ R87, R87, UR36, -R69.reuse ;  /* 0x0000002457577c23 */ /* 0x100fe20008010845 */
[--C-:B------:R-:W-:Y:S01]  /*5490*/  FFMA.FTZ R58, R58, UR36, -R69.reuse ;  /* 0x000000243a3a7c23 */ /* 0x100fe20008010845 */
[--C-:B------:R-:W-:Y:S01]  /*54a0*/  FFMA.FTZ R59, R59, UR36, -R69.reuse ;  /* 0x000000243b3b7c23 */ /* 0x100fe20008010845 */
[--C-:B------:R-:W-:Y:S01]  /*54b0*/  FFMA.FTZ R62, R62, UR36, -R69.reuse ;  /* 0x000000243e3e7c23 */ /* 0x100fe20008010845 */
[--C-:B------:R-:W-:Y:S01]  /*54c0*/  FFMA.FTZ R63, R63, UR36, -R69.reuse ;  /* 0x000000243f3f7c23 */ /* 0x100fe20008010845 */
[--C-:B------:R-:W-:Y:S01]  /*54d0*/  FFMA.FTZ R66, R66, UR36, -R69.reuse ;  /* 0x0000002442427c23 */ /* 0x100fe20008010845 */
[--C-:B------:R-:W-:Y:S01]  /*54e0*/  FFMA.FTZ R67, R67, UR36, -R69.reuse ;  /* 0x0000002443437c23 */ /* 0x100fe20008010845 */
[----:B------:R-:W2:Y:S01]  /*54f0*/  MUFU.EX2 R95, R95 ;  /* 0x0000005f005f7308 */ /* 0x000ea20000000800 */
[----:B0-----:R-:W-:Y:S01]  /*5500*/  FADD.FTZ R89, R49, R68 ;  /* 0x0000004431597221 */ /* 0x001fe20000010000 */
[--C-:B------:R-:W-:Y:S01]  /*5510*/  FFMA.FTZ R70, R70, UR36, -R69.reuse ;  /* 0x0000002446467c23 */ /* 0x100fe20008010845 */
[--C-:B------:R-:W-:Y:S01]  /*5520*/  FFMA.FTZ R71, R71, UR36, -R69.reuse ;  /* 0x0000002447477c23 */ /* 0x100fe20008010845 */
[--C-:B------:R-:W-:Y:S01]  /*5530*/  FFMA.FTZ R42, R42, UR36, -R69.reuse ;  /* 0x000000242a2a7c23 */ /* 0x100fe20008010845 */
[--C-:B------:R-:W-:Y:S01]  /*5540*/  FFMA.FTZ R43, R43, UR36, -R69.reuse ;  /* 0x000000242b2b7c23 */ /* 0x100fe20008010845 */
[--C-:B------:R-:W-:Y:S01]  /*5550*/  FFMA.FTZ R46, R46, UR36, -R69.reuse ;  /* 0x000000242e2e7c23 */ /* 0x100fe20008010845 */
[----:B------:R-:W-:Y:S01]  /*5560*/  FFMA.FTZ R47, R47, UR36, -R69 ;  /* 0x000000242f2f7c23 */ /* 0x000fe20008010845 */
[----:B------:R-:W0:Y:S01]  /*5570*/  MUFU.EX2 R53, R53 ;  /* 0x0000003500357308 */ /* 0x000e220000000800 */
[----:B-1----:R-:W-:Y:S01]  /*5580*/  FADD.FTZ R90, R94, R89 ;  /* 0x000000595e5a7221 */ /* 0x002fe20000010000 */
[----:B------:R-:W-:Y:S01]  /*5590*/  FADD.FTZ R89, R15, R92 ;  /* 0x0000005c0f597221 */ /* 0x000fe20000010000 */
[--C-:B------:R-:W-:Y:S01]  /*55a0*/  FFMA.FTZ R50, R50, UR36, -R69.reuse ;  /* 0x0000002432327c23 */ /* 0x100fe20008010845 */
[--C-:B------:R-:W-:Y:S01]  /*55b0*/  FFMA.FTZ R51, R51, UR36, -R69.reuse ;  /* 0x0000002433337c23 */ /* 0x100fe20008010845 */
[----:B------:R-:W-:Y:S01]  /*55c0*/  FFMA.FTZ R54, R54, UR36, -R69 ;  /* 0x0000002436367c23 */ /* 0x000fe20008010845 */
[----:B------:R-:W-:Y:S01]  /*55d0*/  FADD.FTZ R22, R20, R89 ;  /* 0x0000005914167221 */ /* 0x000fe20000010000 */
[----:B------:R-:W-:Y:S01]  /*55e0*/  F2FP.SATFINITE.E4M3.F32.PACK_AB_MERGE_C R89, R11, R8, RZ ;  /* 0x000000080b59723e */ /* 0x000fe200048070ff */
[----:B------:R-:W1:Y:S01]  /*55f0*/  MUFU.EX2 R88, R88 ;  /* 0x0000005800587308 */ /* 0x000e620000000800 */
[----:B--2---:R-:W-:Y:S01]  /*5600*/  FADD.FTZ R90, R95, R90 ;  /* 0x0000005a5f5a7221 */ /* 0x004fe20000010000 */
[----:B------:R-:W-:Y:S01]  /*5610*/  FADD.FTZ R22, R21, R22 ;  /* 0x0000001615167221 */ /* 0x000fe20000010000 */
[----:B------:R-:W-:Y:S01]  /*5620*/  F2FP.SATFINITE.E4M3.F32.PACK_AB_MERGE_C R216, R7, R6, R89 ;  /* 0x0000000607d8723e */ /* 0x000fe20004807059 */
[--C-:B------:R-:W-:Y:S01]  /*5630*/  FFMA.FTZ R55, R55, UR36, -R69.reuse ;  /* 0x0000002437377c23 */ /* 0x100fe20008010845 */
[----:B------:R-:W-:Y:S01]  /*5640*/  FFMA.FTZ R26, R26, UR36, -R69 ;  /* 0x000000241a1a7c23 */ /* 0x000fe20008010845 */
[----:B------:R-:W-:Y:S01]  /*5650*/  FADD.FTZ R15, R23, R22 ;  /* 0x00000016170f7221 */ /* 0x000fe20000010000 */
[C---:B------:R-:W-:Y:S01]  /*5660*/  F2FP.SATFINITE.E4M3.F32.PACK_AB_MERGE_C R23, R72.reuse, R23, RZ ;  /* 0x000000174817723e */ /* 0x040fe200048070ff */
[----:B------:R-:W2:Y:S01]  /*5670*/  MUFU.EX2 R102, R102 ;  /* 0x0000006600667308 */ /* 0x000ea20000000800 */
[----:B0-----:R-:W-:Y:S01]  /*5680*/  FADD.FTZ R11, R53, R90 ;  /* 0x0000005a350b7221 */ /* 0x001fe20000010000 */
[----:B------:R-:W-:Y:S01]  /*5690*/  FADD.FTZ R72, R72, R15 ;  /* 0x0000000f48487221 */ /* 0x000fe20000010000 */
[--C-:B------:R-:W-:Y:S01]  /*56a0*/  FFMA.FTZ R27, R27, UR36, -R69.reuse ;  /* 0x000000241b1b7c23 */ /* 0x100fe20008010845 */
[--C-:B------:R-:W-:Y:S01]  /*56b0*/  FFMA.FTZ R30, R30, UR36, -R69.reuse ;  /* 0x000000241e1e7c23 */ /* 0x100fe20008010845 */
[--C-:B------:R-:W-:Y:S01]  /*56c0*/  FFMA.FTZ R65, R65, UR36, -R69.reuse ;  /* 0x0000002441417c23 */ /* 0x100fe20008010845 */
[--C-:B------:R-:W-:Y:S01]  /*56d0*/  FFMA.FTZ R34, R34, UR36, -R69.reuse ;  /* 0x0000002422227c23 */ /* 0x100fe20008010845 */
[----:B------:R-:W-:Y:S01]  /*56e0*/  FFMA.FTZ R35, R35, UR36, -R69 ;  /* 0x0000002423237c23 */ /* 0x000fe20008010845 */
[----:B------:R-:W0:Y:S01]  /*56f0*/  MUFU.EX2 R103, R103 ;  /* 0x0000006700677308 */ /* 0x000e220000000800 */
[----:B-1----:R-:W-:Y:S01]  /*5700*/  FADD.FTZ R11, R88, R11 ;  /* 0x0000000b580b7221 */ /* 0x002fe20000010000 */
[--C-:B------:R-:W-:Y:S01]  /*5710*/  FFMA.FTZ R38, R38, UR36, -R69.reuse ;  /* 0x0000002426267c23 */ /* 0x100fe20008010845 */
[----:B------:R-:W-:Y:S01]  /*5720*/  FFMA.FTZ R40, R40, UR36, -R69 ;  /* 0x0000002428287c23 */ /* 0x000fe20008010845 */
[----:B------:R-:W-:-:S02]  /*5730*/  F2FP.SATFINITE.E4M3.F32.PACK_AB_MERGE_C R94, R95, R94, RZ ;  /* 0x0000005e5f5e723e */ /* 0x000fc400048070ff */
[----:B------:R-:W-:Y:S02]  /*5740*/  F2FP.SATFINITE.E4M3.F32.PACK_AB_MERGE_C R218, R13, R12, R14 ;  /* 0x0000000c0dda723e */ /* 0x000fe4000480700e */
[----:B------:R-:W1:Y:S01]  /*5750*/  MUFU.EX2 R74, R74 ;  /* 0x0000004a004a7308 */ /* 0x000e620000000800 */
[----:B--2---:R-:W-:Y:S01]  /*5760*/  FADD.FTZ R8, R102, R11 ;  /* 0x0000000b66087221 */ /* 0x004fe20000010000 */
[----:B------:R-:W-:Y:S01]  /*5770*/  FADD.FTZ R11, R73, R72 ;  /* 0x00000048490b7221 */ /* 0x000fe20000010000 */
[----:B------:R-:W-:Y:S02]  /*5780*/  F2FP.SATFINITE.E4M3.F32.PACK_AB_MERGE_C R212, R21, R20, R23 ;  /* 0x0000001415d4723e */ /* 0x000fe40004807017 */
[----:B------:R-:W-:-:S03]  /*5790*/  F2FP.SATFINITE.E4M3.F32.PACK_AB_MERGE_C R217, R68, R49, R94 ;  /* 0x0000003144d9723e */ /* 0x000fc6000480705e */
[----:B------:R-:W2:Y:S01]  /*57a0*/  MUFU.EX2 R75, R75 ;  /* 0x0000004b004b7308 */ /* 0x000ea20000000800 */
[C---:B0-----:R-:W-:Y:S01]  /*57b0*/  FADD.FTZ R7, R103.reuse, R8 ;  /* 0x0000000867077221 */ /* 0x041fe20000010000 */
[----:B------:R-:W-:Y:S01]  /*57c0*/  FADD.FTZ R8, R76, R11 ;  /* 0x0000000b4c087221 */ /* 0x000fe20000010000 */
[----:B------:R-:W-:-:S03]  /*57d0*/  F2FP.SATFINITE.E4M3.F32.PACK_AB_MERGE_C R102, R103, R102, RZ ;  /* 0x000000666766723e */ /* 0x000fc600048070ff */
[----:B------:R-:W-:Y:S01]  /*57e0*/  FADD.FTZ R11, R77, R8 ;  /* 0x000000084d0b7221 */ /* 0x000fe20000010000 */
[----:B------:R-:W-:Y:S01]  /*57f0*/  F2FP.SATFINITE.E4M3.F32.PACK_AB_MERGE_C R77, R80, R77, RZ ;  /* 0x0000004d504d723e */ /* 0x000fe200048070ff */
[----:B------:R-:W0:Y:S01]  /*5800*/  MUFU.EX2 R78, R78 ;  /* 0x0000004e004e7308 */ /* 0x000e220000000800 */
[----:B-1----:R-:W-:Y:S01]  /*5810*/  FADD.FTZ R6, R74, R7 ;  /* 0x000000074a067221 */ /* 0x002fe20000010000 */
[----:B------:R-:W-:Y:S01]  /*5820*/  FADD.FTZ R11, R80, R11 ;  /* 0x0000000b500b7221 */ /* 0x000fe20000010000 */
[----:B------:R-:W-:Y:S02]  /*5830*/  F2FP.SATFINITE.E4M3.F32.PACK_AB_MERGE_C R214, R76, R73, R77 ;  /* 0x000000494cd6723e */ /* 0x000fe4000480704d */
[----:B------:R-:W-:Y:S01]  /*5840*/  F2FP.SATFINITE.E4M3.F32.PACK_AB_MERGE_C R219, R88, R53, R102 ;  /* 0x0000003558db723e */ /* 0x000fe20004807066 */
[----:B------:R-:W-:Y:S01]  /*5850*/  FADD.FTZ R8, R56, R11 ;  /* 0x0000000b38087221 */ /* 0x000fe20000010000 */
[----:B------:R-:W-:Y:S01]  /*5860*/  F2FP.SATFINITE.E4M3.F32.PACK_AB_MERGE_C R11, R84, R81, RZ ;  /* 0x00000051540b723e */ /* 0x000fe200048070ff */
[----:B------:R-:W1:Y:S01]  /*5870*/  MUFU.EX2 R79, R79 ;  /* 0x0000004f004f7308 */ /* 0x000e620000000800 */
[----:B--2---:R-:W-:Y:S01]  /*5880*/  FADD.FTZ R7, R75, R6 ;  /* 0x000000064b077221 */ /* 0x004fe20000010000 */
[C---:B------:R-:W-:Y:S01]  /*5890*/  FADD.FTZ R8, R57.reuse, R8 ;  /* 0x0000000839087221 */ /* 0x040fe20000010000 */
[----:B------:R-:W-:-:S03]  /*58a0*/  F2FP.SATFINITE.E4M3.F32.PACK_AB_MERGE_C R208, R57, R56, R11 ;  /* 0x0000003839d0723e */ /* 0x000fc6000480700b */
[----:B------:R-:W-:Y:S01]  /*58b0*/  FADD.FTZ R81, R81, R8 ;  /* 0x0000000851517221 */ /* 0x000fe20000010000 */
[----:B------:R-:W-:Y:S01]  /*58c0*/  F2FP.SATFINITE.E4M3.F32.PACK_AB_MERGE_C R8, R64, R61, RZ ;  /* 0x0000003d4008723e */ /* 0x000fe200048070ff */
[----:B------:R-:W2:Y:S01]  /*58d0*/  MUFU.EX2 R82, R82 ;  /* 0x0000005200527308 */ /* 0x000ea20000000800 */
[----:B0-----:R-:W-:Y:S01]  /*58e0*/  FADD.FTZ R6, R78, R7 ;  /* 0x000000074e067221 */ /* 0x001fe20000010000 */
[----:B------:R-:W-:Y:S01]  /*58f0*/  FADD.FTZ R84, R84, R81 ;  /* 0x0000005154547221 */ /* 0x000fe20000010000 */
[----:B------:R-:W-:-:S03]  /*5900*/  F2FP.SATFINITE.E4M3.F32.PACK_AB_MERGE_C R210, R60, R85, R8 ;  /* 0x000000553cd2723e */ /* 0x000fc60004807008 */
[----:B------:R-:W-:Y:S02]  /*5910*/  FADD.FTZ R85, R85, R84 ;  /* 0x0000005455557221 */ /* 0x000fe40000010000 */
[----:B------:R-:W0:Y:S01]  /*5920*/  MUFU.EX2 R83, R83 ;  /* 0x0000005300537308 */ /* 0x000e220000000800 */
[C---:B-1----:R-:W-:Y:S01]  /*5930*/  FADD.FTZ R7, R79.reuse, R6 ;  /* 0x000000064f077221 */ /* 0x042fe20000010000 */
[----:B------:R-:W-:Y:S01]  /*5940*/  FADD.FTZ R60, R60, R85 ;  /* 0x000000553c3c7221 */ /* 0x000fe20000010000 */
[----:B------:R-:W-:-:S03]  /*5950*/  F2FP.SATFINITE.E4M3.F32.PACK_AB_MERGE_C R78, R79, R78, RZ ;  /* 0x0000004e4f4e723e */ /* 0x000fc600048070ff */
[----:B------:R-:W-:Y:S01]  /*5960*/  FADD.FTZ R61, R61, R60 ;  /* 0x0000003c3d3d7221 */ /* 0x000fe20000010000 */
[----:B------:R-:W-:Y:S01]  /*5970*/  F2FP.SATFINITE.E4M3.F32.PACK_AB_MERGE_C R213, R75, R74, R78 ;  /* 0x0000004a4bd5723e */ /* 0x000fe2000480704e */
[----:B------:R-:W1:Y:S01]  /*5980*/  MUFU.EX2 R86, R86 ;  /* 0x0000005600567308 */ /* 0x000e620000000800 */
[----:B--2---:R-:W-:Y:S01]  /*5990*/  FADD.FTZ R6, R82, R7 ;  /* 0x0000000752067221 */ /* 0x004fe20000010000 */
[----:B------:R-:W-:-:S06]  /*59a0*/  FADD.FTZ R64, R64, R61 ;  /* 0x0000003d40407221 */ /* 0x000fcc0000010000 */
[----:B------:R-:W2:Y:S01]  /*59b0*/  MUFU.EX2 R87, R87 ;  /* 0x0000005700577308 */ /* 0x000ea20000000800 */
[----:B0-----:R-:W-:-:S07]  /*59c0*/  FADD.FTZ R7, R83, R6 ;  /* 0x0000000653077221 */ /* 0x001fce0000010000 */
[----:B------:R-:W0:Y:S01]  /*59d0*/  MUFU.EX2 R58, R58 ;  /* 0x0000003a003a7308 */ /* 0x000e220000000800 */
[----:B-1----:R-:W-:-:S07]  /*59e0*/  FADD.FTZ R6, R86, R7 ;  /* 0x0000000756067221 */ /* 0x002fce0000010000 */
[----:B------:R-:W1:Y:S01]  /*59f0*/  MUFU.EX2 R59, R59 ;  /* 0x0000003b003b7308 */ /* 0x000e620000000800 */
[C---:B--2---:R-:W-:Y:S01]  /*5a00*/  FADD.FTZ R7, R87.reuse, R6 ;  /* 0x0000000657077221 */ /* 0x044fe20000010000 */
[----:B------:R-:W-:-:S04]  /*5a10*/  F2FP.SATFINITE.E4M3.F32.PACK_AB_MERGE_C R86, R87, R86, RZ ;  /* 0x000000565756723e */ /* 0x000fc800048070ff */
[----:B------:R-:W-:Y:S02]  /*5a20*/  F2FP.SATFINITE.E4M3.F32.PACK_AB_MERGE_C R215, R83, R82, R86 ;  /* 0x0000005253d7723e */ /* 0x000fe40004807056 */
[----:B------:R-:W2:Y:S01]  /*5a30*/  MUFU.EX2 R62, R62 ;  /* 0x0000003e003e7308 */ /* 0x000ea20000000800 */
[----:B0-----:R-:W-:-:S07]  /*5a40*/  FADD.FTZ R6, R58, R7 ;  /* 0x000000073a067221 */ /* 0x001fce0000010000 */
[----:B------:R-:W0:Y:S01]  /*5a50*/  MUFU.EX2 R63, R63 ;  /* 0x0000003f003f7308 */ /* 0x000e220000000800 */
[----:B-1----:R-:W-:-:S07]  /*5a60*/  FADD.FTZ R7, R59, R6 ;  /* 0x000000063b077221 */ /* 0x002fce0000010000 */
[----:B------:R-:W1:Y:S01]  /*5a70*/  MUFU.EX2 R66, R66 ;  /* 0x0000004200427308 */ /* 0x000e620000000800 */
[----:B--2---:R-:W-:-:S07]  /*5a80*/  FADD.FTZ R6, R62, R7 ;  /* 0x000000073e067221 */ /* 0x004fce0000010000 */
[----:B------:R-:W2:Y:S01]  /*5a90*/  MUFU.EX2 R67, R67 ;  /* 0x0000004300437308 */ /* 0x000ea20000000800 */
[C---:B0-----:R-:W-:Y:S01]  /*5aa0*/  FADD.FTZ R7, R63.reuse, R6 ;  /* 0x000000063f077221 */ /* 0x041fe20000010000 */
[----:B------:R-:W-:-:S04]  /*5ab0*/  F2FP.SATFINITE.E4M3.F32.PACK_AB_MERGE_C R62, R63, R62, RZ ;  /* 0x0000003e3f3e723e */ /* 0x000fc800048070ff */
[----:B------:R-:W-:Y:S02]  /*5ac0*/  F2FP.SATFINITE.E4M3.F32.PACK_AB_MERGE_C R209, R59, R58, R62 ;  /* 0x0000003a3bd1723e */ /* 0x000fe4000480703e */
[----:B------:R-:W0:Y:S01]  /*5ad0*/  MUFU.EX2 R44, R44 ;  /* 0x0000002c002c7308 */ /* 0x000e220000000800 */
[----:B-1----:R-:W-:-:S07]  /*5ae0*/  FADD.FTZ R6, R66, R7 ;  /* 0x0000000742067221 */ /* 0x002fce0000010000 */
[----:B------:R-:W1:Y:S01]  /*5af0*/  MUFU.EX2 R70, R70 ;  /* 0x0000004600467308 */ /* 0x000e620000000800 */
[----:B--2---:R-:W-:-:S07]  /*5b00*/  FADD.FTZ R7, R67, R6 ;  /* 0x0000000643077221 */ /* 0x004fce0000010000 */
[----:B------:R-:W2:Y:S01]  /*5b10*/  MUFU.EX2 R31, R31 ;  /* 0x0000001f001f7308 */ /* 0x000ea20000000800 */
[----:B0-----:R-:W-:-:S07]  /*5b20*/  F2FP.SATFINITE.E4M3.F32.PACK_AB_MERGE_C R8, R44, R39, RZ ;  /* 0x000000272c08723e */ /* 0x001fce00048070ff */
[----:B------:R-:W0:Y:S01]  /*5b30*/  MUFU.EX2 R71, R71 ;  /* 0x0000004700477308 */ /* 0x000e220000000800 */
[----:B-1----:R-:W-:-:S07]  /*5b40*/  FADD.FTZ R6, R70, R7 ;  /* 0x0000000746067221 */ /* 0x002fce0000010000 */
[----:B------:R-:W1:Y:S01]  /*5b50*/  MUFU.EX2 R42, R42 ;  /* 0x0000002a002a7308 */ /* 0x000e620000000800 */
[----:B--2---:R-:W-:Y:S01]  /*5b60*/  F2FP.SATFINITE.E4M3.F32.PACK_AB_MERGE_C R204, R0, R31, R8 ;  /* 0x0000001f00cc723e */ /* 0x004fe20004807008 */
[----:B------:R-:W-:-:S06]  /*5b70*/  FADD.FTZ R31, R31, R64 ;  /* 0x000000401f1f7221 */ /* 0x000fcc0000010000 */
[----:B------:R-:W2:Y:S01]  /*5b80*/  MUFU.EX2 R43, R43 ;  /* 0x0000002b002b7308 */ /* 0x000ea20000000800 */
[C---:B0-----:R-:W-:Y:S01]  /*5b90*/  FADD.FTZ R7, R71.reuse, R6 ;  /* 0x0000000647077221 */ /* 0x041fe20000010000 */
[----:B------:R-:W-:Y:S01]  /*5ba0*/  FADD.FTZ R6, R0, R31 ;  /* 0x0000001f00067221 */ /* 0x000fe20000010000 */
[----:B------:R-:W-:-:S03]  /*5bb0*/  F2FP.SATFINITE.E4M3.F32.PACK_AB_MERGE_C R70, R71, R70, RZ ;  /* 0x000000464746723e */ /* 0x000fc600048070ff */
[----:B------:R-:W-:Y:S01]  /*5bc0*/  FADD.FTZ R39, R39, R6 ;  /* 0x0000000627277221 */ /* 0x000fe20000010000 */
[----:B------:R-:W-:Y:S01]  /*5bd0*/  F2FP.SATFINITE.E4M3.F32.PACK_AB_MERGE_C R211, R67, R66, R70 ;  /* 0x0000004243d3723e */ /* 0x000fe20004807046 */
[----:B------:R-:W0:Y:S01]  /*5be0*/  MUFU.EX2 R46, R46 ;  /* 0x0000002e002e7308 */ /* 0x000e220000000800 */
[----:B-1----:R-:W-:Y:S01]  /*5bf0*/  FADD.FTZ R0, R42, R7 ;  /* 0x000000072a007221 */ /* 0x002fe20000010000 */
[----:B------:R-:W-:-:S06]  /*5c00*/  FADD.FTZ R44, R44, R39 ;  /* 0x000000272c2c7221 */ /* 0x000fcc0000010000 */
[----:B------:R-:W-:Y:S01]  /*5c10*/  MUFU.EX2 R45, R45 ;  /* 0x0000002d002d7308 */ /* 0x000fe20000000800 */
[----:B--2---:R-:W-:-:S07]  /*5c20*/  FADD.FTZ R7, R43, R0 ;  /* 0x000000002b077221 */ /* 0x004fce0000010000 */
[----:B------:R-:W1:Y:S01]  /*5c30*/  MUFU.EX2 R52, R52 ;  /* 0x0000003400347308 */ /* 0x000e620000000800 */
[----:B0-----:R-:W-:-:S07]  /*5c40*/  FADD.FTZ R0, R46, R7 ;  /* 0x000000072e007221 */ /* 0x001fce0000010000 */
[----:B------:R-:W0:Y:S08]  /*5c50*/  MUFU.EX2 R47, R47 ;  /* 0x0000002f002f7308 */ /* 0x000e300000000800 */
[----:B------:R-:W-:Y:S01]  /*5c60*/  MUFU.EX2 R41, R41 ;  /* 0x0000002900297308 */ /* 0x000fe20000000800 */
[----:B-1----:R-:W-:-:S07]  /*5c70*/  F2FP.SATFINITE.E4M3.F32.PACK_AB_MERGE_C R6, R52, R45, RZ ;  /* 0x0000002d3406723e */ /* 0x002fce00048070ff */
[----:B------:R-:W1:Y:S01]  /*5c80*/  MUFU.EX2 R48, R48 ;  /* 0x0000003000307308 */ /* 0x000e620000000800 */
[C---:B0-----:R-:W-:Y:S01]  /*5c90*/  F2FP.SATFINITE.E4M3.F32.PACK_AB_MERGE_C R46, R47.reuse, R46, RZ ;  /* 0x0000002e2f2e723e */ /* 0x041fe200048070ff */
[----:B------:R-:W-:-:S03]  /*5ca0*/  FADD.FTZ R47, R47, R0 ;  /* 0x000000002f2f7221 */ /* 0x000fc60000010000 */
[----:B------:R-:W-:-:S03]  /*5cb0*/  F2FP.SATFINITE.E4M3.F32.PACK_AB_MERGE_C R205, R43, R42, R46 ;  /* 0x0000002a2bcd723e */ /* 0x000fc6000480702e */
[----:B------:R-:W0:Y:S08]  /*5cc0*/  MUFU.EX2 R50, R50 ;  /* 0x0000003200327308 */ /* 0x000e300000000800 */
[----:B------:R-:W2:Y:S01]  /*5cd0*/  MUFU.EX2 R51, R51 ;  /* 0x0000003300337308 */ /* 0x000ea20000000800 */
[----:B-1----:R-:W-:Y:S01]  /*5ce0*/  F2FP.SATFINITE.E4M3.F32.PACK_AB_MERGE_C R206, R48, R41, R6 ;  /* 0x0000002930ce723e */ /* 0x002fe20004807006 */
[----:B------:R-:W-:-:S04]  /*5cf0*/  FADD.FTZ R41, R41, R44 ;  /* 0x0000002c29297221 */ /* 0x000fc80000010000 */
[----:B------:R-:W-:Y:S02]  /*5d00*/  FADD.FTZ R48, R48, R41 ;  /* 0x0000002930307221 */ /* 0x000fe40000010000 */
[----:B------:R-:W1:Y:S01]  /*5d10*/  MUFU.EX2 R54, R54 ;  /* 0x0000003600367308 */ /* 0x000e620000000800 */
[----:B0-----:R-:W-:Y:S01]  /*5d20*/  FADD.FTZ R0, R50, R47 ;  /* 0x0000002f32007221 */ /* 0x001fe20000010000 */
[----:B------:R-:W-:-:S04]  /*5d30*/  FADD.FTZ R45, R45, R48 ;  /* 0x000000302d2d7221 */ /* 0x000fc80000010000 */
[----:B------:R-:W-:Y:S02]  /*5d40*/  FADD.FTZ R45, R52, R45 ;  /* 0x0000002d342d7221 */ /* 0x000fe40000010000 */
[----:B------:R-:W-:Y:S01]  /*5d50*/  MUFU.EX2 R28, R28 ;  /* 0x0000001c001c7308 */ /* 0x000fe20000000800 */
[----:B--2---:R-:W-:-:S07]  /*5d60*/  FADD.FTZ R7, R51, R0 ;  /* 0x0000000033077221 */ /* 0x004fce0000010000 */
[----:B------:R-:W0:Y:S01]  /*5d70*/  MUFU.EX2 R29, R29 ;  /* 0x0000001d001d7308 */ /* 0x000e220000000800 */
[----:B-1----:R-:W-:-:S07]  /*5d80*/  FADD.FTZ R0, R54, R7 ;  /* 0x0000000736007221 */ /* 0x002fce0000010000 */
[----:B------:R-:W1:Y:S08]  /*5d90*/  MUFU.EX2 R55, R55 ;  /* 0x0000003700377308 */ /* 0x000e700000000800 */
[----:B------:R-:W-:Y:S01]  /*5da0*/  MUFU.EX2 R24, R24 ;  /* 0x0000001800187308 */ /* 0x000fe20000000800 */
[----:B0-----:R-:W-:-:S07]  /*5db0*/  F2FP.SATFINITE.E4M3.F32.PACK_AB_MERGE_C R6, R29, R28, RZ ;  /* 0x0000001c1d06723e */ /* 0x001fce00048070ff */
[----:B------:R-:W0:Y:S01]  /*5dc0*/  MUFU.EX2 R25, R25 ;  /* 0x0000001900197308 */ /* 0x000e220000000800 */
[C---:B-1----:R-:W-:Y:S01]  /*5dd0*/  F2FP.SATFINITE.E4M3.F32.PACK_AB_MERGE_C R54, R55.reuse, R54, RZ ;  /* 0x000000363736723e */ /* 0x042fe200048070ff */
[----:B------:R-:W-:-:S03]  /*5de0*/  FADD.FTZ R55, R55, R0 ;  /* 0x0000000037377221 */ /* 0x000fc60000010000 */
[----:B------:R-:W-:-:S03]  /*5df0*/  F2FP.SATFINITE.E4M3.F32.PACK_AB_MERGE_C R207, R51, R50, R54 ;  /* 0x0000003233cf723e */ /* 0x000fc60004807036 */
[----:B------:R-:W1:Y:S08]  /*5e00*/  MUFU.EX2 R26, R26 ;  /* 0x0000001a001a7308 */ /* 0x000e700000000800 */
[----:B------:R-:W2:Y:S01]  /*5e10*/  MUFU.EX2 R27, R27 ;  /* 0x0000001b001b7308 */ /* 0x000ea20000000800 */
[----:B0-----:R-:W-:Y:S01]  /*5e20*/  F2FP.SATFINITE.E4M3.F32.PACK_AB_MERGE_C R200, R25, R24, R6 ;  /* 0x0000001819c8723e */ /* 0x001fe20004807006 */
[----:B------:R-:W-:-:S04]  /*5e30*/  FADD.FTZ R24, R24, R45 ;  /* 0x0000002d18187221 */ /* 0x000fc80000010000 */
[----:B------:R-:W-:Y:S02]  /*5e40*/  FADD.FTZ R25, R25, R24 ;  /* 0x0000001819197221 */ /* 0x000fe40000010000 */
[----:B------:R-:W0:Y:S01]  /*5e50*/  MUFU.EX2 R30, R30 ;  /* 0x0000001e001e7308 */ /* 0x000e220000000800 */
[----:B-1----:R-:W-:Y:S01]  /*5e60*/  FADD.FTZ R0, R26, R55 ;  /* 0x000000371a007221 */ /* 0x002fe20000010000 */
[----:B------:R-:W-:-:S04]  /*5e70*/  FADD.FTZ R28, R28, R25 ;  /* 0x000000191c1c7221 */ /* 0x000fc80000010000 */
[----:B------:R-:W-:Y:S02]  /*5e80*/  FADD.FTZ R29, R29, R28 ;  /* 0x0000001c1d1d7221 */ /* 0x000fe40000010000 */
        /* <DEDUP_REMOVED lines=14> */
[----:B------:R-:W-:Y:S01]  /*5f70*/  FADD.FTZ R32, R32, R29 ;  /* 0x0000001d20207221 */ /* 0x000fe20000010000 */
[----:B------:R-:W-:-:S03]  /*5f80*/  VIADD R6, R16, 0xfffffffe ;  /* 0xfffffffe10067836 */ /* 0x000fc60000000000 */
[----:B------:R-:W-:Y:S02]  /*5f90*/  FADD.FTZ R33, R33, R32 ;  /* 0x0000002021217221 */ /* 0x000fe40000010000 */
[----:B------:R-:W-:Y:S01]  /*5fa0*/  MUFU.EX2 R38, R38 ;  /* 0x0000002600267308 */ /* 0x000fe20000000800 */
[----:B0-----:R-:W-:Y:S01]  /*5fb0*/  FADD.FTZ R0, R34, R65 ;  /* 0x0000004122007221 */ /* 0x001fe20000010000 */
[----:B------:R-:W-:-:S04]  /*5fc0*/  FADD.FTZ R8, R36, R33 ;  /* 0x0000002124087221 */ /* 0x000fc80000010000 */
[----:B------:R-:W-:Y:S02]  /*5fd0*/  FADD.FTZ R8, R37, R8 ;  /* 0x0000000825087221 */ /* 0x000fe40000010000 */
[----:B------:R-:W0:Y:S01]  /*5fe0*/  MUFU.EX2 R7, R40 ;  /* 0x0000002800077308 */ /* 0x000e220000000800 */
[----:B--2---:R-:W-:Y:S01]  /*5ff0*/  FADD.FTZ R11, R35, R0 ;  /* 0x00000000230b7221 */ /* 0x004fe20000010000 */
[----:B0-----:R-:W-:-:S03]  /*6000*/  F2FP.SATFINITE.E4M3.F32.PACK_AB_MERGE_C R0, R7, R38, RZ ;  /* 0x000000260700723e */ /* 0x001fc600048070ff */
[----:B------:R-:W-:Y:S01]  /*6010*/  FADD.FTZ R38, R38, R11 ;  /* 0x0000000b26267221 */ /* 0x000fe20000010000 */
[----:B------:R-:W-:-:S03]  /*6020*/  F2FP.SATFINITE.E4M3.F32.PACK_AB_MERGE_C R203, R35, R34, R0 ;  /* 0x0000002223cb723e */ /* 0x000fc60004807000 */
[----:B------:R-:W-:Y:S01]  /*6030*/  FADD.FTZ R7, R7, R38 ;  /* 0x0000002607077221 */ /* 0x000fe20000010000 */
[----:B------:R-:W-:Y:S06]  /*6040*/  @P2 BRA `(.L_x_933) ;  /* 0x0000000000442947 */ /* 0x000fec0003800000 */
        /* <DEDUP_REMOVED lines=10> */
.L_x_934:
[----:B------:R-:W-:-:S11]  /*60f0*/  UISETP.NE.AND UP2, UPT, UR5, 0x1, UPT ;  /* 0x000000010500788c */ /* 0x000fd6000bf45270 */
[----:B------:R-:W-:Y:S02]  /*6100*/  @UP2 ULDC.64 UR14, c[0x0][0x9e8] ;  /* 0x00027a00000e2ab9 */ /* 0x000fe40000000a00 */
[----:B------:R-:W-:-:S04]  /*6110*/  UIMAD.WIDE.U32 UR6, UR10, UR14, URZ ;  /* 0x0000000e0a0672a5 */ /* 0x000fc8000f8e003f */
[----:B------:R-:W-:-:S12]  /*6120*/  @UP2 USHF.R.U32.HI UR10, URZ, UR15, UR7 ;  /* 0x0000000f3f0a2299 */ /* 0x000fd80008011607 */
.L_x_935:
[----:B------:R-:W-:-:S04]  /*6130*/  UIMAD UR5, UR10, UR5, UR5 ;  /* 0x000000050a0572a4 */ /* 0x000fc8000f8e0205 */
[----:B------:R-:W-:-:S04]  /*6140*/  UISETP.LT.AND UP2, UPT, UR4, UR5, UPT ;  /* 0x000000050400728c */ /* 0x000fc8000bf41270 */
[----:B------:R-:W-:-:S12]  /*6150*/  USEL UR4, UR4, UR5, UP2 ;  /* 0x0000000504047287 */ /* 0x000fd80009000000 */
.L_x_933:
[----:B------:R-:W-:Y:S01]  /*6160*/  UIMAD.WIDE UR4, UR4, 0x66666667, URZ ;  /* 0x66666667040478a5 */ /* 0x000fe2000f8e023f */
[----:B------:R-:W0:Y:S01]  /*6170*/  S2UR UR60, SR_CgaCtaId ;  /* 0x00000000003c79c3 */ /* 0x000e220000008800 */
[----:B------:R-:W-:Y:S02]  /*6180*/  CS2R R24, SRZ ;  /* 0x0000000000187805 */ /* 0x000fe4000001ff00 */
[----:B------:R-:W-:Y:S01]  /*6190*/  CS2R R26, SRZ ;  /* 0x00000000001a7805 */ /* 0x000fe2000001ff00 */
[----:B------:R-:W-:Y:S01]  /*61a0*/  USHF.R.U32.HI UR4, URZ, 0x1f, UR5 ;  /* 0x0000001f3f047899 */ /* 0x000fe20008011605 */
[----:B------:R-:W-:Y:S02]  /*61b0*/  CS2R R28, SRZ ;  /* 0x00000000001c7805 */ /* 0x000fe4000001ff00 */
[----:B------:R-:W-:Y:S02]  /*61c0*/  CS2R R30, SRZ ;  /* 0x00000000001e7805 */ /* 0x000fe4000001ff00 */
[----:B------:R-:W-:Y:S01]  /*61d0*/  CS2R R32, SRZ ;  /* 0x0000000000207805 */ /* 0x000fe2000001ff00 */
[----:B------:R-:W-:Y:S01]  /*61e0*/  ULEA.HI.SX32 UR4, UR5, UR4, 0x1a ;  /* 0x0000000405047291 */ /* 0x000fe2000f8fd23f */
[----:B------:R-:W-:-:S02]  /*61f0*/  CS2R R34, SRZ ;  /* 0x0000000000227805 */ /* 0x000fc4000001ff00 */
[----:B------:R-:W-:Y:S01]  /*6200*/  CS2R R36, SRZ ;  /* 0x0000000000247805 */ /* 0x000fe2000001ff00 */
[----:B------:R-:W-:Y:S01]  /*6210*/  UMOV UR5, URZ ;  /* 0x0000003f00057c82 */ /* 0x000fe20008000000 */
[----:B------:R-:W-:Y:S01]  /*6220*/  UISETP.LT.AND UP2, UPT, UR56, UR4, UPT ;  /* 0x000000043800728c */ /* 0x000fe2000bf41270 */
[----:B------:R-:W-:Y:S02]  /*6230*/  CS2R R38, SRZ ;  /* 0x0000000000267805 */ /* 0x000fe4000001ff00 */
[----:B------:R-:W-:Y:S02]  /*6240*/  CS2R R40, SRZ ;  /* 0x0000000000287805 */ /* 0x000fe4000001ff00 */
[----:B------:R-:W-:Y:S01]  /*6250*/  CS2R R42, SRZ ;  /* 0x00000000002a7805 */ /* 0x000fe2000001ff00 */
[----:B------:R-:W-:Y:S01]  /*6260*/  USEL UR52, UR56, UR4, !UP2 ;  /* 0x0000000438347287 */ /* 0x000fe2000d000000 */
[----:B------:R-:W-:Y:S02]  /*6270*/  CS2R R44, SRZ ;  /* 0x00000000002c7805 */ /* 0x000fe4000001ff00 */
[----:B------:R-:W-:Y:S01]  /*6280*/  CS2R R46, SRZ ;  /* 0x00000000002e7805 */ /* 0x000fe2000001ff00 */
[----:B------:R-:W-:Y:S01]  /*6290*/  UMOV UR4, URZ ;  /* 0x0000003f00047c82 */ /* 0x000fe20008000000 */
[----:B------:R-:W-:-:S02]  /*62a0*/  CS2R R48, SRZ ;  /* 0x0000000000307805 */ /* 0x000fc4000001ff00 */
[----:B------:R-:W-:Y:S02]  /*62b0*/  CS2R R50, SRZ ;  /* 0x0000000000327805 */ /* 0x000fe4000001ff00 */
[----:B------:R-:W-:Y:S02]  /*62c0*/  ISETP.GE.AND P2, PT, R6, UR52, PT ;  /* 0x0000003406007c0c */ /* 0x000fe4000bf46270 */
        /* <DEDUP_REMOVED lines=34> */
[----:B0-----:R-:W-:Y:S06]  /*64f0*/  @!P2 BRA `(.L_x_936) ;  /* 0x0000004c00b4a947 */ /* 0x001fec0003800000 */
        /* <DEDUP_REMOVED lines=48> */
[----:B------:R-:W-:Y:S01]  /*6800*/  UMOV UR6, URZ ;  /* 0x0000003f00067c82 */ /* 0x000fe20008000000 */
[----:B------:R-:W-:Y:S01]  /*6810*/  UMOV UR7, URZ ;  /* 0x0000003f00077c82 */ /* 0x000fe20008000000 */
[----:B------:R-:W-:Y:S01]  /*6820*/  ULDC UR53, c[0x0][0x9e4] ;  /* 0x0002790000357ab9 */ /* 0x000fe20000000800 */
[----:B------:R-:W-:Y:S01]  /*6830*/  ULDC UR61, c[0x0][0x288] ;  /* 0x0000a200003d7ab9 */ /* 0x000fe20000000800 */
[----:B------:R-:W-:-:S05]  /*6840*/  ULDC UR54, c[0x0][0x2f0] ;  /* 0x0000bc0000367ab9 */ /* 0x000fca0000000800 */
.L_x_954:
[----:B------:R-:W-:Y:S01]  /*6850*/  UIADD3 UR5, UR7, 0x1, URZ ;  /* 0x0000000107057890 */ /* 0x000fe2000fffe03f */
[----:B------:R-:W-:-:S03]  /*6860*/  ISETP.NE.AND P3, PT, RZ, UR39, PT ;  /* 0x00000027ff007c0c */ /* 0x000fc6000bf65270 */
[----:B------:R-:W-:-:S04]  /*6870*/  UISETP.NE.AND UP2, UPT, UR5, 0x2, UPT ;  /* 0x000000020500788c */ /* 0x000fc8000bf45270 */
[----:B------:R-:W-:Y:S02]  /*6880*/  USEL UR4, URZ, 0x1, UP2 ;  /* 0x000000013f047887 */ /* 0x000fe40009000000 */
[----:B------:R-:W-:Y:S02]  /*6890*/  USEL UR5, UR5, URZ, UP2 ;  /* 0x0000003f05057287 */ /* 0x000fe40009000000 */
[----:B------:R-:W-:Y:S02]  /*68a0*/  ULOP3.LUT UR4, UR6, UR4, URZ, 0x3c, !UPT ;  /* 0x0000000406047292 */ /* 0x000fe4000f8e3c3f */
[----:B------:R-:W-:Y:S10]  /*68b0*/  @P3 BRA `(.L_x_937) ;  /* 0x00000000002c3947 */ /* 0x000ff40003800000 */
[----:B------:R-:W-:Y:S05]  /*68c0*/  @!P0 BRA `(.L_x_938) ;  /* 0x0000000000048947 */ /* 0x000fea0003800000 */
[----:B------:R-:W-:Y:S01]  /*68d0*/  BPT.TRAP 0x1 ;  /* 0x000000040000795c */ /* 0x000fe20000300000 */
.L_x_938:
[----:B------:R-:W-:Y:S01]  /*68e0*/  ULEA UR10, UR5, UR37, 0x3 ;  /* 0x00000025050a7291 */ /* 0x000fe2000f8e183f */
[----:B------:R-:W-:-:S05]  /*68f0*/  IMAD.U32 R11, RZ, RZ, UR4 ;  /* 0x00000004ff0b7e24 */ /* 0x000fca000f8e00ff */
[----:B------:R-:W-:-:S04]  /*6900*/  SHF.L.U32 R11, R11, 0x1f, RZ ;  /* 0x0000001f0b0b7819 */ /* 0x000fc800000006ff */
[----:B------:R0:W1:Y:S01]  /*6910*/  SYNCS.PHASECHK.TRANS64.TRYWAIT P2, [UR10+0x33430], R11 ;  /* 0x0334300bff0075a7 */ /* 0x000062000804014a */
[----:B------:R-:W-:Y:S05]  /*6920*/  @!P0 BRA `(.L_x_939) ;  /* 0x0000000000048947 */ /* 0x000fea0003800000 */
[----:B------:R-:W-:Y:S01]  /*6930*/  BPT.TRAP 0x1 ;  /* 0x000000040000795c */ /* 0x000fe20000300000 */
.L_x_939:
[----:B-1----:R-:W-:Y:S05]  /*6940*/  @P2 BRA `(.L_x_937) ;  /* 0x0000000000082947 */ /* 0x002fea0003800000 */
[----:B------:R-:W1:Y:S02]  /*6950*/  SYNCS.PHASECHK.TRANS64.TRYWAIT P2, [UR10+0x33430], R11 ;  /* 0x0334300bff0075a7 */ /* 0x000e64000804014a */
[----:B-1----:R-:W-:Y:S05]  /*6960*/  @!P2 BRA `(.L_x_940) ;  /* 0x000001480048a947 */ /* 0x002fea0003800000 */
.L_x_937:
[----:B01----:R-:W-:Y:S01]  /*6970*/  VIADD R11, R18, 0x8 ;  /* 0x00000008120b7836 */ /* 0x003fe20000000000 */
[C---:B------:R-:W-:Y:S01]  /*6980*/  R2UR UR28, R2.reuse ;  /* 0x00000000021c72ca */ /* 0x040fe200000e0000 */
[----:B------:R-:W-:Y:S01]  /*6990*/  UIMAD UR30, UR5, 0x780, UR38 ;  /* 0x00000780051e78a4 */ /* 0x000fe2000f8e0226 */
[C---:B------:R-:W-:Y:S01]  /*69a0*/  R2UR UR29, R3.reuse ;  /* 0x00000000031d72ca */ /* 0x040fe200000e0000 */
[----:B------:R-:W-:Y:S01]  /*69b0*/  UMOV UR31, 0x80000020 ;  /* 0x80000020001f7882 */ /* 0x000fe20000000000 */
[----:B------:R0:W-:Y:S01]  /*69c0*/  BAR.SYNC.DEFER_BLOCKING R11, 0x100 ;  /* 0x0004000b0000751d */ /* 0x0001e20000010000 */
[C---:B------:R-:W-:Y:S01]  /*69d0*/  R2UR UR32, R2.reuse ;  /* 0x00000000022072ca */ /* 0x040fe200000e0000 */
[----:B------:R-:W-:Y:S01]  /*69e0*/  UIADD3 UR34, UR30, 0x80, URZ ;  /* 0x000000801e227890 */ /* 0x000fe2000fffe03f */
[C---:B------:R-:W-:Y:S01]  /*69f0*/  R2UR UR33, R3.reuse ;  /* 0x00000000032172ca */ /* 0x040fe200000e0000 */
[----:B------:R-:W-:Y:S01]  /*6a00*/  UIADD3 UR42, UR30, 0x100, URZ ;  /* 0x000001001e2a7890 */ /* 0x000fe2000fffe03f */
[C---:B------:R-:W-:Y:S01]  /*6a10*/  R2UR UR40, R2.reuse ;  /* 0x00000000022872ca */ /* 0x040fe200000e0000 */
[----:B------:R-:W-:Y:S01]  /*6a20*/  UMOV UR35, 0x80000020 ;  /* 0x8000002000237882 */ /* 0x000fe20000000000 */
[C---:B------:R-:W-:Y:S01]  /*6a30*/  R2UR UR41, R3.reuse ;  /* 0x00000000032972ca */ /* 0x040fe200000e0000 */
[----:B------:R-:W-:Y:S01]  /*6a40*/  UMOV UR43, 0x80000020 ;  /* 0x80000020002b7882 */ /* 0x000fe20000000000 */
[C---:B------:R-:W-:Y:S01]  /*6a50*/  R2UR UR44, R2.reuse ;  /* 0x00000000022c72ca */ /* 0x040fe200000e0000 */
[----:B------:R-:W-:Y:S01]  /*6a60*/  UIADD3 UR46, UR30, 0x180, URZ ;  /* 0x000001801e2e7890 */ /* 0x000fe2000fffe03f */
[C---:B------:R-:W-:Y:S01]  /*6a70*/  R2UR UR45, R3.reuse ;  /* 0x00000000032d72ca */ /* 0x040fe200000e0000 */
[----:B------:R-:W-:Y:S01]  /*6a80*/  UMOV UR47, 0x80000020 ;  /* 0x80000020002f7882 */ /* 0x000fe20000000000 */
[----:B------:R-:W-:Y:S01]  /*6a90*/  R2UR UR48, R2 ;  /* 0x00000000023072ca */ /* 0x000fe200000e0000 */
[----:B------:R-:W-:Y:S01]  /*6aa0*/  UIADD3 UR50, UR30, 0x200, URZ ;  /* 0x000002001e327890 */ /* 0x000fe2000fffe03f */
[----:B------:R-:W-:Y:S01]  /*6ab0*/  R2UR UR49, R3 ;  /* 0x00000000033172ca */ /* 0x000fe200000e0000 */
[----:B------:R-:W-:Y:S01]  /*6ac0*/  UMOV UR51, 0x80000020 ;  /* 0x8000002000337882 */ /* 0x000fe20000000000 */
[----:B------:R-:W-:Y:S01]  /*6ad0*/  UIADD3 UR10, UR30, 0x2, URZ ;  /* 0x000000021e0a7890 */ /* 0x000fe2000fffe03f */
[----:B------:R-:W-:Y:S01]  /*6ae0*/  UMOV UR11, 0x80000020 ;  /* 0x80000020000b7882 */ /* 0x000fe20000000000 */
[----:B------:R-:W-:-:S02]  /*6af0*/  UIADD3 UR14, UR30, 0x82, URZ ;  /* 0x000000821e0e7890 */ /* 0x000fc4000fffe03f */
[----:B------:R-:W-:Y:S01]  /*6b00*/  UIADD3 UR15, UR30, 0x182, URZ ;  /* 0x000001821e0f7890 */ /* 0x000fe2000fffe03f */
[----:B------:R-:W-:Y:S01]  /*6b10*/  WARPGROUP.ARRIVE ;  /* 0x00000000000079c5 */ /* 0x000fe20000000000 */
[----:B------:R-:W-:Y:S01]  /*6b20*/  UIADD3 UR18, UR30, 0x282, URZ ;  /* 0x000002821e127890 */ /* 0x000fe2000fffe03f */
[----:B------:R-:W-:Y:S01]  /*6b30*/  UMOV UR19, 0x80000020 ;  /* 0x8000002000137882 */ /* 0x000fe20000000000 */
[----:B------:R-:W-:-:S03]  /*6b40*/  UIADD3 UR22, UR30, 0x500, URZ ;  /* 0x000005001e167890 */ /* 0x000fc6000fffe03f */
[----:B------:R-:W-:Y:S01]  /*6b50*/  QGMMA.64x32x32.F32.E4M3.E4M3 R184, gdesc[UR28], RZ, !UPT, gsb0 ;  /* 0x006000001cb879f3 */ /* 0x000fe2000c0008ff */
[----:B------:R-:W-:Y:S01]  /*6b60*/  UMOV UR23, 0x80000020 ;  /* 0x8000002000177882 */ /* 0x000fe20000000000 */
[----:B------:R-:W-:Y:S01]  /*6b70*/  UIADD3 UR26, UR30, 0x502, URZ ;  /* 0x000005021e1a7890 */ /* 0x000fe2000fffe03f */
[----:B------:R-:W-:Y:S01]  /*6b80*/  UMOV UR27, 0x80000020 ;  /* 0x80000020001b7882 */ /* 0x000fe20000000000 */
        /* <DEDUP_REMOVED lines=135> */
[----:B------:R-:W-:-:S03]  /*7400*/  UIADD3 UR10, UR30, 0x702, URZ ;  /* 0x000007021e0a7890 */ /* 0x000fc6000fffe03f */
        /* <DEDUP_REMOVED lines=21> */
.L_x_942:
[----:B------:R-:W-:Y:S01]  /*7560*/  ULEA UR10, UR7, UR37, 0x3 ;  /* 0x00000025070a7291 */ /* 0x000fe2000f8e183f */
[----:B------:R-:W-:-:S05]  /*7570*/  IMAD.U32 R11, RZ, RZ, UR6 ;  /* 0x00000006ff0b7e24 */ /* 0x000fca000f8e00ff */
[----:B------:R-:W-:-:S04]  /*7580*/  SHF.L.U32 R11, R11, 0x1f, RZ ;  /* 0x0000001f0b0b7819 */ /* 0x000fc800000006ff */
[----:B------:R0:W1:Y:S01]  /*7590*/  SYNCS.PHASECHK.TRANS64.TRYWAIT P2, [UR10+0x33450], R11 ;  /* 0x0334500bff0075a7 */ /* 0x000062000804014a */
[----:B------:R-:W-:Y:S05]  /*75a0*/  @!P0 BRA `(.L_x_943) ;  /* 0x0000000000048947 */ /* 0x000fea0003800000 */
[----:B------:R-:W-:Y:S01]  /*75b0*/  BPT.TRAP 0x1 ;  /* 0x000000040000795c */ /* 0x000fe20000300000 */
.L_x_943:
[----:B-1----:R-:W-:Y:S05]  /*75c0*/  @P2 BRA `(.L_x_941) ;  /* 0x0000000000082947 */ /* 0x002fea0003800000 */
[----:B------:R-:W1:Y:S02]  /*75d0*/  SYNCS.PHASECHK.TRANS64.TRYWAIT P2, [UR10+0x33450], R11 ;  /* 0x0334500bff0075a7 */ /* 0x000e64000804014a */
[----:B-1----:R-:W-:Y:S05]  /*75e0*/  @!P2 BRA `(.L_x_944) ;  /* 0x0000013c0040a947 */ /* 0x002fea0003800000 */
.L_x_941:
[----:B------:R-:W-:Y:S01]  /*75f0*/  UIADD3 UR6, UR37, 0x200, URZ ;  /* 0x0000020025067890 */ /* 0x000fe2000fffe03f */
[----:B------:R-:W-:Y:S01]  /*7600*/  WARPGROUP.ARRIVE ;  /* 0x00000000000079c5 */ /* 0x000fe20000000000 */
[----:B------:R-:W-:Y:S01]  /*7610*/  UMOV UR11, 0xc0000010 ;  /* 0xc0000010000b7882 */ /* 0x000fe20000000000 */
[----:B------:R-:W-:Y:S01]  /*7620*/  PLOP3.LUT P2, PT, PT, PT, UP0, 0x80, 0x0 ;  /* 0x000000000000781c */ /* 0x000fe20003f4f008 */
[----:B------:R-:W-:Y:S01]  /*7630*/  USHF.R.U32.HI UR6, URZ, 0x4, UR6 ;  /* 0x000000043f067899 */ /* 0x000fe20008011606 */
[----:B------:R-:W-:Y:S01]  /*7640*/  PLOP3.LUT P3, PT, PT, PT, UP0, 0x80, 0x0 ;  /* 0x000000000000781c */ /* 0x000fe20003f6f008 */
[----:B01----:R-:W-:Y:S01]  /*7650*/  IMAD.U32 R11, RZ, RZ, UR5 ;  /* 0x00000005ff0b7e24 */ /* 0x003fe2000f8e00ff */
[----:B------:R-:W-:Y:S01]  /*7660*/  ULDC UR14, c[0x0][0x9e0] ;  /* 0x00027800000e7ab9 */ /* 0x000fe20000000800 */
[----:B------:R-:W-:Y:S01]  /*7670*/  ULOP3.LUT UR6, UR6, 0x3fff, URZ, 0xc0, !UPT ;  /* 0x00003fff06067892 */ /* 0x000fe2000f8ec03f */
[----:B------:R-:W-:Y:S02]  /*7680*/  IMAD.MOV.U32 R20, RZ, RZ, R9 ;  /* 0x000000ffff147224 */ /* 0x000fe400078e0009 */
[----:B------:R-:W-:Y:S01]  /*7690*/  @!P1 LEA R11, R11, UR37, 0x3 ;  /* 0x000000250b0b9c11 */ /* 0x000fe2000f8e18ff */
[----:B------:R-:W-:Y:S01]  /*76a0*/  ULOP3.LUT UR6, UR6, 0x10000, URZ, 0xfc, !UPT ;  /* 0x0001000006067892 */ /* 0x000fe2000f8efc3f */
[----:B------:R-:W-:-:S03]  /*76b0*/  IMAD R21, R6, -0xa0, RZ ;  /* 0xffffff6006157824 */ /* 0x000fc600078e02ff */
[----:B------:R-:W-:Y:S01]  /*76c0*/  UIMAD UR6, UR7, 0x780, UR6 ;  /* 0x00000780070678a4 */ /* 0x000fe2000f8e0206 */
[----:B------:R-:W-:Y:S02]  /*76d0*/  @!P1 VIADD R11, R11, 0x33440 ;  /* 0x000334400b0b9836 */ /* 0x000fe40000000000 */
[----:B------:R-:W-:-:S03]  /*76e0*/  VIADD R13, R21, 0x1 ;  /* 0x00000001150d7836 */ /* 0x000fc60000000000 */
[----:B------:R-:W-:Y:S01]  /*76f0*/  @!P1 PRMT R11, RZ, 0x654, R11 ;  /* 0x00000654ff0b9816 */ /* 0x000fe2000000000b */
[----:B------:R-:W-:Y:S01]  /*7700*/  UMOV UR10, UR6 ;  /* 0x00000006000a7c82 */ /* 0x000fe20008000000 */
[----:B------:R-:W-:Y:S01]  /*7710*/  IMAD R22, R10, -0x2, R13 ;  /* 0xfffffffe0a167824 */ /* 0x000fe200078e020d */
        /* <DEDUP_REMOVED lines=17> */
[----:B------:R-:W-:Y:S02]  /*7830*/  UMOV UR11, 0xc0000010 ;  /* 0xc0000010000b7882 */ /* 0x000fe40000000000 */
[----:B------:R-:W-:Y:S02]  /*7840*/  @UP0 ULDC UR6, c[0x0][0x44c] ;  /* 0x0001130000060ab9 */ /* 0x000fe40000000800 */
[----:B------:R-:W-:Y:S01]  /*7850*/  @P2 IMAD.HI.U32 R12, R9, UR6, RZ ;  /* 0x00000006090c2c27 */ /* 0x000fe2000f8e00ff */
[----:B------:R-:W-:Y:S01]  /*7860*/  @UP0 ULDC UR6, c[0x0][0x450] ;  /* 0x0001140000060ab9 */ /* 0x000fe20000000800 */
[----:B------:R-:W-:-:S03]  /*7870*/  PLOP3.LUT P2, PT, PT, PT, UP1, 0x40, 0x0 ;  /* 0x000000000000781c */ /* 0x000fc60003f4e818 */
[----:B------:R-:W-:Y:S02]  /*7880*/  @P3 SHF.R.U32.HI R20, RZ, UR6, R12 ;  /* 0x00000006ff143c19 */ /* 0x000fe4000801160c */
[----:B------:R-:W-:Y:S01]  /*7890*/  IADD3 R12, -R18, 0xb, RZ ;  /* 0x0000000b120c7810 */ /* 0x000fe20007ffe1ff */
[----:B------:R-:W-:Y:S02]  /*78a0*/  WARPGROUP.DEPBAR.LE gsb0, 0x0 ;  /* 0x00008000000079c5 */ /* 0x000fe40000010000 */
[----:B------:R-:W-:-:S06]  /*78b0*/  WARPGROUP.ARRIVE ;  /* 0x00000000000079c5 */ /* 0x000fcc0000000000 */
[----:B------:R-:W-:Y:S03]  /*78c0*/  QGMMA.64x192x32.F32.E4M3.E4M3 R24, R200, gdesc[UR8], R24, gsb0 ;  /* 0x02e00008c8187df3 */ /* 0x000fe60008000818 */
[----:B------:R-:W-:Y:S02]  /*78d0*/  WARPGROUP.DEPBAR.LE gsb0, 0x0 ;  /* 0x00008000000079c5 */ /* 0x000fe40000010000 */
[----:B------:R-:W0:Y:S01]  /*78e0*/  SHFL.IDX PT, R200, R20, RZ, 0x1c1f ;  /* 0x001c1fff14c87589 */ /* 0x000e2200000e0000 */
[----:B------:R1:W-:Y:S06]  /*78f0*/  BAR.ARV R12, 0x100 ;  /* 0x0004000c0000751d */ /* 0x0003ec0000002000 */
[----:B------:R2:W-:Y:S02]  /*7900*/  @!P1 SYNCS.ARRIVE.TRANS64.RED.A1T0 RZ, [R11+URZ], RZ ;  /* 0x000000ff0bff99a7 */ /* 0x0005e4000810043f */
[----:B--2---:R-:W-:-:S04]  /*7910*/  IMAD R11, R17, UR54, R22 ;  /* 0x00000036110b7c24 */ /* 0x004fc8000f8e0216 */
[----:B------:R-:W-:-:S04]  /*7920*/  VIADD R11, R11, -UR61 ;  /* 0x8000003d0b0b7c36 */ /* 0x000fc80008000000 */
[C---:B------:R-:W-:Y:S02]  /*7930*/  VIADD R15, R11.reuse, UR14 ;  /* 0x0000000e0b0f7c36 */ /* 0x040fe40008000000 */
[----:B------:R-:W-:Y:S02]  /*7940*/  VIADD R14, R11, UR57 ;  /* 0x000000390b0e7c36 */ /* 0x000fe40008000000 */
[----:B------:R-:W-:Y:S02]  /*7950*/  VIADD R11, R22, 0xffffffff ;  /* 0xffffffff160b7836 */ /* 0x000fe40000000000 */
[--C-:B0-----:R-:W-:Y:S02]  /*7960*/  IMAD.IADD R13, R15, 0x1, R200.reuse ;  /* 0x000000010f0d7824 */ /* 0x101fe400078e02c8 */
[----:B-1----:R-:W-:Y:S01]  /*7970*/  IMAD.IADD R12, R14, 0x1, R200 ;  /* 0x000000010e0c7824 */ /* 0x002fe200078e02c8 */
[----:B------:R-:W-:Y:S06]  /*7980*/  @P2 BRA `(.L_x_945) ;  /* 0x0000000000582947 */ /* 0x000fec0003800000 */
[----:B------:R-:W-:Y:S01]  /*7990*/  IMAD R22, R17, UR54, R200 ;  /* 0x0000003611167c24 */ /* 0x000fe2000f8e02c8 */
[----:B------:R-:W-:Y:S03]  /*79a0*/  BSSY B0, `(.L_x_946) ;  /* 0x0000011000007945 */ /* 0x000fe60003800000 */
[----:B------:R-:W-:-:S05]  /*79b0*/  VIADD R22, R22, -UR61 ;  /* 0x8000003d16167c36 */ /* 0x000fca0008000000 */
[----:B------:R-:W-:-:S13]  /*79c0*/  ISETP.GT.AND P2, PT, R22, -0x1, PT ;  /* 0xffffffff1600780c */ /* 0x000fda0003f44270 */
[----:B------:R-:W-:Y:S05]  /*79d0*/  @P2 BRA `(.L_x_947) ;  /* 0x0000000000202947 */ /* 0x000fea0003800000 */
[----:B------:R-:W-:Y:S01]  /*79e0*/  IMAD.U32 R201, RZ, RZ, UR53 ;  /* 0x00000035ffc97e24 */ /* 0x000fe2000f8e00ff */
[----:B------:R-:W-:-:S04]  /*79f0*/  LOP3.LUT R23, RZ, R22, RZ, 0x33, !PT ;  /* 0x00000016ff177212 */ /* 0x000fc800078e33ff */
[----:B------:R-:W-:-:S13]  /*7a00*/  ISETP.NE.AND P2, PT, R201, 0x1, PT ;  /* 0x00000001c900780c */ /* 0x000fda0003f45270 */
[----:B------:R-:W0:Y:S02]  /*7a10*/  @P2 LDC.64 R202, c[0x0][0x9e8] ;  /* 0x00027a00ffca2b82 */ /* 0x000e240000000a00 */
[----:B0-----:R-:W-:-:S05]  /*7a20*/  @P2 IMAD.HI.U32 R22, R23, R202, RZ ;  /* 0x000000ca17162227 */ /* 0x001fca00078e00ff */
[----:B------:R-:W-:-:S04]  /*7a30*/  @P2 SHF.R.U32.HI R23, RZ, R203, R22 ;  /* 0x000000cbff172219 */ /* 0x000fc80000011616 */
[----:B------:R-:W-:Y:S01]  /*7a40*/  LOP3.LUT R22, RZ, R23, RZ, 0x33, !PT ;  /* 0x00000017ff167212 */ /* 0x000fe200078e33ff */
[----:B------:R-:W-:Y:S06]  /*7a50*/  BRA `(.L_x_948) ;  /* 0x0000000000147947 */ /* 0x000fec0003800000 */
.L_x_947:
[----:B------:R-:W-:-:S05]  /*7a60*/  IMAD.U32 R201, RZ, RZ, UR53 ;  /* 0x00000035ffc97e24 */ /* 0x000fca000f8e00ff */
[----:B------:R-:W-:-:S13]  /*7a70*/  ISETP.NE.AND P2, PT, R201, 0x1, PT ;  /* 0x00000001c900780c */ /* 0x000fda0003f45270 */
[----:B------:R-:W0:Y:S02]  /*7a80*/  @P2 LDC.64 R202, c[0x0][0x9e8] ;  /* 0x00027a00ffca2b82 */ /* 0x000e240000000a00 */
[----:B0-----:R-:W-:-:S05]  /*7a90*/  @P2 IMAD.HI.U32 R200, R22, R202, RZ ;  /* 0x000000ca16c82227 */ /* 0x001fca00078e00ff */
[----:B------:R-:W-:-:S07]  /*7aa0*/  @P2 SHF.R.U32.HI R22, RZ, R203, R200 ;  /* 0x000000cbff162219 */ /* 0x000fce00000116c8 */
.L_x_948:
[----:B------:R-:W-:Y:S05]  /*7ab0*/  BSYNC B0 ;  /* 0x0000000000007941 */ /* 0x000fea0003800000 */
.L_x_946:
[----:B------:R-:W-:-:S05]  /*7ac0*/  IMAD R22, R22, R201, R11 ;  /* 0x000000c916167224 */ /* 0x000fca00078e020b */
[----:B------:R-:W-:Y:S02]  /*7ad0*/  VIADDMNMX R13, R22, R201, R13, PT ;  /* 0x000000c9160d7246 */ /* 0x000fe4000380010d */
[----:B------:R-:W-:-:S07]  /*7ae0*/  VIMNMX R12, R12, R22, !PT ;  /* 0x000000160c0c7248 */ /* 0x000fce0007fe0100 */
.L_x_945:
[C---:B------:R-:W-:Y:S02]  /*7af0*/  ISETP.GE.AND P2, PT, R21.reuse, 0x2, PT ;  /* 0x000000021500780c */ /* 0x040fe40003f46270 */
[C---:B------:R-:W-:Y:S02]  /*7b00*/  ISETP.GE.AND P3, PT, R21.reuse, 0x9, PT ;  /* 0x000000091500780c */ /* 0x040fe40003f66270 */
[----:B------:R-:W-:Y:S02]  /*7b10*/  LOP3.LUT R16, R16, 0xdfffffff, RZ, 0xc0, !PT ;  /* 0xdfffffff10107812 */ /* 0x000fe400078ec0ff */
[----:B------:R-:W-:Y:S02]  /*7b20*/  ISETP.GE.AND P4, PT, R21, 0xa, PT ;  /* 0x0000000a1500780c */ /* 0x000fe40003f86270 */
[----:B------:R-:W-:-:S05]  /*7b30*/  LOP3.LUT R0, R0, 0xfffffffe, RZ, 0xc0, !PT ;  /* 0xfffffffe00007812 */ /* 0x000fca00078ec0ff */
[----:B------:R-:W-:Y:S02]  /*7b40*/  @P2 LOP3.LUT R16, R16, 0x20000000, RZ, 0xfc, !PT ;  /* 0x2000000010102812 */ /* 0x000fe400078efcff */
[----:B------:R-:W-:Y:S02]  /*7b50*/  ISETP.GT.AND P2, PT, R12, 0x1, !P2 ;  /* 0x000000010c00780c */ /* 0x000fe40005744270 */
[----:B------:R-:W-:Y:S02]  /*7b60*/  LOP3.LUT R16, R16, 0xbfffffff, RZ, 0xc0, !PT ;  /* 0xbfffffff10107812 */ /* 0x000fe400078ec0ff */
[----:B------:R-:W-:Y:S02]  /*7b70*/  ISETP.LT.OR P2, PT, R13, 0x2, P2 ;  /* 0x000000020d00780c */ /* 0x000fe40001741670 */
[----:B------:R-:W-:Y:S02]  /*7b80*/  @P3 LOP3.LUT R16, R16, 0x40000000, RZ, 0xfc, !PT ;  /* 0x4000000010103812 */ /* 0x000fe400078efcff */
[----:B------:R-:W-:-:S02]  /*7b90*/  FSEL R185, R185, -INF , !P2 ;  /* 0xff800000b9b97808 */ /* 0x000fc40005000000 */
[----:B------:R-:W-:Y:S02]  /*7ba0*/  LOP3.LUT R16, R16, 0x7fffffff, RZ, 0xc0, !PT ;  /* 0x7fffffff10107812 */ /* 0x000fe400078ec0ff */
[----:B------:R-:W-:Y:S02]  /*7bb0*/  ISETP.GT.AND P3, PT, R12, 0x8, !P3 ;  /* 0x000000080c00780c */ /* 0x000fe40005f64270 */
[----:B------:R-:W-:Y:S02]  /*7bc0*/  @P4 LOP3.LUT R16, R16, 0x80000000, RZ, 0xfc, !PT ;  /* 0x8000000010104812 */ /* 0x000fe400078efcff */
[----:B------:R-:W-:Y:S02]  /*7bd0*/  ISETP.GT.AND P2, PT, R12, 0x9, !P4 ;  /* 0x000000090c00780c */ /* 0x000fe40006744270 */
[----:B------:R-:W-:Y:S02]  /*7be0*/  ISETP.GE.AND P4, PT, R21, 0x11, PT ;  /* 0x000000111500780c */ /* 0x000fe40003f86270 */
[----:B------:R-:W-:-:S02]  /*7bf0*/  ISETP.LT.OR P3, PT, R13, 0x9, P3 ;  /* 0x000000090d00780c */ /* 0x000fc40001f61670 */
[----:B------:R-:W-:Y:S02]  /*7c00*/  ISETP.LT.OR P2, PT, R13, 0xa, P2 ;  /* 0x0000000a0d00780c */ /* 0x000fe40001741670 */
[----:B------:R-:W-:Y:S02]  /*7c10*/  FSEL R188, R188, -INF , !P3 ;  /* 0xff800000bcbc7808 */ /* 0x000fe40005800000 */
[----:B------:R-:W-:Y:S02]  /*7c20*/  ISETP.GE.AND P3, PT, R21, 0x12, PT ;  /* 0x000000121500780c */ /* 0x000fe40003f66270 */
[----:B------:R-:W-:Y:S02]  /*7c30*/  FSEL R189, R189, -INF , !P2 ;  /* 0xff800000bdbd7808 */ /* 0x000fe40005000000 */
[----:B------:R-:W-:Y:S02]  /*7c40*/  ISETP.GT.AND P2, PT, R12, 0x10, !P4 ;  /* 0x000000100c00780c */ /* 0x000fe40006744270 */
[----:B------:R-:W-:-:S02]  /*7c50*/  @P4 LOP3.LUT R0, R0, 0x1, RZ, 0xfc, !PT ;  /* 0x0000000100004812 */ /* 0x000fc400078efcff */
[----:B------:R-:W-:Y:S02]  /*7c60*/  ISETP.LT.OR P2, PT, R13, 0x11, P2 ;  /* 0x000000110d00780c */ /* 0x000fe40001741670 */
[----:B------:R-:W-:Y:S02]  /*7c70*/  LOP3.LUT R0, R0, 0xfffffff7, RZ, 0xc0, !PT ;  /* 0xfffffff700007812 */ /* 0x000fe400078ec0ff */
[----:B------:R-:W-:Y:S02]  /*7c80*/  FSEL R192, R192, -INF , !P2 ;  /* 0xff800000c0c07808 */ /* 0x000fe40005000000 */
[----:B------:R-:W-:Y:S02]  /*7c90*/  @P3 LOP3.LUT R0, R0, 0x8, RZ, 0xfc, !PT ;  /* 0x0000000800003812 */ /* 0x000fe400078efcff */
[----:B------:R-:W-:Y:S02]  /*7ca0*/  ISETP.GT.AND P2, PT, R12, 0x11, !P3 ;  /* 0x000000110c00780c */ /* 0x000fe40005f44270 */
[----:B------:R-:W-:-:S02]  /*7cb0*/  ISETP.GE.AND P3, PT, R21, 0x19, PT ;  /* 0x000000191500780c */ /* 0x000fc40003f66270 */
[----:B------:R-:W-:Y:S02]  /*7cc0*/  ISETP.LT.OR P2, PT, R13, 0x12, P2 ;  /* 0x000000120d00780c */ /* 0x000fe40001741670 */
[----:B------:R-:W-:Y:S02]  /*7cd0*/  LOP3.LUT R0, R0, 0xfffffffb, RZ, 0xc0, !PT ;  /* 0xfffffffb00007812 */ /* 0x000fe400078ec0ff */
[----:B------:R-:W-:Y:S02]  /*7ce0*/  FSEL R193, R193, -INF , !P2 ;  /* 0xff800000c1c17808 */ /* 0x000fe40005000000 */
[----:B------:R-:W-:Y:S02]  /*7cf0*/  ISETP.GT.AND P2, PT, R12, 0x18, !P3 ;  /* 0x000000180c00780c */ /* 0x000fe40005f44270 */
[----:B------:R-:W-:Y:S02]  /*7d00*/  ISETP.GE.AND P4, PT, R21, 0x22, PT ;  /* 0x000000221500780c */ /* 0x000fe40003f86270 */
[----:B------:R-:W-:-:S02]  /*7d10*/  ISETP.LT.OR P2, PT, R13, 0x19, P2 ;  /* 0x000000190d00780c */ /* 0x000fc40001741670 */
[----:B------:R-:W-:Y:S02]  /*7d20*/  @P3 LOP3.LUT R0, R0, 0x4, RZ, 0xfc, !PT ;  /* 0x0000000400003812 */ /* 0x000fe400078efcff */
[----:B------:R-:W-:Y:S02]  /*7d30*/  ISETP.GE.AND P3, PT, R21, 0x1a, PT ;  /* 0x0000001a1500780c */ /* 0x000fe40003f66270 */
[----:B------:R-:W-:Y:S02]  /*7d40*/  FSEL R196, R196, -INF , !P2 ;  /* 0xff800000c4c47808 */ /* 0x000fe40005000000 */
[----:B------:R-:W-:Y:S02]  /*7d50*/  ISETP.GT.AND P2, PT, R12, 0x19, !P3 ;  /* 0x000000190c00780c */ /* 0x000fe40005f44270 */
[----:B------:R-:W-:Y:S02]  /*7d60*/  LOP3.LUT R0, R0, 0xfffffffd, RZ, 0xc0, !PT ;  /* 0xfffffffd00007812 */ /* 0x000fe400078ec0ff */
[----:B------:R-:W-:-:S02]  /*7d70*/  ISETP.LT.OR P2, PT, R13, 0x1a, P2 ;  /* 0x0000001a0d00780c */ /* 0x000fc40001741670 */
[----:B------:R-:W-:Y:S02]  /*7d80*/  LOP3.LUT R16, R16, 0xfffffffd, RZ, 0xc0, !PT ;  /* 0xfffffffd10107812 */ /* 0x000fe400078ec0ff */
[----:B------:R-:W-:Y:S02]  /*7d90*/  FSEL R197, R197, -INF , !P2 ;  /* 0xff800000c5c57808 */ /* 0x000fe40005000000 */
[----:B------:R-:W-:Y:S02]  /*7da0*/  ISETP.GE.AND P2, PT, R21, 0x21, PT ;  /* 0x000000211500780c */ /* 0x000fe40003f46270 */
[----:B------:R-:W-:Y:S02]  /*7db0*/  @P3 LOP3.LUT R0, R0, 0x2, RZ, 0xfc, !PT ;  /* 0x0000000200003812 */ /* 0x000fe400078efcff */
[----:B------:R-:W-:Y:S02]  /*7dc0*/  ISETP.GT.AND P3, PT, R12, 0x20, !P2 ;  /* 0x000000200c00780c */ /* 0x000fe40005764270 */
[----:B------:R-:W-:-:S02]  /*7dd0*/  @P4 LOP3.LUT R16, R16, 0x2, RZ, 0xfc, !PT ;  /* 0x0000000210104812 */ /* 0x000fc400078efcff */
[----:B------:R-:W-:Y:S02]  /*7de0*/  ISETP.LT.OR P3, PT, R13, 0x21, P3 ;  /* 0x000000210d00780c */ /* 0x000fe40001f61670 */
[----:B------:R-:W-:Y:S02]  /*7df0*/  LOP3.LUT R16, R16, 0xfffffffb, RZ, 0xc0, !PT ;  /* 0xfffffffb10107812 */ /* 0x000fe400078ec0ff */
[----:B------:R-:W-:Y:S02]  /*7e00*/  FSEL R168, R168, -INF , !P3 ;  /* 0xff800000a8a87808 */ /* 0x000fe40005800000 */
[----:B------:R-:W-:Y:S02]  /*7e10*/  ISETP.GT.AND P3, PT, R12, 0x21, !P4 ;  /* 0x000000210c00780c */ /* 0x000fe40006764270 */
[----:B------:R-:W-:Y:S02]  /*7e20*/  ISETP.GE.AND P4, PT, R21, 0x29, PT ;  /* 0x000000291500780c */ /* 0x000fe40003f86270 */
[----:B------:R-:W-:-:S04]  /*7e30*/  ISETP.LT.OR P3, PT, R13, 0x22, P3 ;  /* 0x000000220d00780c */ /* 0x000fc80001f61670 */
[----:B------:R-:W-:Y:S02]  /*7e40*/  FSEL R169, R169, -INF , !P3 ;  /* 0xff800000a9a97808 */ /* 0x000fe40005800000 */
[----:B------:R-:W-:-:S04]  /*7e50*/  ISETP.GT.AND P3, PT, R12, 0x28, !P4 ;  /* 0x000000280c00780c */ /* 0x000fc80006764270 */
[----:B------:R-:W-:Y:S02]  /*7e60*/  ISETP.LT.OR P3, PT, R13, 0x29, P3 ;  /* 0x000000290d00780c */ /* 0x000fe40001f61670 */
[----:B------:R-:W-:Y:S02]  /*7e70*/  @P4 LOP3.LUT R16, R16, 0x4, RZ, 0xfc, !PT ;  /* 0x0000000410104812 */ /* 0x000fe400078efcff */
[----:B------:R-:W-:Y:S02]  /*7e80*/  ISETP.GE.AND P4, PT, R21, 0x2a, PT ;  /* 0x0000002a1500780c */ /* 0x000fe40003f86270 */
[----:B------:R-:W-:Y:S02]  /*7e90*/  LOP3.LUT R16, R16, 0xfffffff7, RZ, 0xc0, !PT ;  /* 0xfffffff710107812 */ /* 0x000fe400078ec0ff */
[----:B------:R-:W-:Y:S02]  /*7ea0*/  FSEL R172, R172, -INF , !P3 ;  /* 0xff800000acac7808 */ /* 0x000fe40005800000 */
[----:B------:R-:W-:-:S04]  /*7eb0*/  ISETP.GT.AND P3, PT, R12, 0x29, !P4 ;  /* 0x000000290c00780c */ /* 0x000fc80006764270 */
[----:B------:R-:W-:-:S03]  /*7ec0*/  ISETP.LT.OR P3, PT, R13, 0x2a, P3 ;  /* 0x0000002a0d00780c */ /* 0x000fc60001f61670 */
        /* <DEDUP_REMOVED lines=134> */
[----:B------:R-:W-:Y:S02]  /*8730*/  FSEL R121, R121, -INF , !P3 ;  /* 0xff80000079797808 */ /* 0x000fe40005800000 */
[----:B------:R-:W-:Y:S02]  /*8740*/  LOP3.LUT R16, R16, 0xfdffffff, RZ, 0xc0, !PT ;  /* 0xfdffffff10107812 */ /* 0x000fe400078ec0ff */
[----:B------:R-:W-:-:S04]  /*8750*/  ISETP.GT.AND P3, PT, R12, 0x88, !P4 ;  /* 0x000000880c00780c */ /* 0x000fc80006764270 */
[----:B------:R-:W-:-:S03]  /*8760*/  ISETP.LT.OR P3, PT, R13, 0x89, P3 ;  /* 0x000000890d00780c */ /* 0x000fc60001f61670 */
[----:B------:R-:W-:Y:S02]  /*8770*/  @P4 LOP3.LUT R16, R16, 0x2000000, RZ, 0xfc, !PT ;  /* 0x0200000010104812 */ /* 0x000fe400078efcff */
[----:B------:R-:W-:Y:S02]  /*8780*/  ISETP.GE.AND P4, PT, R21, 0x8a, PT ;  /* 0x0000008a1500780c */ /* 0x000fe40003f86270 */
[----:B------:R-:W-:Y:S02]  /*8790*/  FSEL R124, R124, -INF , !P3 ;  /* 0xff8000007c7c7808 */ /* 0x000fe40005800000 */
[----:B------:R-:W-:Y:S02]  /*87a0*/  ISETP.GT.AND P3, PT, R12, 0x89, !P4 ;  /* 0x000000890c00780c */ /* 0x000fe40006764270 */
[----:B------:R-:W-:Y:S02]  /*87b0*/  LOP3.LUT R16, R16, 0xfeffffff, RZ, 0xc0, !PT ;  /* 0xfeffffff10107812 */ /* 0x000fe400078ec0ff */
[----:B------:R-:W-:-:S04]  /*87c0*/  ISETP.LT.OR P3, PT, R13, 0x8a, P3 ;  /* 0x0000008a0d00780c */ /* 0x000fc80001f61670 */
[----:B------:R-:W-:Y:S02]  /*87d0*/  FSEL R125, R125, -INF , !P3 ;  /* 0xff8000007d7d7808 */ /* 0x000fe40005800000 */
[----:B------:R-:W-:Y:S02]  /*87e0*/  ISETP.GE.AND P3, PT, R21, 0x91, PT ;  /* 0x000000911500780c */ /* 0x000fe40003f66270 */
[----:B------:R-:W-:Y:S02]  /*87f0*/  @P4 LOP3.LUT R16, R16, 0x1000000, RZ, 0xfc, !PT ;  /* 0x0100000010104812 */ /* 0x000fe400078efcff */
[----:B------:R-:W-:Y:S02]  /*8800*/  ISETP.GT.AND P4, PT, R12, 0x90, !P3 ;  /* 0x000000900c00780c */ /* 0x000fe40005f84270 */
[----:B------:R-:W-:Y:S02]  /*8810*/  LOP3.LUT R16, R16, 0xfffffffe, RZ, 0xc0, !PT ;  /* 0xfffffffe10107812 */ /* 0x000fe400078ec0ff */
        /* <DEDUP_REMOVED lines=10> */
[----:B------:R-:W-:-:S13]  /*88c0*/  ISETP.GE.AND P6, PT, R21, 0x1, PT ;  /* 0x000000011500780c */ /* 0x000fda0003fc6270 */
[----:B------:R-:W-:Y:S02]  /*88d0*/  @P6 LOP3.LUT R16, R16, 0x1, RZ, 0xfc, !PT ;  /* 0x0000000110106812 */ /* 0x000fe400078efcff */
[----:B------:R-:W-:Y:S02]  /*88e0*/  ISETP.GT.AND P6, PT, R12, RZ, !P6 ;  /* 0x000000ff0c00720c */ /* 0x000fe400077c4270 */
[----:B------:R-:W-:Y:S02]  /*88f0*/  LOP3.LUT R16, R16, 0xefffffff, RZ, 0xc0, !PT ;  /* 0xefffffff10107812 */ /* 0x000fe400078ec0ff */
[----:B------:R-:W-:-:S04]  /*8900*/  ISETP.LT.OR P6, PT, R13, 0x1, P6 ;  /* 0x000000010d00780c */ /* 0x000fc800037c1670 */
[----:B------:R-:W-:Y:S02]  /*8910*/  FSEL R184, R184, -INF , !P6 ;  /* 0xff800000b8b87808 */ /* 0x000fe40007000000 */
[----:B------:R-:W-:-:S13]  /*8920*/  ISETP.GE.AND P6, PT, R21, 0x9a, PT ;  /* 0x0000009a1500780c */ /* 0x000fda0003fc6270 */
[----:B------:R-:W-:Y:S02]  /*8930*/  @P6 LOP3.LUT R16, R16, 0x10000000, RZ, 0xfc, !PT ;  /* 0x1000000010106812 */ /* 0x000fe400078efcff */
[----:B------:R-:W-:Y:S02]  /*8940*/  ISETP.GT.AND P6, PT, R12, 0x99, !P6 ;  /* 0x000000990c00780c */ /* 0x000fe400077c4270 */
[----:B------:R-:W0:Y:S02]  /*8950*/  SHFL.IDX PT, R12, R20, 0x1, 0x1c1f ;  /* 0x003c1f00140c7f89 */ /* 0x000e2400000e0000 */
[----:B------:R-:W-:-:S04]  /*8960*/  ISETP.LT.OR P6, PT, R13, 0x9a, P6 ;  /* 0x0000009a0d00780c */ /* 0x000fc800037c1670 */
[----:B------:R-:W-:Y:S02]  /*8970*/  FSEL R133, R133, -INF , !P6 ;  /* 0xff80000085857808 */ /* 0x000fe40007000000 */
[----:B------:R-:W-:Y:S01]  /*8980*/  PLOP3.LUT P6, PT, PT, PT, UP1, 0x40, 0x0 ;  /* 0x000000000000781c */ /* 0x000fe20003fce818 */
[--C-:B0-----:R-:W-:Y:S02]  /*8990*/  IMAD.IADD R15, R15, 0x1, R12.reuse ;  /* 0x000000010f0f7824 */ /* 0x101fe400078e020c */
[----:B------:R-:W-:-:S10]  /*89a0*/  IMAD.IADD R14, R14, 0x1, R12 ;  /* 0x000000010e0e7824 */ /* 0x000fd400078e020c */
[----:B------:R-:W-:Y:S05]  /*89b0*/  @P6 BRA `(.L_x_949) ;  /* 0x0000000000586947 */ /* 0x000fea0003800000 */
        /* <DEDUP_REMOVED lines=13> */
.L_x_951:
[----:B------:R-:W-:-:S05]  /*8a90*/  IMAD.U32 R22, RZ, RZ, UR53 ;  /* 0x00000035ff167e24 */ /* 0x000fca000f8e00ff */
[----:B------:R-:W-:-:S13]  /*8aa0*/  ISETP.NE.AND P6, PT, R22, 0x1, PT ;  /* 0x000000011600780c */ /* 0x000fda0003fc5270 */
[----:B------:R-:W0:Y:S02]  /*8ab0*/  @P6 LDC.64 R12, c[0x0][0x9e8] ;  /* 0x00027a00ff0c6b82 */ /* 0x000e240000000a00 */
[----:B0-----:R-:W-:-:S05]  /*8ac0*/  @P6 IMAD.HI.U32 R12, R20, R12, RZ ;  /* 0x0000000c140c6227 */ /* 0x001fca00078e00ff */
[----:B------:R-:W-:-:S07]  /*8ad0*/  @P6 SHF.R.U32.HI R20, RZ, R13, R12 ;  /* 0x0000000dff146219 */ /* 0x000fce000001160c */
.L_x_952:
[----:B------:R-:W-:Y:S05]  /*8ae0*/  BSYNC B0 ;  /* 0x0000000000007941 */ /* 0x000fea0003800000 */
.L_x_950:
[----:B------:R-:W-:-:S05]  /*8af0*/  IMAD R11, R20, R22, R11 ;  /* 0x00000016140b7224 */ /* 0x000fca00078e020b */
[----:B------:R-:W-:Y:S02]  /*8b00*/  VIADDMNMX R15, R11, R22, R15, PT ;  /* 0x000000160b0f7246 */ /* 0x000fe4000380010f */
[----:B------:R-:W-:-:S07]  /*8b10*/  VIMNMX R14, R14, R11, !PT ;  /* 0x0000000b0e0e7248 */ /* 0x000fce0007fe0100 */
.L_x_949:
[----:B------:R-:W-:Y:S02]  /*8b20*/  ISETP.GT.AND P2, PT, R14, 0x20, !P2 ;  /* 0x000000200e00780c */ /* 0x000fe40005744270 */
[----:B------:R-:W-:Y:S02]  /*8b30*/  LOP3.LUT P6, RZ, R16, 0x2, RZ, 0xc0, !PT ;  /* 0x0000000210ff7812 */ /* 0x000fe400078cc0ff */
[----:B------:R-:W-:Y:S02]  /*8b40*/  ISETP.LT.OR P2, PT, R15, 0x21, P2 ;  /* 0x000000210f00780c */ /* 0x000fe40001741670 */
[----:B------:R-:W-:Y:S02]  /*8b50*/  FMNMX.FTZ R12, R184, R5, !PT ;  /* 0x00000005b80c7209 */ /* 0x000fe40007810000 */
[----:B------:R-:W-:Y:S02]  /*8b60*/  FSEL R170, R170, -INF , !P2 ;  /* 0xff800000aaaa7808 */ /* 0x000fe40005000000 */
[----:B------:R-:W-:-:S02]  /*8b70*/  ISETP.GT.AND P2, PT, R14, 0x21, !P6 ;  /* 0x000000210e00780c */ /* 0x000fc40007744270 */
[C---:B------:R-:W-:Y:S02]  /*8b80*/  LOP3.LUT P6, RZ, R16.reuse, 0x8000, RZ, 0xc0, !PT ;  /* 0x0000800010ff7812 */ /* 0x040fe400078cc0ff */
[----:B------:R-:W-:Y:S02]  /*8b90*/  ISETP.LT.OR P2, PT, R15, 0x22, P2 ;  /* 0x000000220f00780c */ /* 0x000fe40001741670 */
[----:B------:R-:W-:Y:S02]  /*8ba0*/  FMNMX.FTZ R11, R185, R12, !PT ;  /* 0x0000000cb90b7209 */ /* 0x000fe40007810000 */
[----:B------:R-:W-:Y:S02]  /*8bb0*/  FSEL R171, R171, -INF , !P2 ;  /* 0xff800000abab7808 */ /* 0x000fe40005000000 */
[----:B------:R-:W-:Y:S02]  /*8bc0*/  LOP3.LUT P2, RZ, R16, 0x4, RZ, 0xc0, !PT ;  /* 0x0000000410ff7812 */ /* 0x000fe4000784c0ff */
[----:B------:R-:W-:-:S02]  /*8bd0*/  FMNMX.FTZ R12, R188, R11, !PT ;  /* 0x0000000bbc0c7209 */ /* 0x000fc40007810000 */
[----:B------:R-:W-:Y:S02]  /*8be0*/  ISETP.GT.AND P2, PT, R14, 0x28, !P2 ;  /* 0x000000280e00780c */ /* 0x000fe40005744270 */
[----:B------:R-:W-:Y:S02]  /*8bf0*/  FMNMX.FTZ R11, R189, R12, !PT ;  /* 0x0000000cbd0b7209 */ /* 0x000fe40007810000 */
[----:B------:R-:W-:Y:S02]  /*8c00*/  ISETP.LT.OR P2, PT, R15, 0x29, P2 ;  /* 0x000000290f00780c */ /* 0x000fe40001741670 */
[----:B------:R-:W-:Y:S02]  /*8c10*/  FMNMX.FTZ R12, R192, R11, !PT ;  /* 0x0000000bc00c7209 */ /* 0x000fe40007810000 */
[----:B------:R-:W-:Y:S02]  /*8c20*/  FSEL R174, R174, -INF , !P2 ;  /* 0xff800000aeae7808 */ /* 0x000fe40005000000 */
[----:B------:R-:W-:-:S02]  /*8c30*/  LOP3.LUT P2, RZ, R16, 0x8, RZ, 0xc0, !PT ;  /* 0x0000000810ff7812 */ /* 0x000fc4000784c0ff */
[----:B------:R-:W-:Y:S02]  /*8c40*/  FMNMX.FTZ R11, R193, R12, !PT ;  /* 0x0000000cc10b7209 */ /* 0x000fe40007810000 */
[----:B------:R-:W-:Y:S02]  /*8c50*/  ISETP.GT.AND P2, PT, R14, 0x29, !P2 ;  /* 0x000000290e00780c */ /* 0x000fe40005744270 */
[----:B------:R-:W-:Y:S02]  /*8c60*/  FMNMX.FTZ R12, R196, R11, !PT ;  /* 0x0000000bc40c7209 */ /* 0x000fe40007810000 */
[----:B------:R-:W-:Y:S02]  /*8c70*/  ISETP.LT.OR P2, PT, R15, 0x2a, P2 ;  /* 0x0000002a0f00780c */ /* 0x000fe40001741670 */
[----:B------:R-:W-:Y:S02]  /*8c80*/  FMNMX.FTZ R11, R197, R12, !PT ;  /* 0x0000000cc50b7209 */ /* 0x000fe40007810000 */
[----:B------:R-:W-:-:S02]  /*8c90*/  FSEL R175, R175, -INF , !P2 ;  /* 0xff800000afaf7808 */ /* 0x000fc40005000000 */
[----:B------:R-:W-:Y:S02]  /*8ca0*/  LOP3.LUT P2, RZ, R16, 0x800000, RZ, 0xc0, !PT ;  /* 0x0080000010ff7812 */ /* 0x000fe4000784c0ff */
[----:B------:R-:W-:Y:S02]  /*8cb0*/  FMNMX.FTZ R12, R168, R11, !PT ;  /* 0x0000000ba80c7209 */ /* 0x000fe40007810000 */
[----:B------:R-:W-:Y:S02]  /*8cc0*/  ISETP.GT.AND P2, PT, R14, 0x30, !P2 ;  /* 0x000000300e00780c */ /* 0x000fe40005744270 */
[----:B------:R-:W-:Y:S02]  /*8cd0*/  FMNMX.FTZ R11, R169, R12, !PT ;  /* 0x0000000ca90b7209 */ /* 0x000fe40007810000 */
[----:B------:R-:W-:Y:S02]  /*8ce0*/  ISETP.LT.OR P2, PT, R15, 0x31, P2 ;  /* 0x000000310f00780c */ /* 0x000fe40001741670 */
[----:B------:R-:W-:-:S02]  /*8cf0*/  FMNMX.FTZ R12, R172, R11, !PT ;  /* 0x0000000bac0c7209 */ /* 0x000fc40007810000 */
[----:B------:R-:W-:Y:S02]  /*8d00*/  FSEL R178, R178, -INF , !P2 ;  /* 0xff800000b2b27808 */ /* 0x000fe40005000000 */
[----:B------:R-:W-:Y:S02]  /*8d10*/  LOP3.LUT P2, RZ, R16, 0x400000, RZ, 0xc0, !PT ;  /* 0x0040000010ff7812 */ /* 0x000fe4000784c0ff */
[----:B------:R-:W-:Y:S02]  /*8d20*/  FMNMX.FTZ R11, R173, R12, !PT ;  /* 0x0000000cad0b7209 */ /* 0x000fe40007810000 */
[----:B------:R-:W-:Y:S02]  /*8d30*/  ISETP.GT.AND P2, PT, R14, 0x31, !P2 ;  /* 0x000000310e00780c */ /* 0x000fe40005744270 */
[----:B------:R-:W-:Y:S02]  /*8d40*/  FMNMX.FTZ R12, R176, R11, !PT ;  /* 0x0000000bb00c7209 */ /* 0x000fe40007810000 */
[----:B------:R-:W-:-:S02]  /*8d50*/  ISETP.LT.OR P2, PT, R15, 0x32, P2 ;  /* 0x000000320f00780c */ /* 0x000fc40001741670 */
[----:B------:R-:W-:Y:S02]  /*8d60*/  FMNMX.FTZ R11, R177, R12, !PT ;  /* 0x0000000cb10b7209 */ /* 0x000fe40007810000 */
[----:B------:R-:W-:Y:S02]  /*8d70*/  FSEL R179, R179, -INF , !P2 ;  /* 0xff800000b3b37808 */ /* 0x000fe40005000000 */
[----:B------:R-:W-:Y:S02]  /*8d80*/  LOP3.LUT P2, RZ, R16, 0x200000, RZ, 0xc0, !PT ;  /* 0x0020000010ff7812 */ /* 0x000fe4000784c0ff */
[----:B------:R-:W-:Y:S02]  /*8d90*/  FMNMX.FTZ R12, R180, R11, !PT ;  /* 0x0000000bb40c7209 */ /* 0x000fe40007810000 */
[----:B------:R-:W-:Y:S02]  /*8da0*/  ISETP.GT.AND P2, PT, R14, 0x38, !P2 ;  /* 0x000000380e00780c */ /* 0x000fe40005744270 */
[----:B------:R-:W-:-:S02]  /*8db0*/  FMNMX.FTZ R11, R181, R12, !PT ;  /* 0x0000000cb50b7209 */ /* 0x000fc40007810000 */
[----:B------:R-:W-:Y:S02]  /*8dc0*/  ISETP.LT.OR P2, PT, R15, 0x39, P2 ;  /* 0x000000390f00780c */ /* 0x000fe40001741670 */
[----:B------:R-:W-:Y:S02]  /*8dd0*/  FMNMX.FTZ R12, R152, R11, !PT ;  /* 0x0000000b980c7209 */ /* 0x000fe40007810000 */
[----:B------:R-:W-:Y:S02]  /*8de0*/  FSEL R182, R182, -INF , !P2 ;  /* 0xff800000b6b67808 */ /* 0x000fe40005000000 */
[----:B------:R-:W-:Y:S02]  /*8df0*/  LOP3.LUT P2, RZ, R16, 0x100000, RZ, 0xc0, !PT ;  /* 0x0010000010ff7812 */ /* 0x000fe4000784c0ff */
[----:B------:R-:W-:Y:S02]  /*8e00*/  FMNMX.FTZ R11, R153, R12, !PT ;  /* 0x0000000c990b7209 */ /* 0x000fe40007810000 */
[----:B------:R-:W-:-:S02]  /*8e10*/  ISETP.GT.AND P2, PT, R14, 0x39, !P2 ;  /* 0x000000390e00780c */ /* 0x000fc40005744270 */
[----:B------:R-:W-:Y:S02]  /*8e20*/  FMNMX.FTZ R12, R156, R11, !PT ;  /* 0x0000000b9c0c7209 */ /* 0x000fe40007810000 */
        /* <DEDUP_REMOVED lines=31> */
[----:B------:R-:W-:Y:S02]  /*9020*/  ISETP.GT.AND P2, PT, R14, 0x50, !P6 ;  /* 0x000000500e00780c */ /* 0x000fe40007744270 */
[----:B------:R-:W-:Y:S02]  /*9030*/  LOP3.LUT P6, RZ, R16, 0x10, RZ, 0xc0, !PT ;  /* 0x0000001010ff7812 */ /* 0x000fe400078cc0ff */
        /* <DEDUP_REMOVED lines=18> */
[----:B------:R-:W-:Y:S01]  /*9160*/  FMNMX.FTZ R20, R133, R12, !PT ;  /* 0x0000000c85147209 */ /* 0x000fe20007810000 */
[----:B------:R-:W-:Y:S01]  /*9170*/  IMAD.U32 R12, RZ, RZ, UR36 ;  /* 0x00000024ff0c7e24 */ /* 0x000fe2000f8e00ff */
[----:B------:R-:W-:-:S02]  /*9180*/  ISETP.GT.AND P2, PT, R14, 0x59, !P2 ;  /* 0x000000590e00780c */ /* 0x000fc40005744270 */
[C---:B------:R-:W-:Y:S01]  /*9190*/  ISETP.GT.AND P3, PT, R14.reuse, 0x90, !P3 ;  /* 0x000000900e00780c */ /* 0x040fe20005f64270 */
[----:B------:R-:W0:Y:S01]  /*91a0*/  SHFL.BFLY PT, R11, R20, 0x2, 0x1f ;  /* 0x0c401f00140b7f89 */ /* 0x000e2200000e0000 */
[----:B------:R-:W-:Y:S02]  /*91b0*/  ISETP.LT.OR P2, PT, R15, 0x5a, P2 ;  /* 0x0000005a0f00780c */ /* 0x000fe40001741670 */
[----:B------:R-:W-:Y:S02]  /*91c0*/  ISETP.GT.AND P4, PT, R14, 0x91, !P4 ;  /* 0x000000910e00780c */ /* 0x000fe40006784270 */
[----:B------:R-:W-:Y:S02]  /*91d0*/  FSEL R167, R167, -INF , !P2 ;  /* 0xff800000a7a77808 */ /* 0x000fe40005000000 */
[----:B------:R-:W-:Y:S02]  /*91e0*/  LOP3.LUT P2, RZ, R16, 0x800, RZ, 0xc0, !PT ;  /* 0x0000080010ff7812 */ /* 0x000fe4000784c0ff */
[----:B------:R-:W-:-:S02]  /*91f0*/  ISETP.GT.AND P5, PT, R14, 0x98, !P5 ;  /* 0x000000980e00780c */ /* 0x000fc40006fa4270 */
[----:B------:R-:W-:Y:S02]  /*9200*/  ISETP.GT.AND P2, PT, R14, 0x60, !P2 ;  /* 0x000000600e00780c */ /* 0x000fe40005744270 */
[C---:B------:R-:W-:Y:S02]  /*9210*/  ISETP.LT.OR P3, PT, R15.reuse, 0x91, P3 ;  /* 0x000000910f00780c */ /* 0x040fe40001f61670 */
[C---:B------:R-:W-:Y:S02]  /*9220*/  ISETP.LT.OR P2, PT, R15.reuse, 0x61, P2 ;  /* 0x000000610f00780c */ /* 0x040fe40001741670 */
[----:B------:R-:W-:Y:S02]  /*9230*/  ISETP.LT.OR P4, PT, R15, 0x92, P4 ;  /* 0x000000920f00780c */ /* 0x000fe40002781670 */
[----:B------:R-:W-:Y:S02]  /*9240*/  FSEL R138, R138, -INF , !P2 ;  /* 0xff8000008a8a7808 */ /* 0x000fe40005000000 */
[----:B------:R-:W-:-:S02]  /*9250*/  LOP3.LUT P2, RZ, R16, 0x400, RZ, 0xc0, !PT ;  /* 0x0000040010ff7812 */ /* 0x000fc4000784c0ff */
[----:B------:R-:W-:Y:S02]  /*9260*/  FSEL R130, R130, -INF , !P3 ;  /* 0xff80000082827808 */ /* 0x000fe40005800000 */
[----:B------:R-:W-:Y:S02]  /*9270*/  ISETP.GT.AND P2, PT, R14, 0x61, !P2 ;  /* 0x000000610e00780c */ /* 0x000fe40005744270 */
[----:B0-----:R-:W-:Y:S02]  /*9280*/  FMNMX.FTZ R22, R20, R11, !PT ;  /* 0x0000000b14167209 */ /* 0x001fe40007810000 */
[C---:B------:R-:W-:Y:S02]  /*9290*/  ISETP.LT.OR P2, PT, R15.reuse, 0x62, P2 ;  /* 0x000000620f00780c */ /* 0x040fe40001741670 */
[----:B------:R-:W-:Y:S01]  /*92a0*/  ISETP.LT.OR P5, PT, R15, 0x99, P5 ;  /* 0x000000990f00780c */ /* 0x000fe20002fa1670 */
[----:B------:R-:W0:Y:S01]  /*92b0*/  SHFL.BFLY PT, R11, R22, 0x1, 0x1f ;  /* 0x0c201f00160b7f89 */ /* 0x000e2200000e0000 */
[----:B------:R-:W-:-:S02]  /*92c0*/  FSEL R139, R139, -INF , !P2 ;  /* 0xff8000008b8b7808 */ /* 0x000fc40005000000 */
[----:B------:R-:W-:Y:S02]  /*92d0*/  LOP3.LUT P2, RZ, R16, 0x200, RZ, 0xc0, !PT ;  /* 0x0000020010ff7812 */ /* 0x000fe4000784c0ff */
[----:B------:R-:W-:Y:S02]  /*92e0*/  FSEL R131, R131, -INF , !P4 ;  /* 0xff80000083837808 */ /* 0x000fe40006000000 */
[----:B------:R-:W-:Y:S02]  /*92f0*/  ISETP.GT.AND P2, PT, R14, 0x68, !P2 ;  /* 0x000000680e00780c */ /* 0x000fe40005744270 */
[----:B------:R-:W-:Y:S02]  /*9300*/  FSEL R134, R134, -INF , !P5 ;  /* 0xff80000086867808 */ /* 0x000fe40006800000 */
[----:B------:R-:W-:-:S04]  /*9310*/  ISETP.LT.OR P2, PT, R15, 0x69, P2 ;  /* 0x000000690f00780c */ /* 0x000fc80001741670 */
[----:B------:R-:W-:Y:S02]  /*9320*/  FSEL R142, R142, -INF , !P2 ;  /* 0xff8000008e8e7808 */ /* 0x000fe40005000000 */
[----:B------:R-:W-:-:S04]  /*9330*/  LOP3.LUT P2, RZ, R16, 0x100, RZ, 0xc0, !PT ;  /* 0x0000010010ff7812 */ /* 0x000fc8000784c0ff */
[----:B------:R-:W-:Y:S02]  /*9340*/  ISETP.GT.AND P2, PT, R14, 0x69, !P2 ;  /* 0x000000690e00780c */ /* 0x000fe40005744270 */
[----:B0-----:R-:W-:Y:S02]  /*9350*/  FMNMX.FTZ R11, R22, R11, !PT ;  /* 0x0000000b160b7209 */ /* 0x001fe40007810000 */
[----:B------:R-:W-:-:S03]  /*9360*/  ISETP.LT.OR P2, PT, R15, 0x6a, P2 ;  /* 0x0000006a0f00780c */ /* 0x000fc60001741670 */
[----:B------:R-:W-:Y:S01]  /*9370*/  FFMA.FTZ R12, R11, R12, -8 ;  /* 0xc10000000b0c7423 */ /* 0x000fe2000001000c */
[----:B------:R-:W-:Y:S02]  /*9380*/  FSEL R143, R143, -INF , !P2 ;  /* 0xff8000008f8f7808 */ /* 0x000fe40005000000 */
[----:B------:R-:W-:-:S04]  /*9390*/  LOP3.LUT P2, RZ, R16, 0x80, RZ, 0xc0, !PT ;  /* 0x0000008010ff7812 */ /* 0x000fc8000784c0ff */
[----:B------:R-:W-:-:S04]  /*93a0*/  ISETP.GT.AND P2, PT, R14, 0x70, !P2 ;  /* 0x000000700e00780c */ /* 0x000fc80005744270 */
[----:B------:R-:W-:-:S04]  /*93b0*/  ISETP.LT.OR P2, PT, R15, 0x71, P2 ;  /* 0x000000710f00780c */ /* 0x000fc80001741670 */
        /* <DEDUP_REMOVED lines=9> */
[----:B------:R-:W-:Y:S02]  /*9450*/  ISETP.GT.AND P2, PT, R14, 0x79, !P6 ;  /* 0x000000790e00780c */ /* 0x000fe40007744270 */
[----:B------:R-:W-:Y:S02]  /*9460*/  LOP3.LUT P6, RZ, R16, 0x1000000, RZ, 0xc0, !PT ;  /* 0x0100000010ff7812 */ /* 0x000fe400078cc0ff */
        /* <DEDUP_REMOVED lines=46> */
[----:B------:R-:W-:Y:S02]  /*9750*/  ISETP.GT.AND P2, PT, R14, RZ, !P6 ;  /* 0x000000ff0e00720c */ /* 0x000fe40007744270 */
[----:B------:R-:W-:Y:S02]  /*9760*/  LOP3.LUT P6, RZ, R16, 0x10000000, RZ, 0xc0, !PT ;  /* 0x1000000010ff7812 */ /* 0x000fe400078cc0ff */
[----:B------:R-:W-:Y:S02]  /*9770*/  ISETP.LT.OR P2, PT, R15, 0x1, P2 ;  /* 0x000000010f00780c */ /* 0x000fe40001741670 */
[----:B------:R-:W-:Y:S02]  /*9780*/  ISETP.GT.AND P6, PT, R14, 0x99, !P6 ;  /* 0x000000990e00780c */ /* 0x000fe400077c4270 */
[----:B------:R-:W-:-:S02]  /*9790*/  FSEL R13, R186, -INF , !P2 ;  /* 0xff800000ba0d7808 */ /* 0x000fc40005000000 */
[----:B------:R-:W-:Y:S02]  /*97a0*/  FSETP.NEU.FTZ.AND P2, PT, R11, -INF , PT ;  /* 0xff8000000b00780b */ /* 0x000fe40003f5d000 */
[----:B------:R-:W-:Y:S02]  /*97b0*/  ISETP.LT.OR P6, PT, R15, 0x9a, P6 ;  /* 0x0000009a0f00780c */ /* 0x000fe400037c1670 */
[----:B------:R-:W-:Y:S02]  /*97c0*/  FSEL R12, R12, RZ, P2 ;  /* 0x000000ff0c0c7208 */ /* 0x000fe40001000000 */
[----:B------:R-:W-:-:S03]  /*97d0*/  FSEL R135, R135, -INF , !P6 ;  /* 0xff80000087877808 */ /* 0x000fc60007000000 */
        /* <DEDUP_REMOVED lines=50> */
[----:B------:R-:W-:Y:S01]  /*9b00*/  FFMA.FTZ R133, R133, UR36, -R12 ;  /* 0x0000002485857c23 */ /* 0x000fe2000801080c */
[----:B------:R-:W-:Y:S02]  /*9b10*/  MUFU.EX2 R21, R21 ;  /* 0x0000001500157308 */ /* 0x000fe40000000800 */
[----:B------:R-:W-:-:S04]  /*9b20*/  FMNMX.FTZ R193, R179, R188, !PT ;  /* 0x000000bcb3c17209 */ /* 0x000fc80007810000 */
[----:B------:R-:W-:Y:S02]  /*9b30*/  FMNMX.FTZ R188, R182, R193, !PT ;  /* 0x000000c1b6bc7209 */ /* 0x000fe40007810000 */
        /* <DEDUP_REMOVED lines=33> */
[----:B------:R0:W-:Y:S02]  /*9d50*/  MUFU.EX2 R14, R192 ;  /* 0x000000c0000e7308 */ /* 0x0001e40000000800 */
[----:B------:R-:W-:-:S04]  /*9d60*/  FMNMX.FTZ R141, R131, R140, !PT ;  /* 0x0000008c838d7209 */ /* 0x000fc80007810000 */
[----:B------:R-:W-:Y:S01]  /*9d70*/  FMNMX.FTZ R140, R134, R141, !PT ;  /* 0x0000008d868c7209 */ /* 0x000fe20007810000 */
[----:B------:R-:W-:-:S01]  /*9d80*/  FFMA.FTZ R141, R145, UR36, -R12 ;  /* 0x00000024918d7c23 */ /* 0x000fc2000801080c */
[----:B------:R-:W-:Y:S01]  /*9d90*/  FFMA.FTZ R145, R149, UR36, -R12 ;  /* 0x0000002495917c23 */ /* 0x000fe2000801080c */
[----:B------:R-:W-:Y:S01]  /*9da0*/  IMAD.U32 R149, RZ, RZ, UR36 ;  /* 0x00000024ff957e24 */ /* 0x000fe2000f8e00ff */
[----:B------:R-:W-:Y:S01]  /*9db0*/  FMNMX.FTZ R188, R135, R140, !PT ;  /* 0x0000008c87bc7209 */ /* 0x000fe20007810000 */
[----:B------:R-:W-:Y:S04]  /*9dc0*/  MUFU.EX2 R176, R176 ;  /* 0x000000b000b07308 */ /* 0x000fe80000000800 */
[----:B------:R-:W1:Y:S04]  /*9dd0*/  SHFL.BFLY PT, R193, R188, 0x2, 0x1f ;  /* 0x0c401f00bcc17f89 */ /* 0x000e6800000e0000 */
[----:B------:R-:W-:Y:S08]  /*9de0*/  MUFU.EX2 R140, R196 ;  /* 0x000000c4008c7308 */ /* 0x000ff00000000800 */
[----:B------:R-:W-:Y:S08]  /*9df0*/  MUFU.EX2 R177, R177 ;  /* 0x000000b100b17308 */ /* 0x000ff00000000800 */
[----:B------:R-:W-:Y:S01]  /*9e00*/  MUFU.EX2 R180, R180 ;  /* 0x000000b400b47308 */ /* 0x000fe20000000800 */
[----:B-1----:R-:W-:-:S02]  /*9e10*/  FMNMX.FTZ R193, R188, R193, !PT ;  /* 0x000000c1bcc17209 */ /* 0x002fc40007810000 */
[----:B------:R-:W-:-:S05]  /*9e20*/  FSEL R188, R11, RZ, P2 ;  /* 0x000000ff0bbc7208 */ /* 0x000fca0001000000 */
[----:B------:R-:W-:Y:S01]  /*9e30*/  MUFU.EX2 R181, R181 ;  /* 0x000000b500b57308 */ /* 0x000fe20000000800 */
[----:B------:R-:W1:Y:S01]  /*9e40*/  SHFL.BFLY PT, R148, R193, 0x1, 0x1f ;  /* 0x0c201f00c1947f89 */ /* 0x000e6200000e0000 */
[----:B------:R-:W-:-:S04]  /*9e50*/  FADD.FTZ R188, -R188, R5 ;  /* 0x00000005bcbc7221 */ /* 0x000fc80000010100 */
[----:B------:R-:W-:Y:S02]  /*9e60*/  FMUL.FTZ R188, R188, UR36 ;  /* 0x00000024bcbc7c20 */ /* 0x000fe40008410000 */
[----:B------:R-:W-:Y:S08]  /*9e70*/  MUFU.EX2 R5, R133 ;  /* 0x0000008500057308 */ /* 0x000ff00000000800 */
[----:B------:R-:W2:Y:S08]  /*9e80*/  MUFU.EX2 R188, R188 ;  /* 0x000000bc00bc7308 */ /* 0x000eb00000000800 */
[----:B------:R-:W-:Y:S01]  /*9e90*/  MUFU.EX2 R152, R152 ;  /* 0x0000009800987308 */ /* 0x000fe20000000800 */
[----:B-1----:R-:W-:-:S04]  /*9ea0*/  FMNMX.FTZ R12, R193, R148, !PT ;  /* 0x00000094c10c7209 */ /* 0x002fc80007810000 */
[C---:B------:R-:W-:Y:S01]  /*9eb0*/  FSETP.NEU.FTZ.AND P2, PT, R12.reuse, -INF , PT ;  /* 0xff8000000c00780b */ /* 0x040fe20003f5d000 */
[----:B------:R-:W-:-:S02]  /*9ec0*/  FFMA.FTZ R148, R12, R149, -8 ;  /* 0xc10000000c947423 */ /* 0x000fc40000010095 */
[----:B------:R-:W-:Y:S03]  /*9ed0*/  MUFU.EX2 R153, R153 ;  /* 0x0000009900997308 */ /* 0x000fe60000000800 */
[----:B------:R-:W-:-:S05]  /*9ee0*/  FSEL R148, R148, RZ, P2 ;  /* 0x000000ff94947208 */ /* 0x000fca0001000000 */
[--C-:B------:R-:W-:Y:S01]  /*9ef0*/  FFMA.FTZ R193, R190, UR36, -R148.reuse ;  /* 0x00000024bec17c23 */ /* 0x100fe20008010894 */
[----:B------:R-:W-:-:S01]  /*9f00*/  FFMA.FTZ R190, R191, UR36, -R148 ;  /* 0x00000024bfbe7c23 */ /* 0x000fc20008010894 */
[----:B------:R-:W-:Y:S01]  /*9f10*/  FSEL R191, R12, RZ, P2 ;  /* 0x000000ff0cbf7208 */ /* 0x000fe20001000000 */
[----:B0-----:R-:W-:-:S01]  /*9f20*/  FFMA.FTZ R192, R13, UR36, -R148 ;  /* 0x000000240dc07c23 */ /* 0x001fc20008010894 */
[--C-:B------:R-:W-:Y:S01]  /*9f30*/  FFMA.FTZ R13, R187, UR36, -R148.reuse ;  /* 0x00000024bb0d7c23 */ /* 0x100fe20008010894 */
[----:B------:R0:W-:Y:S01]  /*9f40*/  MUFU.EX2 R133, R193 ;  /* 0x000000c100857308 */ /* 0x0001e20000000800 */
[----:B------:R-:W-:-:S01]  /*9f50*/  FFMA.FTZ R149, R194, UR36, -R148 ;  /* 0x00000024c2957c23 */ /* 0x000fc20008010894 */
[----:B------:R-:W-:Y:S01]  /*9f60*/  FADD.FTZ R191, -R191, R4 ;  /* 0x00000004bfbf7221 */ /* 0x000fe20000010100 */
[----:B------:R-:W-:-:S01]  /*9f70*/  FFMA.FTZ R194, R195, UR36, -R148 ;  /* 0x00000024c3c27c23 */ /* 0x000fc20008010894 */
[----:B--2---:R-:W-:Y:S01]  /*9f80*/  FFMA.FTZ R195, R188, R8, R21 ;  /* 0x00000008bcc37223 */ /* 0x004fe20000010015 */
[----:B------:R-:W-:-:S01]  /*9f90*/  FFMA.FTZ R187, R198, UR36, -R148 ;  /* 0x00000024c6bb7c23 */ /* 0x000fc20008010894 */
[----:B------:R-:W-:Y:S01]  /*9fa0*/  FMUL.FTZ R191, R191, UR36 ;  /* 0x00000024bfbf7c20 */ /* 0x000fe20008410000 */
[----:B------:R-:W-:-:S01]  /*9fb0*/  FFMA.FTZ R196, R199, UR36, -R148 ;  /* 0x00000024c7c47c23 */ /* 0x000fc20008010894 */
[----:B------:R-:W-:Y:S01]  /*9fc0*/  MUFU.EX2 R192, R192 ;  /* 0x000000c000c07308 */ /* 0x000fe20000000800 */
[----:B------:R-:W-:-:S01]  /*9fd0*/  FADD.FTZ R195, R20, R195 ;  /* 0x000000c314c37221 */ /* 0x000fc20000010000 */
[--C-:B0-----:R-:W-:Y:S01]  /*9fe0*/  FFMA.FTZ R193, R158, UR36, -R148.reuse ;  /* 0x000000249ec17c23 */ /* 0x101fe20008010894 */
[----:B------:R-:W-:-:S01]  /*9ff0*/  FFMA.FTZ R158, R162, UR36, -R148 ;  /* 0x00000024a29e7c23 */ /* 0x000fc20008010894 */
[----:B------:R-:W-:Y:S01]  /*a000*/  FFMA.FTZ R162, R166, UR36, -R148 ;  /* 0x00000024a6a27c23 */ /* 0x000fe20008010894 */
[----:B------:R-:W-:-:S01]  /*a010*/  FADD.FTZ R166, R22, R195 ;  /* 0x000000c316a67221 */ /* 0x000fc20000010000 */
        /* <DEDUP_REMOVED lines=19> */
[----:B0-----:R-:W-:-:S01]  /*a150*/  FFMA.FTZ R8, R191, R7, R192 ;  /* 0x00000007bf087223 */ /* 0x001fc200000100c0 */
[--C-:B------:R-:W-:Y:S01]  /*a160*/  FFMA.FTZ R143, R143, UR36, -R148.reuse ;  /* 0x000000248f8f7c23 */ /* 0x100fe20008010894 */
[----:B------:R-:W-:-:S01]  /*a170*/  FFMA.FTZ R146, R146, UR36, -R148 ;  /* 0x0000002492927c23 */ /* 0x000fc20008010894 */
[--C-:B------:R-:W-:Y:S01]  /*a180*/  FFMA.FTZ R147, R147, UR36, -R148.reuse ;  /* 0x0000002493937c23 */ /* 0x100fe20008010894 */
[----:B------:R-:W-:-:S01]  /*a190*/  FFMA.FTZ R150, R150, UR36, -R148 ;  /* 0x0000002496967c23 */ /* 0x000fc20008010894 */
[--C-:B------:R-:W-:Y:S01]  /*a1a0*/  FFMA.FTZ R151, R151, UR36, -R148.reuse ;  /* 0x0000002497977c23 */ /* 0x100fe20008010894 */
[----:B------:R-:W-:-:S01]  /*a1b0*/  FFMA.FTZ R122, R122, UR36, -R148 ;  /* 0x000000247a7a7c23 */ /* 0x000fc20008010894 */
[----:B------:R-:W0:Y:S01]  /*a1c0*/  MUFU.EX2 R149, R149 ;  /* 0x0000009500957308 */ /* 0x000e220000000800 */
[----:B-1----:R-:W-:-:S01]  /*a1d0*/  FADD.FTZ R8, R13, R8 ;  /* 0x000000080d087221 */ /* 0x002fc20000010000 */
[--C-:B------:R-:W-:Y:S01]  /*a1e0*/  FFMA.FTZ R123, R123, UR36, -R148.reuse ;  /* 0x000000247b7b7c23 */ /* 0x100fe20008010894 */
[----:B------:R-:W-:-:S01]  /*a1f0*/  FFMA.FTZ R126, R126, UR36, -R148 ;  /* 0x000000247e7e7c23 */ /* 0x000fc20008010894 */
[----:B------:R-:W-:Y:S01]  /*a200*/  FFMA.FTZ R134, R134, UR36, -R148 ;  /* 0x0000002486867c23 */ /* 0x000fe20008010894 */
[----:B------:R-:W-:-:S01]  /*a210*/  FADD.FTZ R7, R133, R8 ;  /* 0x0000000885077221 */ /* 0x000fc20000010000 */
[----:B------:R-:W-:-:S02]  /*a220*/  FFMA.FTZ R135, R135, UR36, -R148 ;  /* 0x0000002487877c23 */ /* 0x000fc40008010894 */
[----:B------:R-:W1:Y:S01]  /*a230*/  MUFU.EX2 R194, R194 ;  /* 0x000000c200c27308 */ /* 0x000e620000000800 */
[----:B--2---:R-:W-:-:S07]  /*a240*/  FADD.FTZ R8, R190, R7 ;  /* 0x00000007be087221 */ /* 0x004fce0000010000 */
[----:B------:R-:W2:Y:S01]  /*a250*/  MUFU.EX2 R187, R187 ;  /* 0x000000bb00bb7308 */ /* 0x000ea20000000800 */
[----:B0-----:R-:W-:-:S07]  /*a260*/  FADD.FTZ R7, R149, R8 ;  /* 0x0000000895077221 */ /* 0x001fce0000010000 */
[----:B------:R0:W-:Y:S01]  /*a270*/  MUFU.EX2 R4, R193 ;  /* 0x000000c100047308 */ /* 0x0001e20000000800 */
[----:B-1----:R-:W-:-:S07]  /*a280*/  FADD.FTZ R8, R194, R7 ;  /* 0x00000007c2087221 */ /* 0x002fce0000010000 */
[----:B------:R-:W1:Y:S01]  /*a290*/  MUFU.EX2 R196, R196 ;  /* 0x000000c400c47308 */ /* 0x000e620000000800 */
[----:B0-----:R-:W-:-:S01]  /*a2a0*/  FADD.FTZ R193, R23, R166 ;  /* 0x000000a617c17221 */ /* 0x001fc20000010000 */
[----:B--2---:R-:W-:-:S03]  /*a2b0*/  FADD.FTZ R7, R187, R8 ;  /* 0x00000008bb077221 */ /* 0x004fc60000010000 */
[----:B------:R-:W-:-:S03]  /*a2c0*/  FADD.FTZ R166, R184, R193 ;  /* 0x000000c1b8a67221 */ /* 0x000fc60000010000 */
[----:B------:R-:W0:Y:S01]  /*a2d0*/  MUFU.EX2 R170, R170 ;  /* 0x000000aa00aa7308 */ /* 0x000e220000000800 */
[----:B------:R-:W-:-:S04]  /*a2e0*/  FADD.FTZ R193, R185, R166 ;  /* 0x000000a6b9c17221 */ /* 0x000fc80000010000 */
[----:B------:R-:W-:-:S03]  /*a2f0*/  FADD.FTZ R166, R186, R193 ;  /* 0x000000c1baa67221 */ /* 0x000fc60000010000 */
[----:B------:R-:W2:Y:S01]  /*a300*/  MUFU.EX2 R171, R171 ;  /* 0x000000ab00ab7308 */ /* 0x000ea20000000800 */
[----:B------:R-:W-:-:S01]  /*a310*/  FADD.FTZ R193, R189, R166 ;  /* 0x000000a6bdc17221 */ /* 0x000fc20000010000 */
[----:B-1----:R-:W-:-:S03]  /*a320*/  FADD.FTZ R7, R196, R7 ;  /* 0x00000007c4077221 */ /* 0x002fc60000010000 */
[----:B------:R-:W-:-:S03]  /*a330*/  FADD.FTZ R8, R168, R193 ;  /* 0x000000c1a8087221 */ /* 0x000fc60000010000 */
[----:B------:R-:W1:Y:S01]  /*a340*/  MUFU.EX2 R174, R174 ;  /* 0x000000ae00ae7308 */ /* 0x000e620000000800 */
[----:B0-----:R-:W-:-:S01]  /*a350*/  FADD.FTZ R166, R170, R7 ;  /* 0x00000007aaa67221 */ /* 0x001fc20000010000 */
[----:B------:R-:W-:-:S04]  /*a360*/  FADD.FTZ R7, R169, R8 ;  /* 0x00000008a9077221 */ /* 0x000fc80000010000 */
[----:B------:R-:W-:Y:S02]  /*a370*/  FADD.FTZ R8, R172, R7 ;  /* 0x00000007ac087221 */ /* 0x000fe40000010000 */
[----:B------:R-:W0:Y:S01]  /*a380*/  MUFU.EX2 R175, R175 ;  /* 0x000000af00af7308 */ /* 0x000e220000000800 */
[----:B--2---:R-:W-:-:S01]  /*a390*/  FADD.FTZ R193, R171, R166 ;  /* 0x000000a6abc17221 */ /* 0x004fc20000010000 */
[----:B------:R-:W-:-:S04]  /*a3a0*/  FADD.FTZ R7, R173, R8 ;  /* 0x00000008ad077221 */ /* 0x000fc80000010000 */
[----:B------:R-:W-:Y:S02]  /*a3b0*/  FADD.FTZ R8, R176, R7 ;  /* 0x00000007b0087221 */ /* 0x000fe40000010000 */
[----:B------:R-:W2:Y:S01]  /*a3c0*/  MUFU.EX2 R178, R178 ;  /* 0x000000b200b27308 */ /* 0x000ea20000000800 */
[----:B-1----:R-:W-:-:S01]  /*a3d0*/  FADD.FTZ R166, R174, R193 ;  /* 0x000000c1aea67221 */ /* 0x002fc20000010000 */
[----:B------:R-:W-:-:S04]  /*a3e0*/  FADD.FTZ R7, R177, R8 ;  /* 0x00000008b1077221 */ /* 0x000fc80000010000 */
[----:B------:R-:W-:Y:S02]  /*a3f0*/  FADD.FTZ R8, R180, R7 ;  /* 0x00000007b4087221 */ /* 0x000fe40000010000 */
[----:B------:R-:W1:Y:S01]  /*a400*/  MUFU.EX2 R179, R179 ;  /* 0x000000b300b37308 */ /* 0x000e620000000800 */
[----:B0-----:R-:W-:-:S01]  /*a410*/  FADD.FTZ R193, R175, R166 ;  /* 0x000000a6afc17221 */ /* 0x001fc20000010000 */
[----:B------:R-:W-:-:S04]  /*a420*/  FADD.FTZ R7, R181, R8 ;  /* 0x00000008b5077221 */ /* 0x000fc80000010000 */
[----:B------:R-:W-:Y:S02]  /*a430*/  FADD.FTZ R8, R152, R7 ;  /* 0x0000000798087221 */ /* 0x000fe40000010000 */
[----:B------:R-:W0:Y:S01]  /*a440*/  MUFU.EX2 R182, R182 ;  /* 0x000000b600b67308 */ /* 0x000e220000000800 */
[----:B--2---:R-:W-:-:S01]  /*a450*/  FADD.FTZ R166, R178, R193 ;  /* 0x000000c1b2a67221 */ /* 0x004fc20000010000 */
[----:B------:R-:W-:-:S06]  /*a460*/  FADD.FTZ R7, R153, R8 ;  /* 0x0000000899077221 */ /* 0x000fcc0000010000 */
        /* <DEDUP_REMOVED lines=9> */
[----:B0-----:R-:W-:-:S04]  /*a500*/  FADD.FTZ R193, R155, R166 ;  /* 0x000000a69bc17221 */ /* 0x001fc80000010000 */
[----:B------:R-:W-:-:S03]  /*a510*/  FADD.FTZ R166, R4, R193 ;  /* 0x000000c104a67221 */ /* 0x000fc60000010000 */
        /* <DEDUP_REMOVED lines=25> */
[----:B--2---:R-:W-:-:S01]  /*a6b0*/  FADD.FTZ R166, R138, R193 ;  /* 0x000000c18aa67221 */ /* 0x004fc20000010000 */
[--C-:B------:R-:W-:Y:S01]  /*a6c0*/  FFMA.FTZ R193, R127, UR36, -R148.reuse ;  /* 0x000000247fc17c23 */ /* 0x100fe20008010894 */
[----:B------:R-:W-:-:S05]  /*a6d0*/  FFMA.FTZ R127, R130, UR36, -R148 ;  /* 0x00000024827f7c23 */ /* 0x000fca0008010894 */
[----:B------:R-:W2:Y:S01]  /*a6e0*/  MUFU.EX2 R142, R142 ;  /* 0x0000008e008e7308 */ /* 0x000ea20000000800 */
[----:B-1----:R-:W-:-:S04]  /*a6f0*/  FADD.FTZ R7, R137, R8 ;  /* 0x0000000889077221 */ /* 0x002fc80000010000 */
[----:B------:R-:W-:-:S03]  /*a700*/  FADD.FTZ R8, R14, R7 ;  /* 0x000000070e087221 */ /* 0x000fc60000010000 */
[----:B------:R-:W1:Y:S01]  /*a710*/  MUFU.EX2 R15, R15 ;  /* 0x0000000f000f7308 */ /* 0x000e620000000800 */
[----:B0-----:R-:W-:-:S07]  /*a720*/  FADD.FTZ R195, R139, R166 ;  /* 0x000000a68bc37221 */ /* 0x001fce0000010000 */
[----:B------:R-:W0:Y:S01]  /*a730*/  MUFU.EX2 R143, R143 ;  /* 0x0000008f008f7308 */ /* 0x000e220000000800 */
[----:B--2---:R-:W-:-:S07]  /*a740*/  FADD.FTZ R166, R142, R195 ;  /* 0x000000c38ea67221 */ /* 0x004fce0000010000 */
        /* <DEDUP_REMOVED lines=11> */
[----:B------:R-:W-:-:S06]  /*a800*/  FFMA.FTZ R130, R131, UR36, -R148 ;  /* 0x0000002483827c23 */ /* 0x000fcc0008010894 */
        /* <DEDUP_REMOVED lines=33> */
[----:B-1----:R-:W-:-:S04]  /*aa20*/  FADD.FTZ R8, R132, R131 ;  /* 0x0000008384087221 */ /* 0x002fc80000010000 */
[----:B------:R-:W-:Y:S01]  /*aa30*/  FADD.FTZ R8, R5, R8 ;  /* 0x0000000805087221 */ /* 0x000fe20000010000 */
[----:B0-----:R-:W-:-:S04]  /*aa40*/  FADD.FTZ R7, R134, R7 ;  /* 0x0000000786077221 */ /* 0x001fc80000010000 */
[----:B--2---:R-:W-:Y:S01]  /*aa50*/  FADD.FTZ R7, R135, R7 ;  /* 0x0000000787077221 */ /* 0x004fe20000010000 */
[----:B------:R-:W-:Y:S06]  /*aa60*/  @!P0 BRA `(.L_x_953) ;  /* 0x0000000000048947 */ /* 0x000fec0003800000 */
[----:B------:R-:W-:Y:S01]  /*aa70*/  BPT.TRAP 0x1 ;  /* 0x000000040000795c */ /* 0x000fe20000300000 */
.L_x_953:
[----:B------:R-:W-:Y:S01]  /*aa80*/  ULEA UR6, UR7, UR37, 0x3 ;  /* 0x0000002507067291 */ /* 0x000fe2000f8e183f */
[----:B------:R-:W-:Y:S01]  /*aa90*/  ISETP.GT.AND P2, PT, R6, UR52, PT ;  /* 0x0000003406007c0c */ /* 0x000fe2000bf44270 */
        /* <DEDUP_REMOVED lines=8> */
[-C--:B------:R-:W-:Y:S01]  /*ab20*/  FMUL.FTZ R25, R25, R188.reuse ;  /* 0x000000bc19197220 */ /* 0x080fe20000410000 */
[----:B------:R-:W-:Y:S01]  /*ab30*/  F2FP.SATFINITE.E4M3.F32.PACK_AB_MERGE_C R133, R190, R133, RZ ;  /* 0x00000085be85723e */ /* 0x000fe200048070ff */
[----:B------:R-:W-:Y:S01]  /*ab40*/  FMUL.FTZ R28, R28, R188 ;  /* 0x000000bc1c1c7220 */ /* 0x000fe20000410000 */
[----:B------:R-:W-:Y:S01]  /*ab50*/  F2FP.SATFINITE.E4M3.F32.PACK_AB_MERGE_C R186, R189, R186, RZ ;  /* 0x000000babdba723e */ /* 0x000fe200048070ff */
[-C--:B------:R-:W-:Y:S01]  /*ab60*/  FMUL.FTZ R29, R29, R188.reuse ;  /* 0x000000bc1d1d7220 */ /* 0x080fe20000410000 */
[----:B------:R-:W-:Y:S01]  /*ab70*/  F2FP.SATFINITE.E4M3.F32.PACK_AB_MERGE_C R187, R196, R187, RZ ;  /* 0x000000bbc4bb723e */ /* 0x000fe200048070ff */
[----:B------:R-:W-:Y:S01]  /*ab80*/  FMUL.FTZ R32, R32, R188 ;  /* 0x000000bc20207220 */ /* 0x000fe20000410000 */
[----:B------:R-:W-:Y:S01]  /*ab90*/  F2FP.SATFINITE.E4M3.F32.PACK_AB_MERGE_C R172, R173, R172, RZ ;  /* 0x000000acadac723e */ /* 0x000fe200048070ff */
[----:B------:R-:W-:Y:S01]  /*aba0*/  SYNCS.ARRIVE.TRANS64.RED.A1T0 RZ, [UR6], RZ ;  /* 0x000000ffffff79a7 */ /* 0x000fe20008100406 */
[----:B------:R-:W-:Y:S01]  /*abb0*/  F2FP.SATFINITE.E4M3.F32.PACK_AB_MERGE_C R174, R175, R174, RZ ;  /* 0x000000aeafae723e */ /* 0x000fe200048070ff */
[----:B------:R-:W-:Y:S01]  /*abc0*/  UMOV UR6, UR4 ;  /* 0x0000000400067c82 */ /* 0x000fe20008000000 */
        /* <DEDUP_REMOVED lines=22> */
[----:B------:R-:W-:Y:S01]  /*ad30*/  F2FP.SATFINITE.E4M3.F32.PACK_AB_MERGE_C R209, R155, R154, R4 ;  /* 0x0000009a9bd1723e */ /* 0x000fe20004807004 */
[----:B------:R-:W-:Y:S01]  /*ad40*/  FMUL.FTZ R56, R56, R188 ;  /* 0x000000bc38387220 */ /* 0x000fe20000410000 */
[----:B------:R-:W-:Y:S01]  /*ad50*/  F2FP.SATFINITE.E4M3.F32.PACK_AB_MERGE_C R202, R129, R128, R5 ;  /* 0x0000008081ca723e */ /* 0x000fe20004807005 */
[-C--:B------:R-:W-:Y:S01]  /*ad60*/  FMUL.FTZ R57, R57, R188.reuse ;  /* 0x000000bc39397220 */ /* 0x080fe20000410000 */
[----:B------:R-:W-:Y:S01]  /*ad70*/  F2FP.SATFINITE.E4M3.F32.PACK_AB_MERGE_C R216, R20, R21, R22 ;  /* 0x0000001514d8723e */ /* 0x000fe20004807016 */
        /* <DEDUP_REMOVED lines=47> */
[----:B------:R-:W-:-:S02]  /*b070*/  VIADD R6, R6, 0xffffffff ;  /* 0xffffffff06067836 */ /* 0x000fc40000000000 */
        /* <DEDUP_REMOVED lines=48> */
[----:B------:R-:W-:-:S02]  /*b380*/  IMAD.MOV.U32 R4, RZ, RZ, R12 ;  /* 0x000000ffff047224 */ /* 0x000fc400078e000c */
[----:B------:R-:W-:Y:S01]  /*b390*/  IMAD.MOV.U32 R5, RZ, RZ, R11 ;  /* 0x000000ffff057224 */ /* 0x000fe200078e000b */
[----:B------:R-:W-:Y:S06]  /*b3a0*/  @P2 BRA `(.L_x_954) ;  /* 0xffffffb400282947 */ /* 0x000fec000383ffff */
[----:B------:R-:W-:Y:S02]  /*b3b0*/  IMAD.MOV.U32 R4, RZ, RZ, R12 ;  /* 0x000000ffff047224 */ /* 0x000fe400078e000c */
[----:B------:R-:W-:-:S07]  /*b3c0*/  IMAD.MOV.U32 R5, RZ, RZ, R11 ;  /* 0x000000ffff057224 */ /* 0x000fce00078e000b */
.L_x_936:
[----:B------:R-:W0:Y:S01]  /*b3d0*/  LDC R12, c[0x0][0x2f0] ;  /* 0x0000bc00ff0c7b82 */ /* 0x000e220000000800 */
[----:B------:R-:W-:Y:S01]  /*b3e0*/  UIADD3 UR61, -UR61, 0x1, URZ ;  /* 0x000000013d3d7890 */ /* 0x000fe2000fffe13f */
[----:B------:R-:W-:Y:S01]  /*b3f0*/  ULDC UR7, c[0x0][0x448] ;  /* 0x0001120000077ab9 */ /* 0x000fe20000000800 */
[----:B------:R-:W-:Y:S01]  /*b400*/  ULDC UR14, c[0x0][0x9e4] ;  /* 0x00027900000e7ab9 */ /* 0x000fe20000000800 */
[----:B------:R-:W-:Y:S02]  /*b410*/  UISETP.NE.AND UP0, UPT, UR7, 0x1, UPT ;  /* 0x000000010700788c */ /* 0x000fe4000bf05270 */
[----:B------:R-:W-:Y:S02]  /*b420*/  UISETP.GE.AND UP1, UPT, UR14, 0x1, UPT ;  /* 0x000000010e00788c */ /* 0x000fe4000bf26270 */
[----:B------:R-:W1:Y:S04]  /*b430*/  S2UR UR6, SR_CTAID.X ;  /* 0x00000000000679c3 */ /* 0x000e680000002500 */
[----:B------:R-:W-:-:S03]  /*b440*/  PLOP3.LUT P2, PT, PT, PT, UP1, 0x40, 0x0 ;  /* 0x000000000000781c */ /* 0x000fc60003f4e818 */
[----:B------:R-:W-:Y:S01]  /*b450*/  @UP0 ULDC UR15, c[0x0][0x450] ;  /* 0x00011400000f0ab9 */ /* 0x000fe20000000800 */
[----:B0-----:R-:W-:-:S05]  /*b460*/  IMAD R12, R17, R12, UR61 ;  /* 0x0000003d110c7e24 */ /* 0x001fca000f8e020c */
[----:B------:R-:W-:Y:S01]  /*b470*/  R2UR UR11, R12 ;  /* 0x000000000c0b72ca */ /* 0x000fe200000e0000 */
[----:B-1----:R-:W-:-:S03]  /*b480*/  ULEA UR10, UR6, 0x7f, 0x7 ;  /* 0x0000007f060a7891 */ /* 0x002fc6000f8e383f */
[----:B------:R-:W-:Y:S02]  /*b490*/  @UP0 ULDC UR6, c[0x0][0x44c] ;  /* 0x0001130000060ab9 */ /* 0x000fe40000000800 */
[----:B------:R-:W-:-:S04]  /*b4a0*/  UIMAD.WIDE.U32 UR6, UR10, UR6, URZ ;  /* 0x000000060a0672a5 */ /* 0x000fc8000f8e003f */
[----:B------:R-:W-:-:S04]  /*b4b0*/  @UP0 USHF.R.U32.HI UR10, URZ, UR15, UR7 ;  /* 0x0000000f3f0a0299 */ /* 0x000fc80008011607 */
[----:B------:R-:W-:-:S03]  /*b4c0*/  UIADD3 UR10, UR11, UR10, URZ ;  /* 0x0000000a0b0a7290 */ /* 0x000fc6000fffe03f */
[----:B------:R-:W-:Y:S02]  /*b4d0*/  ULDC UR11, c[0x0][0x9dc] ;  /* 0x00027700000b7ab9 */ /* 0x000fe40000000800 */
[----:B------:R-:W-:Y:S01]  /*b4e0*/  UIADD3 UR11, UR10, -UR11, URZ ;  /* 0x8000000b0a0b7290 */ /* 0x000fe2000fffe03f */
[----:B------:R-:W-:Y:S11]  /*b4f0*/  @P2 BRA `(.L_x_955) ;  /* 0x0000000000442947 */ /* 0x000ff60003800000 */
        /* <DEDUP_REMOVED lines=10> */
.L_x_956:
[----:B------:R-:W-:-:S11]  /*b5a0*/  UISETP.NE.AND UP2, UPT, UR14, 0x1, UPT ;  /* 0x000000010e00788c */ /* 0x000fd6000bf45270 */
[----:B------:R-:W-:Y:S02]  /*b5b0*/  @UP2 ULDC.64 UR18, c[0x0][0x9e8] ;  /* 0x00027a0000122ab9 */ /* 0x000fe40000000a00 */
[----:B------:R-:W-:-:S04]  /*b5c0*/  UIMAD.WIDE.U32 UR6, UR10, UR18, URZ ;  /* 0x000000120a0672a5 */ /* 0x000fc8000f8e003f */
[----:B------:R-:W-:-:S12]  /*b5d0*/  @UP2 USHF.R.U32.HI UR10, URZ, UR19, UR7 ;  /* 0x000000133f0a2299 */ /* 0x000fd80008011607 */
.L_x_957:
[----:B------:R-:W-:-:S04]  /*b5e0*/  UIMAD UR10, UR10, UR14, URZ ;  /* 0x0000000e0a0a72a4 */ /* 0x000fc8000f8e023f */
[----:B------:R-:W-:-:S04]  /*b5f0*/  UISETP.LT.AND UP2, UPT, UR11, UR10, UPT ;  /* 0x0000000a0b00728c */ /* 0x000fc8000bf41270 */
[----:B------:R-:W-:-:S12]  /*b600*/  USEL UR11, UR11, UR10, !UP2 ;  /* 0x0000000a0b0b7287 */ /* 0x000fd8000d000000 */
.L_x_955:
[----:B------:R-:W-:-:S04]  /*b610*/  UIADD3 UR6, UR11, 0x9f, URZ ;  /* 0x0000009f0b067890 */ /* 0x000fc8000fffe03f */
[----:B------:R-:W-:-:S04]  /*b620*/  UIMAD.WIDE UR6, UR6, 0x66666667, URZ ;  /* 0x66666667060678a5 */ /* 0x000fc8000f8e023f */
[----:B------:R-:W-:-:S04]  /*b630*/  USHF.R.U32.HI UR6, URZ, 0x1f, UR7 ;  /* 0x0000001f3f067899 */ /* 0x000fc80008011607 */
[----:B------:R-:W-:-:S04]  /*b640*/  ULEA.HI.SX32 UR6, UR7, UR6, 0x1a ;  /* 0x0000000607067291 */ /* 0x000fc8000f8fd23f */
[----:B------:R-:W-:-:S04]  /*b650*/  UISETP.LT.AND UP2, UPT, UR56, UR6, UPT ;  /* 0x000000063800728c */ /* 0x000fc8000bf41270 */
[----:B------:R-:W-:-:S06]  /*b660*/  USEL UR11, UR56, UR6, !UP2 ;  /* 0x00000006380b7287 */ /* 0x000fcc000d000000 */
[----:B------:R-:W-:-:S13]  /*b670*/  ISETP.GE.AND P2, PT, R6, UR11, PT ;  /* 0x0000000b06007c0c */ /* 0x000fda000bf46270 */
[----:B------:R-:W-:Y:S05]  /*b680*/  @!P2 BRA `(.L_x_958) ;  /* 0x0000002c00d0a947 */ /* 0x000fea0003800000 */
[----:B------:R-:W-:Y:S01]  /*b690*/  IMAD.MOV.U32 R13, RZ, RZ, R4 ;  /* 0x000000ffff0d7224 */ /* 0x000fe200078e0004 */
[----:B------:R-:W-:Y:S01]  /*b6a0*/  UMOV UR6, UR4 ;  /* 0x0000000400067c82 */ /* 0x000fe20008000000 */
[----:B------:R-:W-:-:S07]  /*b6b0*/  IMAD.MOV.U32 R11, RZ, RZ, R5 ;  /* 0x000000ffff0b7224 */ /* 0x000fce00078e0005 */
.L_x_968:
[----:B------:R-:W-:Y:S01]  /*b6c0*/  ISETP.NE.AND P3, PT, RZ, UR39, PT ;  /* 0x00000027ff007c0c */ /* 0x000fe2000bf65270 */
[----:B------:R-:W-:-:S04]  /*b6d0*/  UISETP.NE.AND UP2, UPT, UR5, 0x1, UPT ;  /* 0x000000010500788c */ /* 0x000fc8000bf45270 */
[----:B------:R-:W-:-:S04]  /*b6e0*/  USEL UR4, URZ, 0x1, UP2 ;  /* 0x000000013f047887 */ /* 0x000fc80009000000 */
[----:B------:R-:W-:-:S04]  /*b6f0*/  ULOP3.LUT UR4, UR6, UR4, URZ, 0x3c, !UPT ;  /* 0x0000000406047292 */ /* 0x000fc8000f8e3c3f */
[----:B------:R-:W-:Y:S08]  /*b700*/  @P3 BRA `(.L_x_959) ;  /* 0x0000000000383947 */ /* 0x000ff00003800000 */
[----:B------:R-:W-:Y:S05]  /*b710*/  @!P0 BRA `(.L_x_960) ;  /* 0x0000000000048947 */ /* 0x000fea0003800000 */
[----:B------:R-:W-:Y:S01]  /*b720*/  BPT.TRAP 0x1 ;  /* 0x000000040000795c */ /* 0x000fe20000300000 */
.L_x_960:
[----:B------:R-:W-:Y:S01]  /*b730*/  UIADD3 UR7, UR5, 0x1, URZ ;  /* 0x0000000105077890 */ /* 0x000fe2000fffe03f */
[----:B------:R-:W-:-:S03]  /*b740*/  IMAD.U32 R4, RZ, RZ, UR4 ;  /* 0x00000004ff047e24 */ /* 0x000fc6000f8e00ff */
[----:B------:R-:W-:Y:S02]  /*b750*/  UISETP.NE.AND UP2, UPT, UR7, 0x2, UPT ;  /* 0x000000020700788c */ /* 0x000fe4000bf45270 */
[----:B------:R-:W-:Y:S02]  /*b760*/  SHF.L.U32 R4, R4, 0x1f, RZ ;  /* 0x0000001f04047819 */ /* 0x000fe400000006ff */
[----:B------:R-:W-:-:S04]  /*b770*/  USEL UR7, UR7, URZ, UP2 ;  /* 0x0000003f07077287 */ /* 0x000fc80009000000 */
[----:B------:R-:W-:-:S09]  /*b780*/  ULEA UR7, UR7, UR37, 0x3 ;  /* 0x0000002507077291 */ /* 0x000fd2000f8e183f */
[----:B------:R0:W1:Y:S01]  /*b790*/  SYNCS.PHASECHK.TRANS64.TRYWAIT P2, [UR7+0x33430], R4 ;  /* 0x03343004ff0075a7 */ /* 0x0000620008040147 */
[----:B------:R-:W-:Y:S05]  /*b7a0*/  @!P0 BRA `(.L_x_961) ;  /* 0x0000000000048947 */ /* 0x000fea0003800000 */
[----:B------:R-:W-:Y:S01]  /*b7b0*/  BPT.TRAP 0x1 ;  /* 0x000000040000795c */ /* 0x000fe20000300000 */
.L_x_961:
[----:B-1----:R-:W-:Y:S05]  /*b7c0*/  @P2 BRA `(.L_x_959) ;  /* 0x0000000000082947 */ /* 0x002fea0003800000 */
[----:B------:R-:W1:Y:S02]  /*b7d0*/  SYNCS.PHASECHK.TRANS64.TRYWAIT P2, [UR7+0x33430], R4 ;  /* 0x03343004ff0075a7 */ /* 0x000e640008040147 */
[----:B-1----:R-:W-:Y:S05]  /*b7e0*/  @!P2 BRA `(.L_x_962) ;  /* 0x000000f800d8a947 */ /* 0x002fea0003800000 */
.L_x_959:
        /* <DEDUP_REMOVED lines=200> */
.L_x_964:
[----:B------:R-:W-:Y:S01]  /*c470*/  ULEA UR10, UR5, UR37, 0x3 ;  /* 0x00000025050a7291 */ /* 0x000fe2000f8e183f */
[----:B------:R-:W-:-:S05]  /*c480*/  IMAD.U32 R4, RZ, RZ, UR6 ;  /* 0x00000006ff047e24 */ /* 0x000fca000f8e00ff */
[----:B------:R-:W-:-:S04]  /*c490*/  SHF.L.U32 R4, R4, 0x1f, RZ ;  /* 0x0000001f04047819 */ /* 0x000fc800000006ff */
[----:B------:R0:W1:Y:S01]  /*c4a0*/  SYNCS.PHASECHK.TRANS64.TRYWAIT P2, [UR10+0x33450], R4 ;  /* 0x03345004ff0075a7 */ /* 0x000062000804014a */
[----:B------:R-:W-:Y:S05]  /*c4b0*/  @!P0 BRA `(.L_x_965) ;  /* 0x0000000000048947 */ /* 0x000fea0003800000 */
[----:B------:R-:W-:Y:S01]  /*c4c0*/  BPT.TRAP 0x1 ;  /* 0x000000040000795c */ /* 0x000fe20000300000 */
.L_x_965:
[----:B-1----:R-:W-:Y:S05]  /*c4d0*/  @P2 BRA `(.L_x_963) ;  /* 0x0000000000082947 */ /* 0x002fea0003800000 */
[----:B------:R-:W1:Y:S02]  /*c4e0*/  SYNCS.PHASECHK.TRANS64.TRYWAIT P2, [UR10+0x33450], R4 ;  /* 0x03345004ff0075a7 */ /* 0x000e64000804014a */
[----:B-1----:R-:W-:Y:S05]  /*c4f0*/  @!P2 BRA `(.L_x_966) ;  /* 0x000000ec00aca947 */ /* 0x002fea0003800000 */
.L_x_963:
[----:B------:R-:W-:Y:S01]  /*c500*/  UIADD3 UR6, UR37, 0x200, URZ ;  /* 0x0000020025067890 */ /* 0x000fe2000fffe03f */
[----:B------:R-:W-:Y:S01]  /*c510*/  WARPGROUP.ARRIVE ;  /* 0x00000000000079c5 */ /* 0x000fe20000000000 */
[----:B------:R-:W-:Y:S01]  /*c520*/  UMOV UR15, 0xc0000010 ;  /* 0xc0000010000f7882 */ /* 0x000fe20000000000 */
[----:B01----:R-:W-:Y:S01]  /*c530*/  FMNMX.FTZ R4, R184, R11, !PT ;  /* 0x0000000bb8047209 */ /* 0x003fe20007810000 */
[----:B------:R-:W-:Y:S01]  /*c540*/  USHF.R.U32.HI UR6, URZ, 0x4, UR6 ;  /* 0x000000043f067899 */ /* 0x000fe20008011606 */
[----:B------:R-:W-:Y:S02]  /*c550*/  FMNMX.FTZ R12, R186, R13, !PT ;  /* 0x0000000dba0c7209 */ /* 0x000fe40007810000 */
[----:B------:R-:W-:Y:S01]  /*c560*/  FMNMX.FTZ R5, R185, R4, !PT ;  /* 0x00000004b9057209 */ /* 0x000fe20007810000 */
        /* <DEDUP_REMOVED lines=86> */
[----:B0-----:R-:W-:Y:S01]  /*cad0*/  FMNMX.FTZ R15, R14, R5, !PT ;  /* 0x000000050e0f7209 */ /* 0x001fe20007810000 */
[----:B------:R-:W-:Y:S01]  /*cae0*/  IMAD.U32 R14, RZ, RZ, UR36 ;  /* 0x00000024ff0e7e24 */ /* 0x000fe2000f8e00ff */
[----:B-1----:R-:W-:-:S03]  /*caf0*/  FMNMX.FTZ R21, R12, R21, !PT ;  /* 0x000000150c157209 */ /* 0x002fc60007810000 */
[----:B------:R-:W0:Y:S04]  /*cb00*/  SHFL.BFLY PT, R4, R15, 0x1, 0x1f ;  /* 0x0c201f000f047f89 */ /* 0x000e2800000e0000 */
[----:B------:R-:W1:Y:S01]  /*cb10*/  SHFL.BFLY PT, R20, R21, 0x1, 0x1f ;  /* 0x0c201f0015147f89 */ /* 0x000e6200000e0000 */
[----:B0-----:R-:W-:Y:S02]  /*cb20*/  FMNMX.FTZ R5, R15, R4, !PT ;  /* 0x000000040f057209 */ /* 0x001fe40007810000 */
[----:B-1----:R-:W-:-:S03]  /*cb30*/  FMNMX.FTZ R4, R21, R20, !PT ;  /* 0x0000001415047209 */ /* 0x002fc60007810000 */
[----:B------:R-:W-:Y:S02]  /*cb40*/  FADD.FTZ R11, -R5, R11 ;  /* 0x0000000b050b7221 */ /* 0x000fe40000010100 */
[----:B------:R-:W-:-:S01]  /*cb50*/  FADD.FTZ R12, -R4, R13 ;  /* 0x0000000d040c7221 */ /* 0x000fc20000010100 */
[----:B------:R-:W-:Y:S01]  /*cb60*/  FFMA.FTZ R13, R5, R14, -8 ;  /* 0xc1000000050d7423 */ /* 0x000fe2000001000e */
[----:B------:R-:W-:Y:S01]  /*cb70*/  FMUL.FTZ R11, R11, UR36 ;  /* 0x000000240b0b7c20 */ /* 0x000fe20008410000 */
[----:B------:R-:W-:Y:S02]  /*cb80*/  WARPGROUP.DEPBAR.LE gsb0, 0x0 ;  /* 0x00008000000079c5 */ /* 0x000fe40000010000 */
[----:B------:R-:W-:Y:S01]  /*cb90*/  WARPGROUP.ARRIVE ;  /* 0x00000000000079c5 */ /* 0x000fe20000000000 */
[--C-:B------:R-:W-:Y:S01]  /*cba0*/  FFMA.FTZ R21, R189, UR36, -R13.reuse ;  /* 0x00000024bd157c23 */ /* 0x100fe2000801080d */
[----:B------:R-:W-:Y:S02]  /*cbb0*/  IMAD.U32 R189, RZ, RZ, UR36 ;  /* 0x00000024ffbd7e24 */ /* 0x000fe4000f8e00ff */
[--C-:B------:R-:W-:Y:S01]  /*cbc0*/  FFMA.FTZ R14, R184, UR36, -R13.reuse ;  /* 0x00000024b80e7c23 */ /* 0x100fe2000801080d */
[----:B------:R-:W-:-:S01]  /*cbd0*/  FFMA.FTZ R15, R185, UR36, -R13 ;  /* 0x00000024b90f7c23 */ /* 0x000fc2000801080d */
[--C-:B------:R-:W-:Y:S01]  /*cbe0*/  FFMA.FTZ R20, R188, UR36, -R13.reuse ;  /* 0x00000024bc147c23 */ /* 0x100fe2000801080d */
[----:B------:R-:W-:Y:S01]  /*cbf0*/  QGMMA.64x192x32.F32.E4M3.E4M3 R24, R212, gdesc[UR12], R24, gsb0 ;  /* 0x02e0000cd4187df3 */ /* 0x000fe20008000818 */
[----:B------:R-:W-:Y:S01]  /*cc00*/  UIADD3 UR14, UR6, 0x300, URZ ;  /* 0x00000300060e7890 */ /* 0x000fe2000fffe03f */
[--C-:B------:R-:W-:Y:S01]  /*cc10*/  FFMA.FTZ R22, R192, UR36, -R13.reuse ;  /* 0x00000024c0167c23 */ /* 0x100fe2000801080d */
[----:B------:R-:W-:Y:S01]  /*cc20*/  UMOV UR15, 0xc0000010 ;  /* 0xc0000010000f7882 */ /* 0x000fe20000000000 */
        /* <DEDUP_REMOVED lines=35> */
[----:B------:R-:W-:-:S01]  /*ce60*/  FFMA.FTZ R133, R4, R189, -8 ;  /* 0xc100000004857423 */ /* 0x000fc200000100bd */
[----:B------:R-:W-:Y:S01]  /*ce70*/  FMUL.FTZ R12, R12, UR36 ;  /* 0x000000240c0c7c20 */ /* 0x000fe20008410000 */
[----:B------:R-:W-:Y:S01]  /*ce80*/  MUFU.EX2 R11, R11 ;  /* 0x0000000b000b7308 */ /* 0x000fe20000000800 */
[----:B------:R-:W-:Y:S01]  /*ce90*/  IADD3 R196, -R18, 0xb, RZ ;  /* 0x0000000b12c47810 */ /* 0x000fe20007ffe1ff */
        /* <DEDUP_REMOVED lines=39> */
[----:B-1----:R-:W-:-:S01]  /*d110*/  FFMA.FTZ R7, R12, R7, R189 ;  /* 0x000000070c077223 */ /* 0x002fc200000100bd */
[--C-:B------:R-:W-:Y:S01]  /*d120*/  FFMA.FTZ R123, R123, UR36, -R133.reuse ;  /* 0x000000247b7b7c23 */ /* 0x100fe20008010885 */
[----:B------:R-:W-:-:S01]  /*d130*/  FFMA.FTZ R126, R126, UR36, -R133 ;  /* 0x000000247e7e7c23 */ /* 0x000fc20008010885 */
[----:B------:R-:W-:-:S04]  /*d140*/  FFMA.FTZ R134, R134, UR36, -R133 ;  /* 0x0000002486867c23 */ /* 0x000fc80008010885 */
        /* <DEDUP_REMOVED lines=36> */
[----:B------:R-:W-:-:S04]  /*d390*/  UMOV UR15, 0xc0000010 ;  /* 0xc0000010000f7882 */ /* 0x000fc80000000000 */
        /* <DEDUP_REMOVED lines=89> */
[--C-:B------:R-:W-:Y:S01]  /*d930*/  FFMA.FTZ R130, R131, UR36, -R133.reuse ;  /* 0x0000002483827c23 */ /* 0x100fe20008010885 */
[----:B------:R-:W-:-:S05]  /*d940*/  FFMA.FTZ R133, R135, UR36, -R133 ;  /* 0x0000002487857c23 */ /* 0x000fca0008010885 */
[----:B------:R-:W1:Y:S01]  /*d950*/  MUFU.EX2 R148, R148 ;  /* 0x0000009400947308 */ /* 0x000e620000000800 */
[----:B0-----:R-:W-:-:S07]  /*d960*/  FADD.FTZ R7, R145, R8 ;  /* 0x0000000891077221 */ /* 0x001fce0000010000 */
[----:B------:R-:W0:Y:S01]  /*d970*/  MUFU.EX2 R149, R149 ;  /* 0x0000009500957308 */ /* 0x000e220000000800 */
[----:B--2---:R-:W-:-:S01]  /*d980*/  FADD.FTZ R194, R150, R197 ;  /* 0x000000c596c27221 */ /* 0x004fc20000010000 */
[----:B------:R-:W-:-:S05]  /*d990*/  IMAD.U32 R197, RZ, RZ, UR7 ;  /* 0x00000007ffc57e24 */ /* 0x000fca000f8e00ff */
[----:B------:R-:W-:Y:S01]  /*d9a0*/  @!P1 LEA R197, R197, UR37, 0x3 ;  /* 0x00000025c5c59c11 */ /* 0x000fe2000f8e18ff */
        /* <DEDUP_REMOVED lines=8> */
[----:B------:R-:W-:-:S05]  /*da30*/  @!P1 VIADD R7, R197, 0x33440 ;  /* 0x00033440c5079836 */ /* 0x000fca0000000000 */
[----:B------:R-:W-:Y:S01]  /*da40*/  @!P1 PRMT R7, RZ, 0x654, R7 ;  /* 0x00000654ff079816 */ /* 0x000fe20000000007 */
[----:B------:R-:W1:Y:S01]  /*da50*/  MUFU.EX2 R123, R123 ;  /* 0x0000007b007b7308 */ /* 0x000e620000000800 */
[----:B0-----:R-:W-:-:S07]  /*da60*/  FADD.FTZ R194, R122, R131 ;  /* 0x000000837ac27221 */ /* 0x001fce0000010000 */
[----:B------:R-:W0:Y:S01]  /*da70*/  MUFU.EX2 R124, R124 ;  /* 0x0000007c007c7308 */ /* 0x000e220000000800 */
[----:B--2---:R-:W-:-:S07]  /*da80*/  FADD.FTZ R131, R121, R8 ;  /* 0x0000000879837221 */ /* 0x004fce0000010000 */
[----:B------:R-:W2:Y:S01]  /*da90*/  MUFU.EX2 R126, R126 ;  /* 0x0000007e007e7308 */ /* 0x000ea20000000800 */
[----:B-1----:R-:W-:-:S07]  /*daa0*/  FADD.FTZ R197, R123, R194 ;  /* 0x000000c27bc57221 */ /* 0x002fce0000010000 */
[----:B------:R-:W-:Y:S01]  /*dab0*/  MUFU.EX2 R125, R125 ;  /* 0x0000007d007d7308 */ /* 0x000fe20000000800 */
[----:B0-----:R-:W-:-:S07]  /*dac0*/  FADD.FTZ R8, R124, R131 ;  /* 0x000000837c087221 */ /* 0x001fce0000010000 */
[----:B------:R-:W0:Y:S01]  /*dad0*/  MUFU.EX2 R195, R195 ;  /* 0x000000c300c37308 */ /* 0x000e220000000800 */
[----:B--2---:R-:W-:-:S01]  /*dae0*/  FADD.FTZ R194, R126, R197 ;  /* 0x000000c57ec27221 */ /* 0x004fc20000010000 */
        /* <DEDUP_REMOVED lines=26> */
.L_x_967:
[----:B------:R-:W-:Y:S01]  /*dc90*/  ULEA UR5, UR5, UR37, 0x3 ;  /* 0x0000002505057291 */ /* 0x000fe2000f8e183f */
[----:B------:R-:W-:Y:S01]  /*dca0*/  ISETP.GT.AND P2, PT, R6, UR11, PT ;  /* 0x0000000b06007c0c */ /* 0x000fe2000bf44270 */
[----:B------:R-:W-:Y:S01]  /*dcb0*/  UMOV UR6, UR4 ;  /* 0x0000000400067c82 */ /* 0x000fe20008000000 */
[----:B------:R-:W-:Y:S01]  /*dcc0*/  F2FP.SATFINITE.E4M3.F32.PACK_AB_MERGE_C R20, R21, R20, RZ ;  /* 0x000000141514723e */ /* 0x000fe200048070ff */
[----:B------:R-:W-:Y:S01]  /*dcd0*/  UIADD3 UR5, UR5, 0x33460, URZ ;  /* 0x0003346005057890 */ /* 0x000fe2000fffe03f */
[----:B------:R-:W-:Y:S01]  /*dce0*/  F2FP.SATFINITE.E4M3.F32.PACK_AB_MERGE_C R13, R13, R132, RZ ;  /* 0x000000840d0d723e */ /* 0x000fe200048070ff */
[----:B------:R-:W-:Y:S01]  /*dcf0*/  FMUL.FTZ R24, R24, R11 ;  /* 0x0000000b18187220 */ /* 0x000fe20000410000 */
[----:B------:R-:W-:Y:S01]  /*dd00*/  F2FP.SATFINITE.E4M3.F32.PACK_AB_MERGE_C R187, R188, R187, RZ ;  /* 0x000000bbbcbb723e */ /* 0x000fe200048070ff */
[----:B------:R-:W-:Y:S01]  /*dd10*/  UPRMT UR5, UR60, 0x654, UR5 ;  /* 0x000006543c057896 */ /* 0x000fe20008000005 */
        /* <DEDUP_REMOVED lines=9> */
[----:B------:R-:W-:Y:S01]  /*ddb0*/  SYNCS.ARRIVE.TRANS64.RED.A1T0 RZ, [UR5], RZ ;  /* 0x000000ffffff79a7 */ /* 0x000fe20008100405 */
[----:B------:R-:W-:Y:S01]  /*ddc0*/  F2FP.SATFINITE.E4M3.F32.PACK_AB_MERGE_C R182, R183, R182, RZ ;  /* 0x000000b6b7b6723e */ /* 0x000fe200048070ff */
[----:B------:R-:W-:Y:S01]  /*ddd0*/  UMOV UR5, UR7 ;  /* 0x0000000700057c82 */ /* 0x000fe20008000000 */
        /* <DEDUP_REMOVED lines=126> */
[----:B------:R-:W-:-:S05]  /*e5c0*/  UMOV UR5, UR7 ;  /* 0x0000000700057c82 */ /* 0x000fca0008000000 */
.L_x_958:
[----:B------:R-:W-:-:S13]  /*e5d0*/  ISETP.GE.AND P2, PT, R6, UR56, PT ;  /* 0x0000003806007c0c */ /* 0x000fda000bf46270 */
[----:B------:R-:W-:Y:S05]  /*e5e0*/  @!P2 BRA `(.L_x_969) ;  /* 0x0000004c0008a947 */ /* 0x000fea0003800000 */
[C---:B------:R-:W-:Y:S01]  /*e5f0*/  VIADD R11, R18.reuse, 0x8 ;  /* 0x00000008120b7836 */ /* 0x040fe20000000000 */
[----:B------:R-:W-:Y:S01]  /*e600*/  IADD3 R18, -R18, 0xb, RZ ;  /* 0x0000000b12127810 */ /* 0x000fe20007ffe1ff */
[----:B------:R-:W-:Y:S01]  /*e610*/  IMAD.MOV.U32 R13, RZ, RZ, R4 ;  /* 0x000000ffff0d7224 */ /* 0x000fe200078e0004 */
[----:B------:R-:W-:Y:S01]  /*e620*/  UMOV UR6, UR4 ;  /* 0x0000000400067c82 */ /* 0x000fe20008000000 */
[----:B------:R-:W-:Y:S01]  /*e630*/  IMAD.MOV.U32 R12, RZ, RZ, R5 ;  /* 0x000000ffff0c7224 */ /* 0x000fe200078e0005 */
[----:B------:R-:W-:Y:S01]  /*e640*/  UMOV UR7, UR5 ;  /* 0x0000000500077c82 */ /* 0x000fe20008000000 */
[----:B------:R-:W-:Y:S01]  /*e650*/  ULDC UR11, c[0x0][0x9e4] ;  /* 0x00027900000b7ab9 */ /* 0x000fe20000000800 */
[----:B------:R-:W-:Y:S01]  /*e660*/  ULDC UR52, c[0x0][0x288] ;  /* 0x0000a20000347ab9 */ /* 0x000fe20000000800 */
[----:B------:R-:W-:Y:S01]  /*e670*/  ULDC UR53, c[0x0][0x2f0] ;  /* 0x0000bc0000357ab9 */ /* 0x000fe20000000800 */
[----:B------:R-:W-:-:S05]  /*e680*/  ULDC UR54, c[0x0][0x9e0] ;  /* 0x0002780000367ab9 */ /* 0x000fca0000000800 */
.L_x_987:
        /* <DEDUP_REMOVED lines=9> */
.L_x_971:
[----:B------:R-:W-:Y:S01]  /*e720*/  ULEA UR10, UR5, UR37, 0x3 ;  /* 0x00000025050a7291 */ /* 0x000fe2000f8e183f */
[----:B------:R-:W-:-:S05]  /*e730*/  IMAD.U32 R4, RZ, RZ, UR4 ;  /* 0x00000004ff047e24 */ /* 0x000fca000f8e00ff */
[----:B------:R-:W-:-:S04]  /*e740*/  SHF.L.U32 R4, R4, 0x1f, RZ ;  /* 0x0000001f04047819 */ /* 0x000fc800000006ff */
[----:B------:R0:W1:Y:S01]  /*e750*/  SYNCS.PHASECHK.TRANS64.TRYWAIT P2, [UR10+0x33430], R4 ;  /* 0x03343004ff0075a7 */ /* 0x000062000804014a */
[----:B------:R-:W-:Y:S05]  /*e760*/  @!P0 BRA `(.L_x_972) ;  /* 0x0000000000048947 */ /* 0x000fea0003800000 */
[----:B------:R-:W-:Y:S01]  /*e770*/  BPT.TRAP 0x1 ;  /* 0x000000040000795c */ /* 0x000fe20000300000 */
.L_x_972:
[----:B-1----:R-:W-:Y:S05]  /*e780*/  @P2 BRA `(.L_x_970) ;  /* 0x0000000000082947 */ /* 0x002fea0003800000 */
[----:B------:R-:W1:Y:S02]  /*e790*/  SYNCS.PHASECHK.TRANS64.TRYWAIT P2, [UR10+0x33430], R4 ;  /* 0x03343004ff0075a7 */ /* 0x000e64000804014a */
[----:B-1----:R-:W-:Y:S05]  /*e7a0*/  @!P2 BRA `(.L_x_973) ;  /* 0x000000cc0018a947 */ /* 0x002fea0003800000 */
.L_x_970:
[----:B------:R2:W-:Y:S01]  /*e7b0*/  BAR.SYNC.DEFER_BLOCKING R11, 0x100 ;  /* 0x0004000b0000751d */ /* 0x0005e20000010000 */
[C---:B------:R-:W-:Y:S01]  /*e7c0*/  R2UR UR28, R2.reuse ;  /* 0x00000000021c72ca */ /* 0x040fe200000e0000 */
[----:B------:R-:W-:Y:S01]  /*e7d0*/  UIMAD UR10, UR5, 0x780, UR38 ;  /* 0x00000780050a78a4 */ /* 0x000fe2000f8e0226 */
[C---:B------:R-:W-:Y:S02]  /*e7e0*/  R2UR UR29, R3.reuse ;  /* 0x00000000031d72ca */ /* 0x040fe400000e0000 */
[C---:B------:R-:W-:Y:S01]  /*e7f0*/  R2UR UR32, R2.reuse ;  /* 0x00000000022072ca */ /* 0x040fe200000e0000 */
[----:B------:R-:W-:Y:S01]  /*e800*/  UMOV UR31, 0x80000020 ;  /* 0x80000020001f7882 */ /* 0x000fe20000000000 */
[C---:B------:R-:W-:Y:S01]  /*e810*/  R2UR UR33, R3.reuse ;  /* 0x00000000032172ca */ /* 0x040fe200000e0000 */
[----:B------:R-:W-:Y:S01]  /*e820*/  UIADD3 UR34, UR10, 0x80, URZ ;  /* 0x000000800a227890 */ /* 0x000fe2000fffe03f */
[C---:B------:R-:W-:Y:S01]  /*e830*/  R2UR UR40, R2.reuse ;  /* 0x00000000022872ca */ /* 0x040fe200000e0000 */
[----:B------:R-:W-:Y:S01]  /*e840*/  UMOV UR30, UR10 ;  /* 0x0000000a001e7c82 */ /* 0x000fe20008000000 */
[----:B------:R-:W-:Y:S01]  /*e850*/  UMOV UR35, 0x80000020 ;  /* 0x8000002000237882 */ /* 0x000fe20000000000 */
[C---:B------:R-:W-:Y:S01]  /*e860*/  R2UR UR41, R3.reuse ;  /* 0x00000000032972ca */ /* 0x040fe200000e0000 */
[----:B------:R-:W-:Y:S01]  /*e870*/  UIADD3 UR42, UR10, 0x100, URZ ;  /* 0x000001000a2a7890 */ /* 0x000fe2000fffe03f */
[C---:B------:R-:W-:Y:S01]  /*e880*/  R2UR UR44, R2.reuse ;  /* 0x00000000022c72ca */ /* 0x040fe200000e0000 */
[----:B------:R-:W-:Y:S01]  /*e890*/  UMOV UR43, 0x80000020 ;  /* 0x80000020002b7882 */ /* 0x000fe20000000000 */
[C---:B------:R-:W-:Y:S01]  /*e8a0*/  R2UR UR45, R3.reuse ;  /* 0x00000000032d72ca */ /* 0x040fe200000e0000 */
[----:B------:R-:W-:Y:S01]  /*e8b0*/  UIADD3 UR46, UR10, 0x180, URZ ;  /* 0x000001800a2e7890 */ /* 0x000fe2000fffe03f */
[----:B------:R-:W-:Y:S01]  /*e8c0*/  R2UR UR48, R2 ;  /* 0x00000000023072ca */ /* 0x000fe200000e0000 */
[----:B------:R-:W-:Y:S01]  /*e8d0*/  UMOV UR47, 0x80000020 ;  /* 0x80000020002f7882 */ /* 0x000fe20000000000 */
[----:B------:R-:W-:Y:S01]  /*e8e0*/  R2UR UR49, R3 ;  /* 0x00000000033172ca */ /* 0x000fe200000e0000 */
        /* <DEDUP_REMOVED lines=173> */
[----:B--2---:R-:W-:Y:S05]  /*f3c0*/  @P3 BRA `(.L_x_974) ;  /* 0x00000000002c3947 */ /* 0x004fea0003800000 */
[----:B------:R-:W-:Y:S05]  /*f3d0*/  @!P0 BRA `(.L_x_975) ;  /* 0x0000000000048947 */ /* 0x000fea0003800000 */
[----:B------:R-:W-:Y:S01]  /*f3e0*/  BPT.TRAP 0x1 ;  /* 0x000000040000795c */ /* 0x000fe20000300000 */
.L_x_975:
[----:B------:R-:W-:Y:S01]  /*f3f0*/  ULEA UR10, UR7, UR37, 0x3 ;  /* 0x00000025070a7291 */ /* 0x000fe2000f8e183f */
[----:B01----:R-:W-:-:S05]  /*f400*/  IMAD.U32 R4, RZ, RZ, UR6 ;  /* 0x00000006ff047e24 */ /* 0x003fca000f8e00ff */
[----:B------:R-:W-:-:S04]  /*f410*/  SHF.L.U32 R4, R4, 0x1f, RZ ;  /* 0x0000001f04047819 */ /* 0x000fc800000006ff */
[----:B------:R0:W1:Y:S01]  /*f420*/  SYNCS.PHASECHK.TRANS64.TRYWAIT P2, [UR10+0x33450], R4 ;  /* 0x03345004ff0075a7 */ /* 0x000062000804014a */
[----:B------:R-:W-:Y:S05]  /*f430*/  @!P0 BRA `(.L_x_976) ;  /* 0x0000000000048947 */ /* 0x000fea0003800000 */
[----:B------:R-:W-:Y:S01]  /*f440*/  BPT.TRAP 0x1 ;  /* 0x000000040000795c */ /* 0x000fe20000300000 */
.L_x_976:
[----:B-1----:R-:W-:Y:S05]  /*f450*/  @P2 BRA `(.L_x_974) ;  /* 0x0000000000082947 */ /* 0x002fea0003800000 */
[----:B------:R-:W1:Y:S02]  /*f460*/  SYNCS.PHASECHK.TRANS64.TRYWAIT P2, [UR10+0x33450], R4 ;  /* 0x03345004ff0075a7 */ /* 0x000e64000804014a */
[----:B-1----:R-:W-:Y:S05]  /*f470*/  @!P2 BRA `(.L_x_977) ;  /* 0x000000bc00fca947 */ /* 0x002fea0003800000 */
.L_x_974:
[----:B------:R-:W-:Y:S01]  /*f480*/  UIADD3 UR6, UR37, 0x200, URZ ;  /* 0x0000020025067890 */ /* 0x000fe2000fffe03f */
[----:B------:R-:W-:Y:S01]  /*f490*/  WARPGROUP.ARRIVE ;  /* 0x00000000000079c5 */ /* 0x000fe20000000000 */
[----:B------:R-:W-:Y:S01]  /*f4a0*/  UMOV UR15, 0xc0000010 ;  /* 0xc0000010000f7882 */ /* 0x000fe20000000000 */
[----:B------:R-:W-:Y:S01]  /*f4b0*/  PLOP3.LUT P2, PT, PT, PT, UP0, 0x80, 0x0 ;  /* 0x000000000000781c */ /* 0x000fe20003f4f008 */
[----:B------:R-:W-:Y:S01]  /*f4c0*/  USHF.R.U32.HI UR6, URZ, 0x4, UR6 ;  /* 0x000000043f067899 */ /* 0x000fe20008011606 */
[----:B------:R-:W-:Y:S01]  /*f4d0*/  PLOP3.LUT P3, PT, PT, PT, UP0, 0x80, 0x0 ;  /* 0x000000000000781c */ /* 0x000fe20003f6f008 */
[----:B------:R-:W-:Y:S02]  /*f4e0*/  IMAD.MOV.U32 R21, RZ, RZ, R9 ;  /* 0x000000ffff157224 */ /* 0x000fe400078e0009 */
[----:B------:R-:W-:Y:S01]  /*f4f0*/  ULOP3.LUT UR6, UR6, 0x3fff, URZ, 0xc0, !UPT ;  /* 0x00003fff06067892 */ /* 0x000fe2000f8ec03f */
[----:B------:R-:W-:Y:S02]  /*f500*/  IMAD R22, R6, -0xa0, RZ ;  /* 0xffffff6006167824 */ /* 0x000fe400078e02ff */
[----:B01----:R-:W-:Y:S01]  /*f510*/  IMAD.U32 R4, RZ, RZ, UR5 ;  /* 0x00000005ff047e24 */ /* 0x003fe2000f8e00ff */
[----:B------:R-:W-:-:S04]  /*f520*/  ULOP3.LUT UR6, UR6, 0x10000, URZ, 0xfc, !UPT ;  /* 0x0001000006067892 */ /* 0x000fc8000f8efc3f */
[----:B------:R-:W-:Y:S01]  /*f530*/  UIMAD UR6, UR7, 0x780, UR6 ;  /* 0x00000780070678a4 */ /* 0x000fe2000f8e0206 */
[----:B------:R-:W-:-:S05]  /*f540*/  @!P1 LEA R4, R4, UR37, 0x3 ;  /* 0x0000002504049c11 */ /* 0x000fca000f8e18ff */
[----:B------:R-:W-:Y:S01]  /*f550*/  @!P1 VIADD R4, R4, 0x33440 ;  /* 0x0003344004049836 */ /* 0x000fe20000000000 */
[----:B------:R-:W-:Y:S02]  /*f560*/  UMOV UR14, UR6 ;  /* 0x00000006000e7c82 */ /* 0x000fe40008000000 */
[----:B------:R-:W-:Y:S01]  /*f570*/  QGMMA.64x192x32.F32.E4M3.E4M3 R24, R216, gdesc[UR12], R24, gsb0 ;  /* 0x02e0000cd8187df3 */ /* 0x000fe20008000818 */
[----:B------:R-:W-:Y:S01]  /*f580*/  UIADD3 UR14, UR6, 0x180, URZ ;  /* 0x00000180060e7890 */ /* 0x000fe2000fffe03f */
[----:B------:R-:W-:Y:S01]  /*f590*/  @!P1 PRMT R4, RZ, 0x654, R4 ;  /* 0x00000654ff049816 */ /* 0x000fe20000000004 */
[----:B------:R-:W-:Y:S01]  /*f5a0*/  UMOV UR15, 0xc0000010 ;  /* 0xc0000010000f7882 */ /* 0x000fe20000000000 */
[----:B------:R-:W-:Y:S02]  /*f5b0*/  WARPGROUP.DEPBAR.LE gsb0, 0x0 ;  /* 0x00008000000079c5 */ /* 0x000fe40000010000 */
[----:B------:R-:W-:-:S14]  /*f5c0*/  WARPGROUP.ARRIVE ;  /* 0x00000000000079c5 */ /* 0x000fdc0000000000 */
        /* <DEDUP_REMOVED lines=17> */
[----:B------:R-:W-:Y:S01]  /*f6e0*/  @P3 SHF.R.U32.HI R21, RZ, UR6, R5 ;  /* 0x00000006ff153c19 */ /* 0x000fe20008011605 */
[----:B------:R-:W-:-:S04]  /*f6f0*/  VIADD R5, R22, 0x1 ;  /* 0x0000000116057836 */ /* 0x000fc80000000000 */
[----:B------:R-:W-:-:S05]  /*f700*/  IMAD R14, R10, -0x2, R5 ;  /* 0xfffffffe0a0e7824 */ /* 0x000fca00078e0205 */
[C---:B------:R-:W-:Y:S01]  /*f710*/  IADD3 R15, R14.reuse, -UR52, R19 ;  /* 0x800000340e0f7c10 */ /* 0x040fe2000fffe013 */
[----:B------:R-:W-:-:S04]  /*f720*/  VIADD R14, R14, 0xffffffff ;  /* 0xffffffff0e0e7836 */ /* 0x000fc80000000000 */
[C---:B------:R-:W-:Y:S02]  /*f730*/  VIADD R20, R15.reuse, UR54 ;  /* 0x000000360f147c36 */ /* 0x040fe40008000000 */
[----:B------:R-:W-:Y:S01]  /*f740*/  VIADD R15, R15, UR57 ;  /* 0x000000390f0f7c36 */ /* 0x000fe20008000000 */
[----:B------:R-:W-:Y:S02]  /*f750*/  WARPGROUP.DEPBAR.LE gsb0, 0x0 ;  /* 0x00008000000079c5 */ /* 0x000fe40000010000 */
[----:B------:R-:W-:-:S06]  /*f760*/  WARPGROUP.ARRIVE ;  /* 0x00000000000079c5 */ /* 0x000fcc0000000000 */
[----:B------:R-:W-:Y:S03]  /*f770*/  QGMMA.64x192x32.F32.E4M3.E4M3 R24, R200, gdesc[UR12], R24, gsb0 ;  /* 0x02e0000cc8187df3 */ /* 0x000fe60008000818 */
[----:B------:R-:W-:Y:S02]  /*f780*/  WARPGROUP.DEPBAR.LE gsb0, 0x0 ;  /* 0x00008000000079c5 */ /* 0x000fe40000010000 */
[----:B------:R-:W0:Y:S01]  /*f790*/  SHFL.IDX PT, R200, R21, RZ, 0x1c1f ;  /* 0x001c1fff15c87589 */ /* 0x000e2200000e0000 */
[----:B------:R1:W-:Y:S06]  /*f7a0*/  BAR.ARV R18, 0x100 ;  /* 0x000400120000751d */ /* 0x0003ec0000002000 */
[----:B------:R2:W-:Y:S01]  /*f7b0*/  @!P1 SYNCS.ARRIVE.TRANS64.RED.A1T0 RZ, [R4+URZ], RZ ;  /* 0x000000ff04ff99a7 */ /* 0x0005e2000810043f */
[----:B0-----:R-:W-:-:S02]  /*f7c0*/  IMAD.IADD R5, R20, 0x1, R200 ;  /* 0x0000000114057824 */ /* 0x001fc400078e02c8 */
[----:B--2---:R-:W-:Y:S01]  /*f7d0*/  IMAD.IADD R4, R15, 0x1, R200 ;  /* 0x000000010f047824 */ /* 0x004fe200078e02c8 */
[----:B-1----:R-:W-:Y:S06]  /*f7e0*/  @P2 BRA `(.L_x_978) ;  /* 0x0000000000582947 */ /* 0x002fec0003800000 */
        /* <DEDUP_REMOVED lines=13> */
.L_x_980:
[----:B------:R-:W-:-:S05]  /*f8c0*/  IMAD.U32 R202, RZ, RZ, UR11 ;  /* 0x0000000bffca7e24 */ /* 0x000fca000f8e00ff */
[----:B------:R-:W-:-:S13]  /*f8d0*/  ISETP.NE.AND P2, PT, R202, 0x1, PT ;  /* 0x00000001ca00780c */ /* 0x000fda0003f45270 */
[----:B------:R-:W0:Y:S02]  /*f8e0*/  @P2 LDC.64 R200, c[0x0][0x9e8] ;  /* 0x00027a00ffc82b82 */ /* 0x000e240000000a00 */
[----:B0-----:R-:W-:-:S05]  /*f8f0*/  @P2 IMAD.HI.U32 R200, R23, R200, RZ ;  /* 0x000000c817c82227 */ /* 0x001fca00078e00ff */
[----:B------:R-:W-:-:S07]  /*f900*/  @P2 SHF.R.U32.HI R23, RZ, R201, R200 ;  /* 0x000000c9ff172219 */ /* 0x000fce00000116c8 */
.L_x_981:
[----:B------:R-:W-:Y:S05]  /*f910*/  BSYNC B0 ;  /* 0x0000000000007941 */ /* 0x000fea0003800000 */
.L_x_979:
[----:B------:R-:W-:-:S05]  /*f920*/  IMAD R23, R23, R202, R14 ;  /* 0x000000ca17177224 */ /* 0x000fca00078e020e */
[----:B------:R-:W-:Y:S02]  /*f930*/  VIADDMNMX R5, R23, R202, R5, PT ;  /* 0x000000ca17057246 */ /* 0x000fe40003800105 */
[----:B------:R-:W-:-:S07]  /*f940*/  VIMNMX R4, R4, R23, !PT ;  /* 0x0000001704047248 */ /* 0x000fce0007fe0100 */
.L_x_978:
[C---:B------:R-:W-:Y:S02]  /*f950*/  ISETP.GE.AND P2, PT, R22.reuse, 0x2, PT ;  /* 0x000000021600780c */ /* 0x040fe40003f46270 */
[----:B------:R-:W-:Y:S02]  /*f960*/  ISETP.GE.AND P3, PT, R22, 0x9, PT ;  /* 0x000000091600780c */ /* 0x000fe40003f66270 */
        /* <DEDUP_REMOVED lines=45> */
[C---:B------:R-:W-:Y:S02]  /*fc40*/  ISETP.LT.OR P3, PT, R5.reuse, 0x21, P3 ;  /* 0x000000210500780c */ /* 0x040fe40001f61670 */
        /* <DEDUP_REMOVED lines=202> */
.L_x_984:
[----:B------:R-:W-:-:S05]  /*108f0*/  IMAD.U32 R201, RZ, RZ, UR11 ;  /* 0x0000000bffc97e24 */ /* 0x000fca000f8e00ff */
[----:B------:R-:W-:-:S13]  /*10900*/  ISETP.NE.AND P6, PT, R201, 0x1, PT ;  /* 0x00000001c900780c */ /* 0x000fda0003fc5270 */
[----:B------:R-:W0:Y:S02]  /*10910*/  @P6 LDC.64 R4, c[0x0][0x9e8] ;  /* 0x00027a00ff046b82 */ /* 0x000e240000000a00 */
[----:B0-----:R-:W-:-:S05]  /*10920*/  @P6 IMAD.HI.U32 R4, R21, R4, RZ ;  /* 0x0000000415046227 */ /* 0x001fca00078e00ff */
[----:B------:R-:W-:-:S07]  /*10930*/  @P6 SHF.R.U32.HI R21, RZ, R5, R4 ;  /* 0x00000005ff156219 */ /* 0x000fce0000011604 */
.L_x_985:
[----:B------:R-:W-:Y:S05]  /*10940*/  BSYNC B0 ;  /* 0x0000000000007941 */ /* 0x000fea0003800000 */
.L_x_983:
[----:B------:R-:W-:-:S05]  /*10950*/  IMAD R14, R21, R201, R14 ;  /* 0x000000c9150e7224 */ /* 0x000fca00078e020e */
[----:B------:R-:W-:Y:S02]  /*10960*/  VIADDMNMX R20, R14, R201, R20, PT ;  /* 0x000000c90e147246 */ /* 0x000fe40003800114 */
[----:B------:R-:W-:-:S07]  /*10970*/  VIMNMX R15, R15, R14, !PT ;  /* 0x0000000e0f0f7248 */ /* 0x000fce0007fe0100 */
.L_x_982:
[----:B------:R-:W-:Y:S02]  /*10980*/  ISETP.GT.AND P2, PT, R15, 0x20, !P2 ;  /* 0x000000200f00780c */ /* 0x000fe40005744270 */
[----:B------:R-:W-:Y:S02]  /*10990*/  LOP3.LUT P6, RZ, R16, 0x2, RZ, 0xc0, !PT ;  /* 0x0000000210ff7812 */ /* 0x000fe400078cc0ff */
[----:B------:R-:W-:Y:S02]  /*109a0*/  ISETP.LT.OR P2, PT, R20, 0x21, P2 ;  /* 0x000000211400780c */ /* 0x000fe40001741670 */
[----:B------:R-:W-:Y:S02]  /*109b0*/  FMNMX.FTZ R4, R23, R12, !PT ;  /* 0x0000000c17047209 */ /* 0x000fe40007810000 */
[----:B------:R-:W-:Y:S02]  /*109c0*/  FSEL R170, R170, -INF , !P2 ;  /* 0xff800000aaaa7808 */ /* 0x000fe40005000000 */
[----:B------:R-:W-:-:S02]  /*109d0*/  ISETP.GT.AND P2, PT, R15, 0x21, !P6 ;  /* 0x000000210f00780c */ /* 0x000fc40007744270 */
[----:B------:R-:W-:Y:S02]  /*109e0*/  LOP3.LUT P6, RZ, R16, 0x8000, RZ, 0xc0, !PT ;  /* 0x0000800010ff7812 */ /* 0x000fe400078cc0ff */
        /* <DEDUP_REMOVED lines=102> */
[----:B------:R-:W-:-:S02]  /*11050*/  ISETP.LT.OR P3, PT, R20, 0x91, P3 ;  /* 0x000000911400780c */ /* 0x000fc40001f61670 */
[C---:B------:R-:W-:Y:S02]  /*11060*/  ISETP.GT.AND P2, PT, R15.reuse, 0x60, !P2 ;  /* 0x000000600f00780c */ /* 0x040fe40005744270 */
[----:B------:R-:W-:Y:S02]  /*11070*/  ISETP.GT.AND P5, PT, R15, 0x98, !P5 ;  /* 0x000000980f00780c */ /* 0x000fe40006fa4270 */
        /* <DEDUP_REMOVED lines=13> */
[----:B------:R-:W-:-:S04]  /*11150*/  ISETP.GT.AND P2, PT, R15, 0x68, !P2 ;  /* 0x000000680f00780c */ /* 0x000fc80005744270 */
        /* <DEDUP_REMOVED lines=68> */
[C---:B------:R-:W-:Y:S02]  /*115a0*/  ISETP.GT.AND P2, PT, R15.reuse, RZ, !P6 ;  /* 0x000000ff0f00720c */ /* 0x040fe40007744270 */
        /* <DEDUP_REMOVED lines=23> */
[----:B------:R0:W-:Y:S01]  /*11720*/  MUFU.EX2 R15, R196 ;  /* 0x000000c4000f7308 */ /* 0x0001e20000000800 */
        /* <DEDUP_REMOVED lines=8> */
[----:B0-----:R-:W-:-:S01]  /*117b0*/  FFMA.FTZ R196, R144, UR36, -R4 ;  /* 0x0000002490c47c23 */ /* 0x001fc20008010804 */
        /* <DEDUP_REMOVED lines=59> */
[----:B------:R-:W-:Y:S01]  /*11b70*/  FSEL R137, R131, -INF , !P4 ;  /* 0xff80000083897808 */ /* 0x000fe20006000000 */
[----:B------:R-:W-:Y:S01]  /*11b80*/  MUFU.EX2 R173, R173 ;  /* 0x000000ad00ad7308 */ /* 0x000fe20000000800 */
[----:B------:R-:W-:-:S04]  /*11b90*/  FMNMX.FTZ R193, R127, R192, !PT ;  /* 0x000000c07fc17209 */ /* 0x000fc80007810000 */
[----:B------:R-:W-:-:S03]  /*11ba0*/  FMNMX.FTZ R140, R130, R193, !PT ;  /* 0x000000c1828c7209 */ /* 0x000fc60007810000 */
[----:B------:R-:W-:Y:S01]  /*11bb0*/  MUFU.EX2 R131, R197 ;  /* 0x000000c500837308 */ /* 0x000fe20000000800 */
[----:B------:R-:W-:-:S04]  /*11bc0*/  FMNMX.FTZ R141, R137, R140, !PT ;  /* 0x0000008c898d7209 */ /* 0x000fc80007810000 */
[----:B------:R-:W-:Y:S01]  /*11bd0*/  FMNMX.FTZ R140, R134, R141, !PT ;  /* 0x0000008d868c7209 */ /* 0x000fe20007810000 */
[----:B------:R-:W-:-:S01]  /*11be0*/  FFMA.FTZ R141, R145, UR36, -R4 ;  /* 0x00000024918d7c23 */ /* 0x000fc20008010804 */
[--C-:B------:R-:W-:Y:S01]  /*11bf0*/  FFMA.FTZ R145, R149, UR36, -R4.reuse ;  /* 0x0000002495917c23 */ /* 0x100fe20008010804 */
[----:B------:R-:W-:Y:S01]  /*11c00*/  IMAD.U32 R149, RZ, RZ, UR36 ;  /* 0x00000024ff957e24 */ /* 0x000fe2000f8e00ff */
[----:B------:R-:W-:Y:S01]  /*11c10*/  FMNMX.FTZ R192, R135, R140, !PT ;  /* 0x0000008c87c07209 */ /* 0x000fe20007810000 */
[----:B------:R-:W-:Y:S04]  /*11c20*/  MUFU.EX2 R176, R176 ;  /* 0x000000b000b07308 */ /* 0x000fe80000000800 */
[----:B------:R-:W0:Y:S04]  /*11c30*/  SHFL.BFLY PT, R193, R192, 0x2, 0x1f ;  /* 0x0c401f00c0c17f89 */ /* 0x000e2800000e0000 */
[----:B------:R1:W-:Y:S08]  /*11c40*/  MUFU.EX2 R140, R196 ;  /* 0x000000c4008c7308 */ /* 0x0003f00000000800 */
[----:B------:R-:W-:Y:S08]  /*11c50*/  MUFU.EX2 R177, R177 ;  /* 0x000000b100b17308 */ /* 0x000ff00000000800 */
[----:B------:R-:W-:Y:S01]  /*11c60*/  MUFU.EX2 R180, R180 ;  /* 0x000000b400b47308 */ /* 0x000fe20000000800 */
[----:B0-----:R-:W-:Y:S01]  /*11c70*/  FMNMX.FTZ R193, R192, R193, !PT ;  /* 0x000000c1c0c17209 */ /* 0x001fe20007810000 */
[----:B------:R-:W-:Y:S01]  /*11c80*/  FFMA.FTZ R192, R133, UR36, -R4 ;  /* 0x0000002485c07c23 */ /* 0x000fe20008010804 */
[----:B------:R-:W-:-:S05]  /*11c90*/  FSEL R133, R5, RZ, P2 ;  /* 0x000000ff05857208 */ /* 0x000fca0001000000 */
[----:B------:R-:W-:Y:S01]  /*11ca0*/  MUFU.EX2 R181, R181 ;  /* 0x000000b500b57308 */ /* 0x000fe20000000800 */
[----:B------:R-:W0:Y:S01]  /*11cb0*/  SHFL.BFLY PT, R148, R193, 0x1, 0x1f ;  /* 0x0c201f00c1947f89 */ /* 0x000e2200000e0000 */
[----:B------:R-:W-:-:S06]  /*11cc0*/  FADD.FTZ R12, -R133, R12 ;  /* 0x0000000c850c7221 */ /* 0x000fcc0000010100 */
[----:B------:R2:W-:Y:S08]  /*11cd0*/  MUFU.EX2 R133, R192 ;  /* 0x000000c000857308 */ /* 0x0005f00000000800 */
[----:B------:R-:W-:Y:S08]  /*11ce0*/  MUFU.EX2 R152, R152 ;  /* 0x0000009800987308 */ /* 0x000ff00000000800 */
[----:B------:R-:W-:Y:S01]  /*11cf0*/  MUFU.EX2 R153, R153 ;  /* 0x0000009900997308 */ /* 0x000fe20000000800 */
[----:B0-----:R-:W-:Y:S01]  /*11d00*/  FMNMX.FTZ R4, R193, R148, !PT ;  /* 0x00000094c1047209 */ /* 0x001fe20007810000 */
[----:B------:R-:W-:-:S03]  /*11d10*/  FMUL.FTZ R148, R12, UR36 ;  /* 0x000000240c947c20 */ /* 0x000fc60008410000 */
[C---:B------:R-:W-:Y:S01]  /*11d20*/  FSETP.NEU.FTZ.AND P2, PT, R4.reuse, -INF , PT ;  /* 0xff8000000400780b */ /* 0x040fe20003f5d000 */
[----:B------:R-:W-:-:S02]  /*11d30*/  FFMA.FTZ R149, R4, R149, -8 ;  /* 0xc100000004957423 */ /* 0x000fc40000010095 */
[----:B------:R-:W0:Y:S01]  /*11d40*/  MUFU.EX2 R148, R148 ;  /* 0x0000009400947308 */ /* 0x000e220000000800 */
[----:B-1----:R-:W-:Y:S02]  /*11d50*/  FSEL R196, R4, RZ, P2 ;  /* 0x000000ff04c47208 */ /* 0x002fe40001000000 */
[----:B------:R-:W-:-:S03]  /*11d60*/  FSEL R12, R149, RZ, P2 ;  /* 0x000000ff950c7208 */ /* 0x000fc60001000000 */
[----:B------:R-:W-:Y:S02]  /*11d70*/  FADD.FTZ R196, -R196, R13 ;  /* 0x0000000dc4c47221 */ /* 0x000fe40000010100 */
[----:B--2---:R-:W-:-:S01]  /*11d80*/  FFMA.FTZ R192, R195, UR36, -R12 ;  /* 0x00000024c3c07c23 */ /* 0x004fc2000801080c */
[--C-:B------:R-:W-:Y:S01]  /*11d90*/  FFMA.FTZ R186, R186, UR36, -R12.reuse ;  /* 0x00000024baba7c23 */ /* 0x100fe2000801080c */
[----:B------:R-:W-:Y:S01]  /*11da0*/  FMUL.FTZ R195, R196, UR36 ;  /* 0x00000024c4c37c20 */ /* 0x000fe20008410000 */
[--C-:B------:R-:W-:Y:S01]  /*11db0*/  FFMA.FTZ R149, R187, UR36, -R12.reuse ;  /* 0x00000024bb957c23 */ /* 0x100fe2000801080c */
[----:B------:R-:W-:-:S01]  /*11dc0*/  FFMA.FTZ R187, R190, UR36, -R12 ;  /* 0x00000024bebb7c23 */ /* 0x000fc2000801080c */
[--C-:B------:R-:W-:Y:S01]  /*11dd0*/  FFMA.FTZ R190, R191, UR36, -R12.reuse ;  /* 0x00000024bfbe7c23 */ /* 0x100fe2000801080c */
[----:B------:R-:W-:-:S01]  /*11de0*/  FFMA.FTZ R191, R194, UR36, -R12 ;  /* 0x00000024c2bf7c23 */ /* 0x000fc2000801080c */
[----:B------:R-:W-:Y:S01]  /*11df0*/  MUFU.EX2 R186, R186 ;  /* 0x000000ba00ba7308 */ /* 0x000fe20000000800 */
[----:B------:R-:W-:-:S01]  /*11e00*/  FFMA.FTZ R194, R199, UR36, -R12 ;  /* 0x00000024c7c27c23 */ /* 0x000fc2000801080c */
[----:B0-----:R-:W-:Y:S01]  /*11e10*/  FFMA.FTZ R199, R148, R8, R21 ;  /* 0x0000000894c77223 */ /* 0x001fe20000010015 */
[----:B------:R-:W-:-:S01]  /*11e20*/  FFMA.FTZ R193, R198, UR36, -R12 ;  /* 0x00000024c6c17c23 */ /* 0x000fc2000801080c */
[--C-:B------:R-:W-:Y:S01]  /*11e30*/  FFMA.FTZ R197, R158, UR36, -R12.reuse ;  /* 0x000000249ec57c23 */ /* 0x100fe2000801080c */
[----:B------:R-:W-:-:S01]  /*11e40*/  FFMA.FTZ R158, R159, UR36, -R12 ;  /* 0x000000249f9e7c23 */ /* 0x000fc2000801080c */
[----:B------:R-:W-:Y:S01]  /*11e50*/  FADD.FTZ R199, R14, R199 ;  /* 0x000000c70ec77221 */ /* 0x000fe20000010000 */
[----:B------:R-:W-:-:S01]  /*11e60*/  FFMA.FTZ R159, R162, UR36, -R12 ;  /* 0x00000024a29f7c23 */ /* 0x000fc2000801080c */
[----:B------:R-:W0:Y:S01]  /*11e70*/  MUFU.EX2 R195, R195 ;  /* 0x000000c300c37308 */ /* 0x000e220000000800 */
[----:B------:R-:W-:-:S01]  /*11e80*/  FFMA.FTZ R162, R163, UR36, -R12 ;  /* 0x00000024a3a27c23 */ /* 0x000fc2000801080c */
[----:B------:R-:W-:Y:S01]  /*11e90*/  FADD.FTZ R196, R22, R199 ;  /* 0x000000c716c47221 */ /* 0x000fe20000010000 */
[----:B------:R-:W-:-:S01]  /*11ea0*/  FFMA.FTZ R170, R170, UR36, -R12 ;  /* 0x00000024aaaa7c23 */ /* 0x000fc2000801080c */
[--C-:B------:R-:W-:Y:S01]  /*11eb0*/  FFMA.FTZ R163, R166, UR36, -R12.reuse ;  /* 0x00000024a6a37c23 */ /* 0x100fe2000801080c */
[----:B------:R-:W-:-:S01]  /*11ec0*/  FFMA.FTZ R166, R167, UR36, -R12 ;  /* 0x00000024a7a67c23 */ /* 0x000fc2000801080c */
[----:B------:R-:W-:Y:S01]  /*11ed0*/  FADD.FTZ R167, R23, R196 ;  /* 0x000000c417a77221 */ /* 0x000fe20000010000 */
[----:B------:R-:W-:-:S01]  /*11ee0*/  FFMA.FTZ R171, R171, UR36, -R12 ;  /* 0x00000024abab7c23 */ /* 0x000fc2000801080c */
[----:B------:R-:W1:Y:S01]  /*11ef0*/  MUFU.EX2 R149, R149 ;  /* 0x0000009500957308 */ /* 0x000e620000000800 */
[----:B------:R-:W-:-:S01]  /*11f00*/  FFMA.FTZ R174, R174, UR36, -R12 ;  /* 0x00000024aeae7c23 */ /* 0x000fc2000801080c */
[----:B------:R-:W-:Y:S01]  /*11f10*/  FADD.FTZ R196, R184, R167 ;  /* 0x000000a7b8c47221 */ /* 0x000fe20000010000 */
[----:B------:R-:W-:-:S01]  /*11f20*/  FFMA.FTZ R175, R175, UR36, -R12 ;  /* 0x00000024afaf7c23 */ /* 0x000fc2000801080c */
[--C-:B------:R-:W-:Y:S01]  /*11f30*/  FFMA.FTZ R178, R178, UR36, -R12.reuse ;  /* 0x00000024b2b27c23 */ /* 0x100fe2000801080c */
[----:B------:R-:W-:-:S01]  /*11f40*/  FFMA.FTZ R179, R179, UR36, -R12 ;  /* 0x00000024b3b37c23 */ /* 0x000fc2000801080c */
[----:B------:R-:W-:Y:S01]  /*11f50*/  FADD.FTZ R167, R185, R196 ;  /* 0x000000c4b9a77221 */ /* 0x000fe20000010000 */
[----:B------:R-:W-:-:S01]  /*11f60*/  FFMA.FTZ R182, R182, UR36, -R12 ;  /* 0x00000024b6b67c23 */ /* 0x000fc2000801080c */
[----:B------:R-:W2:Y:S01]  /*11f70*/  MUFU.EX2 R187, R187 ;  /* 0x000000bb00bb7308 */ /* 0x000ea20000000800 */
[----:B0-----:R-:W-:-:S01]  /*11f80*/  FFMA.FTZ R8, R195, R7, R186 ;  /* 0x00000007c3087223 */ /* 0x001fc200000100ba */
[----:B------:R-:W-:Y:S01]  /*11f90*/  FADD.FTZ R196, R188, R167 ;  /* 0x000000a7bcc47221 */ /* 0x000fe20000010000 */
[----:B------:R-:W-:-:S01]  /*11fa0*/  FFMA.FTZ R183, R183, UR36, -R12 ;  /* 0x00000024b7b77c23 */ /* 0x000fc2000801080c */
[--C-:B------:R-:W-:Y:S01]  /*11fb0*/  FFMA.FTZ R154, R154, UR36, -R12.reuse ;  /* 0x000000249a9a7c23 */ /* 0x100fe2000801080c */
[----:B------:R-:W-:-:S01]  /*11fc0*/  FFMA.FTZ R155, R155, UR36, -R12 ;  /* 0x000000249b9b7c23 */ /* 0x000fc2000801080c */
[----:B------:R-:W-:Y:S01]  /*11fd0*/  FADD.FTZ R167, R189, R196 ;  /* 0x000000c4bda77221 */ /* 0x000fe20000010000 */
[----:B------:R-:W-:-:S01]  /*11fe0*/  FFMA.FTZ R138, R138, UR36, -R12 ;  /* 0x000000248a8a7c23 */ /* 0x000fc2000801080c */
[----:B------:R-:W0:Y:S01]  /*11ff0*/  MUFU.EX2 R190, R190 ;  /* 0x000000be00be7308 */ /* 0x000e220000000800 */
[----:B-1----:R-:W-:-:S01]  /*12000*/  FADD.FTZ R8, R149, R8 ;  /* 0x0000000895087221 */ /* 0x002fc20000010000 */
[--C-:B------:R-:W-:Y:S01]  /*12010*/  FFMA.FTZ R139, R139, UR36, -R12.reuse ;  /* 0x000000248b8b7c23 */ /* 0x100fe2000801080c */
[----:B------:R-:W-:-:S01]  /*12020*/  FFMA.FTZ R142, R142, UR36, -R12 ;  /* 0x000000248e8e7c23 */ /* 0x000fc2000801080c */
[--C-:B------:R-:W-:Y:S01]  /*12030*/  FFMA.FTZ R143, R143, UR36, -R12.reuse ;  /* 0x000000248f8f7c23 */ /* 0x100fe2000801080c */
[----:B------:R-:W-:-:S01]  /*12040*/  FFMA.FTZ R146, R146, UR36, -R12 ;  /* 0x0000002492927c23 */ /* 0x000fc2000801080c */
[--C-:B------:R-:W-:Y:S01]  /*12050*/  FFMA.FTZ R147, R147, UR36, -R12.reuse ;  /* 0x0000002493937c23 */ /* 0x100fe2000801080c */
[----:B------:R-:W-:-:S01]  /*12060*/  FFMA.FTZ R150, R150, UR36, -R12 ;  /* 0x0000002496967c23 */ /* 0x000fc2000801080c */
[----:B------:R-:W1:Y:S01]  /*12070*/  MUFU.EX2 R191, R191 ;  /* 0x000000bf00bf7308 */ /* 0x000e620000000800 */
[----:B--2---:R-:W-:-:S01]  /*12080*/  FADD.FTZ R7, R187, R8 ;  /* 0x00000008bb077221 */ /* 0x004fc20000010000 */
[--C-:B------:R-:W-:Y:S01]  /*12090*/  FFMA.FTZ R151, R151, UR36, -R12.reuse ;  /* 0x0000002497977c23 */ /* 0x100fe2000801080c */
[----:B------:R-:W-:-:S01]  /*120a0*/  FFMA.FTZ R122, R122, UR36, -R12 ;  /* 0x000000247a7a7c23 */ /* 0x000fc2000801080c */
[--C-:B------:R-:W-:Y:S01]  /*120b0*/  FFMA.FTZ R123, R123, UR36, -R12.reuse ;  /* 0x000000247b7b7c23 */ /* 0x100fe2000801080c */
[----:B------:R-:W-:-:S01]  /*120c0*/  FFMA.FTZ R126, R126, UR36, -R12 ;  /* 0x000000247e7e7c23 */ /* 0x000fc2000801080c */
[----:B------:R-:W-:-:S02]  /*120d0*/  FFMA.FTZ R134, R134, UR36, -R12 ;  /* 0x0000002486867c23 */ /* 0x000fc4000801080c */
        /* <DEDUP_REMOVED lines=8> */
[----:B------:R-:W-:-:S06]  /*12160*/  FADD.FTZ R8, R168, R167 ;  /* 0x000000a7a8087221 */ /* 0x000fcc0000010000 */
[----:B------:R-:W0:Y:S01]  /*12170*/  MUFU.EX2 R171, R171 ;  /* 0x000000ab00ab7308 */ /* 0x000e220000000800 */
[----:B-1----:R-:W-:-:S07]  /*12180*/  FADD.FTZ R7, R194, R7 ;  /* 0x00000007c2077221 */ /* 0x002fce0000010000 */
[----:B------:R-:W1:Y:S01]  /*12190*/  MUFU.EX2 R174, R174 ;  /* 0x000000ae00ae7308 */ /* 0x000e620000000800 */
[----:B--2---:R-:W-:-:S01]  /*121a0*/  FADD.FTZ R196, R170, R7 ;  /* 0x00000007aac47221 */ /* 0x004fc20000010000 */
[----:B------:R-:W-:-:S04]  /*121b0*/  FADD.FTZ R7, R169, R8 ;  /* 0x00000008a9077221 */ /* 0x000fc80000010000 */
[----:B------:R-:W-:Y:S02]  /*121c0*/  FADD.FTZ R8, R172, R7 ;  /* 0x00000007ac087221 */ /* 0x000fe40000010000 */
[----:B------:R-:W2:Y:S01]  /*121d0*/  MUFU.EX2 R175, R175 ;  /* 0x000000af00af7308 */ /* 0x000ea20000000800 */
[----:B0-----:R-:W-:-:S01]  /*121e0*/  FADD.FTZ R167, R171, R196 ;  /* 0x000000c4aba77221 */ /* 0x001fc20000010000 */
[----:B------:R-:W-:-:S04]  /*121f0*/  FADD.FTZ R7, R173, R8 ;  /* 0x00000008ad077221 */ /* 0x000fc80000010000 */
[----:B------:R-:W-:Y:S02]  /*12200*/  FADD.FTZ R8, R176, R7 ;  /* 0x00000007b0087221 */ /* 0x000fe40000010000 */
[----:B------:R-:W0:Y:S01]  /*12210*/  MUFU.EX2 R178, R178 ;  /* 0x000000b200b27308 */ /* 0x000e220000000800 */
[----:B-1----:R-:W-:-:S01]  /*12220*/  FADD.FTZ R196, R174, R167 ;  /* 0x000000a7aec47221 */ /* 0x002fc20000010000 */
[----:B------:R-:W-:-:S04]  /*12230*/  FADD.FTZ R7, R177, R8 ;  /* 0x00000008b1077221 */ /* 0x000fc80000010000 */
[----:B------:R-:W-:Y:S02]  /*12240*/  FADD.FTZ R8, R180, R7 ;  /* 0x00000007b4087221 */ /* 0x000fe40000010000 */
[----:B------:R-:W1:Y:S01]  /*12250*/  MUFU.EX2 R179, R179 ;  /* 0x000000b300b37308 */ /* 0x000e620000000800 */
[----:B--2---:R-:W-:-:S01]  /*12260*/  FADD.FTZ R167, R175, R196 ;  /* 0x000000c4afa77221 */ /* 0x004fc20000010000 */
[----:B------:R-:W-:-:S04]  /*12270*/  FADD.FTZ R7, R181, R8 ;  /* 0x00000008b5077221 */ /* 0x000fc80000010000 */
[----:B------:R-:W-:Y:S02]  /*12280*/  FADD.FTZ R8, R152, R7 ;  /* 0x0000000798087221 */ /* 0x000fe40000010000 */
[----:B------:R-:W2:Y:S01]  /*12290*/  MUFU.EX2 R182, R182 ;  /* 0x000000b600b67308 */ /* 0x000ea20000000800 */
[----:B0-----:R-:W-:-:S01]  /*122a0*/  FADD.FTZ R196, R178, R167 ;  /* 0x000000a7b2c47221 */ /* 0x001fc20000010000 */
[----:B------:R-:W-:-:S06]  /*122b0*/  FADD.FTZ R7, R153, R8 ;  /* 0x0000000899077221 */ /* 0x000fcc0000010000 */
        /* <DEDUP_REMOVED lines=36> */
[----:B------:R-:W-:-:S03]  /*12500*/  FFMA.FTZ R167, R127, UR36, -R12 ;  /* 0x000000247fa77c23 */ /* 0x000fc6000801080c */
[----:B------:R-:W-:-:S03]  /*12510*/  FADD.FTZ R8, R15, R8 ;  /* 0x000000080f087221 */ /* 0x000fc60000010000 */
[----:B------:R-:W0:Y:S01]  /*12520*/  MUFU.EX2 R142, R142 ;  /* 0x0000008e008e7308 */ /* 0x000e220000000800 */
[----:B-1----:R-:W-:-:S01]  /*12530*/  FADD.FTZ R196, R138, R7 ;  /* 0x000000078ac47221 */ /* 0x002fc20000010000 */
[----:B------:R-:W-:-:S06]  /*12540*/  FADD.FTZ R127, R131, R8 ;  /* 0x00000008837f7221 */ /* 0x000fcc0000010000 */
[----:B------:R-:W1:Y:S01]  /*12550*/  MUFU.EX2 R20, R20 ;  /* 0x0000001400147308 */ /* 0x000e620000000800 */
[----:B--2---:R-:W-:-:S07]  /*12560*/  FADD.FTZ R7, R139, R196 ;  /* 0x000000c48b077221 */ /* 0x004fce0000010000 */
[----:B------:R-:W2:Y:S01]  /*12570*/  MUFU.EX2 R143, R143 ;  /* 0x0000008f008f7308 */ /* 0x000ea20000000800 */
[----:B0-----:R-:W-:-:S07]  /*12580*/  FADD.FTZ R8, R142, R7 ;  /* 0x000000078e087221 */ /* 0x001fce0000010000 */
[----:B------:R-:W0:Y:S01]  /*12590*/  MUFU.EX2 R146, R146 ;  /* 0x0000009200927308 */ /* 0x000e220000000800 */
[----:B-1----:R-:W-:-:S01]  /*125a0*/  FADD.FTZ R7, R20, R127 ;  /* 0x0000007f14077221 */ /* 0x002fc20000010000 */
[----:B------:R-:W-:-:S06]  /*125b0*/  FFMA.FTZ R127, R130, UR36, -R12 ;  /* 0x00000024827f7c23 */ /* 0x000fcc000801080c */
[----:B------:R-:W1:Y:S01]  /*125c0*/  MUFU.EX2 R141, R141 ;  /* 0x0000008d008d7308 */ /* 0x000e620000000800 */
[----:B--2---:R-:W-:-:S01]  /*125d0*/  FADD.FTZ R197, R143, R8 ;  /* 0x000000088fc57221 */ /* 0x004fc20000010000 */
[----:B------:R-:W-:-:S06]  /*125e0*/  FADD.FTZ R8, R140, R7 ;  /* 0x000000078c087221 */ /* 0x000fcc0000010000 */
[----:B------:R-:W2:Y:S01]  /*125f0*/  MUFU.EX2 R147, R147 ;  /* 0x0000009300937308 */ /* 0x000ea20000000800 */
[----:B0-----:R-:W-:-:S07]  /*12600*/  FADD.FTZ R130, R146, R197 ;  /* 0x000000c592827221 */ /* 0x001fce0000010000 */
[----:B------:R-:W0:Y:S01]  /*12610*/  MUFU.EX2 R144, R144 ;  /* 0x0000009000907308 */ /* 0x000e220000000800 */
[----:B-1----:R-:W-:-:S07]  /*12620*/  FADD.FTZ R7, R141, R8 ;  /* 0x000000088d077221 */ /* 0x002fce0000010000 */
[----:B------:R-:W1:Y:S01]  /*12630*/  MUFU.EX2 R150, R150 ;  /* 0x0000009600967308 */ /* 0x000e620000000800 */
[----:B--2---:R-:W-:-:S01]  /*12640*/  FADD.FTZ R197, R147, R130 ;  /* 0x0000008293c57221 */ /* 0x004fc20000010000 */
[--C-:B------:R-:W-:Y:S01]  /*12650*/  FFMA.FTZ R130, R137, UR36, -R12.reuse ;  /* 0x0000002489827c23 */ /* 0x100fe2000801080c */
[----:B------:R-:W-:-:S05]  /*12660*/  FFMA.FTZ R12, R135, UR36, -R12 ;  /* 0x00000024870c7c23 */ /* 0x000fca000801080c */
        /* <DEDUP_REMOVED lines=33> */
[----:B-1----:R-:W-:-:S04]  /*12880*/  FADD.FTZ R8, R132, R135 ;  /* 0x0000008784087221 */ /* 0x002fc80000010000 */
[----:B------:R-:W-:Y:S01]  /*12890*/  FADD.FTZ R8, R133, R8 ;  /* 0x0000000885087221 */ /* 0x000fe20000010000 */
[----:B--2---:R-:W-:-:S04]  /*128a0*/  FADD.FTZ R7, R134, R7 ;  /* 0x0000000786077221 */ /* 0x004fc80000010000 */
[----:B0-----:R-:W-:Y:S01]  /*128b0*/  FADD.FTZ R7, R12, R7 ;  /* 0x000000070c077221 */ /* 0x001fe20000010000 */
[----:B------:R-:W-:Y:S06]  /*128c0*/  @!P0 BRA `(.L_x_986) ;  /* 0x0000000000048947 */ /* 0x000fec0003800000 */
[----:B------:R-:W-:Y:S01]  /*128d0*/  BPT.TRAP 0x1 ;  /* 0x000000040000795c */ /* 0x000fe20000300000 */
.L_x_986:
        /* <DEDUP_REMOVED lines=12> */
[-C--:B------:R-:W-:Y:S01]  /*129a0*/  FMUL.FTZ R28, R28, R148.reuse ;  /* 0x000000941c1c7220 */ /* 0x080fe20000410000 */
[----:B------:R-:W-:Y:S01]  /*129b0*/  F2FP.SATFINITE.E4M3.F32.PACK_AB_MERGE_C R193, R194, R193, RZ ;  /* 0x000000c1c2c1723e */ /* 0x000fe200048070ff */
[----:B------:R-:W-:Y:S01]  /*129c0*/  FMUL.FTZ R29, R29, R148 ;  /* 0x000000941d1d7220 */ /* 0x000fe20000410000 */
        /* <DEDUP_REMOVED lines=11> */
[-C--:B------:R-:W-:Y:S01]  /*12a80*/  FMUL.FTZ R37, R37, R148.reuse ;  /* 0x0000009425257220 */ /* 0x080fe20000410000 */
[----:B------:R-:W-:Y:S01]  /*12a90*/  F2FP.SATFINITE.E4M3.F32.PACK_AB_MERGE_C R163, R166, R163, RZ ;  /* 0x000000a3a6a3723e */ /* 0x000fe200048070ff */
[-C--:B------:R-:W-:Y:S01]  /*12aa0*/  FMUL.FTZ R40, R40, R148.reuse ;  /* 0x0000009428287220 */ /* 0x080fe20000410000 */
        /* <DEDUP_REMOVED lines=15> */
[-C--:B------:R-:W-:Y:S01]  /*12ba0*/  FMUL.FTZ R56, R56, R148.reuse ;  /* 0x0000009438387220 */ /* 0x080fe20000410000 */
        /* <DEDUP_REMOVED lines=102> */
.L_x_969:
[----:B------:R-:W-:Y:S06]  /*13210*/  BAR.ARV 0x8, 0x180 ;  /* 0x0206000000007b1d */ /* 0x000fec0000002000 */
[----:B------:R-:W-:Y:S05]  /*13220*/  @!P0 BRA `(.L_x_988) ;  /* 0x0000000000048947 */ /* 0x000fea0003800000 */
[----:B------:R-:W-:Y:S01]  /*13230*/  BPT.TRAP 0x1 ;  /* 0x000000040000795c */ /* 0x000fe20000300000 */
.L_x_988:
[----:B------:R-:W-:Y:S01]  /*13240*/  ULEA UR9, UR5, UR37, 0x3 ;  /* 0x0000002505097291 */ /* 0x000fe2000f8e183f */
[----:B------:R-:W-:-:S05]  /*13250*/  IMAD.U32 R0, RZ, RZ, UR4 ;  /* 0x00000004ff007e24 */ /* 0x000fca000f8e00ff */
[----:B------:R-:W-:-:S04]  /*13260*/  SHF.L.U32 R0, R0, 0x1f, RZ ;  /* 0x0000001f00007819 */ /* 0x000fc800000006ff */
[----:B------:R0:W1:Y:S01]  /*13270*/  SYNCS.PHASECHK.TRANS64.TRYWAIT P1, [UR9+0x33450], R0 ;  /* 0x03345000ff0075a7 */ /* 0x0000620008020149 */
[----:B------:R-:W-:Y:S05]  /*13280*/  @!P0 BRA `(.L_x_989) ;  /* 0x0000000000048947 */ /* 0x000fea0003800000 */
[----:B------:R-:W-:Y:S01]  /*13290*/  BPT.TRAP 0x1 ;  /* 0x000000040000795c */ /* 0x000fe20000300000 */
.L_x_989:
[----:B-1----:R-:W-:Y:S05]  /*132a0*/  @P1 BRA `(.L_x_990) ;  /* 0x0000000000081947 */ /* 0x002fea0003800000 */
[----:B------:R-:W1:Y:S02]  /*132b0*/  SYNCS.PHASECHK.TRANS64.TRYWAIT P1, [UR9+0x33450], R0 ;  /* 0x03345000ff0075a7 */ /* 0x000e640008020149 */
[----:B-1----:R-:W-:Y:S05]  /*132c0*/  @!P1 BRA `(.L_x_991) ;  /* 0x0000008000809947 */ /* 0x002fea0003800000 */
.L_x_990:
[----:B------:R-:W-:Y:S01]  /*132d0*/  UIADD3 UR37, UR37, 0x200, URZ ;  /* 0x0000020025257890 */ /* 0x000fe2000fffe03f */
[----:B------:R-:W-:Y:S01]  /*132e0*/  WARPGROUP.ARRIVE ;  /* 0x00000000000079c5 */ /* 0x000fe20000000000 */
[----:B------:R-:W-:-:S05]  /*132f0*/  UMOV UR7, 0xc0000010 ;  /* 0xc000001000077882 */ /* 0x000fca0000000000 */
[----:B------:R-:W2:Y:S01]  /*13300*/  S2UR UR12, SR_CTAID.Z ;  /* 0x00000000000c79c3 */ /* 0x000ea20000002700 */
[----:B------:R-:W-:Y:S01]  /*13310*/  USHF.R.U32.HI UR37, URZ, 0x4, UR37 ;  /* 0x000000043f257899 */ /* 0x000fe20008011625 */
[----:B------:R-:W-:Y:S01]  /*13320*/  IMAD.MOV.U32 R6, RZ, RZ, 0x3f800000 ;  /* 0x3f800000ff067424 */ /* 0x000fe200078e00ff */
[----:B------:R-:W-:Y:S02]  /*13330*/  ULDC.64 UR10, c[0x0][0x9a0] ;  /* 0x00026800000a7ab9 */ /* 0x000fe40000000a00 */
[----:B------:R-:W-:Y:S02]  /*13340*/  ULOP3.LUT UR37, UR37, 0x3fff, URZ, 0xc0, !UPT ;  /* 0x00003fff25257892 */ /* 0x000fe4000f8ec03f */
[----:B------:R-:W-:Y:S01]  /*13350*/  UISETP.NE.U32.AND UP0, UPT, UR10, URZ, UPT ;  /* 0x0000003f0a00728c */ /* 0x000fe2000bf05070 */
[----:B------:R-:W3:Y:S01]  /*13360*/  S2UR UR14, SR_CTAID.Z ;  /* 0x00000000000e79c3 */ /* 0x000ee20000002700 */
[----:B------:R-:W-:Y:S02]  /*13370*/  ULOP3.LUT UR8, UR37, 0x10000, URZ, 0xfc, !UPT ;  /* 0x0001000025087892 */ /* 0x000fe4000f8efc3f */
[----:B------:R-:W-:-:S02]  /*13380*/  UISETP.NE.AND.EX UP0, UPT, UR11, URZ, UPT, UP0 ;  /* 0x0000003f0b00728c */ /* 0x000fc4000bf05300 */
[----:B------:R-:W-:-:S04]  /*13390*/  UIMAD UR8, UR5, 0x780, UR8 ;  /* 0x00000780050878a4 */ /* 0x000fc8000f8e0208 */
[----:B------:R-:W-:Y:S01]  /*133a0*/  UIADD3 UR4, UR8, 0x180, URZ ;  /* 0x0000018008047890 */ /* 0x000fe2000fffe03f */
[----:B------:R-:W-:Y:S02]  /*133b0*/  PLOP3.LUT P1, PT, PT, PT, UP0, 0x80, 0x0 ;  /* 0x000000000000781c */ /* 0x000fe40003f2f008 */
[----:B------:R-:W-:-:S06]  /*133c0*/  UMOV UR6, UR8 ;  /* 0x0000000800067c82 */ /* 0x000fcc0008000000 */
[----:B------:R-:W-:Y:S01]  /*133d0*/  QGMMA.64x192x32.F32.E4M3.E4M3 R24, R216, gdesc[UR4], R24, gsb0 ;  /* 0x02e00004d8187df3 */ /* 0x000fe20008000818 */
[----:B------:R-:W-:Y:S01]  /*133e0*/  UMOV UR7, 0xc0000010 ;  /* 0xc000001000077882 */ /* 0x000fe20000000000 */
[----:B------:R-:W-:Y:S01]  /*133f0*/  UMOV UR6, UR4 ;  /* 0x0000000400067c82 */ /* 0x000fe20008000000 */
[----:B------:R-:W-:Y:S02]  /*13400*/  UIADD3 UR4, UR8, 0x300, URZ ;  /* 0x0000030008047890 */ /* 0x000fe4000fffe03f */
[----:B--2---:R-:W-:-:S03]  /*13410*/  USHF.R.S32.HI UR15, URZ, 0x1f, UR12 ;  /* 0x0000001f3f0f7899 */ /* 0x004fc6000801140c */
[----:B------:R-:W-:Y:S01]  /*13420*/  @UP0 ULDC.64 UR12, c[0x0][0x9c8] ;  /* 0x00027200000c0ab9 */ /* 0x000fe20000000a00 */
[----:B------:R-:W-:Y:S02]  /*13430*/  WARPGROUP.DEPBAR.LE gsb0, 0x0 ;  /* 0x00008000000079c5 */ /* 0x000fe40000010000 */
[----:B------:R-:W-:-:S09]  /*13440*/  WARPGROUP.ARRIVE ;  /* 0x00000000000079c5 */ /* 0x000fd20000000000 */
[----:B------:R-:W-:Y:S01]  /*13450*/  QGMMA.64x192x32.F32.E4M3.E4M3 R24, R212, gdesc[UR4], R24, gsb0 ;  /* 0x02e00004d4187df3 */ /* 0x000fe20008000818 */
[----:B------:R-:W-:Y:S01]  /*13460*/  UMOV UR6, UR4 ;  /* 0x0000000400067c82 */ /* 0x000fe20008000000 */
[----:B------:R-:W-:Y:S01]  /*13470*/  UMOV UR7, 0xc0000010 ;  /* 0xc000001000077882 */ /* 0x000fe20000000000 */
[----:B---3--:R-:W-:Y:S01]  /*13480*/  @UP0 UIMAD.WIDE.U32 UR4, UR14, UR12, URZ ;  /* 0x0000000c0e0402a5 */ /* 0x008fe2000f8e003f */
[----:B------:R-:W-:Y:S02]  /*13490*/  WARPGROUP.DEPBAR.LE gsb0, 0x0 ;  /* 0x00008000000079c5 */ /* 0x000fe40000010000 */
[----:B------:R-:W-:-:S14]  /*134a0*/  WARPGROUP.ARRIVE ;  /* 0x00000000000079c5 */ /* 0x000fdc0000000000 */
[----:B------:R-:W-:Y:S01]  /*134b0*/  QGMMA.64x192x32.F32.E4M3.E4M3 R24, R208, gdesc[UR4], R24, gsb0 ;  /* 0x02e00004d0187df3 */ /* 0x000fe20008000818 */
[----:B------:R-:W-:Y:S02]  /*134c0*/  @UP0 UIMAD UR6, UR15, UR12, URZ ;  /* 0x0000000c0f0602a4 */ /* 0x000fe4000f8e023f */
[----:B------:R-:W-:Y:S02]  /*134d0*/  @UP0 USHF.R.S32.HI UR7, URZ, 0x1f, UR55 ;  /* 0x0000001f3f070899 */ /* 0x000fe40008011437 */
[----:B------:R-:W-:-:S03]  /*134e0*/  @UP0 UIMAD UR6, UR14, UR13, UR6 ;  /* 0x0000000d0e0602a4 */ /* 0x000fc6000f8e0206 */
[----:B------:R-:W-:Y:S01]  /*134f0*/  @UP0 ULDC.64 UR12, c[0x0][0x9d0] ;  /* 0x00027400000c0ab9 */ /* 0x000fe20000000a00 */
[----:B------:R-:W-:Y:S02]  /*13500*/  @UP0 UIADD3 UR5, UR5, UR6, URZ ;  /* 0x0000000605050290 */ /* 0x000fe4000fffe03f */
[----:B------:R-:W-:Y:S02]  /*13510*/  @UP0 UIMAD UR6, UR7, UR12, URZ ;  /* 0x0000000c070602a4 */ /* 0x000fe4000f8e023f */
[----:B------:R-:W-:Y:S02]  /*13520*/  @UP0 UIMAD.WIDE.U32 UR4, UR55, UR12, UR4 ;  /* 0x0000000c370402a5 */ /* 0x000fe4000f8e0004 */
[----:B------:R-:W-:-:S04]  /*13530*/  @UP0 UIMAD UR6, UR55, UR13, UR6 ;  /* 0x0000000d370602a4 */ /* 0x000fc8000f8e0206 */
[----:B------:R-:W-:Y:S02]  /*13540*/  @UP0 UIADD3 UR5, UR5, UR6, URZ ;  /* 0x0000000605050290 */ /* 0x000fe4000fffe03f */
[----:B------:R-:W-:-:S04]  /*13550*/  @UP0 ULEA UR6, UP1, UR4, UR10, 0x2 ;  /* 0x0000000a04060291 */ /* 0x000fc8000f82103f */
[----:B------:R-:W-:Y:S02]  /*13560*/  @UP0 ULEA.HI.X UR7, UR4, UR11, UR5, 0x2, UP1 ;  /* 0x0000000b04070291 */ /* 0x000fe400088f1405 */
[----:B------:R-:W-:-:S04]  /*13570*/  IMAD.U32 R2, RZ, RZ, UR6 ;  /* 0x00000006ff027e24 */ /* 0x000fc8000f8e00ff */
[----:B-1----:R-:W-:-:S05]  /*13580*/  IMAD.U32 R3, RZ, RZ, UR7 ;  /* 0x00000007ff037e24 */ /* 0x002fca000f8e00ff */
[----:B------:R1:W2:Y:S01]  /*13590*/  @P1 LDG.E R6, desc[UR58][R2.64] ;  /* 0x0000003a02061981 */ /* 0x0002a2000c1e1900 */
[----:B------:R-:W-:Y:S01]  /*135a0*/  UIADD3 UR4, UR8, 0x480, URZ ;  /* 0x0000048008047890 */ /* 0x000fe2000fffe03f */
[----:B------:R-:W-:-:S06]  /*135b0*/  UMOV UR7, 0xc0000010 ;  /* 0xc000001000077882 */ /* 0x000fcc0000000000 */
[----:B------:R-:W-:Y:S01]  /*135c0*/  UMOV UR6, UR4 ;  /* 0x0000000400067c82 */ /* 0x000fe20008000000 */
[----:B------:R-:W-:Y:S01]  /*135d0*/  UIADD3 UR8, UR8, 0x600, URZ ;  /* 0x0000060008087890 */ /* 0x000fe2000fffe03f */
[----:B------:R-:W-:Y:S02]  /*135e0*/  WARPGROUP.DEPBAR.LE gsb0, 0x0 ;  /* 0x00008000000079c5 */ /* 0x000fe40000010000 */
[----:B------:R-:W-:-:S06]  /*135f0*/  WARPGROUP.ARRIVE ;  /* 0x00000000000079c5 */ /* 0x000fcc0000000000 */
[----:B------:R-:W-:Y:S01]  /*13600*/  QGMMA.64x192x32.F32.E4M3.E4M3 R24, R204, gdesc[UR4], R24, gsb0 ;  /* 0x02e00004cc187df3 */ /* 0x000fe20008000818 */
[----:B------:R-:W-:Y:S01]  /*13610*/  UMOV UR6, UR8 ;  /* 0x0000000800067c82 */ /* 0x000fe20008000000 */
[----:B------:R-:W-:Y:S01]  /*13620*/  UMOV UR7, 0xc0000010 ;  /* 0xc000001000077882 */ /* 0x000fe20000000000 */
[----:B------:R-:W3:Y:S04]  /*13630*/  SHFL.BFLY PT, R9, R8, 0x2, 0x1f ;  /* 0x0c401f0008097f89 */ /* 0x000ee800000e0000 */
[----:B------:R-:W4:Y:S01]  /*13640*/  SHFL.BFLY PT, R10, R7, 0x2, 0x1f ;  /* 0x0c401f00070a7f89 */ /* 0x000f2200000e0000 */
[----:B---3--:R-:W-:Y:S01]  /*13650*/  FADD.FTZ R9, R9, R8 ;  /* 0x0000000809097221 */ /* 0x008fe20000010000 */
[----:B----4-:R-:W-:-:S04]  /*13660*/  FADD.FTZ R10, R10, R7 ;  /* 0x000000070a0a7221 */ /* 0x010fc80000010000 */
[----:B0-----:R-:W0:Y:S04]  /*13670*/  SHFL.BFLY PT, R0, R9, 0x1, 0x1f ;  /* 0x0c201f0009007f89 */ /* 0x001e2800000e0000 */
[----:B-1----:R-:W1:Y:S01]  /*13680*/  SHFL.BFLY PT, R3, R10, 0x1, 0x1f ;  /* 0x0c201f000a037f89 */ /* 0x002e6200000e0000 */
[----:B0-----:R-:W-:Y:S01]  /*13690*/  FADD.FTZ R11, R9, R0 ;  /* 0x00000000090b7221 */ /* 0x001fe20000010000 */
[----:B-1----:R-:W-:-:S04]  /*136a0*/  FADD.FTZ R12, R10, R3 ;  /* 0x000000030a0c7221 */ /* 0x002fc80000010000 */
[C---:B------:R-:W-:Y:S01]  /*136b0*/  FSETP.NE.FTZ.AND P1, PT, R11.reuse, RZ, PT ;  /* 0x000000ff0b00720b */ /* 0x040fe20003f35000 */
[----:B------:R-:W-:Y:S01]  /*136c0*/  FMUL.FTZ R13, R11, 0.00390625 ;  /* 0x3b8000000b0d7820 */ /* 0x000fe20000410000 */
[----:B------:R-:W-:Y:S01]  /*136d0*/  FMUL.FTZ R14, R12, 0.00390625 ;  /* 0x3b8000000c0e7820 */ /* 0x000fe20000410000 */
[----:B------:R-:W-:-:S03]  /*136e0*/  IMAD.MOV.U32 R3, RZ, RZ, RZ ;  /* 0x000000ffff037224 */ /* 0x000fc600078e00ff */
[----:B------:R-:W-:Y:S02]  /*136f0*/  FSETP.NE.FTZ.AND P2, PT, R13, RZ, PT ;  /* 0x000000ff0d00720b */ /* 0x000fe40003f55000 */
[----:B------:R-:W-:-:S05]  /*13700*/  FSETP.NE.FTZ.AND P3, PT, R14, RZ, PT ;  /* 0x000000ff0e00720b */ /* 0x000fca0003f75000 */
        /* <DEDUP_REMOVED lines=9> */
[----:B------:R-:W-:-:S02]  /*137a0*/  IMAD.U32 R16, RZ, RZ, UR36 ;  /* 0x00000024ff107e24 */ /* 0x000fc4000f8e00ff */
[----:B------:R-:W-:Y:S02]  /*137b0*/  IMAD.U32 R8, RZ, RZ, UR36 ;  /* 0x00000024ff087e24 */ /* 0x000fe4000f8e00ff */
[----:B0-----:R-:W-:Y:S01]  /*137c0*/  @P3 FMUL.FTZ R11, R10, 0.69314718246459960938 ;  /* 0x3f3172180a0b3820 */ /* 0x001fe20000410000 */
[----:B------:R-:W-:Y:S01]  /*137d0*/  @P3 FMUL.FTZ R16, R16, 0.69314718246459960938 ;  /* 0x3f31721810103820 */ /* 0x000fe20000410000 */
[----:B------:R-:W-:Y:S01]  /*137e0*/  @P2 FMUL.FTZ R8, R8, 0.69314718246459960938 ;  /* 0x3f31721808082820 */ /* 0x000fe20000410000 */
[----:B-1----:R-:W-:Y:S01]  /*137f0*/  @P2 FMUL.FTZ R7, R7, 0.69314718246459960938 ;  /* 0x3f31721807072820 */ /* 0x002fe20000410000 */
[----:B------:R-:W-:Y:S02]  /*13800*/  IMAD.MOV.U32 R0, RZ, RZ, -0x800000 ;  /* 0xff800000ff007424 */ /* 0x000fe400078e00ff */
[----:B------:R-:W-:Y:S01]  /*13810*/  @P3 FFMA.FTZ R0, R16, R4, R11 ;  /* 0x0000000410003223 */ /* 0x000fe2000001000b */
[----:B------:R-:W-:Y:S02]  /*13820*/  IMAD.MOV.U32 R2, RZ, RZ, -0x800000 ;  /* 0xff800000ff027424 */ /* 0x000fe400078e00ff */
[----:B------:R-:W-:Y:S01]  /*13830*/  @P2 FFMA.FTZ R2, R8, R5, R7 ;  /* 0x0000000508022223 */ /* 0x000fe20000010007 */
[-C--:B--2---:R-:W-:Y:S01]  /*13840*/  FMUL.FTZ R3, R3, R6.reuse ;  /* 0x0000000603037220 */ /* 0x084fe20000410000 */
[----:B---3--:R-:W-:Y:S01]  /*13850*/  FMUL.FTZ R4, R9, R6 ;  /* 0x0000000609047220 */ /* 0x008fe20000410000 */
[----:B------:R-:W-:-:S02]  /*13860*/  WARPGROUP.DEPBAR.LE gsb0, 0x0 ;  /* 0x00008000000079c5 */ /* 0x000fc40000010000 */
[----:B------:R-:W-:Y:S05]  /*13870*/  @!P0 BRA `(.L_x_992) ;  /* 0x0000000000048947 */ /* 0x000fea0003800000 */
[----:B------:R-:W-:Y:S01]  /*13880*/  BPT.TRAP 0x1 ;  /* 0x000000040000795c */ /* 0x000fe20000300000 */
.L_x_992:
        /* <DEDUP_REMOVED lines=100> */
.L_x_918:
[----:B------:R-:W-:Y:S05]  /*13ed0*/  @P0 BRA `(.L_x_993) ;  /* 0x0000002c00780947 */ /* 0x000fea0003800000 */
[----:B------:R-:W0:Y:S01]  /*13ee0*/  S2R R16, SR_TID.X ;  /* 0x0000000000107919 */ /* 0x000e220000002100 */
[----:B------:R-:W-:Y:S01]  /*13ef0*/  ULDC.64 UR4, c[0x4][0x38] ;  /* 0x01000e0000047ab9 */ /* 0x000fe20000000a00 */
[----:B------:R-:W1:Y:S01]  /*13f00*/  LDC R131, c[0x0][0xbe8] ;  /* 0x0002fa00ff837b82 */ /* 0x000e620000000800 */
[----:B------:R-:W-:Y:S01]  /*13f10*/  ULDC.64 UR8, c[0x0][0xbd0] ;  /* 0x0002f40000087ab9 */ /* 0x000fe20000000a00 */
[----:B------:R-:W2:Y:S01]  /*13f20*/  S2R R19, SR_CTAID.X ;  /* 0x0000000000137919 */ /* 0x000ea20000002500 */
[----:B------:R-:W-:Y:S01]  /*13f30*/  USHF.R.S32.HI UR7, URZ, 0x1f, UR55 ;  /* 0x0000001f3f077899 */ /* 0x000fe20008011437 */
[----:B------:R-:W-:Y:S01]  /*13f40*/  ULDC.64 UR10, c[0x0][0xb38] ;  /* 0x0002ce00000a7ab9 */ /* 0x000fe20000000a00 */
[----:B0-----:R-:W-:-:S05]  /*13f50*/  IMAD.SHL.U32 R3, R16, 0x4, RZ ;  /* 0x0000000410037824 */ /* 0x001fca00078e00ff */
[----:B------:R-:W-:Y:S01]  /*13f60*/  LOP3.LUT R3, R3, 0xc, RZ, 0xc0, !PT ;  /* 0x0000000c03037812 */ /* 0x000fe200078ec0ff */
[----:B------:R-:W-:Y:S03]  /*13f70*/  BAR.SYNC.DEFER_BLOCKING 0x1, 0x100 ;  /* 0x0044000000007b1d */ /* 0x000fe60000010000 */
[----:B------:R-:W-:-:S05]  /*13f80*/  IADD3 R4, P0, R3, UR4, RZ ;  /* 0x0000000403047c10 */ /* 0x000fca000ff1e0ff */
[----:B------:R-:W-:-:S05]  /*13f90*/  IMAD.X R5, RZ, RZ, UR5, P0 ;  /* 0x00000005ff057e24 */ /* 0x000fca00080e06ff */
[----:B------:R0:W3:Y:S01]  /*13fa0*/  LDG.E.CONSTANT R3, desc[UR58][R4.64] ;  /* 0x0000003a04037981 */ /* 0x0000e2000c1e9900 */
[C---:B------:R-:W-:Y:S01]  /*13fb0*/  LOP3.LUT P0, R8, R16.reuse, 0x3, RZ, 0xc0, !PT ;  /* 0x0000000310087812 */ /* 0x040fe2000780c0ff */
[----:B------:R-:W-:Y:S01]  /*13fc0*/  VIADD R16, R16, 0xffffff80 ;  /* 0xffffff8010107836 */ /* 0x000fe20000000000 */
[----:B------:R-:W4:Y:S01]  /*13fd0*/  S2UR UR12, SR_CTAID.Z ;  /* 0x00000000000c79c3 */ /* 0x000f220000002700 */
[----:B-1----:R-:W-:Y:S01]  /*13fe0*/  ISETP.NE.AND P2, PT, R131, 0x1, PT ;  /* 0x000000018300780c */ /* 0x002fe20003f45270 */
[----:B------:R-:W-:Y:S01]  /*13ff0*/  UIMAD.WIDE.U32 UR4, UR55, UR8, URZ ;  /* 0x00000008370472a5 */ /* 0x000fe2000f8e003f */
[----:B------:R-:W-:Y:S01]  /*14000*/  ISETP.EQ.OR P0, PT, R8, 0x3, !P0 ;  /* 0x000000030800780c */ /* 0x000fe20004702670 */
[----:B------:R-:W-:Y:S01]  /*14010*/  UIMAD UR6, UR7, UR8, URZ ;  /* 0x00000008070672a4 */ /* 0x000fe2000f8e023f */
[----:B------:R-:W-:Y:S01]  /*14020*/  BSSY B0, `(.L_x_994) ;  /* 0x000021f000007945 */ /* 0x000fe20003800000 */
[----:B------:R-:W-:Y:S01]  /*14030*/  UIMAD UR8, UR7, UR10, URZ ;  /* 0x0000000a070872a4 */ /* 0x000fe2000f8e023f */
[----:B0-----:R-:W-:Y:S01]  /*14040*/  SHF.R.S32.HI R5, RZ, 0x1f, R16 ;  /* 0x0000001fff057819 */ /* 0x001fe20000011410 */
[----:B------:R-:W-:Y:S01]  /*14050*/  UIMAD UR9, UR55, UR9, UR6 ;  /* 0x00000009370972a4 */ /* 0x000fe2000f8e0206 */
[----:B------:R-:W-:Y:S01]  /*14060*/  SEL R136, R26, R7, P0 ;  /* 0x000000071a887207 */ /* 0x000fe20000000000 */
[----:B------:R-:W-:Y:S01]  /*14070*/  UIMAD.WIDE.U32 UR6, UR55, UR10, URZ ;  /* 0x0000000a370672a5 */ /* 0x000fe2000f8e003f */
[----:B------:R-:W-:Y:S01]  /*14080*/  LEA.HI R4, R5, R16, RZ, 0x7 ;  /* 0x0000001005047211 */ /* 0x000fe200078f38ff */
[----:B------:R-:W-:Y:S01]  /*14090*/  UIADD3 UR9, UR5, UR9, URZ ;  /* 0x0000000905097290 */ /* 0x000fe2000fffe03f */
[----:B------:R-:W-:Y:S01]  /*140a0*/  SEL R50, R7, R26, P0 ;  /* 0x0000001a07327207 */ /* 0x000fe20000000000 */
[----:B------:R-:W-:Y:S01]  /*140b0*/  UIMAD UR8, UR55, UR11, UR8 ;  /* 0x0000000b370872a4 */ /* 0x000fe2000f8e0208 */
[----:B------:R-:W-:-:S02]  /*140c0*/  LOP3.LUT R7, R4, 0xffffff80, RZ, 0xc0, !PT ;  /* 0xffffff8004077812 */ /* 0x000fc400078ec0ff */
[----:B------:R-:W-:Y:S01]  /*140d0*/  SEL R154, R84, R85, P0 ;  /* 0x00000055549a7207 */ /* 0x000fe20000000000 */
[----:B------:R-:W-:Y:S01]  /*140e0*/  UIADD3 UR8, UR7, UR8, URZ ;  /* 0x0000000807087290 */ /* 0x000fe2000fffe03f */
[----:B------:R-:W-:Y:S01]  /*140f0*/  SEL R39, R85, R84, P0 ;  /* 0x0000005455277207 */ /* 0x000fe20000000000 */
[----:B------:R-:W-:Y:S01]  /*14100*/  IMAD.IADD R84, R16, 0x1, -R7 ;  /* 0x0000000110547824 */ /* 0x000fe200078e0a07 */
[----:B------:R-:W-:Y:S02]  /*14110*/  SEL R128, R104, R57, P0 ;  /* 0x0000003968807207 */ /* 0x000fe40000000000 */
[----:B------:R-:W-:Y:S01]  /*14120*/  SEL R22, R25, R28, P0 ;  /* 0x0000001c19167207 */ /* 0x000fe20000000000 */
[----:B----4-:R-:W-:Y:S01]  /*14130*/  USHF.R.S32.HI UR13, URZ, 0x1f, UR12 ;  /* 0x0000001f3f0d7899 */ /* 0x010fe2000801140c */
[----:B------:R-:W-:Y:S01]  /*14140*/  SEL R54, R28, R25, P0 ;  /* 0x000000191c367207 */ /* 0x000fe20000000000 */
[----:B------:R-:W0:Y:S01]  /*14150*/  S2UR UR12, SR_CTAID.Z ;  /* 0x00000000000c79c3 */ /* 0x000e220000002700 */
[----:B------:R-:W-:-:S02]  /*14160*/  SEL R104, R57, R104, P0 ;  /* 0x0000006839687207 */ /* 0x000fc40000000000 */
[----:B------:R-:W-:Y:S02]  /*14170*/  SEL R28, R61, R64, P0 ;  /* 0x000000403d1c7207 */ /* 0x000fe40000000000 */
[----:B------:R-:W-:Y:S02]  /*14180*/  SEL R57, R64, R61, P0 ;  /* 0x0000003d40397207 */ /* 0x000fe40000000000 */
[----:B------:R-:W-:Y:S02]  /*14190*/  SHF.R.S32.HI R17, RZ, 0x1f, R84 ;  /* 0x0000001fff117819 */ /* 0x000fe40000011454 */
[----:B------:R-:W-:Y:S02]  /*141a0*/  SEL R64, R62, R63, P0 ;  /* 0x0000003f3e407207 */ /* 0x000fe40000000000 */
[----:B------:R-:W-:Y:S02]  /*141b0*/  SEL R132, R52, R21, P0 ;  /* 0x0000001534847207 */ /* 0x000fe40000000000 */
[----:B------:R-:W-:-:S02]  /*141c0*/  SEL R52, R21, R52, P0 ;  /* 0x0000003415347207 */ /* 0x000fc40000000000 */
[----:B------:R-:W-:Y:S02]  /*141d0*/  LEA.HI R5, R5, R16, RZ, 0x2 ;  /* 0x0000001005057211 */ /* 0x000fe400078f10ff */
[----:B------:R-:W-:Y:S02]  /*141e0*/  SEL R170, R29, R120, P0 ;  /* 0x000000781daa7207 */ /* 0x000fe40000000000 */
[----:B------:R-:W-:Y:S02]  /*141f0*/  SEL R27, R120, R29, P0 ;  /* 0x0000001d781b7207 */ /* 0x000fe40000000000 */
[----:B------:R-:W-:Y:S02]  /*14200*/  SEL R166, R60, R45, P0 ;  /* 0x0000002d3ca67207 */ /* 0x000fe40000000000 */
[----:B------:R-:W-:Y:S02]  /*14210*/  SEL R31, R45, R60, P0 ;  /* 0x0000003c2d1f7207 */ /* 0x000fe40000000000 */
[----:B------:R-:W-:-:S02]  /*14220*/  SHF.R.S32.HI R7, RZ, 0x7, R4 ;  /* 0x00000007ff077819 */ /* 0x000fc40000011404 */
[----:B------:R-:W-:Y:S02]  /*14230*/  LEA.HI R21, R17, R84, RZ, 0x2 ;  /* 0x0000005411157211 */ /* 0x000fe400078f10ff */
        /* <DEDUP_REMOVED lines=16> */
[----:B------:R-:W-:-:S02]  /*14340*/  LOP3.LUT R23, R5, 0xfffffffc, RZ, 0xc0, !PT ;  /* 0xfffffffc05177812 */ /* 0x000fc400078ec0ff */
[----:B------:R-:W-:Y:S02]  /*14350*/  SEL R13, R12, R13, P0 ;  /* 0x0000000d0c0d7207 */ /* 0x000fe40000000000 */
[----:B------:R-:W-:Y:S01]  /*14360*/  SEL R15, R14, R15, P0 ;  /* 0x0000000f0e0f7207 */ /* 0x000fe20000000000 */
[----:B------:R-:W-:Y:S01]  /*14370*/  IMAD.IADD R23, R16, 0x1, -R23 ;  /* 0x0000000110177824 */ /* 0x000fe200078e0a17 */
[----:B------:R-:W-:Y:S02]  /*14380*/  SEL R156, R72, R73, P0 ;  /* 0x00000049489c7207 */ /* 0x000fe40000000000 */
[----:B------:R-:W-:Y:S02]  /*14390*/  SEL R34, R73, R72, P0 ;  /* 0x0000004849227207 */ /* 0x000fe40000000000 */
[----:B------:R-:W-:Y:S02]  /*143a0*/  SEL R86, R90, R91, P0 ;  /* 0x0000005b5a567207 */ /* 0x000fe40000000000 */
[----:B------:R-:W-:-:S02]  /*143b0*/  LEA.HI R4, R4, R7, RZ, 0x1 ;  /* 0x0000000704047211 */ /* 0x000fc400078f08ff */
[--C-:B------:R-:W-:Y:S02]  /*143c0*/  SHF.R.S32.HI R5, RZ, 0x2, R21.reuse ;  /* 0x00000002ff057819 */ /* 0x100fe40000011415 */
[----:B------:R-:W-:Y:S02]  /*143d0*/  SHF.R.S32.HI R6, RZ, 0x1f, R21 ;  /* 0x0000001fff067819 */ /* 0x000fe40000011415 */
[----:B------:R-:W-:Y:S02]  /*143e0*/  SEL R12, R41, R40, P0 ;  /* 0x00000028290c7207 */ /* 0x000fe40000000000 */
[----:B------:R-:W-:Y:S02]  /*143f0*/  SEL R168, R48, R37, P0 ;  /* 0x0000002530a87207 */ /* 0x000fe40000000000 */
[----:B------:R-:W-:Y:S02]  /*14400*/  SEL R14, R37, R48, P0 ;  /* 0x00000030250e7207 */ /* 0x000fe40000000000 */
[----:B------:R-:W-:-:S02]  /*14410*/  SEL R72, R91, R90, P0 ;  /* 0x0000005a5b487207 */ /* 0x000fc40000000000 */
[----:B------:R-:W-:Y:S02]  /*14420*/  LOP3.LUT R21, R21, 0x7ffffffc, RZ, 0xc0, !PT ;  /* 0x7ffffffc15157812 */ /* 0x000fe400078ec0ff */
[----:B------:R-:W-:Y:S02]  /*14430*/  SEL R172, R40, R41, P0 ;  /* 0x0000002928ac7207 */ /* 0x000fe40000000000 */
[----:B------:R-:W-:Y:S02]  /*14440*/  SEL R158, R76, R77, P0 ;  /* 0x0000004d4c9e7207 */ /* 0x000fe40000000000 */
[----:B------:R-:W-:Y:S02]  /*14450*/  SEL R37, R77, R76, P0 ;  /* 0x0000004c4d257207 */ /* 0x000fe40000000000 */
[----:B------:R-:W-:Y:S02]  /*14460*/  SEL R90, R98, R99, P0 ;  /* 0x00000063625a7207 */ /* 0x000fe40000000000 */
[----:B------:R-:W-:-:S02]  /*14470*/  SEL R48, R82, R83, P0 ;  /* 0x0000005352307207 */ /* 0x000fc40000000000 */
[----:B------:R-:W-:Y:S02]  /*14480*/  SEL R77, R83, R82, P0 ;  /* 0x00000052534d7207 */ /* 0x000fe40000000000 */
[----:B------:R-:W-:Y:S02]  /*14490*/  LOP3.LUT R4, R4, 0x3fffffe, RZ, 0xc0, !PT ;  /* 0x03fffffe04047812 */ /* 0x000fe400078ec0ff */
[----:B------:R-:W-:Y:S02]  /*144a0*/  SEL R138, R53, R20, P0 ;  /* 0x00000014358a7207 */ /* 0x000fe40000000000 */
[----:B------:R-:W-:Y:S01]  /*144b0*/  LEA.HI R17, R17, R84, RZ, 0x5 ;  /* 0x0000005411117211 */ /* 0x000fe200078f28ff */
[----:B------:R-:W-:Y:S01]  /*144c0*/  IMAD.IADD R16, R7, 0x1, -R4 ;  /* 0x0000000107107824 */ /* 0x000fe200078e0a04 */
[C---:B------:R-:W-:Y:S01]  /*144d0*/  LOP3.LUT P1, RZ, R84.reuse, 0x3, RZ, 0xc0, !PT ;  /* 0x0000000354ff7812 */ /* 0x040fe2000782c0ff */
[----:B------:R-:W-:Y:S01]  /*144e0*/  IMAD.IADD R84, R84, 0x1, -R21 ;  /* 0x0000000154547824 */ /* 0x000fe200078e0a15 */
[----:B------:R-:W-:Y:S01]  /*144f0*/  SEL R164, R56, R69, P0 ;  /* 0x0000004538a47207 */ /* 0x000fe20000000000 */
[----:B------:R-:W-:Y:S01]  /*14500*/  IMAD.U32 R7, RZ, RZ, UR5 ;  /* 0x00000005ff077e24 */ /* 0x000fe2000f8e00ff */
[----:B------:R-:W-:Y:S01]  /*14510*/  SEL R18, R69, R56, P0 ;  /* 0x0000003845127207 */ /* 0x000fe20000000000 */
[----:B------:R-:W-:Y:S01]  /*14520*/  IMAD.U32 R7, RZ, RZ, UR9 ;  /* 0x00000009ff077e24 */ /* 0x000fe2000f8e00ff */
[----:B------:R-:W-:-:S02]  /*14530*/  SEL R53, R20, R53, P0 ;  /* 0x0000003514357207 */ /* 0x000fc40000000000 */
        /* <DEDUP_REMOVED lines=13> */
[----:B------:R-:W-:Y:S01]  /*14610*/  LOP3.LUT R4, R6, 0xfffffff8, RZ, 0xc0, !PT ;  /* 0xfffffff806047812 */ /* 0x000fe200078ec0ff */
[----:B------:R-:W-:Y:S01]  /*14620*/  IMAD.U32 R6, RZ, RZ, UR4 ;  /* 0x00000004ff067e24 */ /* 0x000fe2000f8e00ff */
[----:B------:R-:W-:Y:S01]  /*14630*/  SEL R144, R96, R97, P0 ;  /* 0x0000006160907207 */ /* 0x000fe20000000000 */
[----:B------:R-:W1:Y:S01]  /*14640*/  S2UR UR4, SR_CTAID.Y ;  /* 0x00000000000479c3 */ /* 0x000e620000002600 */
[----:B------:R-:W-:Y:S01]  /*14650*/  SEL R40, R97, R96, P0 ;  /* 0x0000006061287207 */ /* 0x000fe20000000000 */
[----:B------:R-:W-:Y:S01]  /*14660*/  IMAD.IADD R4, R5, 0x1, -R4 ;  /* 0x0000000105047824 */ /* 0x000fe200078e0a04 */
        /* <DEDUP_REMOVED lines=18> */
[----:B------:R-:W-:Y:S02]  /*14790*/  SHF.R.S32.HI R17, RZ, 0x5, R17 ;  /* 0x00000005ff117819 */ /* 0x000fe40000011411 */
[----:B------:R-:W-:-:S02]  /*147a0*/  SEL R152, R80, R81, P0 ;  /* 0x0000005150987207 */ /* 0x000fc40000000000 */
[----:B------:R-:W-:Y:S01]  /*147b0*/  SEL R36, R81, R80, P0 ;  /* 0x0000005051247207 */ /* 0x000fe20000000000 */
[----:B------:R-:W-:Y:S01]  /*147c0*/  IMAD R17, R17, 0x10, R4 ;  /* 0x0000001011117824 */ /* 0x000fe200078e0204 */
[----:B------:R-:W-:Y:S01]  /*147d0*/  LEA.HI R5, R23, R23, RZ, 0x1 ;  /* 0x0000001717057211 */ /* 0x000fe200078f08ff */
[----:B------:R-:W-:Y:S01]  /*147e0*/  IMAD.U32 R4, RZ, RZ, UR6 ;  /* 0x00000006ff047e24 */ /* 0x000fe2000f8e00ff */
[----:B------:R-:W-:Y:S01]  /*147f0*/  SEL R124, R78, R79, P0 ;  /* 0x0000004f4e7c7207 */ /* 0x000fe20000000000 */
[----:B------:R-:W-:Y:S01]  /*14800*/  IMAD R16, R16, 0x40, R17 ;  /* 0x0000004010107824 */ /* 0x000fe200078e0211 */
[----:B------:R-:W-:Y:S02]  /*14810*/  SEL R76, R79, R78, P0 ;  /* 0x0000004e4f4c7207 */ /* 0x000fe40000000000 */
[----:B------:R-:W-:Y:S02]  /*14820*/  SEL R78, R114, R115, P0 ;  /* 0x00000073724e7207 */ /* 0x000fe40000000000 */
[----:B------:R-:W-:-:S02]  /*14830*/  SEL R66, R115, R114, P0 ;  /* 0x0000007273427207 */ /* 0x000fc40000000000 */
[----:B------:R-:W-:Y:S01]  /*14840*/  LOP3.LUT R26, R5, 0x1ffffffe, RZ, 0xc0, !PT ;  /* 0x1ffffffe051a7812 */ /* 0x000fe200078ec0ff */
[----:B------:R-:W-:Y:S01]  /*14850*/  IMAD.U32 R5, RZ, RZ, UR7 ;  /* 0x00000007ff057e24 */ /* 0x000fe2000f8e00ff */
[----:B------:R-:W-:Y:S01]  /*14860*/  SEL R146, R100, R101, P0 ;  /* 0x0000006564927207 */ /* 0x000fe20000000000 */
[----:B------:R-:W-:Y:S01]  /*14870*/  IMAD.U32 R5, RZ, RZ, UR8 ;  /* 0x00000008ff057e24 */ /* 0x000fe2000f8e00ff */
[----:B------:R-:W-:Y:S01]  /*14880*/  SEL R43, R101, R100, P0 ;  /* 0x00000064652b7207 */ /* 0x000fe20000000000 */
[----:B------:R-:W-:Y:S01]  /*14890*/  IMAD.IADD R23, R23, 0x1, -R26 ;  /* 0x0000000117177824 */ /* 0x000fe200078e0a1a */
[----:B------:R-:W-:Y:S01]  /*148a0*/  SEL R42, R105, R122, P0 ;  /* 0x0000007a692a7207 */ /* 0x000fe20000000000 */
[--C-:B--2---:R-:W-:Y:S01]  /*148b0*/  IMAD R100, R19, 0x80, R16.reuse ;  /* 0x0000008013647824 */ /* 0x104fe200078e0210 */
[----:B------:R-:W-:Y:S01]  /*148c0*/  SEL R51, R117, R116, P0 ;  /* 0x0000007475337207 */ /* 0x000fe20000000000 */
[----:B------:R-:W-:Y:S01]  /*148d0*/  IMAD R26, R23, 0x8, R16 ;  /* 0x00000008171a7824 */ /* 0x000fe200078e0210 */
[----:B------:R-:W-:Y:S01]  /*148e0*/  SEL R142, R122, R105, P0 ;  /* 0x000000697a8e7207 */ /* 0x000fe20000000000 */
[----:B------:R-:W-:Y:S01]  /*148f0*/  ULDC.64 UR6, c[0x0][0xb48] ;  /* 0x0002d20000067ab9 */ /* 0x000fe20000000a00 */
[----:B------:R-:W-:Y:S01]  /*14900*/  SEL R122, R116, R117, P0 ;  /* 0x00000075747a7207 */ /* 0x000fe20000000000 */
[----:B------:R-:W-:Y:S01]  /*14910*/  IMAD R26, R19, 0x80, R26 ;  /* 0x00000080131a7824 */ /* 0x000fe200078e021a */
[----:B------:R-:W-:Y:S01]  /*14920*/  ULDC.64 UR8, c[0x0][0xb28] ;  /* 0x0002ca0000087ab9 */ /* 0x000fe20000000a00 */
[----:B---3--:R2:W-:Y:S04]  /*14930*/  SHFL.IDX PT, R29, R64, R3, 0x1c1f ;  /* 0x001c1f03401d7589 */ /* 0x0085e800000e0000 */
[----:B------:R-:W-:Y:S04]  /*14940*/  SHFL.IDX PT, R82, R176, R3, 0x1c1f ;  /* 0x001c1f03b0527589 */ /* 0x000fe800000e0000 */
[----:B------:R-:W-:Y:S01]  /*14950*/  SHFL.IDX PT, R33, R86, R3, 0x1c1f ;  /* 0x001c1f0356217589 */ /* 0x000fe200000e0000 */
[----:B--2---:R-:W-:-:S03]  /*14960*/  LOP3.LUT R64, R3, 0x2, RZ, 0x3c, !PT ;  /* 0x0000000203407812 */ /* 0x004fc600078e3cff */
[----:B------:R-:W-:Y:S04]  /*14970*/  SHFL.IDX PT, R61, R178, R3, 0x1c1f ;  /* 0x001c1f03b23d7589 */ /* 0x000fe800000e0000 */
[----:B------:R-:W-:Y:S04]  /*14980*/  SHFL.IDX PT, R83, R10, R64, 0x1c1f ;  /* 0x001c1f400a537589 */ /* 0x000fe800000e0000 */
[----:B------:R-:W2:Y:S04]  /*14990*/  SHFL.IDX PT, R86, R13, R64, 0x1c1f ;  /* 0x001c1f400d567589 */ /* 0x000ea800000e0000 */
[----:B------:R-:W-:Y:S04]  /*149a0*/  SHFL.IDX PT, R87, R172, R3, 0x1c1f ;  /* 0x001c1f03ac577589 */ /* 0x000fe800000e0000 */
[----:B------:R-:W-:Y:S04]  /*149b0*/  SHFL.IDX PT, R21, R90, R3, 0x1c1f ;  /* 0x001c1f035a157589 */ /* 0x000fe800000e0000 */
[----:B------:R-:W-:Y:S04]  /*149c0*/  SHFL.IDX PT, R12, R12, R64, 0x1c1f ;  /* 0x001c1f400c0c7589 */ /* 0x000fe800000e0000 */
[----:B------:R-:W-:Y:S04]  /*149d0*/  SHFL.IDX PT, R65, R174, R3, 0x1c1f ;  /* 0x001c1f03ae417589 */ /* 0x000fe800000e0000 */
[----:B------:R-:W3:Y:S04]  /*149e0*/  SHFL.IDX PT, R90, R15, R64, 0x1c1f ;  /* 0x001c1f400f5a7589 */ /* 0x000ee800000e0000 */
[----:B------:R-:W-:Y:S01]  /*149f0*/  SHFL.IDX PT, R94, R168, R3, 0x1c1f ;  /* 0x001c1f03a85e7589 */ /* 0x000fe200000e0000 */
[----:B--2---:R-:W-:-:S03]  /*14a00*/  SEL R79, R61, R86, P0 ;  /* 0x000000563d4f7207 */ /* 0x004fc60000000000 */
[----:B------:R-:W-:Y:S04]  /*14a10*/  SHFL.IDX PT, R95, R14, R64, 0x1c1f ;  /* 0x001c1f400e5f7589 */ /* 0x000fe800000e0000 */
[----:B------:R-:W-:Y:S04]  /*14a20*/  SHFL.IDX PT, R92, R170, R3, 0x1c1f ;  /* 0x001c1f03aa5c7589 */ /* 0x000fe800000e0000 */
[----:B------:R-:W2:Y:S04]  /*14a30*/  SHFL.IDX PT, R93, R27, R64, 0x1c1f ;  /* 0x001c1f401b5d7589 */ /* 0x000ea800000e0000 */
[----:B------:R-:W-:Y:S04]  /*14a40*/  SHFL.IDX PT, R97, R164, R3, 0x1c1f ;  /* 0x001c1f03a4617589 */ /* 0x000fe800000e0000 */
[----:B------:R-:W4:Y:S01]  /*14a50*/  SHFL.IDX PT, R18, R18, R64, 0x1c1f ;  /* 0x001c1f4012127589 */ /* 0x000f2200000e0000 */
[----:B---3--:R-:W-:-:S03]  /*14a60*/  SEL R89, R65, R90, P0 ;  /* 0x0000005a41597207 */ /* 0x008fc60000000000 */
[----:B------:R-:W-:Y:S04]  /*14a70*/  SHFL.IDX PT, R98, R166, R3, 0x1c1f ;  /* 0x001c1f03a6627589 */ /* 0x000fe800000e0000 */
[----:B------:R-:W3:Y:S04]  /*14a80*/  SHFL.IDX PT, R99, R31, R64, 0x1c1f ;  /* 0x001c1f401f637589 */ /* 0x000ee800000e0000 */
[----:B------:R-:W-:Y:S04]  /*14a90*/  SHFL.IDX PT, R107, R160, R3, 0x1c1f ;  /* 0x001c1f03a06b7589 */ /* 0x000fe800000e0000 */
[----:B------:R-:W-:Y:S01]  /*14aa0*/  SHFL.IDX PT, R106, R162, R3, 0x1c1f ;  /* 0x001c1f03a26a7589 */ /* 0x000fe200000e0000 */
[----:B--2---:R-:W-:-:S03]  /*14ab0*/  SEL R91, R92, R93, P0 ;  /* 0x0000005d5c5b7207 */ /* 0x004fc60000000000 */
[----:B------:R-:W-:Y:S04]  /*14ac0*/  SHFL.IDX PT, R35, R35, R64, 0x1c1f ;  /* 0x001c1f4023237589 */ /* 0x000fe800000e0000 */
[----:B------:R-:W2:Y:S04]  /*14ad0*/  SHFL.IDX PT, R110, R30, R64, 0x1c1f ;  /* 0x001c1f401e6e7589 */ /* 0x000ea800000e0000 */
[----:B------:R-:W-:Y:S04]  /*14ae0*/  SHFL.IDX PT, R49, R112, R3, 0x1c1f ;  /* 0x001c1f0370317589 */ /* 0x000fe800000e0000 */
[----:B------:R-:W-:Y:S04]  /*14af0*/  SHFL.IDX PT, R81, R9, R64, 0x1c1f ;  /* 0x001c1f4009517589 */ /* 0x000fe800000e0000 */
[----:B------:R-:W-:Y:S04]  /*14b00*/  SHFL.IDX PT, R109, R158, R3, 0x1c1f ;  /* 0x001c1f039e6d7589 */ /* 0x000fe800000e0000 */
[----:B------:R-:W-:Y:S04]  /*14b10*/  SHFL.IDX PT, R74, R74, R3, 0x1c1f ;  /* 0x001c1f034a4a7589 */ /* 0x000fe800000e0000 */
[----:B------:R-:W5:Y:S04]  /*14b20*/  SHFL.IDX PT, R112, R37, R64, 0x1c1f ;  /* 0x001c1f4025707589 */ /* 0x000f6800000e0000 */
[----:B------:R-:W-:Y:S04]  /*14b30*/  SHFL.IDX PT, R9, R75, R64, 0x1c1f ;  /* 0x001c1f404b097589 */ /* 0x000fe800000e0000 */
[----:B------:R-:W-:Y:S04]  /*14b40*/  SHFL.IDX PT, R114, R152, R3, 0x1c1f ;  /* 0x001c1f0398727589 */ /* 0x000fe800000e0000 */
[----:B------:R-:W-:Y:S04]  /*14b50*/  SHFL.IDX PT, R13, R36, R64, 0x1c1f ;  /* 0x001c1f40240d7589 */ /* 0x000fe800000e0000 */
[----:B------:R-:W-:Y:S04]  /*14b60*/  SHFL.IDX PT, R80, R8, R3, 0x1c1f ;  /* 0x001c1f0308507589 */ /* 0x000fe800000e0000 */
[----:B------:R-:W-:Y:S04]  /*14b70*/  SHFL.IDX PT, R113, R154, R3, 0x1c1f ;  /* 0x001c1f039a717589 */ /* 0x000fe800000e0000 */
[----:B------:R-:W-:Y:S04]  /*14b80*/  SHFL.IDX PT, R10, R39, R64, 0x1c1f ;  /* 0x001c1f40270a7589 */ /* 0x000fe800000e0000 */
[----:B------:R-:W-:Y:S04]  /*14b90*/  SHFL.IDX PT, R60, R180, R3, 0x1c1f ;  /* 0x001c1f03b43c7589 */ /* 0x000fe800000e0000 */
[----:B------:R-:W0:Y:S04]  /*14ba0*/  SHFL.IDX PT, R11, R11, R64, 0x1c1f ;  /* 0x001c1f400b0b7589 */ /* 0x000e2800000e0000 */
[----:B------:R-:W-:Y:S04]  /*14bb0*/  SHFL.IDX PT, R111, R156, R3, 0x1c1f ;  /* 0x001c1f039c6f7589 */ /* 0x000fe800000e0000 */
[----:B------:R-:W-:Y:S04]  /*14bc0*/  SHFL.IDX PT, R34, R34, R64, 0x1c1f ;  /* 0x001c1f4022227589 */ /* 0x000fe800000e0000 */
[----:B------:R1:W-:Y:S04]  /*14bd0*/  SHFL.IDX PT, R17, R78, R3, 0x1c1f ;  /* 0x001c1f034e117589 */ /* 0x0003e800000e0000 */
[----:B------:R4:W-:Y:S04]  /*14be0*/  SHFL.IDX PT, R16, R88, R3, 0x1c1f ;  /* 0x001c1f0358107589 */ /* 0x0009e800000e0000 */
[----:B------:R-:W-:Y:S01]  /*14bf0*/  SHFL.IDX PT, R115, R150, R3, 0x1c1f ;  /* 0x001c1f0396737589 */ /* 0x000fe200000e0000 */
[----:B-1----:R-:W-:-:S02]  /*14c00*/  SEL R78, R82, R83, P0 ;  /* 0x00000053524e7207 */ /* 0x002fc40000000000 */
[----:B------:R-:W-:Y:S01]  /*14c10*/  SEL R82, R83, R82, P0 ;  /* 0x0000005253527207 */ /* 0x000fe20000000000 */
[----:B------:R-:W1:Y:S01]  /*14c20*/  SHFL.IDX PT, R118, R41, R64, 0x1c1f ;  /* 0x001c1f4029767589 */ /* 0x000e6200000e0000 */
[----:B------:R-:W-:Y:S02]  /*14c30*/  SEL R83, R86, R61, P0 ;  /* 0x0000003d56537207 */ /* 0x000fe40000000000 */
[----:B----4-:R-:W-:Y:S01]  /*14c40*/  SEL R88, R87, R12, P0 ;  /* 0x0000000c57587207 */ /* 0x010fe20000000000 */
[----:B------:R4:W-:Y:S01]  /*14c50*/  SHFL.IDX PT, R8, R96, R3, 0x1c1f ;  /* 0x001c1f0360087589 */ /* 0x0009e200000e0000 */
[----:B------:R-:W-:Y:S02]  /*14c60*/  SEL R86, R12, R87, P0 ;  /* 0x000000570c567207 */ /* 0x000fe40000000000 */
[----:B------:R-:W-:Y:S01]  /*14c70*/  SEL R87, R90, R65, P0 ;  /* 0x000000415a577207 */ /* 0x000fe20000000000 */
[----:B------:R-:W-:Y:S01]  /*14c80*/  SHFL.IDX PT, R23, R130, R3, 0x1c1f ;  /* 0x001c1f0382177589 */ /* 0x000fe200000e0000 */
[----:B------:R-:W-:-:S02]  /*14c90*/  SEL R90, R94, R95, P0 ;  /* 0x0000005f5e5a7207 */ /* 0x000fc40000000000 */
[----:B------:R-:W-:Y:S01]  /*14ca0*/  SEL R94, R95, R94, P0 ;  /* 0x0000005e5f5e7207 */ /* 0x000fe20000000000 */
[----:B------:R-:W-:Y:S01]  /*14cb0*/  SHFL.IDX PT, R25, R128, R3, 0x1c1f ;  /* 0x001c1f0380197589 */ /* 0x000fe200000e0000 */
[----:B------:R-:W-:Y:S02]  /*14cc0*/  SEL R95, R93, R92, P0 ;  /* 0x0000005c5d5f7207 */ /* 0x000fe40000000000 */
[----:B----4-:R-:W-:Y:S01]  /*14cd0*/  SEL R96, R97, R18, P0 ;  /* 0x0000001261607207 */ /* 0x010fe20000000000 */
[----:B------:R-:W-:Y:S01]  /*14ce0*/  SHFL.IDX PT, R63, R126, R3, 0x1c1f ;  /* 0x001c1f037e3f7589 */ /* 0x000fe200000e0000 */
[----:B------:R-:W-:Y:S02]  /*14cf0*/  SEL R92, R18, R97, P0 ;  /* 0x00000061125c7207 */ /* 0x000fe40000000000 */
[----:B---3--:R-:W-:Y:S01]  /*14d00*/  SEL R97, R98, R99, P0 ;  /* 0x0000006362617207 */ /* 0x008fe20000000000 */
[----:B------:R-:W-:Y:S01]  /*14d10*/  SHFL.IDX PT, R47, R124, R3, 0x1c1f ;  /* 0x001c1f037c2f7589 */ /* 0x000fe200000e0000 */
[----:B------:R-:W-:-:S02]  /*14d20*/  SEL R93, R99, R98, P0 ;  /* 0x00000062635d7207 */ /* 0x000fc40000000000 */
[----:B--2---:R-:W-:Y:S01]  /*14d30*/  SEL R98, R107, R110, P0 ;  /* 0x0000006e6b627207 */ /* 0x004fe20000000000 */
[----:B------:R-:W-:Y:S01]  /*14d40*/  SHFL.IDX PT, R15, R38, R64, 0x1c1f ;  /* 0x001c1f40260f7589 */ /* 0x000fe200000e0000 */
[----:B------:R-:W-:Y:S02]  /*14d50*/  SEL R99, R106, R35, P0 ;  /* 0x000000236a637207 */ /* 0x000fe40000000000 */
[----:B------:R-:W-:Y:S01]  /*14d60*/  SEL R65, R35, R106, P0 ;  /* 0x0000006a23417207 */ /* 0x000fe20000000000 */
[----:B------:R-:W-:Y:S01]  /*14d70*/  SHFL.IDX PT, R14, R43, R64, 0x1c1f ;  /* 0x001c1f402b0e7589 */ /* 0x000fe200000e0000 */
[----:B-----5:R-:W-:Y:S02]  /*14d80*/  SEL R61, R112, R109, P0 ;  /* 0x0000006d703d7207 */ /* 0x020fe40000000000 */
[----:B0-----:R-:W-:Y:S01]  /*14d90*/  SEL R75, R60, R11, P0 ;  /* 0x0000000b3c4b7207 */ /* 0x001fe20000000000 */
[----:B------:R-:W-:Y:S04]  /*14da0*/  SHFL.IDX PT, R40, R40, R64, 0x1c1f ;  /* 0x001c1f4028287589 */ /* 0x000fe800000e0000 */
[----:B------:R-:W-:Y:S04]  /*14db0*/  SHFL.IDX PT, R45, R45, R64, 0x1c1f ;  /* 0x001c1f402d2d7589 */ /* 0x000fe800000e0000 */
[----:B------:R-:W-:Y:S04]  /*14dc0*/  SHFL.IDX PT, R42, R42, R64, 0x1c1f ;  /* 0x001c1f402a2a7589 */ /* 0x000fe800000e0000 */
[----:B------:R1:W-:Y:S04]  /*14dd0*/  SHFL.IDX PT, R125, R51, R64, 0x1c1f ;  /* 0x001c1f40337d7589 */ /* 0x0003e800000e0000 */
[----:B------:R-:W-:Y:S04]  /*14de0*/  SHFL.IDX PT, R44, R44, R64, 0x1c1f ;  /* 0x001c1f402c2c7589 */ /* 0x000fe800000e0000 */
[----:B------:R0:W-:Y:S01]  /*14df0*/  SHFL.IDX PT, R127, R53, R64, 0x1c1f ;  /* 0x001c1f40357f7589 */ /* 0x0001e200000e0000 */
[----:B-1----:R-:W-:-:S03]  /*14e00*/  SEL R51, R115, R118, P0 ;  /* 0x0000007673337207 */ /* 0x002fc60000000000 */
[----:B------:R-:W-:Y:S04]  /*14e10*/  SHFL.IDX PT, R124, R50, R64, 0x1c1f ;  /* 0x001c1f40327c7589 */ /* 0x000fe800000e0000 */
[----:B------:R1:W-:Y:S01]  /*14e20*/  SHFL.IDX PT, R126, R55, R64, 0x1c1f ;  /* 0x001c1f40377e7589 */ /* 0x0003e200000e0000 */
[----:B0-----:R-:W-:-:S03]  /*14e30*/  SEL R53, R118, R115, P0 ;  /* 0x0000007376357207 */ /* 0x001fc60000000000 */
[----:B------:R-:W-:Y:S01]  /*14e40*/  SHFL.IDX PT, R128, R52, R64, 0x1c1f ;  /* 0x001c1f4034807589 */ /* 0x000fe200000e0000 */
[----:B------:R-:W0:Y:S03]  /*14e50*/  @P2 LDC R115, c[0x0][0xbec] ;  /* 0x0002fb00ff732b82 */ /* 0x000e260000000800 */
[----:B------:R2:W-:Y:S01]  /*14e60*/  SHFL.IDX PT, R130, R56, R64, 0x1c1f ;  /* 0x001c1f4038827589 */ /* 0x0005e200000e0000 */
[----:B-1----:R-:W-:-:S03]  /*14e70*/  SEL R55, R10, R113, P0 ;  /* 0x000000710a377207 */ /* 0x002fc60000000000 */
[----:B------:R1:W-:Y:S04]  /*14e80*/  SHFL.IDX PT, R129, R54, R64, 0x1c1f ;  /* 0x001c1f4036817589 */ /* 0x0003e800000e0000 */
[----:B------:R-:W-:Y:S01]  /*14e90*/  SHFL.IDX PT, R104, R104, R64, 0x1c1f ;  /* 0x001c1f4068687589 */ /* 0x000fe200000e0000 */
[----:B--2---:R-:W-:-:S03]  /*14ea0*/  SEL R56, R114, R13, P0 ;  /* 0x0000000d72387207 */ /* 0x004fc60000000000 */
[----:B------:R-:W-:Y:S01]  /*14eb0*/  SHFL.IDX PT, R103, R103, R64, 0x1c1f ;  /* 0x001c1f4067677589 */ /* 0x000fe200000e0000 */
[----:B-1----:R-:W-:-:S03]  /*14ec0*/  SEL R54, R13, R114, P0 ;  /* 0x000000720d367207 */ /* 0x002fc60000000000 */
[----:B------:R1:W-:Y:S01]  /*14ed0*/  SHFL.IDX PT, R30, R59, R64, 0x1c1f ;  /* 0x001c1f403b1e7589 */ /* 0x0003e200000e0000 */
[----:B------:R-:W2:Y:S03]  /*14ee0*/  LDC R114, c[0x0][0xc50] ;  /* 0x00031400ff727b82 */ /* 0x000ea60000000800 */
[----:B------:R3:W-:Y:S01]  /*14ef0*/  SHFL.IDX PT, R27, R57, R64, 0x1c1f ;  /* 0x001c1f40391b7589 */ /* 0x0007e200000e0000 */
[----:B0-----:R-:W-:-:S03]  /*14f00*/  @P2 IMAD.HI.U32 R115, R26, R115, RZ ;  /* 0x000000731a732227 */ /* 0x001fc600078e00ff */
[----:B------:R-:W-:Y:S01]  /*14f10*/  SHFL.IDX PT, R108, R108, R64, 0x1c1f ;  /* 0x001c1f406c6c7589 */ /* 0x000fe200000e0000 */
[----:B-1----:R-:W-:-:S03]  /*14f20*/  SEL R59, R109, R112, P0 ;  /* 0x000000706d3b7207 */ /* 0x002fc60000000000 */
[----:B------:R0:W-:Y:S01]  /*14f30*/  SHFL.IDX PT, R31, R58, R64, 0x1c1f ;  /* 0x001c1f403a1f7589 */ /* 0x0001e200000e0000 */
[----:B------:R-:W1:Y:S01]  /*14f40*/  @P2 LDC R109, c[0x0][0xbec] ;  /* 0x0002fb00ff6d2b82 */ /* 0x000e620000000800 */
[----:B---3--:R-:W-:Y:S02]  /*14f50*/  SEL R57, R113, R10, P0 ;  /* 0x0000000a71397207 */ /* 0x008fe40000000000 */
[----:B------:R-:W-:Y:S04]  /*14f60*/  SHFL.IDX PT, R76, R76, R64, 0x1c1f ;  /* 0x001c1f404c4c7589 */ /* 0x000fe800000e0000 */
[----:B------:R-:W-:Y:S01]  /*14f70*/  SHFL.IDX PT, R85, R85, R64, 0x1c1f ;  /* 0x001c1f4055557589 */ /* 0x000fe200000e0000 */
[----:B------:R-:W3:Y:S01]  /*14f80*/  LDC.64 R112, c[0x0][0xb40] ;  /* 0x0002d000ff707b82 */ /* 0x000ee20000000a00 */
[----:B0-----:R-:W-:-:S02]  /*14f90*/  SEL R58, R111, R34, P0 ;  /* 0x000000226f3a7207 */ /* 0x001fc40000000000 */
[----:B------:R-:W-:Y:S04]  /*14fa0*/  SHFL.IDX PT, R70, R70, R64, 0x1c1f ;  /* 0x001c1f4046467589 */ /* 0x000fe800000e0000 */
[----:B------:R-:W-:Y:S04]  /*14fb0*/  SHFL.IDX PT, R77, R77, R64, 0x1c1f ;  /* 0x001c1f404d4d7589 */ /* 0x000fe800000e0000 */
[----:B------:R-:W-:Y:S04]  /*14fc0*/  SHFL.IDX PT, R73, R73, R64, 0x1c1f ;  /* 0x001c1f4049497589 */ /* 0x000fe800000e0000 */
[----:B------:R-:W-:Y:S04]  /*14fd0*/  SHFL.IDX PT, R72, R72, R64, 0x1c1f ;  /* 0x001c1f4048487589 */ /* 0x000fe800000e0000 */
[----:B------:R-:W-:Y:S04]  /*14fe0*/  SHFL.IDX PT, R69, R69, R64, 0x1c1f ;  /* 0x001c1f4045457589 */ /* 0x000fe800000e0000 */
[----:B------:R-:W-:Y:S01]  /*14ff0*/  SHFL.IDX PT, R68, R68, R64, 0x1c1f ;  /* 0x001c1f4044447589 */ /* 0x000fe200000e0000 */
[----:B---3--:R-:W-:-:S03]  /*15000*/  IMAD.WIDE.U32 R4, R112, UR12, R4 ;  /* 0x0000000c70047c25 */ /* 0x008fc6000f8e0004 */
[----:B------:R-:W-:Y:S04]  /*15010*/  SHFL.IDX PT, R67, R67, R64, 0x1c1f ;  /* 0x001c1f4043437589 */ /* 0x000fe800000e0000 */
[----:B------:R-:W-:Y:S04]  /*15020*/  SHFL.IDX PT, R71, R71, R64, 0x1c1f ;  /* 0x001c1f4047477589 */ /* 0x000fe800000e0000 */
[----:B------:R0:W-:Y:S04]  /*15030*/  SHFL.IDX PT, R66, R66, R64, 0x1c1f ;  /* 0x001c1f4042427589 */ /* 0x0001e800000e0000 */
[----:B------:R-:W3:Y:S04]  /*15040*/  SHFL.IDX PT, R102, R138, R3, 0x1c1f ;  /* 0x001c1f038a667589 */ /* 0x000ee800000e0000 */
[----:B------:R-:W4:Y:S01]  /*15050*/  SHFL.IDX PT, R116, R148, R3, 0x1c1f ;  /* 0x001c1f0394747589 */ /* 0x000f2200000e0000 */
[----:B0-----:R-:W-:Y:S01]  /*15060*/  SEL R64, R110, R107, P0 ;  /* 0x0000006b6e407207 */ /* 0x001fe20000000000 */
[----:B------:R-:W-:Y:S01]  /*15070*/  IMAD R110, R112, UR13, RZ ;  /* 0x0000000d706e7c24 */ /* 0x000fe2000f8e02ff */
[----:B------:R-:W0:Y:S01]  /*15080*/  LDC.64 R106, c[0x0][0xbd8] ;  /* 0x0002f600ff6a7b82 */ /* 0x000e220000000a00 */
[----:B------:R-:W5:Y:S04]  /*15090*/  SHFL.IDX PT, R117, R146, R3, 0x1c1f ;  /* 0x001c1f0392757589 */ /* 0x000f6800000e0000 */
[----:B------:R-:W2:Y:S04]  /*150a0*/  SHFL.IDX PT, R105, R136, R3, 0x1c1f ;  /* 0x001c1f0388697589 */ /* 0x000ea800000e0000 */
[----:B------:R-:W1:Y:S04]  /*150b0*/  SHFL.IDX PT, R101, R132, R3, 0x1c1f ;  /* 0x001c1f0384657589 */ /* 0x000e6800000e0000 */
[----:B------:R-:W1:Y:S01]  /*150c0*/  SHFL.IDX PT, R119, R144, R3, 0x1c1f ;  /* 0x001c1f0390777589 */ /* 0x000e6200000e0000 */
[----:B---3--:R-:W-:-:S03]  /*150d0*/  SEL R13, R127, R102, P0 ;  /* 0x000000667f0d7207 */ /* 0x008fc60000000000 */
[----:B------:R-:W3:Y:S01]  /*150e0*/  SHFL.IDX PT, R121, R142, R3, 0x1c1f ;  /* 0x001c1f038e797589 */ /* 0x000ee200000e0000 */
[----:B----4-:R-:W-:-:S03]  /*150f0*/  SEL R50, R116, R15, P0 ;  /* 0x0000000f74327207 */ /* 0x010fc60000000000 */
[----:B------:R-:W4:Y:S01]  /*15100*/  SHFL.IDX PT, R120, R120, R3, 0x1c1f ;  /* 0x001c1f0378787589 */ /* 0x000f2200000e0000 */
[----:B------:R-:W-:Y:S02]  /*15110*/  SEL R52, R15, R116, P0 ;  /* 0x000000740f347207 */ /* 0x000fe40000000000 */
[----:B------:R-:W0:Y:S01]  /*15120*/  @P2 LDC R116, c[0x0][0xbf0] ;  /* 0x0002fc00ff742b82 */ /* 0x000e220000000800 */
[----:B------:R-:W-:Y:S01]  /*15130*/  SHFL.IDX PT, R123, R140, R3, 0x1c1f ;  /* 0x001c1f038c7b7589 */ /* 0x000fe200000e0000 */
[----:B-----5:R-:W-:Y:S02]  /*15140*/  SEL R35, R117, R14, P0 ;  /* 0x0000000e75237207 */ /* 0x020fe40000000000 */
[----:B------:R-:W-:Y:S01]  /*15150*/  SEL R37, R14, R117, P0 ;  /* 0x000000750e257207 */ /* 0x000fe20000000000 */
[----:B------:R-:W5:Y:S01]  /*15160*/  SHFL.IDX PT, R122, R122, R3, 0x1c1f ;  /* 0x001c1f037a7a7589 */ /* 0x000f6200000e0000 */
[----:B--2---:R-:W-:Y:S02]  /*15170*/  SEL R10, R105, R124, P0 ;  /* 0x0000007c690a7207 */ /* 0x004fe40000000000 */
[----:B------:R-:W-:Y:S01]  /*15180*/  SEL R12, R124, R105, P0 ;  /* 0x000000697c0c7207 */ /* 0x000fe20000000000 */
[----:B------:R-:W2:Y:S01]  /*15190*/  SHFL.IDX PT, R19, R134, R3, 0x1c1f ;  /* 0x001c1f0386137589 */ /* 0x000ea200000e0000 */
[----:B-1----:R-:W-:Y:S01]  /*151a0*/  SEL R14, R101, R128, P0 ;  /* 0x00000080650e7207 */ /* 0x002fe20000000000 */
[----:B------:R-:W-:Y:S01]  /*151b0*/  IMAD R105, RZ, RZ, -UR55 ;  /* 0x80000037ff697e24 */ /* 0x000fe2000f8e02ff */
[----:B------:R-:W-:Y:S01]  /*151c0*/  SEL R18, R128, R101, P0 ;  /* 0x0000006580127207 */ /* 0x000fe20000000000 */
[----:B------:R-:W1:Y:S01]  /*151d0*/  SHFL.IDX PT, R22, R22, R3, 0x1c1f ;  /* 0x001c1f0316167589 */ /* 0x000e6200000e0000 */
[----:B------:R-:W-:Y:S01]  /*151e0*/  SEL R36, R40, R119, P0 ;  /* 0x0000007728247207 */ /* 0x000fe20000000000 */
[----:B------:R-:W-:Y:S01]  /*151f0*/  IMAD R114, R114, R105, UR4 ;  /* 0x0000000472727e24 */ /* 0x000fe2000f8e0269 */
[----:B------:R-:W-:Y:S01]  /*15200*/  ULDC.64 UR4, c[0x0][0xbe0] ;  /* 0x0002f80000047ab9 */ /* 0x000fe20000000a00 */
[----:B------:R-:W-:Y:S01]  /*15210*/  SHFL.IDX PT, R24, R24, R3, 0x1c1f ;  /* 0x001c1f0318187589 */ /* 0x000fe200000e0000 */
[----:B------:R-:W-:Y:S01]  /*15220*/  IMAD.MOV.U32 R105, RZ, RZ, R26 ;  /* 0x000000ffff697224 */ /* 0x000fe200078e001a */
[----:B---3--:R-:W-:-:S02]  /*15230*/  SEL R38, R121, R42, P0 ;  /* 0x0000002a79267207 */ /* 0x008fc40000000000 */
[----:B------:R-:W3:Y:S01]  /*15240*/  SHFL.IDX PT, R28, R28, R3, 0x1c1f ;  /* 0x001c1f031c1c7589 */ /* 0x000ee200000e0000 */
[----:B----4-:R-:W-:Y:S02]  /*15250*/  SEL R39, R120, R45, P0 ;  /* 0x0000002d78277207 */ /* 0x010fe40000000000 */
[----:B0-----:R-:W-:Y:S01]  /*15260*/  @P2 SHF.R.U32.HI R105, RZ, R116, R115 ;  /* 0x00000074ff692219 */ /* 0x001fe20000011673 */
[----:B------:R-:W0:Y:S01]  /*15270*/  SHFL.IDX PT, R62, R62, R3, 0x1c1f ;  /* 0x001c1f033e3e7589 */ /* 0x000e2200000e0000 */
[----:B------:R-:W-:-:S03]  /*15280*/  SEL R41, R45, R120, P0 ;  /* 0x000000782d297207 */ /* 0x000fc60000000000 */
[----:B------:R-:W-:Y:S01]  /*15290*/  SHFL.IDX PT, R46, R46, R3, 0x1c1f ;  /* 0x001c1f032e2e7589 */ /* 0x000fe200000e0000 */
[----:B------:R-:W-:Y:S01]  /*152a0*/  IMAD.MOV R112, RZ, RZ, -R105 ;  /* 0x000000ffff707224 */ /* 0x000fe200078e0a69 */
[----:B-----5:R-:W-:Y:S02]  /*152b0*/  SEL R43, R122, R125, P0 ;  /* 0x0000007d7a2b7207 */ /* 0x020fe40000000000 */
[----:B------:R-:W-:Y:S01]  /*152c0*/  SHFL.IDX PT, R48, R48, R3, 0x1c1f ;  /* 0x001c1f0330307589 */ /* 0x000fe200000e0000 */
[----:B--2---:R-:W-:Y:S02]  /*152d0*/  SEL R15, R19, R126, P0 ;  /* 0x0000007e130f7207 */ /* 0x004fe40000000000 */
[----:B------:R-:W-:Y:S01]  /*152e0*/  SEL R45, R125, R122, P0 ;  /* 0x0000007a7d2d7207 */ /* 0x000fe20000000000 */
[----:B------:R-:W-:Y:S01]  /*152f0*/  SHFL.IDX PT, R32, R32, R3, 0x1c1f ;  /* 0x001c1f0320207589 */ /* 0x000fe200000e0000 */
[----:B------:R-:W-:-:S03]  /*15300*/  SEL R19, R126, R19, P0 ;  /* 0x000000137e137207 */ /* 0x000fc60000000000 */
[----:B------:R2:W-:Y:S02]  /*15310*/  SHFL.IDX PT, R20, R20, R3, 0x1c1f ;  /* 0x001c1f0314147589 */ /* 0x0005e400000e0000 */
[----:B--2---:R-:W-:Y:S02]  /*15320*/  SEL R3, R74, R9, P0 ;  /* 0x000000094a037207 */ /* 0x004fe40000000000 */
[----:B------:R-:W-:Y:S02]  /*15330*/  SEL R9, R9, R74, P0 ;  /* 0x0000004a09097207 */ /* 0x000fe40000000000 */
[----:B------:R-:W-:Y:S02]  /*15340*/  SEL R74, R80, R81, P0 ;  /* 0x00000051504a7207 */ /* 0x000fe40000000000 */
[----:B------:R-:W-:Y:S02]  /*15350*/  SEL R80, R81, R80, P0 ;  /* 0x0000005051507207 */ /* 0x000fe40000000000 */
[----:B------:R-:W-:-:S02]  /*15360*/  SEL R81, R11, R60, P0 ;  /* 0x0000003c0b517207 */ /* 0x000fc40000000000 */
[----:B------:R-:W-:Y:S02]  /*15370*/  SEL R60, R34, R111, P0 ;  /* 0x0000006f223c7207 */ /* 0x000fe40000000000 */
[----:B------:R-:W2:Y:S01]  /*15380*/  @P2 LDC R111, c[0x0][0xbf0] ;  /* 0x0002fc00ff6f2b82 */ /* 0x000ea20000000800 */
[----:B------:R-:W-:Y:S01]  /*15390*/  SEL R11, R102, R127, P0 ;  /* 0x0000007f660b7207 */ /* 0x000fe20000000000 */
[----:B------:R-:W-:Y:S01]  /*153a0*/  IMAD R102, R106, UR13, RZ ;  /* 0x0000000d6a667c24 */ /* 0x000fe2000f8e02ff */
[----:B------:R-:W-:Y:S02]  /*153b0*/  SEL R34, R119, R40, P0 ;  /* 0x0000002877227207 */ /* 0x000fe40000000000 */
[----:B------:R-:W-:Y:S01]  /*153c0*/  SEL R40, R42, R121, P0 ;  /* 0x000000792a287207 */ /* 0x000fe20000000000 */
[----:B------:R-:W-:Y:S01]  /*153d0*/  IMAD R101, R107, UR12, R102 ;  /* 0x0000000c6b657c24 */ /* 0x000fe2000f8e0266 */
[----:B------:R-:W-:Y:S01]  /*153e0*/  SEL R42, R123, R44, P0 ;  /* 0x0000002c7b2a7207 */ /* 0x000fe20000000000 */
[----:B------:R-:W-:Y:S01]  /*153f0*/  IMAD.WIDE.U32 R106, R106, UR12, R6 ;  /* 0x0000000c6a6a7c25 */ /* 0x000fe2000f8e0006 */
[----:B-1----:R-:W-:-:S02]  /*15400*/  SEL R6, R22, R129, P0 ;  /* 0x0000008116067207 */ /* 0x002fc40000000000 */
[----:B------:R-:W-:Y:S01]  /*15410*/  SEL R7, R23, R130, P0 ;  /* 0x0000008217077207 */ /* 0x000fe20000000000 */
[----:B------:R-:W-:Y:S01]  /*15420*/  @P2 IMAD.HI.U32 R102, R26, R109, RZ ;  /* 0x0000006d1a662227 */ /* 0x000fe200078e00ff */
[----:B------:R-:W-:Y:S02]  /*15430*/  SHF.R.S32.HI R109, RZ, 0x1f, R114 ;  /* 0x0000001fff6d7819 */ /* 0x000fe40000011472 */
[----:B------:R-:W-:Y:S01]  /*15440*/  SEL R44, R44, R123, P0 ;  /* 0x0000007b2c2c7207 */ /* 0x000fe20000000000 */
[----:B------:R-:W-:Y:S01]  /*15450*/  IMAD.IADD R107, R107, 0x1, R101 ;  /* 0x000000016b6b7824 */ /* 0x000fe200078e0265 */
[----:B------:R-:W-:Y:S01]  /*15460*/  SEL R22, R129, R22, P0 ;  /* 0x0000001681167207 */ /* 0x000fe20000000000 */
[----:B------:R-:W-:Y:S01]  /*15470*/  IMAD.MOV.U32 R101, RZ, RZ, R26 ;  /* 0x000000ffff657224 */ /* 0x000fe200078e001a */
[----:B------:R-:W-:Y:S02]  /*15480*/  SEL R23, R130, R23, P0 ;  /* 0x0000001782177207 */ /* 0x000fe40000000000 */
[----:B--2---:R-:W-:Y:S01]  /*15490*/  @P2 SHF.R.U32.HI R101, RZ, R111, R102 ;  /* 0x0000006fff652219 */ /* 0x004fe20000011666 */
[----:B------:R-:W-:-:S02]  /*154a0*/  IMAD R111, R113, UR12, R110 ;  /* 0x0000000c716f7c24 */ /* 0x000fc4000f8e026e */
[----:B------:R-:W-:Y:S02]  /*154b0*/  IMAD.MOV.U32 R110, RZ, RZ, R4 ;  /* 0x000000ffff6e7224 */ /* 0x000fe400078e0004 */
[----:B------:R-:W-:Y:S02]  /*154c0*/  IMAD.IADD R111, R5, 0x1, R111 ;  /* 0x00000001056f7824 */ /* 0x000fe400078e026f */
[C---:B------:R-:W-:Y:S02]  /*154d0*/  IMAD R5, R109.reuse, UR4, RZ ;  /* 0x000000046d057c24 */ /* 0x040fe4000f8e02ff */
[----:B------:R-:W-:Y:S02]  /*154e0*/  IMAD R109, R109, UR6, RZ ;  /* 0x000000066d6d7c24 */ /* 0x000fe4000f8e02ff */
[C---:B------:R-:W-:Y:S02]  /*154f0*/  IMAD R102, R114.reuse, UR5, R5 ;  /* 0x0000000572667c24 */ /* 0x040fe4000f8e0205 */
[----:B------:R-:W-:Y:S01]  /*15500*/  IMAD.WIDE.U32 R4, R114, UR4, R106 ;  /* 0x0000000472047c25 */ /* 0x000fe2000f8e006a */
[----:B------:R-:W-:-:S03]  /*15510*/  ULDC.64 UR4, c[0x0][0xb30] ;  /* 0x0002cc0000047ab9 */ /* 0x000fc60000000a00 */
[C---:B------:R-:W-:Y:S01]  /*15520*/  IMAD R113, R114.reuse, UR7, R109 ;  /* 0x0000000772717c24 */ /* 0x040fe2000f8e026d */
[----:B------:R-:W-:Y:S01]  /*15530*/  SHF.R.S32.HI R109, RZ, 0x1f, R101 ;  /* 0x0000001fff6d7819 */ /* 0x000fe20000011465 */
[----:B------:R-:W-:Y:S01]  /*15540*/  IMAD.WIDE.U32 R106, R114, UR6, R110 ;  /* 0x00000006726a7c25 */ /* 0x000fe2000f8e006e */
[----:B------:R-:W-:Y:S01]  /*15550*/  IADD3 R110, P2, R101, R4, RZ ;  /* 0x00000004656e7210 */ /* 0x000fe20007f5e0ff */
[----:B------:R-:W-:Y:S01]  /*15560*/  ULDC.64 UR6, c[0x0][0xbc8] ;  /* 0x0002f20000067ab9 */ /* 0x000fe20000000a00 */
[----:B------:R-:W-:Y:S01]  /*15570*/  SHF.R.S32.HI R4, RZ, 0x1f, R105 ;  /* 0x0000001fff047819 */ /* 0x000fe20000011469 */
[----:B------:R-:W-:Y:S01]  /*15580*/  IMAD.MOV R101, RZ, RZ, -R101 ;  /* 0x000000ffff657224 */ /* 0x000fe200078e0a65 */
[----:B------:R-:W-:Y:S01]  /*15590*/  IADD3.X R111, R109, R5, R102, P2, !PT ;  /* 0x000000056d6f7210 */ /* 0x000fe200017fe466 */
[----:B------:R-:W-:Y:S02]  /*155a0*/  IMAD.IADD R107, R107, 0x1, R113 ;  /* 0x000000016b6b7824 */ /* 0x000fe400078e0271 */
[----:B------:R-:W-:-:S02]  /*155b0*/  IMAD R101, R131, R101, R26 ;  /* 0x0000006583657224 */ /* 0x000fc400078e021a */
[----:B------:R-:W-:Y:S02]  /*155c0*/  IMAD R113, R131, R112, R26 ;  /* 0x0000007083717224 */ /* 0x000fe400078e021a */
[----:B------:R-:W-:Y:S01]  /*155d0*/  IMAD R4, R4, UR4, RZ ;  /* 0x0000000404047c24 */ /* 0x000fe2000f8e02ff */
[----:B------:R-:W-:Y:S01]  /*155e0*/  SHF.R.S32.HI R26, RZ, 0x1f, R101 ;  /* 0x0000001fff1a7819 */ /* 0x000fe20000011465 */
[----:B------:R-:W-:Y:S01]  /*155f0*/  IMAD.WIDE.U32 R110, R101, UR6, R110 ;  /* 0x00000006656e7c25 */ /* 0x000fe2000f8e006e */
[----:B------:R-:W-:-:S03]  /*15600*/  SHF.R.S32.HI R102, RZ, 0x1f, R113 ;  /* 0x0000001fff667819 */ /* 0x000fc60000011471 */
[C---:B------:R-:W-:Y:S01]  /*15610*/  IMAD R109, R105.reuse, UR5, R4 ;  /* 0x00000005696d7c24 */ /* 0x040fe2000f8e0204 */
[----:B------:R-:W1:Y:S01]  /*15620*/  S2UR UR5, SR_CgaCtaId ;  /* 0x00000000000579c3 */ /* 0x000e620000008800 */
[----:B------:R-:W-:Y:S01]  /*15630*/  IMAD.WIDE.U32 R4, R105, UR4, R106 ;  /* 0x0000000469047c25 */ /* 0x000fe2000f8e006a */
[----:B------:R-:W-:-:S03]  /*15640*/  UMOV UR4, 0x400 ;  /* 0x0000040000047882 */ /* 0x000fc60000000000 */
[----:B------:R-:W-:Y:S02]  /*15650*/  IMAD R26, R26, UR6, RZ ;  /* 0x000000061a1a7c24 */ /* 0x000fe4000f8e02ff */
[----:B------:R-:W-:Y:S02]  /*15660*/  IMAD R102, R102, UR8, RZ ;  /* 0x0000000866667c24 */ /* 0x000fe4000f8e02ff */
[----:B------:R-:W-:Y:S02]  /*15670*/  IMAD.IADD R5, R5, 0x1, R109 ;  /* 0x0000000105057824 */ /* 0x000fe400078e026d */
[----:B------:R-:W-:Y:S01]  /*15680*/  IMAD R105, R101, UR7, R26 ;  /* 0x0000000765697c24 */ /* 0x000fe2000f8e021a */
[----:B------:R-:W-:Y:S01]  /*15690*/  ULDC.64 UR6, c[0x0][0xba8] ;  /* 0x0002ea0000067ab9 */ /* 0x000fe20000000a00 */
[C---:B------:R-:W-:Y:S01]  /*156a0*/  IMAD R107, R113.reuse, UR9, R102 ;  /* 0x00000009716b7c24 */ /* 0x040fe2000f8e0266 */
[----:B------:R-:W-:Y:S01]  /*156b0*/  LEA R101, P2, R110, UR6, 0x2 ;  /* 0x000000066e657c11 */ /* 0x000fe2000f8410ff */
[----:B------:R-:W-:Y:S01]  /*156c0*/  IMAD.WIDE.U32 R112, R113, UR8, R4 ;  /* 0x0000000871707c25 */ /* 0x000fe2000f8e0004 */
[----:B------:R-:W-:Y:S01]  /*156d0*/  ULDC.64 UR8, c[0x0][0xb00] ;  /* 0x0002c00000087ab9 */ /* 0x000fe20000000a00 */
[----:B------:R-:W-:Y:S01]  /*156e0*/  ULDC UR6, c[0x0][0xa88] ;  /* 0x0002a20000067ab9 */ /* 0x000fe20000000800 */
[----:B---3--:R-:W-:Y:S01]  /*156f0*/  SEL R26, R28, R27, P0 ;  /* 0x0000001b1c1a7207 */ /* 0x008fe20000000000 */
[----:B------:R-:W-:Y:S01]  /*15700*/  IMAD.IADD R5, R111, 0x1, R105 ;  /* 0x000000016f057824 */ /* 0x000fe200078e0269 */
[----:B------:R-:W-:Y:S01]  /*15710*/  LEA R106, P3, R112, UR8, 0x2 ;  /* 0x00000008706a7c11 */ /* 0x000fe2000f8610ff */
[----:B------:R-:W-:Y:S01]  /*15720*/  IMAD.IADD R107, R113, 0x1, R107 ;  /* 0x00000001716b7824 */ /* 0x000fe200078e026b */
[----:B------:R-:W-:Y:S01]  /*15730*/  SEL R28, R27, R28, P0 ;  /* 0x0000001c1b1c7207 */ /* 0x000fe20000000000 */
[----:B------:R-:W-:Y:S01]  /*15740*/  IMAD R105, R131, UR6, RZ ;  /* 0x0000000683697c24 */ /* 0x000fe2000f8e02ff */
[----:B------:R-:W-:Y:S01]  /*15750*/  LEA.HI.X R109, R110, UR7, R5, 0x2, P2 ;  /* 0x000000076e6d7c11 */ /* 0x000fe200090f1405 */
[----:B-1----:R-:W-:Y:S01]  /*15760*/  ULEA UR4, UR5, UR4, 0x18 ;  /* 0x0000000405047291 */ /* 0x002fe2000f8ec03f */
[----:B------:R-:W-:Y:S01]  /*15770*/  LEA.HI.X R107, R112, UR9, R107, 0x2, P3 ;  /* 0x00000009706b7c11 */ /* 0x000fe200098f146b */
[----:B------:R-:W-:Y:S01]  /*15780*/  SHFL.IDX PT, R110, R101, RZ, 0x1c1f ;  /* 0x001c1fff656e7589 */ /* 0x000fe200000e0000 */
[----:B------:R-:W-:Y:S01]  /*15790*/  SEL R5, R25, R104, P0 ;  /* 0x0000006819057207 */ /* 0x000fe20000000000 */
[----:B------:R-:W-:Y:S01]  /*157a0*/  UIADD3 UR4, UR4, 0x33420, URZ ;  /* 0x0003342004047890 */ /* 0x000fe2000fffe03f */
[----:B------:R-:W-:Y:S01]  /*157b0*/  SEL R25, R104, R25, P0 ;  /* 0x0000001968197207 */ /* 0x000fe20000000000 */
[----:B------:R-:W1:Y:S01]  /*157c0*/  SHFL.IDX PT, R111, R109, RZ, 0x1c1f ;  /* 0x001c1fff6d6f7589 */ /* 0x000e6200000e0000 */
[C---:B------:R-:W-:Y:S01]  /*157d0*/  VIADD R104, R100.reuse, 0x8 ;  /* 0x0000000864687836 */ /* 0x040fe20000000000 */
[CC--:B------:R-:W-:Y:S01]  /*157e0*/  ISETP.GE.OR P2, PT, R100.reuse, R105.reuse, P1 ;  /* 0x000000696400720c */ /* 0x0c0fe20000f46670 */
[----:B------:R-:W-:Y:S01]  /*157f0*/  UPRMT UR4, URZ, 0x654, UR4 ;  /* 0x000006543f047896 */ /* 0x000fe20008000004 */
[----:B------:R2:W-:Y:S01]  /*15800*/  SHFL.IDX PT, R112, R101, 0x1, 0x1c1f ;  /* 0x003c1f0065707f89 */ /* 0x0005e200000e0000 */
[----:B------:R-:W-:-:S02]  /*15810*/  ISETP.GE.AND P3, PT, R100, R105, PT ;  /* 0x000000696400720c */ /* 0x000fc40003f66270 */
[----:B------:R-:W-:Y:S01]  /*15820*/  ISETP.GE.OR P1, PT, R104, R105, P1 ;  /* 0x000000696800720c */ /* 0x000fe20000f26670 */
[----:B------:R-:W3:Y:S01]  /*15830*/  SHFL.IDX PT, R113, R109, 0x1, 0x1c1f ;  /* 0x003c1f006d717f89 */ /* 0x000ee200000e0000 */
[----:B------:R-:W-:Y:S02]  /*15840*/  SEL R4, R24, R103, P0 ;  /* 0x0000006718047207 */ /* 0x000fe40000000000 */
[----:B------:R-:W-:Y:S01]  /*15850*/  SEL R27, R29, R30, P0 ;  /* 0x0000001e1d1b7207 */ /* 0x000fe20000000000 */
[----:B------:R-:W-:Y:S01]  /*15860*/  SYNCS.ARRIVE.TRANS64.RED.A1T0 RZ, [UR4], RZ ;  /* 0x000000ffffff79a7 */ /* 0x000fe20008100404 */
[----:B------:R-:W-:Y:S01]  /*15870*/  SEL R24, R103, R24, P0 ;  /* 0x0000001867187207 */ /* 0x000fe20000000000 */
[----:B------:R4:W4:Y:S01]  /*15880*/  SHFL.IDX PT, R102, R106, RZ, 0x1c1f ;  /* 0x001c1fff6a667589 */ /* 0x00092200000e0000 */
[----:B------:R-:W-:Y:S01]  /*15890*/  SEL R29, R30, R29, P0 ;  /* 0x0000001d1e1d7207 */ /* 0x000fe20000000000 */
[----:B--2---:R-:W-:Y:S01]  /*158a0*/  IMAD.SHL.U32 R101, R84, 0x2, RZ ;  /* 0x0000000254657824 */ /* 0x004fe200078e00ff */
[----:B0-----:R-:W-:Y:S01]  /*158b0*/  SEL R30, R62, R31, P0 ;  /* 0x0000001f3e1e7207 */ /* 0x001fe20000000000 */
[----:B------:R0:W2:Y:S01]  /*158c0*/  SHFL.IDX PT, R103, R107, RZ, 0x1c1f ;  /* 0x001c1fff6b677589 */ /* 0x0000a200000e0000 */
[----:B------:R-:W-:-:S02]  /*158d0*/  SEL R62, R31, R62, P0 ;  /* 0x0000003e1f3e7207 */ /* 0x000fc40000000000 */
[----:B------:R-:W-:Y:S02]  /*158e0*/  SEL R31, R63, R108, P0 ;  /* 0x0000006c3f1f7207 */ /* 0x000fe40000000000 */
[----:B------:R-:W-:Y:S01]  /*158f0*/  SEL R63, R108, R63, P0 ;  /* 0x0000003f6c3f7207 */ /* 0x000fe20000000000 */
[----:B-1----:R0:W-:Y:S04]  /*15900*/  @!P2 ST.E desc[UR58][R110.64], R2 ;  /* 0x000000026e00a985 */ /* 0x0021e8000c10193a */
[----:B---3--:R0:W-:Y:S01]  /*15910*/  @!P1 ST.E desc[UR58][R112.64], R0 ;  /* 0x0000000070009985 */ /* 0x0081e2000c10193a */
[----:B------:R-:W-:Y:S05]  /*15920*/  @P3 BRA `(.L_x_995) ;  /* 0x0000000800383947 */ /* 0x000fea0003800000 */
[C---:B0-----:R-:W-:Y:S01]  /*15930*/  VIADD R0, R101.reuse, 0x8 ;  /* 0x0000000865007836 */ /* 0x041fe20000000000 */
        /* <DEDUP_REMOVED lines=8> */
[----:B------:R-:W-:Y:S02]  /*159c0*/  ISETP.GE.AND P1, PT, R100, UR4, PT ;  /* 0x0000000464007c0c */ /* 0x000fe4000bf26270 */
[----:B------:R-:W-:-:S05]  /*159d0*/  ISETP.GE.AND P2, PT, R112, UR4, PT ;  /* 0x0000000470007c0c */ /* 0x000fca000bf46270 */
[C-C-:B--2-4-:R-:W-:Y:S02]  /*159e0*/  @!P4 IMAD.WIDE R108, R101.reuse, 0x4, R102.reuse ;  /* 0x00000004656cc825 */ /* 0x154fe400078e0266 */
[----:B------:R-:W-:Y:S02]  /*159f0*/  @!P5 LEA.HI R0, R0, R0, RZ, 0x1 ;  /* 0x000000000000d211 */ /* 0x000fe400078f08ff */
[----:B------:R-:W-:Y:S01]  /*15a00*/  @!P3 LEA.HI R84, R84, R84, RZ, 0x1 ;  /* 0x000000545454b211 */ /* 0x000fe200078f08ff */
[----:B------:R0:W-:Y:S01]  /*15a10*/  @!P4 ST.E.64 desc[UR58][R108.64], R74 ;  /* 0x0000004a6c00c985 */ /* 0x0001e2000c101b3a */
[----:B------:R-:W-:Y:S01]  /*15a20*/  @!P5 LOP3.LUT R111, R0, 0xfffffffe, RZ, 0xc0, !PT ;  /* 0xfffffffe006fd812 */ /* 0x000fe200078ec0ff */
[C---:B------:R-:W-:Y:S01]  /*15a30*/  VIADD R0, R101.reuse, 0x28 ;  /* 0x0000002865007836 */ /* 0x040fe20000000000 */
[----:B------:R-:W-:Y:S01]  /*15a40*/  @!P3 LOP3.LUT R113, R84, 0xfffffffe, RZ, 0xc0, !PT ;  /* 0xfffffffe5471b812 */ /* 0x000fe200078ec0ff */
[----:B------:R-:W-:Y:S01]  /*15a50*/  VIADD R84, R101, 0x38 ;  /* 0x0000003865547836 */ /* 0x000fe20000000000 */
[----:B------:R-:W-:Y:S01]  /*15a60*/  @!P1 LEA.HI R100, R100, R100, RZ, 0x1 ;  /* 0x0000006464649211 */ /* 0x000fe200078f08ff */
[----:B------:R-:W-:Y:S01]  /*15a70*/  @!P5 IMAD.WIDE R110, R111, 0x4, R102 ;  /* 0x000000046f6ed825 */ /* 0x000fe200078e0266 */
[----:B------:R-:W-:-:S02]  /*15a80*/  ISETP.GE.AND P4, PT, R0, UR4, PT ;  /* 0x0000000400007c0c */ /* 0x000fc4000bf86270 */
[----:B------:R-:W-:Y:S01]  /*15a90*/  @!P1 LOP3.LUT R115, R100, 0xfffffffe, RZ, 0xc0, !PT ;  /* 0xfffffffe64739812 */ /* 0x000fe200078ec0ff */
[----:B------:R-:W-:Y:S01]  /*15aa0*/  VIADD R100, R101, 0x40 ;  /* 0x0000004065647836 */ /* 0x000fe20000000000 */
[----:B------:R-:W-:Y:S01]  /*15ab0*/  ISETP.GE.AND P6, PT, R84, UR4, PT ;  /* 0x0000000454007c0c */ /* 0x000fe2000bfc6270 */
[----:B------:R1:W-:Y:S01]  /*15ac0*/  @!P5 ST.E.64 desc[UR58][R110.64], R80 ;  /* 0x000000506e00d985 */ /* 0x0003e2000c101b3a */
[----:B------:R-:W-:Y:S01]  /*15ad0*/  @!P2 LEA.HI R112, R112, R112, RZ, 0x1 ;  /* 0x000000707070a211 */ /* 0x000fe200078f08ff */
[----:B0-----:R-:W-:Y:S01]  /*15ae0*/  @!P3 IMAD.WIDE R74, R113, 0x4, R102 ;  /* 0x00000004714ab825 */ /* 0x001fe200078e0266 */
[----:B------:R-:W-:Y:S02]  /*15af0*/  ISETP.GE.AND P5, PT, R114, UR4, PT ;  /* 0x0000000472007c0c */ /* 0x000fe4000bfa6270 */
[----:B------:R-:W-:Y:S02]  /*15b00*/  @!P2 LOP3.LUT R109, R112, 0xfffffffe, RZ, 0xc0, !PT ;  /* 0xfffffffe706da812 */ /* 0x000fe400078ec0ff */
[----:B------:R0:W-:Y:S01]  /*15b10*/  @!P3 ST.E.64 desc[UR58][R74.64], R78 ;  /* 0x0000004e4a00b985 */ /* 0x0001e2000c101b3a */
[----:B------:R-:W-:-:S02]  /*15b20*/  @!P4 LEA.HI R0, R0, R0, RZ, 0x1 ;  /* 0x000000000000c211 */ /* 0x000fc400078f08ff */
[--C-:B------:R-:W-:Y:S01]  /*15b30*/  @!P2 IMAD.WIDE R108, R109, 0x4, R102.reuse ;  /* 0x000000046d6ca825 */ /* 0x100fe200078e0266 */
[----:B------:R-:W-:Y:S02]  /*15b40*/  ISETP.GE.AND P3, PT, R100, UR4, PT ;  /* 0x0000000464007c0c */ /* 0x000fe4000bf66270 */
[----:B------:R-:W-:Y:S01]  /*15b50*/  @!P6 LEA.HI R84, R84, R84, RZ, 0x1 ;  /* 0x000000545454e211 */ /* 0x000fe200078f08ff */
[--C-:B-1----:R-:W-:Y:S01]  /*15b60*/  @!P1 IMAD.WIDE R80, R115, 0x4, R102.reuse ;  /* 0x0000000473509825 */ /* 0x102fe200078e0266 */
[----:B------:R-:W-:Y:S02]  /*15b70*/  @!P4 LOP3.LUT R111, R0, 0xfffffffe, RZ, 0xc0, !PT ;  /* 0xfffffffe006fc812 */ /* 0x000fe400078ec0ff */
[----:B------:R-:W-:Y:S01]  /*15b80*/  @!P5 LEA.HI R114, R114, R114, RZ, 0x1 ;  /* 0x000000727272d211 */ /* 0x000fe200078f08ff */
[C---:B------:R-:W-:Y:S01]  /*15b90*/  VIADD R110, R101.reuse, 0x48 ;  /* 0x00000048656e7836 */ /* 0x040fe20000000000 */
[----:B------:R1:W-:Y:S01]  /*15ba0*/  @!P1 ST.E.64 desc[UR58][R80.64], R82 ;  /* 0x0000005250009985 */ /* 0x0003e2000c101b3a */
[----:B------:R-:W-:Y:S01]  /*15bb0*/  VIADD R0, R101, 0x50 ;  /* 0x0000005065007836 */ /* 0x000fe20000000000 */
[----:B0-----:R-:W-:Y:S01]  /*15bc0*/  @!P5 LOP3.LUT R79, R114, 0xfffffffe, RZ, 0xc0, !PT ;  /* 0xfffffffe724fd812 */ /* 0x001fe200078ec0ff */
[--C-:B------:R-:W-:Y:S01]  /*15bd0*/  @!P4 IMAD.WIDE R74, R111, 0x4, R102.reuse ;  /* 0x000000046f4ac825 */ /* 0x100fe200078e0266 */
[----:B------:R-:W-:Y:S01]  /*15be0*/  ISETP.GE.AND P1, PT, R110, UR4, PT ;  /* 0x000000046e007c0c */ /* 0x000fe2000bf26270 */
[----:B------:R-:W-:Y:S01]  /*15bf0*/  @!P2 ST.E.64 desc[UR58][R108.64], R88 ;  /* 0x000000586c00a985 */ /* 0x000fe2000c101b3a */
[----:B------:R-:W-:Y:S01]  /*15c00*/  ISETP.GE.AND P2, PT, R0, UR4, PT ;  /* 0x0000000400007c0c */ /* 0x000fe2000bf46270 */
[----:B------:R-:W-:Y:S01]  /*15c10*/  @!P5 IMAD.WIDE R78, R79, 0x4, R102 ;  /* 0x000000044f4ed825 */ /* 0x000fe200078e0266 */
[----:B------:R-:W-:Y:S01]  /*15c20*/  @!P3 LEA.HI R100, R100, R100, RZ, 0x1 ;  /* 0x000000646464b211 */ /* 0x000fe200078f08ff */
[----:B------:R0:W-:Y:S04]  /*15c30*/  @!P4 ST.E.64 desc[UR58][R74.64], R86 ;  /* 0x000000564a00c985 */ /* 0x0001e8000c101b3a */
[----:B------:R2:W-:Y:S01]  /*15c40*/  @!P5 ST.E.64 desc[UR58][R78.64], R90 ;  /* 0x0000005a4e00d985 */ /* 0x0005e2000c101b3a */
[----:B-1----:R-:W-:Y:S01]  /*15c50*/  @!P6 LOP3.LUT R81, R84, 0xfffffffe, RZ, 0xc0, !PT ;  /* 0xfffffffe5451e812 */ /* 0x002fe200078ec0ff */
[----:B------:R-:W-:Y:S01]  /*15c60*/  VIADD R84, R101, 0x58 ;  /* 0x0000005865547836 */ /* 0x000fe20000000000 */
[----:B------:R-:W-:-:S02]  /*15c70*/  @!P3 LOP3.LUT R83, R100, 0xfffffffe, RZ, 0xc0, !PT ;  /* 0xfffffffe6453b812 */ /* 0x000fc400078ec0ff */
[----:B------:R-:W-:Y:S01]  /*15c80*/  @!P1 LEA.HI R110, R110, R110, RZ, 0x1 ;  /* 0x0000006e6e6e9211 */ /* 0x000fe200078f08ff */
[--C-:B------:R-:W-:Y:S01]  /*15c90*/  @!P6 IMAD.WIDE R80, R81, 0x4, R102.reuse ;  /* 0x000000045150e825 */ /* 0x100fe200078e0266 */
[----:B------:R-:W-:Y:S02]  /*15ca0*/  ISETP.GE.AND P4, PT, R84, UR4, PT ;  /* 0x0000000454007c0c */ /* 0x000fe4000bf86270 */
[----:B------:R-:W-:Y:S01]  /*15cb0*/  @!P2 LEA.HI R0, R0, R0, RZ, 0x1 ;  /* 0x000000000000a211 */ /* 0x000fe200078f08ff */
[--C-:B------:R-:W-:Y:S01]  /*15cc0*/  @!P3 IMAD.WIDE R82, R83, 0x4, R102.reuse ;  /* 0x000000045352b825 */ /* 0x100fe200078e0266 */
[----:B0-----:R-:W-:Y:S01]  /*15cd0*/  @!P1 LOP3.LUT R75, R110, 0xfffffffe, RZ, 0xc0, !PT ;  /* 0xfffffffe6e4b9812 */ /* 0x001fe200078ec0ff */
[----:B------:R0:W-:Y:S01]  /*15ce0*/  @!P6 ST.E.64 desc[UR58][R80.64], R94 ;  /* 0x0000005e5000e985 */ /* 0x0001e2000c101b3a */
[----:B------:R-:W-:Y:S01]  /*15cf0*/  @!P2 LOP3.LUT R87, R0, 0xfffffffe, RZ, 0xc0, !PT ;  /* 0xfffffffe0057a812 */ /* 0x000fe200078ec0ff */
[----:B------:R-:W-:Y:S02]  /*15d00*/  VIADD R0, R101, 0x68 ;  /* 0x0000006865007836 */ /* 0x000fe40000000000 */
[--C-:B------:R-:W-:Y:S01]  /*15d10*/  @!P1 IMAD.WIDE R74, R75, 0x4, R102.reuse ;  /* 0x000000044b4a9825 */ /* 0x100fe200078e0266 */
[----:B------:R1:W-:Y:S03]  /*15d20*/  @!P3 ST.E.64 desc[UR58][R82.64], R96 ;  /* 0x000000605200b985 */ /* 0x0003e6000c101b3a */
[----:B------:R-:W-:Y:S01]  /*15d30*/  VIADD R88, R101, 0x60 ;  /* 0x0000006065587836 */ /* 0x000fe20000000000 */
[----:B------:R-:W-:Y:S01]  /*15d40*/  @!P4 LEA.HI R84, R84, R84, RZ, 0x1 ;  /* 0x000000545454c211 */ /* 0x000fe200078f08ff */
[----:B------:R3:W-:Y:S01]  /*15d50*/  @!P1 ST.E.64 desc[UR58][R74.64], R92 ;  /* 0x0000005c4a009985 */ /* 0x0007e2000c101b3a */
[----:B------:R-:W-:Y:S01]  /*15d60*/  ISETP.GE.AND P1, PT, R0, UR4, PT ;  /* 0x0000000400007c0c */ /* 0x000fe2000bf26270 */
[----:B--2---:R-:W-:Y:S01]  /*15d70*/  @!P2 IMAD.WIDE R78, R87, 0x4, R102 ;  /* 0x00000004574ea825 */ /* 0x004fe200078e0266 */
[----:B------:R-:W-:-:S02]  /*15d80*/  ISETP.GE.AND P3, PT, R88, UR4, PT ;  /* 0x0000000458007c0c */ /* 0x000fc4000bf66270 */
[----:B0-----:R-:W-:Y:S01]  /*15d90*/  @!P4 LOP3.LUT R81, R84, 0xfffffffe, RZ, 0xc0, !PT ;  /* 0xfffffffe5451c812 */ /* 0x001fe200078ec0ff */
[C---:B------:R-:W-:Y:S01]  /*15da0*/  VIADD R80, R101.reuse, 0x70 ;  /* 0x0000007065507836 */ /* 0x040fe20000000000 */
[----:B------:R0:W-:Y:S01]  /*15db0*/  @!P2 ST.E.64 desc[UR58][R78.64], R98 ;  /* 0x000000624e00a985 */ /* 0x0001e2000c101b3a */
[C---:B------:R-:W-:Y:S02]  /*15dc0*/  VIADD R86, R101.reuse, 0x78 ;  /* 0x0000007865567836 */ /* 0x040fe40000000000 */
[C---:B-1----:R-:W-:Y:S01]  /*15dd0*/  VIADD R82, R101.reuse, 0x80 ;  /* 0x0000008065527836 */ /* 0x042fe20000000000 */
[----:B------:R-:W-:Y:S01]  /*15de0*/  ISETP.GE.AND P6, PT, R80, UR4, PT ;  /* 0x0000000450007c0c */ /* 0x000fe2000bfc6270 */
[----:B------:R-:W-:Y:S01]  /*15df0*/  VIADD R84, R101, 0x88 ;  /* 0x0000008865547836 */ /* 0x000fe20000000000 */
[----:B------:R-:W-:Y:S01]  /*15e00*/  ISETP.GE.AND P5, PT, R86, UR4, PT ;  /* 0x0000000456007c0c */ /* 0x000fe2000bfa6270 */
[----:B---3--:R-:W-:Y:S01]  /*15e10*/  @!P4 IMAD.WIDE R74, R81, 0x4, R102 ;  /* 0x00000004514ac825 */ /* 0x008fe200078e0266 */
[----:B------:R-:W-:-:S02]  /*15e20*/  ISETP.GE.AND P2, PT, R82, UR4, PT ;  /* 0x0000000452007c0c */ /* 0x000fc4000bf46270 */
[----:B------:R-:W-:Y:S02]  /*15e30*/  @!P1 LEA.HI R0, R0, R0, RZ, 0x1 ;  /* 0x0000000000009211 */ /* 0x000fe400078f08ff */
[----:B------:R1:W-:Y:S01]  /*15e40*/  @!P4 ST.E.64 desc[UR58][R74.64], R64 ;  /* 0x000000404a00c985 */ /* 0x0003e2000c101b3a */
[----:B------:R-:W-:Y:S02]  /*15e50*/  ISETP.GE.AND P4, PT, R84, UR4, PT ;  /* 0x0000000454007c0c */ /* 0x000fe4000bf86270 */
[----:B------:R-:W-:Y:S02]  /*15e60*/  @!P3 LEA.HI R88, R88, R88, RZ, 0x1 ;  /* 0x000000585858b211 */ /* 0x000fe400078f08ff */
[----:B------:R-:W-:Y:S02]  /*15e70*/  @!P1 LOP3.LUT R81, R0, 0xfffffffe, RZ, 0xc0, !PT ;  /* 0xfffffffe00519812 */ /* 0x000fe400078ec0ff */
[----:B0-----:R-:W-:Y:S02]  /*15e80*/  @!P3 LOP3.LUT R79, R88, 0xfffffffe, RZ, 0xc0, !PT ;  /* 0xfffffffe584fb812 */ /* 0x001fe400078ec0ff */
[----:B------:R-:W-:Y:S01]  /*15e90*/  @!P6 LEA.HI R0, R80, R80, RZ, 0x1 ;  /* 0x000000505000e211 */ /* 0x000fe200078f08ff */
[----:B------:R-:W-:Y:S01]  /*15ea0*/  @!P1 IMAD.WIDE R80, R81, 0x4, R102 ;  /* 0x0000000451509825 */ /* 0x000fe200078e0266 */
[----:B------:R-:W-:-:S02]  /*15eb0*/  @!P5 LEA.HI R86, R86, R86, RZ, 0x1 ;  /* 0x000000565656d211 */ /* 0x000fc400078f08ff */
[----:B------:R-:W-:Y:S01]  /*15ec0*/  @!P6 LOP3.LUT R83, R0, 0xfffffffe, RZ, 0xc0, !PT ;  /* 0xfffffffe0053e812 */ /* 0x000fe200078ec0ff */
[--C-:B------:R-:W-:Y:S01]  /*15ed0*/  @!P3 IMAD.WIDE R78, R79, 0x4, R102.reuse ;  /* 0x000000044f4eb825 */ /* 0x100fe200078e0266 */
[----:B------:R-:W-:Y:S02]  /*15ee0*/  @!P2 LEA.HI R82, R82, R82, RZ, 0x1 ;  /* 0x000000525252a211 */ /* 0x000fe400078f08ff */
[----:B------:R-:W-:Y:S01]  /*15ef0*/  @!P4 LEA.HI R84, R84, R84, RZ, 0x1 ;  /* 0x000000545454c211 */ /* 0x000fe200078f08ff */
[--C-:B-1----:R-:W-:Y:S01]  /*15f00*/  @!P6 IMAD.WIDE R64, R83, 0x4, R102.reuse ;  /* 0x000000045340e825 */ /* 0x102fe200078e0266 */
[----:B------:R-:W-:Y:S01]  /*15f10*/  @!P5 LOP3.LUT R75, R86, 0xfffffffe, RZ, 0xc0, !PT ;  /* 0xfffffffe564bd812 */ /* 0x000fe200078ec0ff */
[----:B------:R0:W-:Y:S01]  /*15f20*/  @!P3 ST.E.64 desc[UR58][R78.64], R58 ;  /* 0x0000003a4e00b985 */ /* 0x0001e2000c101b3a */
[----:B------:R-:W-:Y:S01]  /*15f30*/  @!P2 LOP3.LUT R83, R82, 0xfffffffe, RZ, 0xc0, !PT ;  /* 0xfffffffe5253a812 */ /* 0x000fe200078ec0ff */
[----:B------:R-:W-:Y:S02]  /*15f40*/  VIADD R0, R101, 0x90 ;  /* 0x0000009065007836 */ /* 0x000fe40000000000 */
[----:B------:R-:W-:Y:S01]  /*15f50*/  @!P5 IMAD.WIDE R74, R75, 0x4, R102 ;  /* 0x000000044b4ad825 */ /* 0x000fe200078e0266 */
[----:B------:R1:W-:Y:S02]  /*15f60*/  @!P1 ST.E.64 desc[UR58][R80.64], R60 ;  /* 0x0000003c50009985 */ /* 0x0003e4000c101b3a */
[----:B------:R-:W-:-:S02]  /*15f70*/  ISETP.GE.AND P1, PT, R0, UR4, PT ;  /* 0x0000000400007c0c */ /* 0x000fc4000bf26270 */
[----:B------:R2:W-:Y:S04]  /*15f80*/  @!P6 ST.E.64 desc[UR58][R64.64], R56 ;  /* 0x000000384000e985 */ /* 0x0005e8000c101b3a */
[----:B------:R-:W-:Y:S01]  /*15f90*/  @!P5 ST.E.64 desc[UR58][R74.64], R54 ;  /* 0x000000364a00d985 */ /* 0x000fe2000c101b3a */
[----:B0-----:R-:W-:Y:S01]  /*15fa0*/  @!P4 LOP3.LUT R79, R84, 0xfffffffe, RZ, 0xc0, !PT ;  /* 0xfffffffe544fc812 */ /* 0x001fe200078ec0ff */
[----:B------:R-:W-:-:S04]  /*15fb0*/  @!P2 IMAD.WIDE R58, R83, 0x4, R102 ;  /* 0x00000004533aa825 */ /* 0x000fc800078e0266 */
[----:B-1----:R-:W-:Y:S01]  /*15fc0*/  @!P4 IMAD.WIDE R60, R79, 0x4, R102 ;  /* 0x000000044f3cc825 */ /* 0x002fe200078e0266 */
[----:B------:R0:W-:Y:S01]  /*15fd0*/  @!P2 ST.E.64 desc[UR58][R58.64], R50 ;  /* 0x000000323a00a985 */ /* 0x0001e2000c101b3a */
[----:B------:R-:W-:Y:S02]  /*15fe0*/  @!P1 LEA.HI R0, R0, R0, RZ, 0x1 ;  /* 0x0000000000009211 */ /* 0x000fe400078f08ff */
        /* <DEDUP_REMOVED lines=11> */
[----:B0-----:R-:W-:-:S03]  /*160a0*/  @!P1 LOP3.LUT R51, R0, 0xfffffffe, RZ, 0xc0, !PT ;  /* 0xfffffffe00339812 */ /* 0x001fc600078ec0ff */
[----:B------:R-:W-:Y:S02]  /*160b0*/  @!P2 LEA.HI R78, R78, R78, RZ, 0x1 ;  /* 0x0000004e4e4ea211 */ /* 0x000fe400078f08ff */
[----:B------:R-:W-:Y:S02]  /*160c0*/  @!P3 LEA.HI R79, R79, R79, RZ, 0x1 ;  /* 0x0000004f4f4fb211 */ /* 0x000fe400078f08ff */
[----:B------:R-:W-:Y:S02]  /*160d0*/  @!P4 LEA.HI R80, R80, R80, RZ, 0x1 ;  /* 0x000000505050c211 */ /* 0x000fe400078f08ff */
[----:B------:R-:W-:Y:S02]  /*160e0*/  @!P5 LEA.HI R56, R56, R56, RZ, 0x1 ;  /* 0x000000383838d211 */ /* 0x000fe400078f08ff */
[----:B------:R-:W-:Y:S02]  /*160f0*/  @!P6 LEA.HI R50, R57, R57, RZ, 0x1 ;  /* 0x000000393932e211 */ /* 0x000fe400078f08ff */
[----:B-1----:R-:W-:-:S02]  /*16100*/  @!P2 LOP3.LUT R53, R78, 0xfffffffe, RZ, 0xc0, !PT ;  /* 0xfffffffe4e35a812 */ /* 0x002fc400078ec0ff */
        /* <DEDUP_REMOVED lines=16> */
.L_x_995:
[----:B------:R-:W-:Y:S05]  /*16210*/  BSYNC B0 ;  /* 0x0000000000007941 */ /* 0x000fea0003800000 */
.L_x_994:
[----:B------:R-:W-:Y:S01]  /*16220*/  ISETP.GE.AND P1, PT, R104, R105, PT ;  /* 0x000000696800720c */ /* 0x000fe20003f26270 */
[----:B-1----:R1:W3:Y:S01]  /*16230*/  SHFL.IDX PT, R35, R107, 0x1, 0x1c1f ;  /* 0x003c1f006b237f89 */ /* 0x0022e200000e0000 */
        /* <DEDUP_REMOVED lines=21> */
[----:B0-----:R-:W-:Y:S02]  /*16390*/  SEL R2, R17, R66, P0 ;  /* 0x0000004211027207 */ /* 0x001fe40000000000 */
[----:B------:R-:W-:Y:S01]  /*163a0*/  SEL R8, R66, R17, P0 ;  /* 0x0000001142087207 */ /* 0x000fe20000000000 */
[----:B-1-3--:R-:W-:Y:S06]  /*163b0*/  @P1 BRA `(.L_x_910) ;  /* 0x0000004c007c1947 */ /* 0x00afec0003800000 */
        /* <DEDUP_REMOVED lines=54> */
[----:B---3--:R-:W-:-:S02]  /*16720*/  VIADD R18, R101, 0x60 ;  /* 0x0000006065127836 */ /* 0x008fc40000000000 */
        /* <DEDUP_REMOVED lines=27> */
[----:B---3--:R-:W-:Y:S02]  /*168e0*/  @!P4 LOP3.LUT R11, R18, 0xfffffffe, RZ, 0xc0, !PT ;  /* 0xfffffffe120bc812 */ /* 0x008fe400078ec0ff */
        /* <DEDUP_REMOVED lines=19> */
[----:B---3--:R-:W-:Y:S01]  /*16a20*/  @!P2 LOP3.LUT R11, R16, 0xfffffffe, RZ, 0xc0, !PT ;  /* 0xfffffffe100ba812 */ /* 0x008fe200078ec0ff */
        /* <DEDUP_REMOVED lines=41> */
.L_x_993:
        /* <DEDUP_REMOVED lines=12> */
[----:B------:R-:W0:Y:S01]  /*16d80*/  S2UR UR10, SR_CTAID.Z ;  /* 0x00000000000a79c3 */ /* 0x000e220000002700 */
[----:B------:R-:W-:Y:S01]  /*16d90*/  ISETP.NE.AND P0, PT, R6, 0x1, PT ;  /* 0x000000010600780c */ /* 0x000fe20003f05270 */
[----:B------:R-:W-:Y:S01]  /*16da0*/  USHF.R.S32.HI UR6, URZ, 0x1f, UR55 ;  /* 0x0000001f3f067899 */ /* 0x000fe20008011437 */
[----:B------:R-:W-:Y:S01]  /*16db0*/  IMAD.MOV.U32 R5, RZ, RZ, R0 ;  /* 0x000000ffff057224 */ /* 0x000fe200078e0000 */
[----:B------:R-:W-:Y:S02]  /*16dc0*/  ULDC.64 UR8, c[0x0][0xbd0] ;  /* 0x0002f40000087ab9 */ /* 0x000fe40000000a00 */
[----:B------:R-:W-:Y:S02]  /*16dd0*/  UIMAD UR6, UR6, UR8, URZ ;  /* 0x00000008060672a4 */ /* 0x000fe4000f8e023f */
[----:B------:R-:W1:Y:S01]  /*16de0*/  LDC.64 R10, c[0x0][0xbd8] ;  /* 0x0002f600ff0a7b82 */ /* 0x000e620000000a00 */
[----:B------:R-:W-:Y:S02]  /*16df0*/  UIMAD.WIDE.U32 UR4, UR55, UR8, URZ ;  /* 0x00000008370472a5 */ /* 0x000fe4000f8e003f */
[----:B------:R-:W-:-:S04]  /*16e00*/  UIMAD UR6, UR55, UR9, UR6 ;  /* 0x00000009370672a4 */ /* 0x000fc8000f8e0206 */
[----:B------:R-:W-:Y:S01]  /*16e10*/  UIADD3 UR6, UR5, UR6, URZ ;  /* 0x0000000605067290 */ /* 0x000fe2000fffe03f */
[----:B------:R-:W2:Y:S01]  /*16e20*/  @P0 LDC R7, c[0x0][0xbec] ;  /* 0x0002fb00ff070b82 */ /* 0x000ea20000000800 */
[----:B------:R-:W-:Y:S02]  /*16e30*/  IMAD.U32 R3, RZ, RZ, UR5 ;  /* 0x00000005ff037e24 */ /* 0x000fe4000f8e00ff */
[----:B------:R-:W-:Y:S01]  /*16e40*/  IMAD.U32 R2, RZ, RZ, UR4 ;  /* 0x00000004ff027e24 */ /* 0x000fe2000f8e00ff */
[----:B------:R-:W-:Y:S01]  /*16e50*/  ULDC.64 UR4, c[0x0][0xbe0] ;  /* 0x0002f80000047ab9 */ /* 0x000fe20000000a00 */
[----:B------:R-:W-:Y:S01]  /*16e60*/  IMAD.U32 R3, RZ, RZ, UR6 ;  /* 0x00000006ff037e24 */ /* 0x000fe2000f8e00ff */
[----:B0-----:R-:W-:Y:S02]  /*16e70*/  USHF.R.S32.HI UR10, URZ, 0x1f, UR10 ;  /* 0x0000001f3f0a7899 */ /* 0x001fe4000801140a */
[----:B------:R-:W0:Y:S04]  /*16e80*/  @P0 LDC R9, c[0x0][0xbf0] ;  /* 0x0002fc00ff090b82 */ /* 0x000e280000000800 */
[----:B-1----:R-:W-:-:S04]  /*16e90*/  IMAD R12, R10, UR10, RZ ;  /* 0x0000000a0a0c7c24 */ /* 0x002fc8000f8e02ff */
[----:B------:R-:W1:Y:S01]  /*16ea0*/  S2UR UR7, SR_CTAID.Y ;  /* 0x00000000000779c3 */ /* 0x000e620000002600 */
[----:B--2---:R-:W-:-:S07]  /*16eb0*/  @P0 IMAD.HI.U32 R4, R0, R7, RZ ;  /* 0x0000000700040227 */ /* 0x004fce00078e00ff */
[----:B------:R-:W1:Y:S01]  /*16ec0*/  LDC R8, c[0x0][0xc50] ;  /* 0x00031400ff087b82 */ /* 0x000e620000000800 */
[----:B------:R-:W-:-:S07]  /*16ed0*/  IMAD R7, RZ, RZ, -UR55 ;  /* 0x80000037ff077e24 */ /* 0x000fce000f8e02ff */
[----:B------:R-:W2:Y:S01]  /*16ee0*/  S2UR UR10, SR_CTAID.Z ;  /* 0x00000000000a79c3 */ /* 0x000ea20000002700 */
[----:B0-----:R-:W-:Y:S01]  /*16ef0*/  @P0 SHF.R.U32.HI R5, RZ, R9, R4 ;  /* 0x00000009ff050219 */ /* 0x001fe20000011604 */
[----:B-1----:R-:W-:-:S04]  /*16f00*/  IMAD R9, R8, R7, UR7 ;  /* 0x0000000708097e24 */ /* 0x002fc8000f8e0207 */
[----:B------:R-:W-:Y:S01]  /*16f10*/  IMAD.MOV R7, RZ, RZ, -R5 ;  /* 0x000000ffff077224 */ /* 0x000fe200078e0a05 */
[----:B------:R-:W-:-:S03]  /*16f20*/  SHF.R.S32.HI R4, RZ, 0x1f, R9 ;  /* 0x0000001fff047819 */ /* 0x000fc60000011409 */
[----:B------:R-:W-:Y:S02]  /*16f30*/  IMAD R7, R6, R7, R0 ;  /* 0x0000000706077224 */ /* 0x000fe400078e0200 */
[----:B--2---:R-:W-:Y:S02]  /*16f40*/  IMAD R11, R11, UR10, R12 ;  /* 0x0000000a0b0b7c24 */ /* 0x004fe4000f8e020c */
[----:B------:R-:W-:Y:S01]  /*16f50*/  IMAD.WIDE.U32 R2, R10, UR10, R2 ;  /* 0x0000000a0a027c25 */ /* 0x000fe2000f8e0002 */
[----:B------:R-:W-:-:S03]  /*16f60*/  SHF.R.S32.HI R0, RZ, 0x1f, R7 ;  /* 0x0000001fff007819 */ /* 0x000fc60000011407 */
[----:B------:R-:W-:Y:S02]  /*16f70*/  IMAD.IADD R3, R11, 0x1, R3 ;  /* 0x000000010b037824 */ /* 0x000fe400078e0203 */
[----:B------:R-:W-:Y:S02]  /*16f80*/  IMAD R4, R4, UR4, RZ ;  /* 0x0000000404047c24 */ /* 0x000fe4000f8e02ff */
[----:B------:R-:W-:-:S04]  /*16f90*/  IMAD.WIDE.U32 R2, R9, UR4, R2 ;  /* 0x0000000409027c25 */ /* 0x000fc8000f8e0002 */
[----:B------:R-:W-:Y:S01]  /*16fa0*/  IMAD R4, R9, UR5, R4 ;  /* 0x0000000509047c24 */ /* 0x000fe2000f8e0204 */
[----:B------:R-:W-:Y:S01]  /*16fb0*/  SHF.R.S32.HI R9, RZ, 0x1f, R5 ;  /* 0x0000001fff097819 */ /* 0x000fe20000011405 */
[----:B------:R-:W-:Y:S01]  /*16fc0*/  ULDC.64 UR4, c[0x0][0xbc8] ;  /* 0x0002f20000047ab9 */ /* 0x000fe20000000a00 */
[----:B------:R-:W-:Y:S01]  /*16fd0*/  IADD3 R2, P0, R5, R2, RZ ;  /* 0x0000000205027210 */ /* 0x000fe20007f1e0ff */
[----:B------:R-:W-:-:S03]  /*16fe0*/  IMAD R0, R0, UR4, RZ ;  /* 0x0000000400007c24 */ /* 0x000fc6000f8e02ff */
[----:B------:R-:W-:Y:S01]  /*16ff0*/  IADD3.X R3, R9, R3, R4, P0, !PT ;  /* 0x0000000309037210 */ /* 0x000fe200007fe404 */
[C---:B------:R-:W-:Y:S02]  /*17000*/  IMAD R5, R7.reuse, UR5, R0 ;  /* 0x0000000507057c24 */ /* 0x040fe4000f8e0200 */
[----:B------:R-:W-:Y:S01]  /*17010*/  IMAD.WIDE.U32 R2, R7, UR4, R2 ;  /* 0x0000000407027c25 */ /* 0x000fe2000f8e0002 */
[----:B------:R-:W-:-:S03]  /*17020*/  ULDC.64 UR4, c[0x0][0xba8] ;  /* 0x0002ea0000047ab9 */ /* 0x000fc60000000a00 */
[----:B------:R-:W-:Y:S01]  /*17030*/  IMAD.IADD R3, R3, 0x1, R5 ;  /* 0x0000000103037824 */ /* 0x000fe200078e0205 */
[----:B------:R-:W-:-:S04]  /*17040*/  LEA R4, P0, R2, UR4, 0x2 ;  /* 0x0000000402047c11 */ /* 0x000fc8000f8010ff */
[----:B------:R-:W-:Y:S01]  /*17050*/  LEA.HI.X R5, R2, UR5, R3, 0x2, P0 ;  /* 0x0000000502057c11 */ /* 0x000fe200080f1403 */
[----:B------:R-:W-:-:S05]  /*17060*/  IMAD.MOV.U32 R3, RZ, RZ, -0x800000 ;  /* 0xff800000ff037424 */ /* 0x000fca00078e00ff */
[----:B------:R0:W-:Y:S01]  /*17070*/  STG.E desc[UR58][R4.64], R3 ;  /* 0x0000000304007986 */ /* 0x0001e2000c10193a */
[----:B------:R-:W-:Y:S05]  /*17080*/  BRA `(.L_x_910) ;  /* 0x0000004000487947 */ /* 0x000fea0003800000 */
.L_x_908:
[----:B------:R-:W-:-:S08]  /*17090*/  NOP ;  /* 0x0000000000007918 */ /* 0x000fd00000000000 */
[----:B0-----:R-:W0:-:S00]  /*170a0*/  USETMAXREG.DEALLOC.CTAPOOL 0x18 ;  /* 0x00000018000079c8 */ /* 0x001e0000080e0500 */
        /* <DEDUP_REMOVED lines=16> */
.L_x_996:
[----:B------:R-:W-:Y:S01]  /*171b0*/  ULDC UR8, c[0x0][0xc50] ;  /* 0x0003140000087ab9 */ /* 0x000fe20000000800 */
[----:B------:R-:W-:Y:S01]  /*171c0*/  UMOV UR36, UR7 ;  /* 0x0000000700247c82 */ /* 0x000fe20008000000 */
[----:B------:R-:W-:-:S11]  /*171d0*/  UISETP.NE.AND UP0, UPT, UR8, 0x1, UPT ;  /* 0x000000010800788c */ /* 0x000fd6000bf05270 */
[----:B------:R-:W-:Y:S01]  /*171e0*/  @UP0 ULDC UR4, c[0x0][0xc54] ;  /* 0x0003150000040ab9 */ /* 0x000fe20000000800 */
[----:B------:R-:W-:Y:S01]  /*171f0*/  @UP0 ULDC UR6, c[0x0][0xc58] ;  /* 0x0003160000060ab9 */ /* 0x000fe20000000800 */
[----:B------:R-:W-:-:S04]  /*17200*/  UIMAD.WIDE.U32 UR4, UR7, UR4, URZ ;  /* 0x00000004070472a5 */ /* 0x000fc8000f8e003f */
[----:B------:R-:W-:-:S12]  /*17210*/  @UP0 USHF.R.U32.HI UR36, URZ, UR6, UR5 ;  /* 0x000000063f240299 */ /* 0x000fd80008011605 */
.L_x_997:
[----:B------:R-:W-:Y:S01]  /*17220*/  ISETP.GE.AND P0, PT, R18, RZ, PT ;  /* 0x000000ff1200720c */ /* 0x000fe20003f06270 */
[----:B------:R-:W-:Y:S01]  /*17230*/  UIADD3 UR6, -UR36, URZ, URZ ;  /* 0x0000003f24067290 */ /* 0x000fe2000fffe13f */
[----:B------:R-:W-:Y:S02]  /*17240*/  IMAD.MOV.U32 R14, RZ, RZ, 0x1 ;  /* 0x00000001ff0e7424 */ /* 0x000fe400078e00ff */
[----:B------:R-:W-:Y:S01]  /*17250*/  IMAD.MOV.U32 R0, RZ, RZ, RZ ;  /* 0x000000ffff007224 */ /* 0x000fe200078e00ff */
[----:B------:R-:W-:Y:S01]  /*17260*/  UIMAD UR6, UR8, UR6, UR7 ;  /* 0x00000006080672a4 */ /* 0x000fe2000f8e0207 */
[----:B------:R-:W-:-:S07]  /*17270*/  IMAD.MOV.U32 R2, RZ, RZ, 0x1 ;  /* 0x00000001ff027424 */ /* 0x000fce00078e00ff */
[----:B------:R-:W-:Y:S05]  /*17280*/  @!P0 BRA `(.L_x_998) ;  /* 0x0000003800f48947 */ /* 0x000fea0003800000 */
[----:B------:R-:W0:Y:S01]  /*17290*/  S2UR UR40, SR_CTAID.X ;  /* 0x00000000002879c3 */ /* 0x000e220000002500 */
[----:B------:R-:W-:Y:S01]  /*172a0*/  ULDC.64 UR4, c[0x0][0x418] ;  /* 0x0001060000047ab9 */ /* 0x000fe20000000a00 */
[----:B------:R-:W-:Y:S01]  /*172b0*/  ULDC UR7, c[0x0][0x448] ;  /* 0x0001120000077ab9 */ /* 0x000fe20000000800 */
[----:B------:R-:W-:Y:S02]  /*172c0*/  UISETP.NE.U32.AND UP0, UPT, UR4, URZ, UPT ;  /* 0x0000003f0400728c */ /* 0x000fe4000bf05070 */
[----:B------:R-:W-:Y:S02]  /*172d0*/  UISETP.NE.AND UP1, UPT, UR7, 0x1, UPT ;  /* 0x000000010700788c */ /* 0x000fe4000bf25270 */
[----:B------:R-:W-:Y:S01]  /*172e0*/  UISETP.NE.AND.EX UP0, UPT, UR5, URZ, UPT, UP0 ;  /* 0x0000003f0500728c */ /* 0x000fe2000bf05300 */
[----:B------:R-:W-:Y:S01]  /*172f0*/  ULDC UR4, c[0x0][0x424] ;  /* 0x0001090000047ab9 */ /* 0x000fe20000000800 */
[----:B------:R-:W-:Y:S02]  /*17300*/  ULDC UR15, c[0x0][0x288] ;  /* 0x0000a200000f7ab9 */ /* 0x000fe40000000800 */
[----:B------:R-:W-:-:S02]  /*17310*/  USEL UR14, UR4, 0x1, UP0 ;  /* 0x00000001040e7887 */ /* 0x000fc40008000000 */
[----:B------:R-:W-:Y:S01]  /*17320*/  UIADD3 UR10, -UR15, 0x1, URZ ;  /* 0x000000010f0a7890 */ /* 0x000fe2000fffe13f */
[----:B------:R-:W-:Y:S02]  /*17330*/  ULDC.64 UR4, c[0x0][0x9e0] ;  /* 0x0002780000047ab9 */ /* 0x000fe40000000a00 */
[----:B------:R-:W-:Y:S01]  /*17340*/  @UP1 ULDC UR8, c[0x0][0x44c] ;  /* 0x0001130000081ab9 */ /* 0x000fe20000000800 */
[----:B------:R-:W-:Y:S01]  /*17350*/  UISETP.GE.AND UP0, UPT, UR5, 0x1, UPT ;  /* 0x000000010500788c */ /* 0x000fe2000bf06270 */
[----:B------:R-:W-:Y:S01]  /*17360*/  ULDC UR16, c[0x0][0x2f0] ;  /* 0x0000bc0000107ab9 */ /* 0x000fe20000000800 */
[----:B------:R-:W-:Y:S01]  /*17370*/  @UP1 ULDC UR11, c[0x0][0x450] ;  /* 0x00011400000b1ab9 */ /* 0x000fe20000000800 */
[----:B------:R-:W-:-:S03]  /*17380*/  UIMAD UR10, UR14, UR16, UR10 ;  /* 0x000000100e0a72a4 */ /* 0x000fc6000f8e020a */
[----:B------:R-:W-:Y:S01]  /*17390*/  PLOP3.LUT P1, PT, PT, PT, UP0, 0x80, 0x0 ;  /* 0x000000000000781c */ /* 0x000fe20003f2f008 */
[----:B0-----:R-:W-:-:S04]  /*173a0*/  USHF.L.U32 UR40, UR40, 0x7, URZ ;  /* 0x0000000728287899 */ /* 0x001fc8000800063f */
[----:B------:R-:W-:-:S04]  /*173b0*/  UIADD3 UR7, UR40, 0x7f, URZ ;  /* 0x0000007f28077890 */ /* 0x000fc8000fffe03f */
[----:B------:R-:W-:-:S04]  /*173c0*/  UIMAD.WIDE.U32 UR8, UR7, UR8, URZ ;  /* 0x00000008070872a5 */ /* 0x000fc8000f8e003f */
[----:B------:R-:W-:-:S04]  /*173d0*/  @UP1 USHF.R.U32.HI UR7, URZ, UR11, UR9 ;  /* 0x0000000b3f071299 */ /* 0x000fc80008011609 */
[----:B------:R-:W-:-:S04]  /*173e0*/  UIADD3 UR8, UR10, UR7, URZ ;  /* 0x000000070a087290 */ /* 0x000fc8000fffe03f */
[----:B------:R-:W-:Y:S01]  /*173f0*/  UIADD3 UR4, UR8, UR4, URZ ;  /* 0x0000000408047290 */ /* 0x000fe2000fffe03f */
[----:B------:R-:W-:Y:S11]  /*17400*/  @!P1 BRA `(.L_x_999) ;  /* 0x0000000000449947 */ /* 0x000ff60003800000 */
        /* <DEDUP_REMOVED lines=10> */
.L_x_1000:
[----:B------:R-:W-:-:S11]  /*174b0*/  UISETP.NE.AND UP0, UPT, UR5, 0x1, UPT ;  /* 0x000000010500788c */ /* 0x000fd6000bf05270 */
[----:B------:R-:W-:Y:S02]  /*174c0*/  @UP0 ULDC.64 UR10, c[0x0][0x9e8] ;  /* 0x00027a00000a0ab9 */ /* 0x000fe40000000a00 */
[----:B------:R-:W-:-:S04]  /*174d0*/  UIMAD.WIDE.U32 UR8, UR7, UR10, URZ ;  /* 0x0000000a070872a5 */ /* 0x000fc8000f8e003f */
[----:B------:R-:W-:-:S12]  /*174e0*/  @UP0 USHF.R.U32.HI UR7, URZ, UR11, UR9 ;  /* 0x0000000b3f070299 */ /* 0x000fd80008011609 */
.L_x_1001:
[----:B------:R-:W-:-:S04]  /*174f0*/  UIMAD UR7, UR7, UR5, UR5 ;  /* 0x00000005070772a4 */ /* 0x000fc8000f8e0205 */
[----:B------:R-:W-:-:S04]  /*17500*/  UISETP.LT.AND UP0, UPT, UR4, UR7, UPT ;  /* 0x000000070400728c */ /* 0x000fc8000bf01270 */
[----:B------:R-:W-:-:S12]  /*17510*/  USEL UR4, UR4, UR7, UP0 ;  /* 0x0000000704047287 */ /* 0x000fd80008000000 */
.L_x_999:
[----:B------:R-:W-:Y:S02]  /*17520*/  UIMAD UR8, UR14, UR16, 0x9f ;  /* 0x0000009f0e0874a4 */ /* 0x000fe4000f8e0210 */
[----:B------:R-:W-:Y:S02]  /*17530*/  UIADD3 UR10, UR4, 0x9f, URZ ;  /* 0x0000009f040a7890 */ /* 0x000fe4000fffe03f */
[----:B------:R-:W-:Y:S02]  /*17540*/  UIMAD.WIDE UR8, UR8, 0x66666667, URZ ;  /* 0x66666667080878a5 */ /* 0x000fe4000f8e023f */
[----:B------:R-:W-:Y:S01]  /*17550*/  UIMAD.WIDE UR10, UR10, 0x66666667, URZ ;  /* 0x666666670a0a78a5 */ /* 0x000fe2000f8e023f */
[----:B------:R-:W-:Y:S01]  /*17560*/  @UP1 ULDC UR12, c[0x0][0x44c] ;  /* 0x00011300000c1ab9 */ /* 0x000fe20000000800 */
[----:B------:R-:W-:Y:S02]  /*17570*/  USHF.R.U32.HI UR8, URZ, 0x1f, UR9 ;  /* 0x0000001f3f087899 */ /* 0x000fe40008011609 */
[----:B------:R-:W-:-:S02]  /*17580*/  UIMAD.WIDE.U32 UR12, UR40, UR12, URZ ;  /* 0x0000000c280c72a5 */ /* 0x000fc4000f8e003f */
[----:B------:R-:W-:Y:S01]  /*17590*/  USHF.R.U32.HI UR4, URZ, 0x1f, UR11 ;  /* 0x0000001f3f047899 */ /* 0x000fe2000801160b */
[----:B------:R-:W-:Y:S01]  /*175a0*/  @UP1 ULDC UR17, c[0x0][0x450] ;  /* 0x0001140000111ab9 */ /* 0x000fe20000000800 */
[----:B------:R-:W-:Y:S01]  /*175b0*/  UMOV UR7, UR40 ;  /* 0x0000002800077c82 */ /* 0x000fe20008000000 */
[----:B------:R-:W-:Y:S02]  /*175c0*/  UIMAD UR14, UR14, UR16, -UR15 ;  /* 0x000000100e0e72a4 */ /* 0x000fe4000f8e0a0f */
[----:B------:R-:W-:Y:S02]  /*175d0*/  @UP1 USHF.R.U32.HI UR7, URZ, UR17, UR13 ;  /* 0x000000113f071299 */ /* 0x000fe4000801160d */
[----:B------:R-:W-:Y:S02]  /*175e0*/  ULEA.HI.SX32 UR8, UR9, UR8, 0x1a ;  /* 0x0000000809087291 */ /* 0x000fe4000f8fd23f */
[----:B------:R-:W-:Y:S02]  /*175f0*/  ULEA.HI.SX32 UR4, UR11, UR4, 0x1a ;  /* 0x000000040b047291 */ /* 0x000fe4000f8fd23f */
[----:B------:R-:W-:-:S02]  /*17600*/  UIADD3 UR7, UR14, UR7, URZ ;  /* 0x000000070e077290 */ /* 0x000fc4000fffe03f */
[----:B------:R-:W-:Y:S01]  /*17610*/  UISETP.LT.AND UP0, UPT, UR8, UR4, UPT ;  /* 0x000000040800728c */ /* 0x000fe2000bf01270 */
[----:B------:R-:W-:Y:S02]  /*17620*/  ULDC UR10, c[0x0][0x9dc] ;  /* 0x00027700000a7ab9 */ /* 0x000fe40000000800 */
[----:B------:R-:W-:Y:S02]  /*17630*/  UIADD3 UR10, UR7, -UR10, URZ ;  /* 0x8000000a070a7290 */ /* 0x000fe4000fffe03f */
[----:B------:R-:W-:Y:S01]  /*17640*/  USEL UR11, UR8, UR4, UP0 ;  /* 0x00000004080b7287 */ /* 0x000fe20008000000 */
[----:B------:R-:W-:Y:S11]  /*17650*/  @!P1 BRA `(.L_x_1002) ;  /* 0x0000000000449947 */ /* 0x000ff60003800000 */
        /* <DEDUP_REMOVED lines=10> */
.L_x_1003:
[----:B------:R-:W-:-:S11]  /*17700*/  UISETP.NE.AND UP0, UPT, UR5, 0x1, UPT ;  /* 0x000000010500788c */ /* 0x000fd6000bf05270 */
[----:B------:R-:W-:Y:S02]  /*17710*/  @UP0 ULDC.64 UR12, c[0x0][0x9e8] ;  /* 0x00027a00000c0ab9 */ /* 0x000fe40000000a00 */
[----:B------:R-:W-:-:S04]  /*17720*/  UIMAD.WIDE.U32 UR8, UR7, UR12, URZ ;  /* 0x0000000c070872a5 */ /* 0x000fc8000f8e003f */
[----:B------:R-:W-:-:S12]  /*17730*/  @UP0 USHF.R.U32.HI UR7, URZ, UR13, UR9 ;  /* 0x0000000d3f070299 */ /* 0x000fd80008011609 */
.L_x_1004:
[----:B------:R-:W-:-:S04]  /*17740*/  UIMAD UR5, UR7, UR5, URZ ;  /* 0x00000005070572a4 */ /* 0x000fc8000f8e023f */
[----:B------:R-:W-:-:S04]  /*17750*/  UISETP.LT.AND UP0, UPT, UR10, UR5, UPT ;  /* 0x000000050a00728c */ /* 0x000fc8000bf01270 */
[----:B------:R-:W-:-:S12]  /*17760*/  USEL UR10, UR10, UR5, !UP0 ;  /* 0x000000050a0a7287 */ /* 0x000fd8000c000000 */
.L_x_1002:
[----:B------:R-:W-:Y:S02]  /*17770*/  UIMAD.WIDE UR4, UR10, 0x66666667, URZ ;  /* 0x666666670a0478a5 */ /* 0x000fe4000f8e023f */
[----:B------:R-:W-:Y:S02]  /*17780*/  USHF.R.U32.HI UR12, URZ, 0x10, UR6 ;  /* 0x000000103f0c7899 */ /* 0x000fe40008011606 */
[----:B------:R-:W-:Y:S02]  /*17790*/  USHF.R.U32.HI UR4, URZ, 0x1f, UR5 ;  /* 0x0000001f3f047899 */ /* 0x000fe40008011605 */
[----:B------:R-:W-:Y:S02]  /*177a0*/  ULOP3.LUT UR39, UR6, 0xffff, URZ, 0xc0, !UPT ;  /* 0x0000ffff06277892 */ /* 0x000fe4000f8ec03f */
[----:B------:R-:W-:-:S04]  /*177b0*/  ULEA.HI.SX32 UR4, UR5, UR4, 0x1a ;  /* 0x0000000405047291 */ /* 0x000fc8000f8fd23f */
[----:B------:R-:W-:-:S04]  /*177c0*/  UISETP.LT.AND UP0, UPT, URZ, UR4, UPT ;  /* 0x000000043f00728c */ /* 0x000fc8000bf01270 */
[----:B------:R-:W-:Y:S02]  /*177d0*/  USEL UR10, URZ, UR4, !UP0 ;  /* 0x000000043f0a7287 */ /* 0x000fe4000c000000 */
[----:B------:R-:W-:Y:S02]  /*177e0*/  UISETP.NE.AND UP0, UPT, UR12, URZ, UPT ;  /* 0x0000003f0c00728c */ /* 0x000fe4000bf05270 */
[----:B------:R-:W-:Y:S01]  /*177f0*/  UISETP.GT.AND UP1, UPT, UR11, UR10, UPT ;  /* 0x0000000a0b00728c */ /* 0x000fe2000bf24270 */
[----:B------:R-:W-:-:S05]  /*17800*/  UMOV UR4, URZ ;  /* 0x0000003f00047c82 */ /* 0x000fca0008000000 */
[----:B------:R-:W-:-:S03]  /*17810*/  PLOP3.LUT P0, PT, PT, PT, UP1, 0x80, 0x0 ;  /* 0x000000000000781c */ /* 0x000fc60003f0f018 */
[----:B------:R-:W-:-:S10]  /*17820*/  @!UP0 ULDC UR12, c[0x0][0x9f0] ;  /* 0x00027c00000c8ab9 */ /* 0x000fd40000000800 */
[----:B------:R-:W-:Y:S05]  /*17830*/  @!P0 BRA `(.L_x_1005) ;  /* 0x0000000000808947 */ /* 0x000fea0003800000 */
[----:B------:R-:W-:Y:S01]  /*17840*/  IMAD.U32 R3, RZ, RZ, UR12 ;  /* 0x0000000cff037e24 */ /* 0x000fe2000f8e00ff */
[----:B------:R-:W-:-:S04]  /*17850*/  UIADD3 UR4, UR12, -0x1, UR11 ;  /* 0xffffffff0c047890 */ /* 0x000fc8000fffe00b */
[-C--:B------:R-:W-:Y:S01]  /*17860*/  IABS R0, R3.reuse ;  /* 0x0000000300007213 */ /* 0x080fe20000000000 */
[----:B------:R-:W-:Y:S01]  /*17870*/  UIADD3 UR6, -UR10, UR4, URZ ;  /* 0x000000040a067290 */ /* 0x000fe2000fffe13f */
[----:B------:R-:W-:Y:S02]  /*17880*/  IABS R3, R3 ;  /* 0x0000000300037213 */ /* 0x000fe40000000000 */
[----:B------:R-:W-:Y:S01]  /*17890*/  R2UR UR13, R0 ;  /* 0x00000000000d72ca */ /* 0x000fe200000e0000 */
[----:B------:R-:W-:Y:S02]  /*178a0*/  UMOV UR4, URZ ;  /* 0x0000003f00047c82 */ /* 0x000fe40008000000 */
[----:B------:R-:W-:-:S05]  /*178b0*/  IMAD.MOV R3, RZ, RZ, -R3 ;  /* 0x000000ffff037224 */ /* 0x000fca00078e0a03 */
[----:B------:R-:W-:-:S05]  /*178c0*/  R2UR UR9, R3 ;  /* 0x00000000030972ca */ /* 0x000fca00000e0000 */
[----:B------:R-:W0:Y:S08]  /*178d0*/  I2F.RP R0, UR13 ;  /* 0x0000000d00007d06 */ /* 0x000e300008209400 */
[----:B0-----:R-:W0:Y:S02]  /*178e0*/  MUFU.RCP R0, R0 ;  /* 0x0000000000007308 */ /* 0x001e240000001000 */
[----:B0-----:R-:W-:Y:S01]  /*178f0*/  VIADD R2, R0, 0xffffffe ;  /* 0x0ffffffe00027836 */ /* 0x001fe20000000000 */
[----:B------:R-:W-:Y:S01]  /*17900*/  IABS R0, UR6 ;  /* 0x0000000600007c13 */ /* 0x000fe20008000000 */
[----:B------:R-:W-:-:S03]  /*17910*/  ULOP3.LUT UR6, UR6, UR12, URZ, 0x3c, !UPT ;  /* 0x0000000c06067292 */ /* 0x000fc6000f8e3c3f */
[----:B------:R-:W-:Y:S01]  /*17920*/  R2UR UR8, R0 ;  /* 0x00000000000872ca */ /* 0x000fe200000e0000 */
[----:B------:R-:W0:Y:S02]  /*17930*/  F2I.FTZ.U32.TRUNC.NTZ R2, R2 ;  /* 0x0000000200027305 */ /* 0x000e24000021f000 */
[----:B0-----:R-:W-:-:S13]  /*17940*/  R2UR UR5, R2 ;  /* 0x00000000020572ca */ /* 0x001fda00000e0000 */
[----:B------:R-:W-:-:S04]  /*17950*/  UIADD3 UR7, URZ, -UR5, URZ ;  /* 0x800000053f077290 */ /* 0x000fc8000fffe03f */
[----:B------:R-:W-:-:S04]  /*17960*/  UIMAD UR7, UR7, UR13, URZ ;  /* 0x0000000d070772a4 */ /* 0x000fc8000f8e023f */
[----:B------:R-:W-:-:S04]  /*17970*/  UIMAD.WIDE.U32 UR4, UR5, UR7, UR4 ;  /* 0x00000007050472a5 */ /* 0x000fc8000f8e0004 */
[----:B------:R-:W-:-:S04]  /*17980*/  UIMAD.WIDE.U32 UR4, UR5, UR8, URZ ;  /* 0x00000008050472a5 */ /* 0x000fc8000f8e003f */
        /* <DEDUP_REMOVED lines=11> */
.L_x_1005:
[----:B------:R-:W-:Y:S01]  /*17a40*/  UIMAD UR39, UR39, UR4, UR10 ;  /* 0x00000004272772a4 */ /* 0x000fe2000f8e020a */
[----:B------:R-:W-:Y:S02]  /*17a50*/  IMAD.U32 R0, RZ, RZ, UR11 ;  /* 0x0000000bff007e24 */ /* 0x000fe4000f8e00ff */
[----:B------:R-:W-:-:S03]  /*17a60*/  IMAD.MOV.U32 R14, RZ, RZ, 0x1 ;  /* 0x00000001ff0e7424 */ /* 0x000fc600078e00ff */
[----:B------:R-:W-:-:S05]  /*17a70*/  IMAD.U32 R3, RZ, RZ, UR39 ;  /* 0x00000027ff037e24 */ /* 0x000fca000f8e00ff */
[----:B------:R-:W-:Y:S01]  /*17a80*/  VIADDMNMX R2, R3, UR4, R0, PT ;  /* 0x0000000403027c46 */ /* 0x000fe2000b800100 */
[----:B------:R-:W-:-:S03]  /*17a90*/  IMAD.MOV.U32 R0, RZ, RZ, RZ ;  /* 0x000000ffff007224 */ /* 0x000fc600078e00ff */
[----:B------:R-:W-:Y:S01]  /*17aa0*/  ISETP.GT.AND P0, PT, R2, UR39, PT ;  /* 0x0000002702007c0c */ /* 0x000fe2000bf04270 */
[----:B------:R0:W-:Y:S02]  /*17ab0*/  STL [R1+0x8], R2 ;  /* 0x0000080201007387 */ /* 0x0001e40000100800 */
[----:B0-----:R-:W-:-:S10]  /*17ac0*/  IMAD.MOV.U32 R2, RZ, RZ, 0x1 ;  /* 0x00000001ff027424 */ /* 0x001fd400078e00ff */
        /* <DEDUP_REMOVED lines=24> */
.L_x_1006:
        /* <DEDUP_REMOVED lines=20> */
.L_x_1007:
        /* <DEDUP_REMOVED lines=20> */
.L_x_1008:
        /* <DEDUP_REMOVED lines=18> */
.L_x_1009:
        /* <DEDUP_REMOVED lines=10> */
[C---:B------:R-:W-:Y:S02]  /*18090*/  LOP3.LUT R8, R17.reuse, 0x7f, RZ, 0xc0, !PT ;  /* 0x0000007f11087812 */ /* 0x040fe400078ec0ff */
        /* <DEDUP_REMOVED lines=9> */
[----:B------:R1:W-:Y:S03]  /*18130*/  STL [R1], R4 ;  /* 0x0000000401007387 */ /* 0x0003e60000100800 */
        /* <DEDUP_REMOVED lines=15> */
[----:B------:R-:W-:Y:S01]  /*18230*/  SEL R17, R18, RZ, !P1 ;  /* 0x000000ff12117207 */ /* 0x000fe20004800000 */
[----:B0-----:R-:W-:Y:S06]  /*18240*/  BRA.DIV UR4, `(.L_x_1010) ;  /* 0x0000003204b87947 */ /* 0x001fec000b800000 */
[----:B------:R0:W1:Y:S02]  /*18250*/  SHFL.IDX PT, R14, R6, RZ, 0x1f ;  /* 0x00001fff060e7589 */ /* 0x00006400000e0000 */
.L_x_1065:
[----:B-1----:R-:W-:Y:S02]  /*18260*/  ISETP.NE.AND P0, PT, R14, RZ, PT ;  /* 0x000000ff0e00720c */ /* 0x002fe40003f05270 */
[----:B------:R-:W-:Y:S02]  /*18270*/  PLOP3.LUT P2, PT, PT, PT, PT, 0x8, 0x0 ;  /* 0x000000000000781c */ /* 0x000fe40003f4e170 */
[----:B------:R-:W-:-:S11]  /*18280*/  LOP3.LUT R16, R16, 0xfffffffd, RZ, 0xc0, !PT ;  /* 0xfffffffd10107812 */ /* 0x000fd600078ec0ff */
[----:B------:R-:W-:Y:S01]  /*18290*/  @P2 LOP3.LUT R16, R16, 0x2, RZ, 0xfc, !PT ;  /* 0x0000000210102812 */ /* 0x000fe200078efcff */
[----:B------:R-:W-:Y:S06]  /*182a0*/  @P0 BRA `(.L_x_1011) ;  /* 0x00000004009c0947 */ /* 0x000fec0003800000 */
[----:B0-----:R-:W2:Y:S01]  /*182b0*/  LDL R6, [R1+0x8] ;  /* 0x0000080001067983 */ /* 0x001ea20000100800 */
[----:B------:R-:W-:Y:S01]  /*182c0*/  UMOV UR4, 0xffffffff ;  /* 0xffffffff00047882 */ /* 0x000fe20000000000 */
[----:B--2---:R-:W-:Y:S02]  /*182d0*/  VIADD R0, R6, 0xffffffff ;  /* 0xffffffff06007836 */ /* 0x004fe40000000000 */
[----:B------:R-:W-:Y:S05]  /*182e0*/  BRA.DIV UR4, `(.L_x_1012) ;  /* 0x0000003204b07947 */ /* 0x000fea000b800000 */
[----:B------:R-:W-:-:S13]  /*182f0*/  ELECT P6, URZ, PT ;  /* 0x00000000003f782f */ /* 0x000fda00038c0000 */
.L_x_1068:
[----:B------:R-:W-:Y:S05]  /*18300*/  @!P6 BRA `(.L_x_1011) ;  /* 0x000000040084e947 */ /* 0x000fea0003800000 */
[----:B------:R-:W-:Y:S01]  /*18310*/  IMAD.MOV.U32 R17, RZ, RZ, R18 ;  /* 0x000000ffff117224 */ /* 0x000fe200078e0012 */
[----:B------:R-:W-:Y:S06]  /*18320*/  @!P1 BRA `(.L_x_1013) ;  /* 0x0000000000449947 */ /* 0x000fec0003800000 */
        /* <DEDUP_REMOVED lines=17> */
.L_x_1013:
[----:B0-----:R-:W-:Y:S01]  /*18440*/  IMAD.MOV.U32 R2, RZ, RZ, 0x1 ;  /* 0x00000001ff027424 */ /* 0x001fe200078e00ff */
[----:B------:R-:W-:-:S04]  /*18450*/  ISETP.NE.AND P1, PT, R8, RZ, PT ;  /* 0x000000ff0800720c */ /* 0x000fc80003f25270 */
[----:B------:R-:W-:-:S04]  /*18460*/  SHF.L.U32 R2, R2, 0x1f, RZ ;  /* 0x0000001f02027819 */ /* 0x000fc800000006ff */
[----:B------:R-:W0:Y:S02]  /*18470*/  SYNCS.PHASECHK.TRANS64.TRYWAIT P0, [UR38+0x33480], R2 ;  /* 0x03348002ff0075a7 */ /* 0x000e240008000166 */
[----:B0-----:R-:W-:Y:S05]  /*18480*/  @!P0 BRA `(.L_x_1014) ;  /* 0x0000003000688947 */ /* 0x001fea0003800000 */
.L_x_1069:
[----:B------:R-:W-:Y:S05]  /*18490*/  @P1 BRA `(.L_x_1015) ;  /* 0x0000000000181947 */ /* 0x000fea0003800000 */
[----:B------:R-:W1:Y:S01]  /*184a0*/  S2R R4, SR_TID.X ;  /* 0x0000000000047919 */ /* 0x000e620000002100 */
[----:B0-----:R-:W-:-:S04]  /*184b0*/  IMAD.MOV.U32 R3, RZ, RZ, 0x7800 ;  /* 0x00007800ff037424 */ /* 0x001fc800078e00ff */
[----:B------:R2:W-:Y:S01]  /*184c0*/  SYNCS.ARRIVE.TRANS64 RZ, [UR38+0x33470], R3 ;  /* 0x03347003ffff79a7 */ /* 0x0005e20008000026 */
[----:B-1----:R-:W-:-:S13]  /*184d0*/  LOP3.LUT P0, RZ, R4, 0x1f, RZ, 0xc0, !PT ;  /* 0x0000001f04ff7812 */ /* 0x002fda000780c0ff */
[----:B--2---:R-:W-:Y:S05]  /*184e0*/  @!P0 BRA `(.L_x_1015) ;  /* 0x0000000000048947 */ /* 0x004fea0003800000 */
[----:B------:R-:W-:Y:S01]  /*184f0*/  BPT.TRAP 0x1 ;  /* 0x000000040000795c */ /* 0x000fe20000300000 */
.L_x_1015:
        /* <DEDUP_REMOVED lines=27> */
[----:B------:R-:W2:Y:S02]  /*186b0*/  SYNCS.PHASECHK.TRANS64.TRYWAIT P0, [UR38+0x33440], R2 ;  /* 0x03344002ff0075a7 */ /* 0x000ea40008000166 */
[----:B-12---:R-:W-:Y:S05]  /*186c0*/  @!P0 BRA `(.L_x_1016) ;  /* 0x0000002c00f08947 */ /* 0x006fea0003800000 */
.L_x_1070:
[----:B------:R-:W-:Y:S05]  /*186d0*/  @P1 BRA `(.L_x_1017) ;  /* 0x0000000000181947 */ /* 0x000fea0003800000 */
[----:B0-----:R-:W0:Y:S01]  /*186e0*/  S2R R3, SR_TID.X ;  /* 0x0000000000037919 */ /* 0x001e220000002100 */
[----:B------:R-:W-:-:S04]  /*186f0*/  IMAD.MOV.U32 R2, RZ, RZ, 0x7800 ;  /* 0x00007800ff027424 */ /* 0x000fc800078e00ff */
[----:B------:R1:W-:Y:S01]  /*18700*/  SYNCS.ARRIVE.TRANS64 RZ, [UR38+0x33430], R2 ;  /* 0x03343002ffff79a7 */ /* 0x0003e20008000026 */
[----:B0-----:R-:W-:-:S13]  /*18710*/  LOP3.LUT P0, RZ, R3, 0x1f, RZ, 0xc0, !PT ;  /* 0x0000001f03ff7812 */ /* 0x001fda000780c0ff */
[----:B-1----:R-:W-:Y:S05]  /*18720*/  @!P0 BRA `(.L_x_1017) ;  /* 0x0000000000048947 */ /* 0x002fea0003800000 */
[----:B------:R-:W-:Y:S01]  /*18730*/  BPT.TRAP 0x1 ;  /* 0x000000040000795c */ /* 0x000fe20000300000 */
.L_x_1017:
        /* <DEDUP_REMOVED lines=26> */
[----:B------:R-:W-:Y:S01]  /*188e0*/  @P0 LOP3.LUT R16, R16, 0x2, RZ, 0xfc, !PT ;  /* 0x0000000210100812 */ /* 0x000fe200078efcff */
[----:B------:R1:W-:Y:S01]  /*188f0*/  UTMALDG.4D [UR24], [UR4], desc[UR6] ;  /* 0x00000618040075b4 */ /* 0x0003e20008019000 */
[----:B------:R1:W-:Y:S02]  /*18900*/  UTMALDG.4D [UR16], [UR4], desc[UR6] ;  /* 0x00000610040075b4 */ /* 0x0003e40008019000 */
[----:B-1----:R-:W-:-:S03]  /*18910*/  NOP ;  /* 0x0000000000007918 */ /* 0x002fc60000000000 */
.L_x_1011:
        /* <DEDUP_REMOVED lines=22> */
.L_x_1018:
[----:B------:R-:W1:Y:S01]  /*18a80*/  S2R R4, SR_TID.X ;  /* 0x0000000000047919 */ /* 0x000e620000002100 */
[----:B------:R-:W2:Y:S01]  /*18a90*/  LDC R9, c[0x0][0x448] ;  /* 0x00011200ff097b82 */ /* 0x000ea20000000800 */
[----:B------:R-:W-:Y:S01]  /*18aa0*/  USHF.R.S32.HI UR4, URZ, 0x1f, UR36 ;  /* 0x0000001f3f047899 */ /* 0x000fe20008011424 */
[----:B------:R-:W3:Y:S01]  /*18ab0*/  S2R R7, SR_TID.X ;  /* 0x0000000000077919 */ /* 0x000ee20000002100 */
[----:B------:R-:W-:Y:S02]  /*18ac0*/  ULDC.64 UR8, c[0x0][0x2d8] ;  /* 0x0000b60000087ab9 */ /* 0x000fe40000000a00 */
[----:B------:R-:W-:Y:S01]  /*18ad0*/  UIMAD UR6, UR4, UR8, URZ ;  /* 0x00000008040672a4 */ /* 0x000fe2000f8e023f */
[----:B------:R-:W4:Y:S02]  /*18ae0*/  S2R R11, SR_CTAID.Z ;  /* 0x00000000000b7919 */ /* 0x000f240000002700 */
[----:B0-----:R-:W0:Y:S01]  /*18af0*/  LDC.64 R2, c[0x0][0x2e0] ;  /* 0x0000b800ff027b82 */ /* 0x001e220000000a00 */
[----:B------:R-:W-:-:S02]  /*18b00*/  UIMAD.WIDE.U32 UR4, UR36, UR8, URZ ;  /* 0x00000008240472a5 */ /* 0x000fc4000f8e003f */
[----:B------:R-:W-:-:S04]  /*18b10*/  UIMAD UR6, UR36, UR9, UR6 ;  /* 0x00000009240672a4 */ /* 0x000fc8000f8e0206 */
[----:B------:R-:W-:-:S03]  /*18b20*/  UIADD3 UR5, UR5, UR6, URZ ;  /* 0x0000000605057290 */ /* 0x000fc6000fffe03f */
[----:B------:R-:W-:Y:S01]  /*18b30*/  ULDC.64 UR6, c[0x0][0x280] ;  /* 0x0000a00000067ab9 */ /* 0x000fe20000000a00 */
[----:B--2---:R-:W-:Y:S02]  /*18b40*/  ISETP.NE.AND P0, PT, R9, 0x1, PT ;  /* 0x000000010900780c */ /* 0x004fe40003f05270 */
[----:B-1----:R-:W-:Y:S02]  /*18b50*/  SHF.R.U32.HI R0, RZ, 0x3, R4 ;  /* 0x00000003ff007819 */ /* 0x002fe40000011604 */
[----:B------:R-:W-:Y:S01]  /*18b60*/  LOP3.LUT R4, R4, 0x7f, RZ, 0xc0, !PT ;  /* 0x0000007f04047812 */ /* 0x000fe200078ec0ff */
[C---:B---3--:R-:W-:Y:S01]  /*18b70*/  IMAD.SHL.U32 R8, R7.reuse, 0x10, RZ ;  /* 0x0000001007087824 */ /* 0x048fe200078e00ff */
[----:B------:R-:W-:Y:S01]  /*18b80*/  LOP3.LUT R10, R7, 0x7f, RZ, 0xc0, !PT ;  /* 0x0000007f070a7812 */ /* 0x000fe200078ec0ff */
[C---:B------:R-:W-:Y:S02]  /*18b90*/  IMAD.SHL.U32 R5, R0.reuse, 0x80, RZ ;  /* 0x0000008000057824 */ /* 0x040fe400078e00ff */
[----:B------:R-:W-:Y:S01]  /*18ba0*/  IMAD.SHL.U32 R0, R0, 0x10, RZ ;  /* 0x0000001000007824 */ /* 0x000fe200078e00ff */
[----:B------:R-:W-:Y:S01]  /*18bb0*/  LOP3.LUT R8, R8, 0x30, RZ, 0xe2, !PT ;  /* 0x0000003008087812 */ /* 0x000fe200078ee2ff */
[----:B------:R-:W-:-:S03]  /*18bc0*/  IMAD.SHL.U32 R4, R4, 0x10, RZ ;  /* 0x0000001004047824 */ /* 0x000fc600078e00ff */
[----:B------:R-:W-:Y:S02]  /*18bd0*/  LOP3.LUT R5, R8, 0x180, R5, 0xf8, !PT ;  /* 0x0000018008057812 */ /* 0x000fe400078ef805 */
[----:B------:R-:W-:Y:S02]  /*18be0*/  LOP3.LUT R4, R4, 0x600, RZ, 0xc0, !PT ;  /* 0x0000060004047812 */ /* 0x000fe400078ec0ff */
[----:B------:R-:W-:Y:S01]  /*18bf0*/  LOP3.LUT R5, R5, 0x30, R0, 0x78, !PT ;  /* 0x0000003005057812 */ /* 0x000fe200078e7800 */
[C---:B------:R-:W-:Y:S02]  /*18c00*/  IMAD.SHL.U32 R0, R7.reuse, 0x10, RZ ;  /* 0x0000001007007824 */ /* 0x040fe400078e00ff */
[----:B------:R-:W-:-:S03]  /*18c10*/  IMAD.SHL.U32 R7, R7, 0x20, RZ ;  /* 0x0000002007077824 */ /* 0x000fc600078e00ff */
[----:B------:R-:W-:Y:S02]  /*18c20*/  LOP3.LUT R0, R0, 0x40, RZ, 0xc0, !PT ;  /* 0x0000004000007812 */ /* 0x000fe400078ec0ff */
[----:B------:R-:W-:Y:S02]  /*18c30*/  LOP3.LUT R7, R7, 0x60, RZ, 0xc0, !PT ;  /* 0x0000006007077812 */ /* 0x000fe400078ec0ff */
[----:B------:R-:W-:Y:S02]  /*18c40*/  IADD3 R0, R5, R0, R4 ;  /* 0x0000000005007210 */ /* 0x000fe40007ffe004 */
[----:B----4-:R-:W-:Y:S01]  /*18c50*/  SHF.R.S32.HI R5, RZ, 0x1f, R11 ;  /* 0x0000001fff057819 */ /* 0x010fe2000001140b */
[----:B------:R-:W1:Y:S01]  /*18c60*/  @P0 LDC R4, c[0x0][0x44c] ;  /* 0x00011300ff040b82 */ /* 0x000e620000000800 */
[----:B------:R-:W-:-:S03]  /*18c70*/  LEA.HI R7, R10, R7, RZ, 0x1e ;  /* 0x000000070a077211 */ /* 0x000fc600078ff0ff */
[-C--:B0-----:R-:W-:Y:S02]  /*18c80*/  IMAD R6, R5, R2.reuse, RZ ;  /* 0x0000000205067224 */ /* 0x081fe400078e02ff */
[----:B------:R-:W-:Y:S02]  /*18c90*/  VIADD R7, R7, UR40 ;  /* 0x0000002807077c36 */ /* 0x000fe40008000000 */
[----:B------:R-:W0:Y:S01]  /*18ca0*/  @P0 LDC R5, c[0x0][0x450] ;  /* 0x00011400ff050b82 */ /* 0x000e220000000800 */
[C---:B------:R-:W-:Y:S02]  /*18cb0*/  IMAD R6, R11.reuse, R3, R6 ;  /* 0x000000030b067224 */ /* 0x040fe400078e0206 */
[----:B------:R-:W-:Y:S01]  /*18cc0*/  IMAD.WIDE.U32 R2, R11, R2, UR4 ;  /* 0x000000040b027e25 */ /* 0x000fe2000f8e0002 */
[----:B------:R-:W-:-:S03]  /*18cd0*/  ULDC.64 UR4, c[0x0][0x2d0] ;  /* 0x0000b40000047ab9 */ /* 0x000fc60000000a00 */
[----:B------:R-:W-:Y:S02]  /*18ce0*/  IMAD.MOV.U32 R11, RZ, RZ, R7 ;  /* 0x000000ffff0b7224 */ /* 0x000fe400078e0007 */
[----:B------:R-:W-:Y:S02]  /*18cf0*/  IMAD.IADD R3, R3, 0x1, R6 ;  /* 0x0000000103037824 */ /* 0x000fe400078e0206 */
[----:B-1----:R-:W-:-:S05]  /*18d00*/  @P0 IMAD.HI.U32 R4, R7, R4, RZ ;  /* 0x0000000407040227 */ /* 0x002fca00078e00ff */
[----:B0-----:R-:W-:-:S04]  /*18d10*/  @P0 SHF.R.U32.HI R11, RZ, R5, R4 ;  /* 0x00000005ff0b0219 */ /* 0x001fc80000011604 */
[--C-:B------:R-:W-:Y:S01]  /*18d20*/  SHF.R.S32.HI R4, RZ, 0x1f, R11.reuse ;  /* 0x0000001fff047819 */ /* 0x100fe2000001140b */
[----:B------:R-:W-:Y:S02]  /*18d30*/  IMAD.MOV R6, RZ, RZ, -R11 ;  /* 0x000000ffff067224 */ /* 0x000fe400078e0a0b */
[----:B------:R-:W-:-:S04]  /*18d40*/  IMAD.WIDE.U32 R2, R11, UR4, R2 ;  /* 0x000000040b027c25 */ /* 0x000fc8000f8e0002 */
[----:B------:R-:W-:Y:S02]  /*18d50*/  IMAD R4, R4, UR4, RZ ;  /* 0x0000000404047c24 */ /* 0x000fe4000f8e02ff */
[----:B------:R-:W-:Y:S02]  /*18d60*/  IMAD R5, R9, R6, R7 ;  /* 0x0000000609057224 */ /* 0x000fe400078e0207 */
[----:B------:R-:W-:Y:S01]  /*18d70*/  IMAD R7, R11, UR5, R4 ;  /* 0x000000050b077c24 */ /* 0x000fe2000f8e0204 */
[----:B------:R-:W-:Y:S02]  /*18d80*/  ULDC.64 UR4, c[0x0][0x2c8] ;  /* 0x0000b20000047ab9 */ /* 0x000fe40000000a00 */
[----:B------:R-:W-:Y:S01]  /*18d90*/  SHF.R.S32.HI R4, RZ, 0x1f, R5 ;  /* 0x0000001fff047819 */ /* 0x000fe20000011405 */
[----:B------:R-:W-:-:S04]  /*18da0*/  IMAD.IADD R3, R3, 0x1, R7 ;  /* 0x0000000103037824 */ /* 0x000fc800078e0207 */
[----:B------:R-:W-:Y:S02]  /*18db0*/  IMAD R4, R4, UR4, RZ ;  /* 0x0000000404047c24 */ /* 0x000fe4000f8e02ff */
[C---:B------:R-:W-:Y:S01]  /*18dc0*/  IMAD.WIDE.U32 R2, R5.reuse, UR4, R2 ;  /* 0x0000000405027c25 */ /* 0x040fe2000f8e0002 */
[----:B------:R-:W-:Y:S02]  /*18dd0*/  ULDC UR4, c[0x0][0x2b8] ;  /* 0x0000ae0000047ab9 */ /* 0x000fe40000000800 */
[----:B------:R-:W-:Y:S01]  /*18de0*/  ISETP.GE.AND P2, PT, R8, UR4, PT ;  /* 0x0000000408007c0c */ /* 0x000fe2000bf46270 */
[----:B------:R-:W-:Y:S01]  /*18df0*/  IMAD R11, R5, UR5, R4 ;  /* 0x00000005050b7c24 */ /* 0x000fe2000f8e0204 */
[----:B------:R-:W-:Y:S01]  /*18e00*/  IADD3 R7, P3, R2, UR6, RZ ;  /* 0x0000000602077c10 */ /* 0x000fe2000ff7e0ff */
[----:B------:R-:W-:-:S03]  /*18e10*/  VIADD R4, R8, 0x40 ;  /* 0x0000004008047836 */ /* 0x000fc60000000000 */
[----:B------:R-:W-:Y:S02]  /*18e20*/  IADD3.X R6, R3, UR7, R11, P3, !PT ;  /* 0x0000000703067c10 */ /* 0x000fe40009ffe40b */
[----:B------:R-:W-:Y:S01]  /*18e30*/  ISETP.GE.AND P0, PT, R4, UR4, PT ;  /* 0x0000000404007c0c */ /* 0x000fe2000bf06270 */
[----:B------:R-:W-:-:S05]  /*18e40*/  VIADD R4, R8, 0x80 ;  /* 0x0000008008047836 */ /* 0x000fca0000000000 */
[----:B------:R-:W-:Y:S01]  /*18e50*/  ISETP.GE.AND P1, PT, R4, UR4, PT ;  /* 0x0000000404007c0c */ /* 0x000fe2000bf26270 */
[----:B------:R-:W-:-:S03]  /*18e60*/  UMOV UR4, 0xffffffff ;  /* 0xffffffff00047882 */ /* 0x000fc60000000000 */
[----:B------:R-:W-:Y:S09]  /*18e70*/  BRA.DIV UR4, `(.L_x_1019) ;  /* 0x0000002a041c7947 */ /* 0x000ff2000b800000 */
[----:B------:R-:W0:Y:S01]  /*18e80*/  S2R R2, SR_TID.X ;  /* 0x0000000000027919 */ /* 0x000e220000002100 */
[----:B------:R-:W-:Y:S02]  /*18e90*/  ULDC UR4, c[0x0][0x288] ;  /* 0x0000a20000047ab9 */ /* 0x000fe40000000800 */
[----:B------:R-:W-:Y:S01]  /*18ea0*/  IMAD R5, R9, UR4, RZ ;  /* 0x0000000409057c24 */ /* 0x000fe2000f8e02ff */
[----:B------:R-:W1:Y:S01]  /*18eb0*/  SHFL.IDX PT, R14, R7, RZ, 0x1c1f ;  /* 0x001c1fff070e7589 */ /* 0x000e6200000e0000 */
[----:B0-----:R-:W-:-:S03]  /*18ec0*/  LOP3.LUT R3, R2, 0x7f, RZ, 0xc0, !PT ;  /* 0x0000007f02037812 */ /* 0x001fc600078ec0ff */
[----:B------:R-:W0:Y:S01]  /*18ed0*/  SHFL.IDX PT, R2, R6, RZ, 0x1c1f ;  /* 0x001c1fff06027589 */ /* 0x000e2200000e0000 */
[----:B------:R-:W-:-:S04]  /*18ee0*/  LEA.HI R4, R3, UR40, RZ, 0x1e ;  /* 0x0000002803047c11 */ /* 0x000fc8000f8ff0ff */
[C---:B------:R-:W-:Y:S01]  /*18ef0*/  ISETP.GE.AND P4, PT, R4.reuse, R5, PT ;  /* 0x000000050400720c */ /* 0x040fe20003f86270 */
[----:B------:R-:W-:-:S12]  /*18f00*/  VIADD R10, R4, 0x20 ;  /* 0x00000020040a7836 */ /* 0x000fd80000000000 */
[----:B-1----:R-:W-:Y:S01]  /*18f10*/  @!P4 IADD3 R14, P3, R8, R14, RZ ;  /* 0x0000000e080ec210 */ /* 0x002fe20007f7e0ff */
[----:B------:R-:W-:-:S04]  /*18f20*/  @!P4 VIADD R9, R0, UR38 ;  /* 0x000000260009cc36 */ /* 0x000fc80008000000 */
[----:B0-----:R-:W-:Y:S01]  /*18f30*/  @!P4 IMAD.X R3, RZ, RZ, R2, P3 ;  /* 0x000000ffff03c224 */ /* 0x001fe200018e0602 */
[----:B------:R-:W-:Y:S01]  /*18f40*/  ISETP.GE.AND P3, PT, R10, R5, PT ;  /* 0x000000050a00720c */ /* 0x000fe20003f66270 */
[----:B------:R-:W-:Y:S02]  /*18f50*/  @!P4 IMAD.MOV.U32 R2, RZ, RZ, R14 ;  /* 0x000000ffff02c224 */ /* 0x000fe400078e000e */
[----:B------:R-:W0:Y:S04]  /*18f60*/  SHFL.IDX PT, R14, R7, 0x1, 0x1c1f ;  /* 0x003c1f00070e7f89 */ /* 0x000e2800000e0000 */
[----:B------:R-:W-:Y:S04]  /*18f70*/  @!P4 LDGSTS.E.BYPASS.LTC128B.128 [R9+0x1e200], desc[UR58][R2.64], !P2 ;  /* 0x1e2000000209cfae */ /* 0x000fe8000d101d7a */
[----:B------:R-:W-:Y:S02]  /*18f80*/  @!P4 LDGSTS.E.BYPASS.LTC128B.128 [R9+0x20200], desc[UR58][R2.64+0x40], !P0 ;  /* 0x202000400209cfae */ /* 0x000fe4000c101d7a */
[----:B------:R-:W-:-:S02]  /*18f90*/  @!P3 VIADD R21, R0, UR38 ;  /* 0x000000260015bc36 */ /* 0x000fc40008000000 */
[----:B------:R1:W-:Y:S04]  /*18fa0*/  @!P4 LDGSTS.E.BYPASS.LTC128B.128 [R9+0x22200], desc[UR58][R2.64+0x80], !P1 ;  /* 0x222000800209cfae */ /* 0x0003e8000c901d7a */
[----:B-1----:R-:W1:Y:S01]  /*18fb0*/  SHFL.IDX PT, R2, R6, 0x1, 0x1c1f ;  /* 0x003c1f0006027f89 */ /* 0x002e6200000e0000 */
[----:B0-----:R-:W-:-:S05]  /*18fc0*/  @!P3 IADD3 R14, P4, R8, R14, RZ ;  /* 0x0000000e080eb210 */ /* 0x001fca0007f9e0ff */
[----:B-1----:R-:W-:Y:S02]  /*18fd0*/  @!P3 IMAD.X R10, RZ, RZ, R2, P4 ;  /* 0x000000ffff0ab224 */ /* 0x002fe400020e0602 */
[----:B------:R-:W-:Y:S02]  /*18fe0*/  @!P3 IMAD.MOV.U32 R2, RZ, RZ, R14 ;  /* 0x000000ffff02b224 */ /* 0x000fe400078e000e */
[----:B------:R-:W-:Y:S01]  /*18ff0*/  @!P3 IMAD.MOV.U32 R3, RZ, RZ, R10 ;  /* 0x000000ffff03b224 */ /* 0x000fe200078e000a */
[----:B------:R-:W0:Y:S01]  /*19000*/  SHFL.IDX PT, R14, R7, 0x2, 0x1c1f ;  /* 0x005c1f00070e7f89 */ /* 0x000e2200000e0000 */
[----:B------:R-:W-:-:S03]  /*19010*/  VIADD R10, R4, 0x40 ;  /* 0x00000040040a7836 */ /* 0x000fc60000000000 */
        /* <DEDUP_REMOVED lines=10> */
[----:B------:R-:W-:Y:S01]  /*190c0*/  @!P3 IMAD.MOV.U32 R3, RZ, RZ, R10 ;  /* 0x000000ffff03b224 */ /* 0x000fe200078e000a */
[----:B------:R1:W2:Y:S04]  /*190d0*/  SHFL.IDX PT, R14, R7, 0x3, 0x1c1f ;  /* 0x007c1f00070e7f89 */ /* 0x0002a800000e0000 */
[----:B------:R1:W-:Y:S04]  /*190e0*/  @!P3 LDGSTS.E.BYPASS.LTC128B.128 [R9+0x1f200], desc[UR58][R2.64], !P2 ;  /* 0x1f2000000209bfae */ /* 0x0003e8000d101d7a */
[----:B------:R1:W-:Y:S04]  /*190f0*/  @!P3 LDGSTS.E.BYPASS.LTC128B.128 [R9+0x21200], desc[UR58][R2.64+0x40], !P0 ;  /* 0x212000400209bfae */ /* 0x0003e8000c101d7a */
[----:B0-----:R1:W-:Y:S02]  /*19100*/  @!P3 LDGSTS.E.BYPASS.LTC128B.128 [R9+0x23200], desc[UR58][R2.64+0x80], !P1 ;  /* 0x232000800209bfae */ /* 0x0013e4000c901d7a */
.L_x_1079:
[----:B------:R-:W-:Y:S01]  /*19110*/  VIADD R4, R4, 0x60 ;  /* 0x0000006004047836 */ /* 0x000fe20000000000 */
[----:B------:R-:W-:Y:S04]  /*19120*/  BSSY B0, `(.L_x_1020) ;  /* 0x000000c000007945 */ /* 0x000fe80003800000 */
[----:B------:R-:W-:-:S13]  /*19130*/  ISETP.GE.AND P3, PT, R4, R5, PT ;  /* 0x000000050400720c */ /* 0x000fda0003f66270 */
[----:B------:R-:W-:Y:S05]  /*19140*/  @P3 BRA `(.L_x_1021) ;  /* 0x0000000000243947 */ /* 0x000fea0003800000 */
[----:B-12---:R-:W-:Y:S01]  /*19150*/  IADD3 R2, P3, R8, R14, RZ ;  /* 0x0000000e08027210 */ /* 0x006fe20007f7e0ff */
[----:B------:R-:W-:-:S04]  /*19160*/  VIADD R5, R0, UR38 ;  /* 0x0000002600057c36 */ /* 0x000fc80008000000 */
[----:B------:R-:W-:-:S05]  /*19170*/  IMAD.X R3, RZ, RZ, R6, P3 ;  /* 0x000000ffff037224 */ /* 0x000fca00018e0606 */
[----:B------:R-:W-:Y:S01]  /*19180*/  @!PT LDS RZ, [RZ] ;  /* 0x00000000fffff984 */ /* 0x000fe20000000800 */
[----:B------:R-:W-:Y:S01]  /*19190*/  @!PT LDS RZ, [RZ] ;  /* 0x00000000fffff984 */ /* 0x000fe20000000800 */
[----:B------:R-:W-:Y:S01]  /*191a0*/  @!PT LDS RZ, [RZ] ;  /* 0x00000000fffff984 */ /* 0x000fe20000000800 */
[----:B------:R0:W-:Y:S04]  /*191b0*/  LDGSTS.E.BYPASS.LTC128B.128 [R5+0x1fa00], desc[UR58][R2.64], !P2 ;  /* 0x1fa0000002057fae */ /* 0x0001e8000d101d7a */
[----:B------:R0:W-:Y:S04]  /*191c0*/  LDGSTS.E.BYPASS.LTC128B.128 [R5+0x21a00], desc[UR58][R2.64+0x40], !P0 ;  /* 0x21a0004002057fae */ /* 0x0001e8000c101d7a */
[----:B------:R0:W-:Y:S02]  /*191d0*/  LDGSTS.E.BYPASS.LTC128B.128 [R5+0x23a00], desc[UR58][R2.64+0x80], !P1 ;  /* 0x23a0008002057fae */ /* 0x0001e4000c901d7a */
.L_x_1021:
[----:B------:R-:W-:Y:S05]  /*191e0*/  BSYNC B0 ;  /* 0x0000000000007941 */ /* 0x000fea0003800000 */
.L_x_1020:
[----:B------:R-:W-:Y:S01]  /*191f0*/  NOP ;  /* 0x0000000000007918 */ /* 0x000fe20000000000 */
[----:B------:R-:W-:Y:S01]  /*19200*/  SYNCS.ARRIVE.TRANS64.RED.A0T1 RZ, [UR38+0x33400], RZ ;  /* 0x033400ffffff79a7 */ /* 0x000fe20008200426 */
[----:B------:R-:W-:Y:S01]  /*19210*/  IMAD.MOV.U32 R0, RZ, RZ, 0x1 ;  /* 0x00000001ff007424 */ /* 0x000fe200078e00ff */
[----:B------:R-:W-:Y:S04]  /*19220*/  ARRIVES.LDGSTSBAR.64.TRANSCNT [UR38+0x33400] ;  /* 0x03340000ff0079b0 */ /* 0x000fe80008000aa6 */
[----:B------:R-:W-:Y:S01]  /*19230*/  SHF.L.U32 R0, R0, 0x1f, RZ ;  /* 0x0000001f00007819 */ /* 0x000fe200000006ff */
[----:B------:R-:W-:Y:S01]  /*19240*/  NOP ;  /* 0x0000000000007918 */ /* 0x000fe20000000000 */
[----:B01----:R-:W3:Y:S01]  /*19250*/  LDL.LU R3, [R1+0x8] ;  /* 0x0000080001037983 */ /* 0x003ee20000300800 */
[----:B------:R-:W-:Y:S01]  /*19260*/  SYNCS.ARRIVE.TRANS64.A1T0 RZ, [UR38+0x33400], RZ ;  /* 0x033400ffffff79a7 */ /* 0x000fe20008100026 */
[----:B------:R-:W0:Y:S01]  /*19270*/  SYNCS.PHASECHK.TRANS64.TRYWAIT P0, [UR38+0x33420], R0 ;  /* 0x03342000ff0075a7 */ /* 0x000e220008000166 */
[----:B---3--:R-:W-:-:S05]  /*19280*/  VIADD R2, R3, 0xfffffffe ;  /* 0xfffffffe03027836 */ /* 0x008fca0000000000 */
[----:B------:R-:W-:Y:S01]  /*19290*/  ISETP.GE.AND P1, PT, R2, UR39, PT ;  /* 0x0000002702007c0c */ /* 0x000fe2000bf26270 */
[----:B0-----:R-:W-:-:S12]  /*192a0*/  @!P0 BRA `(.L_x_1022) ;  /* 0x00000028005c8947 */ /* 0x001fd80003800000 */
.L_x_1080:
[----:B--2---:R-:W-:Y:S01]  /*192b0*/  IMAD.MOV.U32 R14, RZ, RZ, 0x1 ;  /* 0x00000001ff0e7424 */ /* 0x004fe200078e00ff */
[----:B------:R-:W-:Y:S06]  /*192c0*/  @!P1 BRA `(.L_x_1023) ;  /* 0x0000001000a49947 */ /* 0x000fec0003800000 */
[----:B0-----:R-:W2:Y:S01]  /*192d0*/  LDL R3, [R1+0xc] ;  /* 0x00000c0001037983 */ /* 0x001ea20000100800 */
[----:B------:R-:W-:Y:S01]  /*192e0*/  IMAD.MOV.U32 R0, RZ, RZ, 0x1 ;  /* 0x00000001ff007424 */ /* 0x000fe200078e00ff */
[----:B--2---:R-:W-:Y:S02]  /*192f0*/  R2UR UR4, R3 ;  /* 0x00000000030472ca */ /* 0x004fe400000e0000 */
[----:B------:R-:W0:Y:S11]  /*19300*/  S2R R3, SR_TID.X ;  /* 0x0000000000037919 */ /* 0x000e360000002100 */
[----:B------:R-:W-:-:S02]  /*19310*/  IMAD.U32 R15, RZ, RZ, UR4 ;  /* 0x00000004ff0f7e24 */ /* 0x000fc4000f8e00ff */
[----:B------:R-:W-:-:S03]  /*19320*/  IMAD.U32 R20, RZ, RZ, UR4 ;  /* 0x00000004ff147e24 */ /* 0x000fc6000f8e00ff */
[----:B------:R-:W-:Y:S02]  /*19330*/  LOP3.LUT R15, R15, 0x1, RZ, 0xfc, !PT ;  /* 0x000000010f0f7812 */ /* 0x000fe400078efcff */
[----:B------:R-:W-:Y:S02]  /*19340*/  LOP3.LUT R20, R20, 0x2, RZ, 0xfc, !PT ;  /* 0x0000000214147812 */ /* 0x000fe400078efcff */
[----:B0-----:R-:W-:Y:S01]  /*19350*/  LOP3.LUT R21, R3, 0x1f, RZ, 0xc0, !PT ;  /* 0x0000001f03157812 */ /* 0x001fe200078ec0ff */
[----:B------:R-:W-:-:S07]  /*19360*/  IMAD.MOV.U32 R3, RZ, RZ, RZ ;  /* 0x000000ffff037224 */ /* 0x000fce00078e00ff */
.L_x_1044:
[----:B------:R-:W-:Y:S01]  /*19370*/  LOP3.LUT P1, RZ, R16, 0x2, RZ, 0xc0, !PT ;  /* 0x0000000210ff7812 */ /* 0x000fe2000782c0ff */
[----:B------:R-:W-:Y:S01]  /*19380*/  VIADD R13, R3, 0x1 ;  /* 0x00000001030d7836 */ /* 0x000fe20000000000 */
[----:B------:R-:W-:Y:S04]  /*19390*/  BSSY B0, `(.L_x_1024) ;  /* 0x0000097000007945 */ /* 0x000fe80003800000 */
[----:B------:R-:W-:-:S04]  /*193a0*/  ISETP.NE.AND P0, PT, R13, 0x2, PT ;  /* 0x000000020d00780c */ /* 0x000fc80003f05270 */
[----:B------:R-:W-:Y:S02]  /*193b0*/  SEL R5, RZ, 0x1, P0 ;  /* 0x00000001ff057807 */ /* 0x000fe40000000000 */
[----:B------:R-:W-:Y:S02]  /*193c0*/  SEL R13, R13, RZ, P0 ;  /* 0x000000ff0d0d7207 */ /* 0x000fe40000000000 */
[----:B------:R-:W-:Y:S01]  /*193d0*/  LOP3.LUT R14, R0, R5, RZ, 0x3c, !PT ;  /* 0x00000005000e7212 */ /* 0x000fe200078e3cff */
[----:B------:R-:W-:Y:S06]  /*193e0*/  @!P1 BRA `(.L_x_1025) ;  /* 0x0000000800449947 */ /* 0x000fec0003800000 */
[----:B------:R-:W-:Y:S01]  /*193f0*/  LOP3.LUT P1, RZ, R16, 0x1, RZ, 0xc0, !PT ;  /* 0x0000000110ff7812 */ /* 0x000fe2000782c0ff */
[----:B------:R-:W-:-:S12]  /*19400*/  IMAD.MOV.U32 R8, RZ, RZ, R2 ;  /* 0x000000ffff087224 */ /* 0x000fd800078e0002 */
[----:B------:R-:W-:Y:S05]  /*19410*/  @!P1 BRA `(.L_x_1026) ;  /* 0x0000000000489947 */ /* 0x000fea0003800000 */
[----:B------:R-:W0:Y:S01]  /*19420*/  LDC R7, c[0x0][0x43c] ;  /* 0x00010f00ff077b82 */ /* 0x000e220000000800 */
[----:B------:R-:W-:Y:S02]  /*19430*/  ULDC.64 UR4, c[0x0][0x428] ;  /* 0x00010a0000047ab9 */ /* 0x000fe40000000a00 */
[----:B------:R-:W-:-:S04]  /*19440*/  IMAD R9, R19, UR4, RZ ;  /* 0x0000000413097c24 */ /* 0x000fc8000f8e02ff */
[----:B------:R-:W-:Y:S01]  /*19450*/  IMAD R9, R18, UR5, R9 ;  /* 0x0000000512097c24 */ /* 0x000fe2000f8e0209 */
        /* <DEDUP_REMOVED lines=8> */
[----:B------:R-:W0:Y:S01]  /*194e0*/  LDC.64 R6, c[0x0][0x418] ;  /* 0x00010600ff067b82 */ /* 0x000e220000000a00 */
[----:B------:R-:W-:-:S04]  /*194f0*/  IMAD.WIDE.U32 R4, R18, UR4, R4 ;  /* 0x0000000412047c25 */ /* 0x000fc8000f8e0004 */
[----:B------:R-:W-:Y:S01]  /*19500*/  IMAD.IADD R9, R9, 0x1, R5 ;  /* 0x0000000109097824 */ /* 0x000fe200078e0205 */
[----:B0-----:R-:W-:-:S04]  /*19510*/  LEA R6, P0, R4, R6, 0x2 ;  /* 0x0000000604067211 */ /* 0x001fc800078010ff */
[----:B------:R-:W-:-:S05]  /*19520*/  LEA.HI.X R7, R4, R7, R9, 0x2, P0 ;  /* 0x0000000704077211 */ /* 0x000fca00000f1409 */
[----:B------:R0:W5:Y:S04]  /*19530*/  LDG.E R17, desc[UR58][R6.64] ;  /* 0x0000003a06117981 */ /* 0x000168000c1e1900 */
.L_x_1026:
[----:B------:R-:W1:Y:S01]  /*19540*/  S2R R4, SR_TID.X ;  /* 0x0000000000047919 */ /* 0x000e620000002100 */
[----:B0-----:R-:W-:Y:S02]  /*19550*/  LEA R7, R13, UR38, 0x3 ;  /* 0x000000260d077c11 */ /* 0x001fe4000f8e18ff */
[----:B-1----:R-:W-:Y:S02]  /*19560*/  LOP3.LUT R5, R4, 0x7f, RZ, 0xc0, !PT ;  /* 0x0000007f04057812 */ /* 0x002fe400078ec0ff */
[----:B------:R-:W-:Y:S02]  /*19570*/  SHF.L.U32 R4, R14, 0x1f, RZ ;  /* 0x0000001f0e047819 */ /* 0x000fe400000006ff */
[----:B------:R-:W-:Y:S02]  /*19580*/  ISETP.NE.AND P1, PT, R5, RZ, PT ;  /* 0x000000ff0500720c */ /* 0x000fe40003f25270 */
[----:B------:R-:W0:Y:S02]  /*19590*/  SYNCS.PHASECHK.TRANS64.TRYWAIT P0, [R7+URZ+0x33480], R4 ;  /* 0x03348004070075a7 */ /* 0x000e24000800017f */
[----:B0-----:R-:W-:Y:S09]  /*195a0*/  @!P0 BRA `(.L_x_1027) ;  /* 0x0000002400b48947 */ /* 0x001ff20003800000 */
.L_x_1081:
[----:B------:R-:W-:Y:S04]  /*195b0*/  BSSY B1, `(.L_x_1028) ;  /* 0x0000007000017945 */ /* 0x000fe80003800000 */
[----:B------:R-:W-:Y:S05]  /*195c0*/  @P1 BRA `(.L_x_1029) ;  /* 0x0000000000141947 */ /* 0x000fea0003800000 */
[----:B------:R-:W-:Y:S01]  /*195d0*/  ISETP.NE.AND P0, PT, R21, RZ, PT ;  /* 0x000000ff1500720c */ /* 0x000fe20003f05270 */
[----:B------:R-:W-:-:S04]  /*195e0*/  IMAD.MOV.U32 R6, RZ, RZ, 0x7800 ;  /* 0x00007800ff067424 */ /* 0x000fc800078e00ff */
[----:B------:R1:W-:Y:S08]  /*195f0*/  SYNCS.ARRIVE.TRANS64 RZ, [R7+URZ+0x33470], R6 ;  /* 0x0334700607ff79a7 */ /* 0x0003f0000800003f */
[----:B------:R-:W-:Y:S05]  /*19600*/  @!P0 BRA `(.L_x_1029) ;  /* 0x0000000000048947 */ /* 0x000fea0003800000 */
[----:B------:R-:W-:Y:S01]  /*19610*/  BPT.TRAP 0x1 ;  /* 0x000000040000795c */ /* 0x000fe20000300000 */
.L_x_1029:
[----:B------:R-:W-:Y:S05]  /*19620*/  BSYNC B1 ;  /* 0x0000000000017941 */ /* 0x000fea0003800000 */
.L_x_1028:
[----:B-1----:R-:W-:Y:S01]  /*19630*/  IMAD.U32 R6, RZ, RZ, UR38 ;  /* 0x00000026ff067e24 */ /* 0x002fe2000f8e00ff */
        /* <DEDUP_REMOVED lines=15> */
.L_x_1030:
[----:B------:R-:W-:-:S13]  /*19730*/  @P0 ELECT P2, URZ, PT ;  /* 0x00000000003f082f */ /* 0x000fda0003840000 */
[----:B-----5:R-:W-:Y:S02]  /*19740*/  @P2 R2UR UR37, R17 ;  /* 0x00000000112522ca */ /* 0x020fe400000e0000 */
[----:B------:R-:W-:-:S11]  /*19750*/  @P2 PLOP3.LUT P0, PT, P2, PT, PT, 0x8, 0x0 ;  /* 0x000000000000281c */ /* 0x000fd6000170e170 */
[----:B------:R1:W-:Y:S01]  /*19760*/  UTMALDG.4D [UR32], [UR6], desc[UR8] ;  /* 0x00000820060075b4 */ /* 0x0003e20008019000 */
[----:B------:R-:W-:Y:S01]  /*19770*/  PLOP3.LUT P2, PT, PT, PT, PT, 0x8, 0x0 ;  /* 0x000000000000781c */ /* 0x000fe20003f4e170 */
[----:B-1----:R-:W-:-:S12]  /*19780*/  @P0 BRA.U.ANY `(.L_x_1030) ;  /* 0xfffffffd00e80947 */ /* 0x002fd8000393ffff */
[----:B------:R-:W-:Y:S01]  /*19790*/  IMAD.MOV.U32 R10, RZ, RZ, 0x40 ;  /* 0x00000040ff0a7424 */ /* 0x000fe200078e00ff */
[----:B------:R-:W-:Y:S01]  /*197a0*/  R2UR UR11, R8 ;  /* 0x00000000080b72ca */ /* 0x000fe200000e0000 */
[----:B------:R-:W-:Y:S01]  /*197b0*/  UIADD3 UR8, UR4, 0x11a00, URZ ;  /* 0x00011a0004087890 */ /* 0x000fe2000fffe03f */
[----:B------:R-:W-:Y:S01]  /*197c0*/  PLOP3.LUT P0, PT, PT, PT, PT, 0x80, 0x0 ;  /* 0x000000000000781c */ /* 0x000fe20003f0f070 */
[----:B------:R-:W-:Y:S01]  /*197d0*/  UMOV UR14, 0x0 ;  /* 0x00000000000e7882 */ /* 0x000fe20000000000 */
[----:B------:R-:W-:Y:S01]  /*197e0*/  R2UR UR10, R10 ;  /* 0x000000000a0a72ca */ /* 0x000fe200000e0000 */
[----:B------:R-:W-:-:S14]  /*197f0*/  UMOV UR15, 0x14f00000 ;  /* 0x14f00000000f7882 */ /* 0x000fdc0000000000 */
.L_x_1031:
[----:B------:R-:W-:-:S13]  /*19800*/  @P0 ELECT P2, URZ, PT ;  /* 0x00000000003f082f */ /* 0x000fda0003840000 */
[----:B------:R-:W-:Y:S01]  /*19810*/  @P2 R2UR UR13, R17 ;  /* 0x00000000110d22ca */ /* 0x000fe200000e0000 */
[----:B------:R-:W-:Y:S01]  /*19820*/  UMOV UR9, UR33 ;  /* 0x0000002100097c82 */ /* 0x000fe20008000000 */
[----:B------:R-:W-:Y:S01]  /*19830*/  UMOV UR12, UR36 ;  /* 0x00000024000c7c82 */ /* 0x000fe20008000000 */
[----:B------:R-:W-:-:S10]  /*19840*/  @P2 PLOP3.LUT P0, PT, P2, PT, PT, 0x8, 0x0 ;  /* 0x000000000000281c */ /* 0x000fd4000170e170 */
[----:B------:R1:W-:Y:S01]  /*19850*/  UTMALDG.4D [UR8], [UR6], desc[UR14] ;  /* 0x00000e08060075b4 */ /* 0x0003e20008019000 */
[----:B------:R-:W-:Y:S02]  /*19860*/  PLOP3.LUT P2, PT, PT, PT, PT, 0x8, 0x0 ;  /* 0x000000000000781c */ /* 0x000fe40003f4e170 */
[----:B-1----:R-:W-:Y:S11]  /*19870*/  @P0 BRA.U.ANY `(.L_x_1031) ;  /* 0xfffffffd00e00947 */ /* 0x002ff6000393ffff */
[----:B------:R-:W-:Y:S01]  /*19880*/  IMAD.MOV.U32 R9, RZ, RZ, 0x80 ;  /* 0x00000080ff097424 */ /* 0x000fe200078e00ff */
[----:B------:R-:W-:Y:S01]  /*19890*/  R2UR UR11, R8 ;  /* 0x00000000080b72ca */ /* 0x000fe200000e0000 */
[----:B------:R-:W-:Y:S01]  /*198a0*/  UIADD3 UR8, UR4, 0x14200, URZ ;  /* 0x0001420004087890 */ /* 0x000fe2000fffe03f */
[----:B------:R-:W-:Y:S01]  /*198b0*/  PLOP3.LUT P0, PT, PT, PT, PT, 0x80, 0x0 ;  /* 0x000000000000781c */ /* 0x000fe20003f0f070 */
[----:B------:R-:W-:Y:S01]  /*198c0*/  UMOV UR5, 0x14f00000 ;  /* 0x14f0000000057882 */ /* 0x000fe20000000000 */
[----:B------:R-:W-:Y:S01]  /*198d0*/  R2UR UR10, R9 ;  /* 0x00000000090a72ca */ /* 0x000fe200000e0000 */
[----:B------:R-:W-:-:S14]  /*198e0*/  UMOV UR4, 0x0 ;  /* 0x0000000000047882 */ /* 0x000fdc0000000000 */
.L_x_1032:
        /* <DEDUP_REMOVED lines=8> */
[----:B------:R-:W1:Y:S02]  /*19970*/  SYNCS.PHASECHK.TRANS64.TRYWAIT P0, [R7+URZ+0x33440], R4 ;  /* 0x03344004070075a7 */ /* 0x000e64000800017f */
[----:B-1----:R-:W-:Y:S05]  /*19980*/  @!P0 BRA `(.L_x_1033) ;  /* 0x0000002000d08947 */ /* 0x002fea0003800000 */
.L_x_1082:
[----:B------:R-:W-:Y:S01]  /*19990*/  BSSY B1, `(.L_x_1034) ;  /* 0x0000009000017945 */ /* 0x000fe20003800000 */
[----:B01----:R-:W-:Y:S02]  /*199a0*/  IMAD.MOV.U32 R4, RZ, RZ, 0x0 ;  /* 0x00000000ff047424 */ /* 0x003fe400078e00ff */
[----:B------:R-:W-:Y:S01]  /*199b0*/  IMAD.MOV.U32 R5, RZ, RZ, 0x14f00000 ;  /* 0x14f00000ff057424 */ /* 0x000fe200078e00ff */
[----:B------:R-:W-:Y:S06]  /*199c0*/  @P1 BRA `(.L_x_1035) ;  /* 0x0000000000141947 */ /* 0x000fec0003800000 */
[----:B------:R-:W-:Y:S01]  /*199d0*/  ISETP.NE.AND P0, PT, R21, RZ, PT ;  /* 0x000000ff1500720c */ /* 0x000fe20003f05270 */
[----:B------:R-:W-:-:S04]  /*199e0*/  IMAD.MOV.U32 R12, RZ, RZ, 0x7800 ;  /* 0x00007800ff0c7424 */ /* 0x000fc800078e00ff */
[----:B------:R0:W-:Y:S08]  /*199f0*/  SYNCS.ARRIVE.TRANS64 RZ, [R7+URZ+0x33430], R12 ;  /* 0x0334300c07ff79a7 */ /* 0x0001f0000800003f */
[----:B------:R-:W-:Y:S05]  /*19a00*/  @!P0 BRA `(.L_x_1035) ;  /* 0x0000000000048947 */ /* 0x000fea0003800000 */
[----:B------:R-:W-:Y:S01]  /*19a10*/  BPT.TRAP 0x1 ;  /* 0x000000040000795c */ /* 0x000fe20000300000 */
.L_x_1035:
[----:B------:R-:W-:Y:S05]  /*19a20*/  BSYNC B1 ;  /* 0x0000000000017941 */ /* 0x000fea0003800000 */
.L_x_1034:
        /* <DEDUP_REMOVED lines=12> */
.L_x_1036:
[----:B------:R-:W-:-:S13]  /*19af0*/  @P0 ELECT P1, URZ, PT ;  /* 0x00000000003f082f */ /* 0x000fda0003820000 */
[----:B------:R-:W-:Y:S01]  /*19b00*/  @P1 R2UR UR13, R17 ;  /* 0x00000000110d12ca */ /* 0x000fe200000e0000 */
[----:B------:R-:W-:Y:S01]  /*19b10*/  UMOV UR12, UR36 ;  /* 0x00000024000c7c82 */ /* 0x000fe20008000000 */
[----:B------:R-:W-:-:S11]  /*19b20*/  @P1 PLOP3.LUT P0, PT, P1, PT, PT, 0x8, 0x0 ;  /* 0x000000000000181c */ /* 0x000fd60000f0e170 */
[----:B------:R1:W-:Y:S01]  /*19b30*/  UTMALDG.4D [UR8], [UR6], desc[UR14] ;  /* 0x00000e08060075b4 */ /* 0x0003e20008019000 */
[----:B------:R-:W-:Y:S01]  /*19b40*/  PLOP3.LUT P1, PT, PT, PT, PT, 0x8, 0x0 ;  /* 0x000000000000781c */ /* 0x000fe20003f2e170 */
[----:B-1----:R-:W-:-:S12]  /*19b50*/  @P0 BRA.U.ANY `(.L_x_1036) ;  /* 0xfffffffd00e40947 */ /* 0x002fd8000393ffff */
[----:B------:R-:W-:Y:S01]  /*19b60*/  R2UR UR10, R10 ;  /* 0x000000000a0a72ca */ /* 0x000fe200000e0000 */
[----:B------:R-:W-:Y:S01]  /*19b70*/  UIADD3 UR8, UR4, 0x26a00, URZ ;  /* 0x00026a0004087890 */ /* 0x000fe2000fffe03f */
[----:B------:R-:W-:Y:S02]  /*19b80*/  R2UR UR14, R4 ;  /* 0x00000000040e72ca */ /* 0x000fe400000e0000 */
[----:B------:R-:W-:Y:S02]  /*19b90*/  R2UR UR15, R5 ;  /* 0x00000000050f72ca */ /* 0x000fe400000e0000 */
[----:B------:R-:W-:Y:S02]  /*19ba0*/  R2UR UR11, R8 ;  /* 0x00000000080b72ca */ /* 0x000fe400000e0000 */
[----:B------:R-:W-:-:S13]  /*19bb0*/  PLOP3.LUT P0, PT, PT, PT, PT, 0x80, 0x0 ;  /* 0x000000000000781c */ /* 0x000fda0003f0f070 */
.L_x_1037:
        /* <DEDUP_REMOVED lines=13> */
.L_x_1038:
[----:B------:R-:W-:-:S13]  /*19c90*/  @P0 ELECT P1, URZ, PT ;  /* 0x00000000003f082f */ /* 0x000fda0003820000 */
[----:B------:R-:W-:Y:S01]  /*19ca0*/  @P1 R2UR UR13, R17 ;  /* 0x00000000110d12ca */ /* 0x000fe200000e0000 */
[----:B------:R-:W-:Y:S01]  /*19cb0*/  UMOV UR12, UR36 ;  /* 0x00000024000c7c82 */ /* 0x000fe20008000000 */
[----:B------:R-:W-:-:S11]  /*19cc0*/  @P1 PLOP3.LUT P0, PT, P1, PT, PT, 0x8, 0x0 ;  /* 0x000000000000181c */ /* 0x000fd60000f0e170 */
[----:B------:R1:W-:Y:S01]  /*19cd0*/  UTMALDG.4D [UR8], [UR6], desc[UR14] ;  /* 0x00000e08060075b4 */ /* 0x0003e20008019000 */
[----:B------:R-:W-:Y:S01]  /*19ce0*/  PLOP3.LUT P1, PT, PT, PT, PT, 0x8, 0x0 ;  /* 0x000000000000781c */ /* 0x000fe20003f2e170 */
[----:B-1----:R-:W-:-:S12]  /*19cf0*/  @P0 BRA.U.ANY `(.L_x_1038) ;  /* 0xfffffffd00e40947 */ /* 0x002fd8000393ffff */
.L_x_1025:
[----:B------:R-:W-:Y:S05]  /*19d00*/  BSYNC B0 ;  /* 0x0000000000007941 */ /* 0x000fea0003800000 */
.L_x_1024:
[----:B------:R-:W-:-:S13]  /*19d10*/  ISETP.NE.AND P0, PT, R15, 0x3, PT ;  /* 0x000000030f00780c */ /* 0x000fda0003f05270 */
[----:B------:R-:W-:Y:S05]  /*19d20*/  @!P0 BRA `(.L_x_1039) ;  /* 0x0000000000048947 */ /* 0x000fea0003800000 */
[----:B------:R-:W-:Y:S01]  /*19d30*/  BPT.TRAP 0x1 ;  /* 0x000000040000795c */ /* 0x000fe20000300000 */
.L_x_1039:
[----:B------:R-:W-:Y:S02]  /*19d40*/  LOP3.LUT R5, R0, 0x1, RZ, 0x3c, !PT ;  /* 0x0000000100057812 */ /* 0x000fe400078e3cff */
[----:B0-----:R-:W-:Y:S02]  /*19d50*/  LEA R12, R3, UR38, 0x3 ;  /* 0x00000026030c7c11 */ /* 0x001fe4000f8e18ff */
[----:B------:R-:W-:Y:S02]  /*19d60*/  SHF.L.U32 R5, R5, 0x1f, RZ ;  /* 0x0000001f05057819 */ /* 0x000fe400000006ff */
[----:B------:R-:W-:Y:S02]  /*19d70*/  ISETP.NE.AND P1, PT, R20, 0x3, PT ;  /* 0x000000031400780c */ /* 0x000fe40003f25270 */
[----:B------:R-:W0:Y:S02]  /*19d80*/  SYNCS.PHASECHK.TRANS64.TRYWAIT P0, [R12+URZ+0x33470], R5 ;  /* 0x033470050c0075a7 */ /* 0x000e24000800017f */
[----:B0-----:R-:W-:Y:S09]  /*19d90*/  @!P0 BRA `(.L_x_1040) ;  /* 0x0000001c00e08947 */ /* 0x001ff20003800000 */
.L_x_1083:
[----:B------:R-:W-:Y:S05]  /*19da0*/  @!P1 BRA `(.L_x_1041) ;  /* 0x0000000000049947 */ /* 0x000fea0003800000 */
[----:B------:R-:W-:Y:S01]  /*19db0*/  BPT.TRAP 0x1 ;  /* 0x000000040000795c */ /* 0x000fe20000300000 */
.L_x_1041:
[----:B0-----:R-:W-:Y:S01]  /*19dc0*/  SHF.L.U32 R5, R0, 0x1f, RZ ;  /* 0x0000001f00057819 */ /* 0x001fe200000006ff */
[----:B------:R-:W-:-:S03]  /*19dd0*/  IMAD R3, R3, 0x7800, RZ ;  /* 0x0000780003037824 */ /* 0x000fc600078e02ff */
[----:B------:R-:W0:Y:S02]  /*19de0*/  SYNCS.PHASECHK.TRANS64.TRYWAIT P0, [R12+URZ+0x33460], R5 ;  /* 0x033460050c0075a7 */ /* 0x000e24000800017f */
[----:B0-----:R-:W-:Y:S05]  /*19df0*/  @!P0 BRA `(.L_x_1042) ;  /* 0x0000001c00dc8947 */ /* 0x001fea0003800000 */
.L_x_1084:
[----:B------:R-:W2:Y:S04]  /*19e00*/  LDL R0, [R1] ;  /* 0x0000000001007983 */ /* 0x000ea80000100800 */
[----:B------:R-:W3:Y:S01]  /*19e10*/  LDL R10, [R1+0x4] ;  /* 0x00000400010a7983 */ /* 0x000ee20000100800 */
[----:B------:R-:W-:Y:S05]  /*19e20*/  WARPSYNC.ALL ;  /* 0x0000000000007948 */ /* 0x000fea0003800000 */
[----:B--2---:R-:W-:-:S02]  /*19e30*/  LOP3.LUT R0, R3, R0, RZ, 0xfc, !PT ;  /* 0x0000000003007212 */ /* 0x004fc400078efcff */
[----:B---3--:R-:W-:-:S03]  /*19e40*/  LOP3.LUT R3, R3, R10, RZ, 0xfc, !PT ;  /* 0x0000000a03037212 */ /* 0x008fc600078efcff */
[----:B0-----:R-:W0:Y:S02]  /*19e50*/  LDSM.16.MT88.4 R4, [R0+UR38+0xf200] ;  /* 0x00f200260004783b */ /* 0x001e240008004200 */
        /* <DEDUP_REMOVED lines=98> */
.L_x_1043:
[----:B------:R-:W2:Y:S01]  /*1a480*/  S2R R0, SR_TID.X ;  /* 0x0000000000007919 */ /* 0x000ea20000002100 */
[----:B-1----:R-:W-:Y:S01]  /*1a490*/  SYNCS.ARRIVE.TRANS64.A1T0 RZ, [R12+URZ+0x33450], RZ ;  /* 0x033450ff0cff79a7 */ /* 0x002fe2000810003f */
[----:B0-----:R-:W-:Y:S01]  /*1a4a0*/  IMAD.MOV.U32 R3, RZ, RZ, R13 ;  /* 0x000000ffff037224 */ /* 0x001fe200078e000d */
[----:B--2---:R-:W-:Y:S01]  /*1a4b0*/  LOP3.LUT R0, R0, 0x7f, RZ, 0xc0, !PT ;  /* 0x0000007f00007812 */ /* 0x004fe200078ec0ff */
[----:B------:R-:W-:Y:S03]  /*1a4c0*/  BAR.SYNC.DEFER_BLOCKING 0x2, 0x80 ;  /* 0x0082000000007b1d */ /* 0x000fe60000010000 */
[----:B------:R-:W-:-:S13]  /*1a4d0*/  ISETP.NE.AND P0, PT, R0, RZ, PT ;  /* 0x000000ff0000720c */ /* 0x000fda0003f05270 */
[----:B------:R-:W-:-:S05]  /*1a4e0*/  @!P0 VIADD R0, R12, 0x33480 ;  /* 0x000334800c008836 */ /* 0x000fca0000000000 */
[----:B------:R-:W-:-:S04]  /*1a4f0*/  @!P0 PRMT R0, RZ, 0x654, R0 ;  /* 0x00000654ff008816 */ /* 0x000fc80000000000 */
[----:B------:R0:W-:Y:S01]  /*1a500*/  @!P0 SYNCS.ARRIVE.TRANS64.RED.A1T0 RZ, [R0+URZ], RZ ;  /* 0x000000ff00ff89a7 */ /* 0x0001e2000810043f */
[C---:B------:R-:W-:Y:S01]  /*1a510*/  ISETP.GT.AND P0, PT, R2.reuse, UR39, PT ;  /* 0x0000002702007c0c */ /* 0x040fe2000bf04270 */
[----:B------:R-:W-:Y:S02]  /*1a520*/  VIADD R2, R2, 0xffffffff ;  /* 0xffffffff02027836 */ /* 0x000fe40000000000 */
[----:B0-----:R-:W-:-:S10]  /*1a530*/  IMAD.MOV.U32 R0, RZ, RZ, R14 ;  /* 0x000000ffff007224 */ /* 0x001fd400078e000e */
[----:B------:R-:W-:Y:S05]  /*1a540*/  @P0 BRA `(.L_x_1044) ;  /* 0xffffffec00880947 */ /* 0x000fea000383ffff */
[----:B------:R-:W-:Y:S05]  /*1a550*/  BRA `(.L_x_1045) ;  /* 0x0000000000047947 */ /* 0x000fea0003800000 */
.L_x_1023:
[----:B------:R-:W-:-:S07]  /*1a560*/  IMAD.MOV.U32 R13, RZ, RZ, RZ ;  /* 0x000000ffff0d7224 */ /* 0x000fce00078e00ff */
.L_x_1045:
[----:B0-----:R-:W2:Y:S02]  /*1a570*/  LDL R0, [R1+0xc] ;  /* 0x00000c0001007983 */ /* 0x001ea40000100800 */
[----:B--2---:R-:W-:-:S13]  /*1a580*/  R2UR UR4, R0 ;  /* 0x00000000000472ca */ /* 0x004fda00000e0000 */
[----:B------:R-:W-:-:S04]  /*1a590*/  ULOP3.LUT UR4, UR4, 0x1, URZ, 0xfc, !UPT ;  /* 0x0000000104047892 */ /* 0x000fc8000f8efc3f */
[----:B------:R-:W-:-:S06]  /*1a5a0*/  UISETP.NE.AND UP0, UPT, UR4, 0x3, UPT ;  /* 0x000000030400788c */ /* 0x000fcc000bf05270 */
[----:B------:R-:W-:-:S13]  /*1a5b0*/  PLOP3.LUT P0, PT, PT, PT, UP0, 0x80, 0x0 ;  /* 0x000000000000781c */ /* 0x000fda0003f0f008 */
[----:B------:R-:W-:Y:S05]  /*1a5c0*/  @!P0 BRA `(.L_x_1046) ;  /* 0x0000000000048947 */ /* 0x000fea0003800000 */
[----:B------:R-:W-:Y:S01]  /*1a5d0*/  BPT.TRAP 0x1 ;  /* 0x000000040000795c */ /* 0x000fe20000300000 */
.L_x_1046:
[----:B------:R-:W-:Y:S01]  /*1a5e0*/  LOP3.LUT R0, R14, 0x1, RZ, 0x3c, !PT ;  /* 0x000000010e007812 */ /* 0x000fe200078e3cff */
[----:B------:R-:W-:Y:S01]  /*1a5f0*/  BSSY B0, `(.L_x_1047) ;  /* 0x0000005000007945 */ /* 0x000fe20003800000 */
[----:B------:R-:W-:Y:S02]  /*1a600*/  LEA R3, R13, UR38, 0x3 ;  /* 0x000000260d037c11 */ /* 0x000fe4000f8e18ff */
[----:B------:R-:W-:-:S04]  /*1a610*/  SHF.L.U32 R0, R0, 0x1f, RZ ;  /* 0x0000001f00007819 */ /* 0x000fc800000006ff */
[----:B------:R-:W0:Y:S02]  /*1a620*/  SYNCS.PHASECHK.TRANS64.TRYWAIT P0, [R3+URZ+0x33470], R0 ;  /* 0x03347000030075a7 */ /* 0x000e24000800017f */
[----:B0-----:R-:W-:Y:S05]  /*1a630*/  @!P0 BRA `(.L_x_1048) ;  /* 0x0000001400e08947 */ /* 0x001fea0003800000 */
.L_x_1085:
[----:B------:R-:W-:Y:S05]  /*1a640*/  BSYNC B0 ;  /* 0x0000000000007941 */ /* 0x000fea0003800000 */
.L_x_1047:
[----:B------:R-:W2:Y:S02]  /*1a650*/  LDL R2, [R1+0xc] ;  /* 0x00000c0001027983 */ /* 0x000ea40000100800 */
[----:B--2---:R-:W-:-:S13]  /*1a660*/  R2UR UR4, R2 ;  /* 0x00000000020472ca */ /* 0x004fda00000e0000 */
[----:B------:R-:W-:-:S06]  /*1a670*/  ULOP3.LUT UR4, UR4, 0x2, URZ, 0xfc, !UPT ;  /* 0x0000000204047892 */ /* 0x000fcc000f8efc3f */
[----:B0-----:R-:W-:-:S05]  /*1a680*/  IMAD.U32 R0, RZ, RZ, UR4 ;  /* 0x00000004ff007e24 */ /* 0x001fca000f8e00ff */
[----:B------:R-:W-:-:S13]  /*1a690*/  ISETP.NE.AND P1, PT, R0, 0x3, PT ;  /* 0x000000030000780c */ /* 0x000fda0003f25270 */
[----:B------:R-:W-:Y:S05]  /*1a6a0*/  @!P1 BRA `(.L_x_1049) ;  /* 0x0000000000049947 */ /* 0x000fea0003800000 */
[----:B------:R-:W-:Y:S01]  /*1a6b0*/  BPT.TRAP 0x1 ;  /* 0x000000040000795c */ /* 0x000fe20000300000 */
.L_x_1049:
[----:B------:R-:W-:-:S04]  /*1a6c0*/  SHF.L.U32 R0, R14, 0x1f, RZ ;  /* 0x0000001f0e007819 */ /* 0x000fc800000006ff */
[----:B------:R-:W0:Y:S02]  /*1a6d0*/  SYNCS.PHASECHK.TRANS64.TRYWAIT P0, [R3+URZ+0x33460], R0 ;  /* 0x03346000030075a7 */ /* 0x000e24000800017f */
[----:B0-----:R-:W-:Y:S05]  /*1a6e0*/  @!P0 BRA `(.L_x_1050) ;  /* 0x0000001400c88947 */ /* 0x001fea0003800000 */
.L_x_1086:
[----:B------:R-:W2:Y:S04]  /*1a6f0*/  LDL.LU R2, [R1] ;  /* 0x0000000001027983 */ /* 0x000ea80000300800 */
        /* <DEDUP_REMOVED lines=104> */
.L_x_1051:
        /* <DEDUP_REMOVED lines=14> */
.L_x_998:
[----:B------:R-:W0:Y:S01]  /*1ae60*/  S2R R4, SR_CgaCtaId ;  /* 0x0000000000047919 */ /* 0x000e220000008800 */
[----:B------:R-:W-:Y:S02]  /*1ae70*/  MOV R3, 0x400 ;  /* 0x0000040000037802 */ /* 0x000fe40000000f00 */
[----:B------:R-:W-:Y:S02]  /*1ae80*/  SHF.L.U32 R2, R2, 0x1f, RZ ;  /* 0x0000001f02027819 */ /* 0x000fe400000006ff */
[----:B0-----:R-:W-:-:S04]  /*1ae90*/  LEA R9, R4, R3, 0x18 ;  /* 0x0000000304097211 */ /* 0x001fc800078ec0ff */
[----:B------:R-:W0:Y:S02]  /*1aea0*/  SYNCS.PHASECHK.TRANS64.TRYWAIT P0, [R9+URZ+0x33420], R2 ;  /* 0x03342002090075a7 */ /* 0x000e24000800017f */
[----:B0-----:R-:W-:Y:S05]  /*1aeb0*/  @!P0 BRA `(.L_x_1052) ;  /* 0x0000000c00e88947 */ /* 0x001fea0003800000 */
.L_x_1087:
        /* <DEDUP_REMOVED lines=8> */
[----:B------:R-:W2:Y:S02]  /*1af40*/  LDL R3, [R1+0xc] ;  /* 0x00000c0001037983 */ /* 0x000ea40000100800 */
[----:B--2---:R-:W-:-:S13]  /*1af50*/  R2UR UR4, R3 ;  /* 0x00000000030472ca */ /* 0x004fda00000e0000 */
[----:B------:R-:W-:-:S06]  /*1af60*/  ULOP3.LUT UR4, UR4, 0x2, URZ, 0xfc, !UPT ;  /* 0x0000000204047892 */ /* 0x000fcc000f8efc3f */
[----:B------:R-:W-:-:S05]  /*1af70*/  IMAD.U32 R2, RZ, RZ, UR4 ;  /* 0x00000004ff027e24 */ /* 0x000fca000f8e00ff */
[----:B------:R-:W-:-:S13]  /*1af80*/  ISETP.NE.AND P0, PT, R2, 0x3, PT ;  /* 0x000000030200780c */ /* 0x000fda0003f05270 */
[----:B------:R-:W-:Y:S05]  /*1af90*/  @!P0 BRA `(.L_x_1053) ;  /* 0x0000000000048947 */ /* 0x000fea0003800000 */
[----:B------:R-:W-:Y:S01]  /*1afa0*/  BPT.TRAP 0x1 ;  /* 0x000000040000795c */ /* 0x000fe20000300000 */
.L_x_1053:
        /* <DEDUP_REMOVED lines=12> */
.L_x_1088:
[----:B------:R-:W1:Y:S02]  /*1b070*/  SYNCS.PHASECHK.TRANS64.TRYWAIT P1, [R7+URZ], R2 ;  /* 0x00000002070075a7 */ /* 0x000e64000802017f */
[----:B-1----:R-:W-:Y:S05]  /*1b080*/  @!P1 BRA `(.L_x_1055) ;  /* 0x0000000c009c9947 */ /* 0x002fea0003800000 */
.L_x_1089:
[----:B------:R-:W-:Y:S05]  /*1b090*/  @!P0 BRA `(.L_x_1056) ;  /* 0x0000000000048947 */ /* 0x000fea0003800000 */
[----:B------:R-:W-:Y:S01]  /*1b0a0*/  BPT.TRAP 0x1 ;  /* 0x000000040000795c */ /* 0x000fe20000300000 */
.L_x_1056:
[----:B0-----:R-:W-:-:S04]  /*1b0b0*/  IMAD R5, R0, 0x8, R9 ;  /* 0x0000000800057824 */ /* 0x001fc800078e0209 */
[----:B------:R-:W0:Y:S02]  /*1b0c0*/  SYNCS.PHASECHK.TRANS64.TRYWAIT P1, [R5+URZ+0x33460], R4 ;  /* 0x03346004050075a7 */ /* 0x000e24000802017f */
[----:B0-----:R-:W-:Y:S05]  /*1b0d0*/  @!P1 BRA `(.L_x_1057) ;  /* 0x0000000c009c9947 */ /* 0x001fea0003800000 */
.L_x_1090:
[----:B------:R-:W-:Y:S05]  /*1b0e0*/  @!P0 BRA `(.L_x_1058) ;  /* 0x0000000000048947 */ /* 0x000fea0003800000 */
[----:B------:R-:W-:Y:S01]  /*1b0f0*/  BPT.TRAP 0x1 ;  /* 0x000000040000795c */ /* 0x000fe20000300000 */
.L_x_1058:
[----:B------:R-:W-:-:S04]  /*1b100*/  IMAD R3, R3, 0x8, R9 ;  /* 0x0000000803037824 */ /* 0x000fc800078e0209 */
[----:B------:R-:W2:Y:S02]  /*1b110*/  SYNCS.PHASECHK.TRANS64.TRYWAIT P1, [R3+URZ+0x33460], R2 ;  /* 0x03346002030075a7 */ /* 0x000ea4000802017f */
[----:B--2---:R-:W-:Y:S05]  /*1b120*/  @!P1 BRA `(.L_x_1059) ;  /* 0x0000000c009c9947 */ /* 0x004fea0003800000 */
.L_x_1091:
[----:B------:R-:W-:Y:S05]  /*1b130*/  @!P0 BRA `(.L_x_1060) ;  /* 0x0000000000048947 */ /* 0x000fea0003800000 */
[----:B------:R-:W-:Y:S01]  /*1b140*/  BPT.TRAP 0x1 ;  /* 0x000000040000795c */ /* 0x000fe20000300000 */
.L_x_1060:
[----:B------:R-:W3:Y:S02]  /*1b150*/  SYNCS.PHASECHK.TRANS64.TRYWAIT P0, [R5+URZ+0x33480], R4 ;  /* 0x03348004050075a7 */ /* 0x000ee4000800017f */
[----:B---3--:R-:W-:Y:S05]  /*1b160*/  @!P0 BRA `(.L_x_1061) ;  /* 0x0000000c00a08947 */ /* 0x008fea0003800000 */
.L_x_1062:
[----:B----4-:R4:W0:Y:S02]  /*1b170*/  SYNCS.PHASECHK.TRANS64.TRYWAIT P0, [R3+URZ+0x33480], R2 ;  /* 0x03348002030075a7 */ /* 0x010824000800017f */
[----:B0-----:R-:W-:Y:S05]  /*1b180*/  @!P0 NANOSLEEP.SYNCS 0x989680 ;  /* 0x009896800000895d */ /* 0x001fea0003900000 */
[----:B------:R-:W0:Y:S02]  /*1b190*/  @!P0 SYNCS.PHASECHK.TRANS64 P0, [R3+URZ+0x33480], R2 ;  /* 0x03348002030085a7 */ /* 0x000e24000800007f */
[----:B0-----:R-:W-:Y:S05]  /*1b1a0*/  @!P0 BRA `(.L_x_1062) ;  /* 0xfffffffc00f08947 */ /* 0x001fea000383ffff */
.L_x_910:
[----:B------:R-:W-:Y:S05]  /*1b1b0*/  BSYNC B6 ;  /* 0x0000000000067941 */ /* 0x000fea0003800000 */
.L_x_907:
[----:B------:R-:W-:Y:S05]  /*1b1c0*/  EXIT ;  /* 0x000000000000794d */ /* 0x000fea0003800000 */
.L_x_920:
[----:B0-----:R-:W-:-:S04]  /*1b1d0*/  IMAD.U32 R3, RZ, RZ, UR37 ;  /* 0x00000025ff037e24 */ /* 0x001fc8000f8e00ff */
[----:B------:R0:W1:Y:S03]  /*1b1e0*/  SYNCS.PHASECHK.TRANS64.TRYWAIT P0, [R3+URZ+0x33400], R0 ;  /* 0x03340000030075a7 */ /* 0x000066000800017f */
[----:B-1----:R-:W-:Y:S05]  /*1b1f0*/  @!P0 NANOSLEEP.SYNCS 0x989680 ;  /* 0x009896800000895d */ /* 0x002fea0003900000 */
[----:B------:R-:W1:Y:S02]  /*1b200*/  @!P0 SYNCS.PHASECHK.TRANS64 P0, [R3+URZ+0x33400], R0 ;  /* 0x03340000030085a7 */ /* 0x000e64000800007f */
[----:B-1----:R-:W-:Y:S05]  /*1b210*/  @!P0 BRA `(.L_x_920) ;  /* 0xfffffffc00ec8947 */ /* 0x002fea000383ffff */
[----:B------:R-:W-:Y:S05]  /*1b220*/  BRA `(.L_x_1063) ;  /* 0xfffffe68007c7947 */ /* 0x000fea000383ffff */
.L_x_924:
[----:B--2---:R-:W-:-:S04]  /*1b230*/  IMAD.U32 R5, RZ, RZ, UR37 ;  /* 0x00000025ff057e24 */ /* 0x004fc8000f8e00ff */
[----:B------:R2:W3:Y:S03]  /*1b240*/  SYNCS.PHASECHK.TRANS64.TRYWAIT P2, [R5+URZ+0x33430], R0 ;  /* 0x03343000050075a7 */ /* 0x0004e6000804017f */
[----:B---3--:R-:W-:Y:S05]  /*1b250*/  @!P2 NANOSLEEP.SYNCS 0x989680 ;  /* 0x009896800000a95d */ /* 0x008fea0003900000 */
[----:B------:R-:W3:Y:S02]  /*1b260*/  @!P2 SYNCS.PHASECHK.TRANS64 P2, [R5+URZ+0x33430], R0 ;  /* 0x033430000500a5a7 */ /* 0x000ee4000804007f */
[----:B---3--:R-:W-:Y:S05]  /*1b270*/  @!P2 BRA `(.L_x_924) ;  /* 0xfffffffc00eca947 */ /* 0x008fea000383ffff */
[----:B------:R-:W-:Y:S05]  /*1b280*/  BRA `(.L_x_923) ;  /* 0xfffffe6800ac7947 */ /* 0x000fea000383ffff */
.L_x_940:
[----:B-1----:R-:W-:-:S04]  /*1b290*/  IMAD.U32 R12, RZ, RZ, UR10 ;  /* 0x0000000aff0c7e24 */ /* 0x002fc8000f8e00ff */
[----:B------:R1:W2:Y:S03]  /*1b2a0*/  SYNCS.PHASECHK.TRANS64.TRYWAIT P2, [R12+URZ+0x33430], R11 ;  /* 0x0334300b0c0075a7 */ /* 0x0002a6000804017f */
[----:B--2---:R-:W-:Y:S05]  /*1b2b0*/  @!P2 NANOSLEEP.SYNCS 0x989680 ;  /* 0x009896800000a95d */ /* 0x004fea0003900000 */
[----:B------:R-:W2:Y:S02]  /*1b2c0*/  @!P2 SYNCS.PHASECHK.TRANS64 P2, [R12+URZ+0x33430], R11 ;  /* 0x0334300b0c00a5a7 */ /* 0x000ea4000804007f */
[----:B--2---:R-:W-:Y:S05]  /*1b2d0*/  @!P2 BRA `(.L_x_940) ;  /* 0xfffffffc00eca947 */ /* 0x004fea000383ffff */
[----:B------:R-:W-:Y:S05]  /*1b2e0*/  BRA `(.L_x_937) ;  /* 0xfffffeb400a07947 */ /* 0x000fea000383ffff */
.L_x_944:
[----:B-1----:R-:W-:-:S04]  /*1b2f0*/  IMAD.U32 R12, RZ, RZ, UR10 ;  /* 0x0000000aff0c7e24 */ /* 0x002fc8000f8e00ff */
[----:B------:R1:W2:Y:S03]  /*1b300*/  SYNCS.PHASECHK.TRANS64.TRYWAIT P2, [R12+URZ+0x33450], R11 ;  /* 0x0334500b0c0075a7 */ /* 0x0002a6000804017f */
[----:B--2---:R-:W-:Y:S05]  /*1b310*/  @!P2 NANOSLEEP.SYNCS 0x989680 ;  /* 0x009896800000a95d */ /* 0x004fea0003900000 */
[----:B------:R-:W2:Y:S02]  /*1b320*/  @!P2 SYNCS.PHASECHK.TRANS64 P2, [R12+URZ+0x33450], R11 ;  /* 0x0334500b0c00a5a7 */ /* 0x000ea4000804007f */
[----:B--2---:R-:W-:Y:S05]  /*1b330*/  @!P2 BRA `(.L_x_944) ;  /* 0xfffffffc00eca947 */ /* 0x004fea000383ffff */
[----:B------:R-:W-:Y:S05]  /*1b340*/  BRA `(.L_x_941) ;  /* 0xfffffec000a87947 */ /* 0x000fea000383ffff */
.L_x_962:
[----:B-1----:R-:W-:-:S04]  /*1b350*/  IMAD.U32 R5, RZ, RZ, UR7 ;  /* 0x00000007ff057e24 */ /* 0x002fc8000f8e00ff */
[----:B------:R1:W2:Y:S03]  /*1b360*/  SYNCS.PHASECHK.TRANS64.TRYWAIT P2, [R5+URZ+0x33430], R4 ;  /* 0x03343004050075a7 */ /* 0x0002a6000804017f */
[----:B--2---:R-:W-:Y:S05]  /*1b370*/  @!P2 NANOSLEEP.SYNCS 0x989680 ;  /* 0x009896800000a95d */ /* 0x004fea0003900000 */
[----:B------:R-:W2:Y:S02]  /*1b380*/  @!P2 SYNCS.PHASECHK.TRANS64 P2, [R5+URZ+0x33430], R4 ;  /* 0x033430040500a5a7 */ /* 0x000ea4000804007f */
[----:B--2---:R-:W-:Y:S05]  /*1b390*/  @!P2 BRA `(.L_x_962) ;  /* 0xfffffffc00eca947 */ /* 0x004fea000383ffff */
[----:B------:R-:W-:Y:S05]  /*1b3a0*/  BRA `(.L_x_959) ;  /* 0xffffff0400107947 */ /* 0x000fea000383ffff */
.L_x_966:
[----:B-1----:R-:W-:-:S04]  /*1b3b0*/  IMAD.U32 R5, RZ, RZ, UR10 ;  /* 0x0000000aff057e24 */ /* 0x002fc8000f8e00ff */
[----:B------:R1:W2:Y:S03]  /*1b3c0*/  SYNCS.PHASECHK.TRANS64.TRYWAIT P2, [R5+URZ+0x33450], R4 ;  /* 0x03345004050075a7 */ /* 0x0002a6000804017f */
[----:B--2---:R-:W-:Y:S05]  /*1b3d0*/  @!P2 NANOSLEEP.SYNCS 0x989680 ;  /* 0x009896800000a95d */ /* 0x004fea0003900000 */
[----:B------:R-:W2:Y:S02]  /*1b3e0*/  @!P2 SYNCS.PHASECHK.TRANS64 P2, [R5+URZ+0x33450], R4 ;  /* 0x033450040500a5a7 */ /* 0x000ea4000804007f */
[----:B--2---:R-:W-:Y:S05]  /*1b3f0*/  @!P2 BRA `(.L_x_966) ;  /* 0xfffffffc00eca947 */ /* 0x004fea000383ffff */
[----:B------:R-:W-:Y:S05]  /*1b400*/  BRA `(.L_x_963) ;  /* 0xffffff10003c7947 */ /* 0x000fea000383ffff */
.L_x_973:
[----:B-1----:R-:W-:-:S04]  /*1b410*/  IMAD.U32 R5, RZ, RZ, UR10 ;  /* 0x0000000aff057e24 */ /* 0x002fc8000f8e00ff */
[----:B------:R1:W2:Y:S03]  /*1b420*/  SYNCS.PHASECHK.TRANS64.TRYWAIT P2, [R5+URZ+0x33430], R4 ;  /* 0x03343004050075a7 */ /* 0x0002a6000804017f */
[----:B--2---:R-:W-:Y:S05]  /*1b430*/  @!P2 NANOSLEEP.SYNCS 0x989680 ;  /* 0x009896800000a95d */ /* 0x004fea0003900000 */
[----:B------:R-:W2:Y:S02]  /*1b440*/  @!P2 SYNCS.PHASECHK.TRANS64 P2, [R5+URZ+0x33430], R4 ;  /* 0x033430040500a5a7 */ /* 0x000ea4000804007f */
[----:B--2---:R-:W-:Y:S05]  /*1b450*/  @!P2 BRA `(.L_x_973) ;  /* 0xfffffffc00eca947 */ /* 0x004fea000383ffff */
[----:B------:R-:W-:Y:S05]  /*1b460*/  BRA `(.L_x_970) ;  /* 0xffffff3000d07947 */ /* 0x000fea000383ffff */
.L_x_977:
[----:B-1----:R-:W-:-:S04]  /*1b470*/  IMAD.U32 R5, RZ, RZ, UR10 ;  /* 0x0000000aff057e24 */ /* 0x002fc8000f8e00ff */
[----:B------:R1:W2:Y:S03]  /*1b480*/  SYNCS.PHASECHK.TRANS64.TRYWAIT P2, [R5+URZ+0x33450], R4 ;  /* 0x03345004050075a7 */ /* 0x0002a6000804017f */
[----:B--2---:R-:W-:Y:S05]  /*1b490*/  @!P2 NANOSLEEP.SYNCS 0x989680 ;  /* 0x009896800000a95d */ /* 0x004fea0003900000 */
[----:B------:R-:W2:Y:S02]  /*1b4a0*/  @!P2 SYNCS.PHASECHK.TRANS64 P2, [R5+URZ+0x33450], R4 ;  /* 0x033450040500a5a7 */ /* 0x000ea4000804007f */
[----:B--2---:R-:W-:Y:S05]  /*1b4b0*/  @!P2 BRA `(.L_x_977) ;  /* 0xfffffffc00eca947 */ /* 0x004fea000383ffff */
[----:B------:R-:W-:Y:S05]  /*1b4c0*/  BRA `(.L_x_974) ;  /* 0xffffff3c00ec7947 */ /* 0x000fea000383ffff */
.L_x_991:
[----:B-1----:R-:W-:-:S04]  /*1b4d0*/  IMAD.U32 R3, RZ, RZ, UR9 ;  /* 0x00000009ff037e24 */ /* 0x002fc8000f8e00ff */
[----:B------:R1:W2:Y:S03]  /*1b4e0*/  SYNCS.PHASECHK.TRANS64.TRYWAIT P1, [R3+URZ+0x33450], R0 ;  /* 0x03345000030075a7 */ /* 0x0002a6000802017f */
[----:B--2---:R-:W-:Y:S05]  /*1b4f0*/  @!P1 NANOSLEEP.SYNCS 0x989680 ;  /* 0x009896800000995d */ /* 0x004fea0003900000 */
[----:B------:R-:W2:Y:S02]  /*1b500*/  @!P1 SYNCS.PHASECHK.TRANS64 P1, [R3+URZ+0x33450], R0 ;  /* 0x03345000030095a7 */ /* 0x000ea4000802007f */
[----:B--2---:R-:W-:Y:S05]  /*1b510*/  @!P1 BRA `(.L_x_991) ;  /* 0xfffffffc00ec9947 */ /* 0x004fea000383ffff */
[----:B------:R-:W-:Y:S05]  /*1b520*/  BRA `(.L_x_990) ;  /* 0xffffff7c00687947 */ /* 0x000fea000383ffff */
.L_x_1010:
[----:B------:R-:W-:Y:S02]  /*1b530*/  IMAD.MOV.U32 R13, RZ, RZ, R6 ;  /* 0x000000ffff0d7224 */ /* 0x000fe400078e0006 */
[----:B------:R-:W-:Y:S02]  /*1b540*/  IMAD.MOV.U32 R12, RZ, RZ, RZ ;  /* 0x000000ffff0c7224 */ /* 0x000fe400078e00ff */
[----:B------:R-:W-:Y:S02]  /*1b550*/  IMAD.MOV.U32 R11, RZ, RZ, 0x1f ;  /* 0x0000001fff0b7424 */ /* 0x000fe400078e00ff */
[----:B------:R-:W-:-:S07]  /*1b560*/  IMAD.MOV.U32 R15, RZ, RZ, -0x1 ;  /* 0xffffffffff0f7424 */ /* 0x000fce00078e00ff */
[----:B------:R-:W-:Y:S05]  /*1b570*/  WARPSYNC.COLLECTIVE R15, `(.L_x_1064) ;  /* 0x000000000f087348 */ /* 0x000fea0003c00000 */
[----:B------:R0:W1:Y:S02]  /*1b580*/  SHFL.IDX P6, R14, R13, R12, R11 ;  /* 0x0000000c0d0e7389 */ /* 0x00006400000c000b */
[----:B01----:R-:W-:Y:S01]  /*1b590*/  ENDCOLLECTIVE ;  /* 0x000000000000791b */ /* 0x003fe20003800000 */
.L_x_1064:
[----:B------:R-:W-:Y:S05]  /*1b5a0*/  BRA `(.L_x_1065) ;  /* 0xffffffcc002c7947 */ /* 0x000fea000383ffff */
.L_x_1012:
[----:B------:R-:W-:Y:S01]  /*1b5b0*/  BSSY B0, `(.L_x_1066) ;  /* 0x0000006000007945 */ /* 0x000fe20003800000 */
[----:B------:R-:W-:-:S07]  /*1b5c0*/  IMAD.MOV.U32 R15, RZ, RZ, -0x1 ;  /* 0xffffffffff0f7424 */ /* 0x000fce00078e00ff */
[----:B------:R-:W-:Y:S05]  /*1b5d0*/  WARPSYNC.COLLECTIVE R15, `(.L_x_1067) ;  /* 0x000000000f0c7348 */ /* 0x000fea0003c00000 */
[----:B------:R-:W-:Y:S02]  /*1b5e0*/  ELECT P6, UR62, PT ;  /* 0x00000000003e782f */ /* 0x000fe400038c0000 */
[----:B------:R-:W-:Y:S01]  /*1b5f0*/  MOV R14, UR62 ;  /* 0x0000003e000e7c02 */ /* 0x000fe20008000f00 */
[----:B------:R-:W-:Y:S10]  /*1b600*/  ENDCOLLECTIVE ;  /* 0x000000000000791b */ /* 0x000ff40003800000 */
.L_x_1067:
[----:B------:R-:W-:Y:S05]  /*1b610*/  BSYNC B0 ;  /* 0x0000000000007941 */ /* 0x000fea0003800000 */
.L_x_1066:
[----:B------:R-:W-:Y:S05]  /*1b620*/  BRA `(.L_x_1068) ;  /* 0xffffffcc00347947 */ /* 0x000fea000383ffff */
.L_x_1014:
[----:B0-----:R-:W-:-:S04]  /*1b630*/  IMAD.U32 R3, RZ, RZ, UR38 ;  /* 0x00000026ff037e24 */ /* 0x001fc8000f8e00ff */
[----:B------:R0:W1:Y:S03]  /*1b640*/  SYNCS.PHASECHK.TRANS64.TRYWAIT P0, [R3+URZ+0x33480], R2 ;  /* 0x03348002030075a7 */ /* 0x000066000800017f */
[----:B-1----:R-:W-:Y:S05]  /*1b650*/  @!P0 NANOSLEEP.SYNCS 0x989680 ;  /* 0x009896800000895d */ /* 0x002fea0003900000 */
[----:B------:R-:W1:Y:S02]  /*1b660*/  @!P0 SYNCS.PHASECHK.TRANS64 P0, [R3+URZ+0x33480], R2 ;  /* 0x03348002030085a7 */ /* 0x000e64000800007f */
[----:B-1----:R-:W-:Y:S05]  /*1b670*/  @!P0 BRA `(.L_x_1014) ;  /* 0xfffffffc00ec8947 */ /* 0x002fea000383ffff */
[----:B------:R-:W-:Y:S05]  /*1b680*/  BRA `(.L_x_1069) ;  /* 0xffffffcc00807947 */ /* 0x000fea000383ffff */
.L_x_1016:
[----:B0-----:R-:W-:-:S04]  /*1b690*/  IMAD.U32 R3, RZ, RZ, UR38 ;  /* 0x00000026ff037e24 */ /* 0x001fc8000f8e00ff */
[----:B------:R0:W1:Y:S03]  /*1b6a0*/  SYNCS.PHASECHK.TRANS64.TRYWAIT P0, [R3+URZ+0x33440], R2 ;  /* 0x03344002030075a7 */ /* 0x000066000800017f */
[----:B-1----:R-:W-:Y:S05]  /*1b6b0*/  @!P0 NANOSLEEP.SYNCS 0x989680 ;  /* 0x009896800000895d */ /* 0x002fea0003900000 */
[----:B------:R-:W1:Y:S02]  /*1b6c0*/  @!P0 SYNCS.PHASECHK.TRANS64 P0, [R3+URZ+0x33440], R2 ;  /* 0x03344002030085a7 */ /* 0x000e64000800007f */
[----:B-1----:R-:W-:Y:S05]  /*1b6d0*/  @!P0 BRA `(.L_x_1016) ;  /* 0xfffffffc00ec8947 */ /* 0x002fea000383ffff */
[----:B------:R-:W-:Y:S05]  /*1b6e0*/  BRA `(.L_x_1070) ;  /* 0xffffffcc00f87947 */ /* 0x000fea000383ffff */
.L_x_1019:
[----:B------:R-:W-:Y:S01]  /*1b6f0*/  IMAD.MOV.U32 R13, RZ, RZ, R6 ;  /* 0x000000ffff0d7224 */ /* 0x000fe200078e0006 */
[----:B------:R-:W-:Y:S01]  /*1b700*/  LEA.HI R4, R10, UR40, RZ, 0x1e ;  /* 0x000000280a047c11 */ /* 0x000fe2000f8ff0ff */
[----:B------:R-:W-:Y:S02]  /*1b710*/  IMAD.MOV.U32 R12, RZ, RZ, RZ ;  /* 0x000000ffff0c7224 */ /* 0x000fe400078e00ff */
[----:B------:R-:W-:Y:S02]  /*1b720*/  IMAD.MOV.U32 R11, RZ, RZ, 0x1c1f ;  /* 0x00001c1fff0b7424 */ /* 0x000fe400078e00ff */
[----:B------:R-:W-:Y:S02]  /*1b730*/  IMAD.MOV.U32 R15, RZ, RZ, -0x1 ;  /* 0xffffffffff0f7424 */ /* 0x000fe400078e00ff */
[----:B------:R-:W-:-:S07]  /*1b740*/  VIADD R10, R4, 0x20 ;  /* 0x00000020040a7836 */ /* 0x000fce0000000000 */
[----:B------:R-:W-:Y:S05]  /*1b750*/  WARPSYNC.COLLECTIVE R15, `(.L_x_1071) ;  /* 0x000000000f087348 */ /* 0x000fea0003c00000 */
[----:B------:R0:W1:Y:S02]  /*1b760*/  SHFL.IDX P6, R14, R13, R12, R11 ;  /* 0x0000000c0d0e7389 */ /* 0x00006400000c000b */
[----:B01----:R-:W-:Y:S01]  /*1b770*/  ENDCOLLECTIVE ;  /* 0x000000000000791b */ /* 0x003fe20003800000 */
.L_x_1071:
[----:B------:R-:W-:Y:S02]  /*1b780*/  IMAD.MOV.U32 R13, RZ, RZ, R7 ;  /* 0x000000ffff0d7224 */ /* 0x000fe400078e0007 */
[----:B------:R-:W-:-:S07]  /*1b790*/  IMAD.MOV.U32 R2, RZ, RZ, R14 ;  /* 0x000000ffff027224 */ /* 0x000fce00078e000e */
[----:B------:R-:W-:Y:S05]  /*1b7a0*/  WARPSYNC.COLLECTIVE R15, `(.L_x_1072) ;  /* 0x000000000f087348 */ /* 0x000fea0003c00000 */
[----:B------:R0:W1:Y:S02]  /*1b7b0*/  SHFL.IDX P6, R14, R13, R12, R11 ;  /* 0x0000000c0d0e7389 */ /* 0x00006400000c000b */
[----:B01----:R-:W-:Y:S01]  /*1b7c0*/  ENDCOLLECTIVE ;  /* 0x000000000000791b */ /* 0x003fe20003800000 */
.L_x_1072:
[----:B------:R-:W-:Y:S02]  /*1b7d0*/  ULDC UR4, c[0x0][0x288] ;  /* 0x0000a20000047ab9 */ /* 0x000fe40000000800 */
[----:B------:R-:W-:-:S05]  /*1b7e0*/  IMAD R5, R9, UR4, RZ ;  /* 0x0000000409057c24 */ /* 0x000fca000f8e02ff */
[----:B------:R-:W-:Y:S01]  /*1b7f0*/  ISETP.GE.AND P4, PT, R4, R5, PT ;  /* 0x000000050400720c */ /* 0x000fe20003f86270 */
[----:B------:R-:W-:Y:S02]  /*1b800*/  IMAD.MOV.U32 R13, RZ, RZ, R6 ;  /* 0x000000ffff0d7224 */ /* 0x000fe400078e0006 */
[----:B------:R-:W-:-:S10]  /*1b810*/  IMAD.MOV.U32 R12, RZ, RZ, 0x1 ;  /* 0x00000001ff0c7424 */ /* 0x000fd400078e00ff */
[----:B------:R-:W-:Y:S01]  /*1b820*/  @!P4 VIADD R9, R0, UR38 ;  /* 0x000000260009cc36 */ /* 0x000fe20008000000 */
[----:B------:R-:W-:-:S05]  /*1b830*/  @!P4 IADD3 R14, P3, R8, R14, RZ ;  /* 0x0000000e080ec210 */ /* 0x000fca0007f7e0ff */
[----:B------:R-:W-:Y:S01]  /*1b840*/  @!P4 IMAD.X R3, RZ, RZ, R2, P3 ;  /* 0x000000ffff03c224 */ /* 0x000fe200018e0602 */
[----:B------:R-:W-:Y:S01]  /*1b850*/  ISETP.GE.AND P3, PT, R10, R5, PT ;  /* 0x000000050a00720c */ /* 0x000fe20003f66270 */
[----:B------:R-:W-:-:S12]  /*1b860*/  @!P4 IMAD.MOV.U32 R2, RZ, RZ, R14 ;  /* 0x000000ffff02c224 */ /* 0x000fd800078e000e */
[----:B------:R-:W-:Y:S05]  /*1b870*/  WARPSYNC.COLLECTIVE R15, `(.L_x_1073) ;  /* 0x000000000f087348 */ /* 0x000fea0003c00000 */
[----:B------:R0:W1:Y:S02]  /*1b880*/  SHFL.IDX P6, R14, R13, R12, R11 ;  /* 0x0000000c0d0e7389 */ /* 0x00006400000c000b */
[----:B01----:R-:W-:Y:S01]  /*1b890*/  ENDCOLLECTIVE ;  /* 0x000000000000791b */ /* 0x003fe20003800000 */
.L_x_1073:
[----:B------:R-:W-:Y:S01]  /*1b8a0*/  @!PT LDS RZ, [RZ] ;  /* 0x00000000fffff984 */ /* 0x000fe20000000800 */
[----:B------:R-:W-:Y:S01]  /*1b8b0*/  @!PT LDS RZ, [RZ] ;  /* 0x00000000fffff984 */ /* 0x000fe20000000800 */
[----:B------:R-:W-:Y:S01]  /*1b8c0*/  @!PT LDS RZ, [RZ] ;  /* 0x00000000fffff984 */ /* 0x000fe20000000800 */
[----:B------:R-:W-:Y:S04]  /*1b8d0*/  @!P4 LDGSTS.E.BYPASS.LTC128B.128 [R9+0x1e200], desc[UR58][R2.64], !P2 ;  /* 0x1e2000000209cfae */ /* 0x000fe8000d101d7a */
[----:B------:R-:W-:Y:S01]  /*1b8e0*/  @!P4 LDGSTS.E.BYPASS.LTC128B.128 [R9+0x20200], desc[UR58][R2.64+0x40], !P0 ;  /* 0x202000400209cfae */ /* 0x000fe2000c101d7a */
[----:B------:R-:W-:-:S03]  /*1b8f0*/  @!P3 VIADD R21, R0, UR38 ;  /* 0x000000260015bc36 */ /* 0x000fc60008000000 */
[----:B------:R0:W-:Y:S01]  /*1b900*/  @!P4 LDGSTS.E.BYPASS.LTC128B.128 [R9+0x22200], desc[UR58][R2.64+0x80], !P1 ;  /* 0x222000800209cfae */ /* 0x0001e2000c901d7a */
[----:B------:R-:W-:Y:S02]  /*1b910*/  IMAD.MOV.U32 R13, RZ, RZ, R7 ;  /* 0x000000ffff0d7224 */ /* 0x000fe400078e0007 */
[----:B0-----:R-:W-:-:S07]  /*1b920*/  IMAD.MOV.U32 R2, RZ, RZ, R14 ;  /* 0x000000ffff027224 */ /* 0x001fce00078e000e */
[----:B------:R-:W-:Y:S05]  /*1b930*/  WARPSYNC.COLLECTIVE R15, `(.L_x_1074) ;  /* 0x000000000f087348 */ /* 0x000fea0003c00000 */
[----:B------:R0:W1:Y:S02]  /*1b940*/  SHFL.IDX P6, R14, R13, R12, R11 ;  /* 0x0000000c0d0e7389 */ /* 0x00006400000c000b */
[----:B01----:R-:W-:Y:S01]  /*1b950*/  ENDCOLLECTIVE ;  /* 0x000000000000791b */ /* 0x003fe20003800000 */
.L_x_1074:
[----:B------:R-:W-:Y:S02]  /*1b960*/  IMAD.MOV.U32 R13, RZ, RZ, R6 ;  /* 0x000000ffff0d7224 */ /* 0x000fe400078e0006 */
[----:B------:R-:W-:Y:S01]  /*1b970*/  IMAD.MOV.U32 R12, RZ, RZ, 0x2 ;  /* 0x00000002ff0c7424 */ /* 0x000fe200078e00ff */
[----:B------:R-:W-:-:S05]  /*1b980*/  @!P3 IADD3 R14, P4, R8, R14, RZ ;  /* 0x0000000e080eb210 */ /* 0x000fca0007f9e0ff */
[----:B------:R-:W-:Y:S02]  /*1b990*/  @!P3 IMAD.X R10, RZ, RZ, R2, P4 ;  /* 0x000000ffff0ab224 */ /* 0x000fe400020e0602 */
[----:B------:R-:W-:-:S07]  /*1b9a0*/  @!P3 IMAD.MOV.U32 R2, RZ, RZ, R14 ;  /* 0x000000ffff02b224 */ /* 0x000fce00078e000e */
[----:B------:R-:W-:Y:S05]  /*1b9b0*/  WARPSYNC.COLLECTIVE R15, `(.L_x_1075) ;  /* 0x000000000f087348 */ /* 0x000fea0003c00000 */
[----:B------:R0:W1:Y:S02]  /*1b9c0*/  SHFL.IDX P6, R14, R13, R12, R11 ;  /* 0x0000000c0d0e7389 */ /* 0x00006400000c000b */
[----:B01----:R-:W-:Y:S01]  /*1b9d0*/  ENDCOLLECTIVE ;  /* 0x000000000000791b */ /* 0x003fe20003800000 */
.L_x_1075:
[----:B------:R-:W-:Y:S02]  /*1b9e0*/  @!P3 IMAD.MOV.U32 R3, RZ, RZ, R10 ;  /* 0x000000ffff03b224 */ /* 0x000fe400078e000a */
[----:B------:R-:W-:-:S03]  /*1b9f0*/  VIADD R10, R4, 0x40 ;  /* 0x00000040040a7836 */ /* 0x000fc60000000000 */
[----:B------:R-:W-:Y:S01]  /*1ba00*/  @!PT LDS RZ, [RZ] ;  /* 0x00000000fffff984 */ /* 0x000fe20000000800 */
[----:B------:R-:W-:Y:S01]  /*1ba10*/  @!PT LDS RZ, [RZ] ;  /* 0x00000000fffff984 */ /* 0x000fe20000000800 */
[----:B------:R-:W-:Y:S01]  /*1ba20*/  @!PT LDS RZ, [RZ] ;  /* 0x00000000fffff984 */ /* 0x000fe20000000800 */
[----:B------:R-:W-:Y:S04]  /*1ba30*/  @!P3 LDGSTS.E.BYPASS.LTC128B.128 [R21+0x1ea00], desc[UR58][R2.64], !P2 ;  /* 0x1ea000000215bfae */ /* 0x000fe8000d101d7a */
[----:B------:R-:W-:Y:S01]  /*1ba40*/  @!P3 LDGSTS.E.BYPASS.LTC128B.128 [R21+0x20a00], desc[UR58][R2.64+0x40], !P0 ;  /* 0x20a000400215bfae */ /* 0x000fe2000c101d7a */
[----:B------:R-:W-:-:S03]  /*1ba50*/  IMAD.MOV.U32 R13, RZ, RZ, R7 ;  /* 0x000000ffff0d7224 */ /* 0x000fc600078e0007 */
[----:B------:R0:W-:Y:S01]  /*1ba60*/  @!P3 LDGSTS.E.BYPASS.LTC128B.128 [R21+0x22a00], desc[UR58][R2.64+0x80], !P1 ;  /* 0x22a000800215bfae */ /* 0x0001e2000c901d7a */
[----:B------:R-:W-:Y:S01]  /*1ba70*/  ISETP.GE.AND P3, PT, R10, R5, PT ;  /* 0x000000050a00720c */ /* 0x000fe20003f66270 */
[----:B0-----:R-:W-:-:S12]  /*1ba80*/  IMAD.MOV.U32 R2, RZ, RZ, R14 ;  /* 0x000000ffff027224 */ /* 0x001fd800078e000e */
[----:B------:R-:W-:Y:S05]  /*1ba90*/  WARPSYNC.COLLECTIVE R15, `(.L_x_1076) ;  /* 0x000000000f087348 */ /* 0x000fea0003c00000 */
[----:B------:R0:W1:Y:S02]  /*1baa0*/  SHFL.IDX P6, R14, R13, R12, R11 ;  /* 0x0000000c0d0e7389 */ /* 0x00006400000c000b */
[----:B01----:R-:W-:Y:S01]  /*1bab0*/  ENDCOLLECTIVE ;  /* 0x000000000000791b */ /* 0x003fe20003800000 */
.L_x_1076:
[----:B------:R-:W-:Y:S02]  /*1bac0*/  @!P3 VIADD R9, R0, UR38 ;  /* 0x000000260009bc36 */ /* 0x000fe40008000000 */
        /* <DEDUP_REMOVED lines=8> */
.L_x_1077:
[----:B------:R-:W-:-:S05]  /*1bb50*/  @!P3 IMAD.MOV.U32 R3, RZ, RZ, R10 ;  /* 0x000000ffff03b224 */ /* 0x000fca00078e000a */
[----:B------:R-:W-:Y:S01]  /*1bb60*/  @!PT LDS RZ, [RZ] ;  /* 0x00000000fffff984 */ /* 0x000fe20000000800 */
[----:B------:R-:W-:Y:S01]  /*1bb70*/  @!PT LDS RZ, [RZ] ;  /* 0x00000000fffff984 */ /* 0x000fe20000000800 */
[----:B------:R-:W-:Y:S01]  /*1bb80*/  @!PT LDS RZ, [RZ] ;  /* 0x00000000fffff984 */ /* 0x000fe20000000800 */
[----:B------:R0:W-:Y:S04]  /*1bb90*/  @!P3 LDGSTS.E.BYPASS.LTC128B.128 [R9+0x1f200], desc[UR58][R2.64], !P2 ;  /* 0x1f2000000209bfae */ /* 0x0001e8000d101d7a */
[----:B------:R0:W-:Y:S01]  /*1bba0*/  @!P3 LDGSTS.E.BYPASS.LTC128B.128 [R9+0x21200], desc[UR58][R2.64+0x40], !P0 ;  /* 0x212000400209bfae */ /* 0x0001e2000c101d7a */
[----:B------:R-:W-:-:S03]  /*1bbb0*/  IMAD.MOV.U32 R13, RZ, RZ, R7 ;  /* 0x000000ffff0d7224 */ /* 0x000fc600078e0007 */
[----:B------:R0:W-:Y:S01]  /*1bbc0*/  @!P3 LDGSTS.E.BYPASS.LTC128B.128 [R9+0x23200], desc[UR58][R2.64+0x80], !P1 ;  /* 0x232000800209bfae */ /* 0x0001e2000c901d7a */
[----:B------:R-:W-:-:S07]  /*1bbd0*/  IMAD.MOV.U32 R6, RZ, RZ, R14 ;  /* 0x000000ffff067224 */ /* 0x000fce00078e000e */
[----:B0-----:R-:W-:Y:S05]  /*1bbe0*/  WARPSYNC.COLLECTIVE R15, `(.L_x_1078) ;  /* 0x000000000f087348 */ /* 0x001fea0003c00000 */
[----:B------:R1:W2:Y:S02]  /*1bbf0*/  SHFL.IDX P6, R14, R13, R12, R11 ;  /* 0x0000000c0d0e7389 */ /* 0x0002a400000c000b */
[----:B012---:R-:W-:Y:S01]  /*1bc00*/  ENDCOLLECTIVE ;  /* 0x000000000000791b */ /* 0x007fe20003800000 */
.L_x_1078:
[----:B------:R-:W-:Y:S05]  /*1bc10*/  BRA `(.L_x_1079) ;  /* 0xffffffd4003c7947 */ /* 0x000fea000383ffff */
.L_x_1022:
[----:B0-----:R-:W-:-:S04]  /*1bc20*/  IMAD.U32 R3, RZ, RZ, UR38 ;  /* 0x00000026ff037e24 */ /* 0x001fc8000f8e00ff */
[----:B------:R0:W1:Y:S03]  /*1bc30*/  SYNCS.PHASECHK.TRANS64.TRYWAIT P0, [R3+URZ+0x33420], R0 ;  /* 0x03342000030075a7 */ /* 0x000066000800017f */
[----:B-1----:R-:W-:Y:S05]  /*1bc40*/  @!P0 NANOSLEEP.SYNCS 0x989680 ;  /* 0x009896800000895d */ /* 0x002fea0003900000 */
[----:B------:R-:W1:Y:S02]  /*1bc50*/  @!P0 SYNCS.PHASECHK.TRANS64 P0, [R3+URZ+0x33420], R0 ;  /* 0x03342000030085a7 */ /* 0x000e64000800007f */
[----:B-1----:R-:W-:Y:S05]  /*1bc60*/  @!P0 BRA `(.L_x_1022) ;  /* 0xfffffffc00ec8947 */ /* 0x002fea000383ffff */
[----:B------:R-:W-:Y:S05]  /*1bc70*/  BRA `(.L_x_1080) ;  /* 0xffffffd4008c7947 */ /* 0x000fea000383ffff */
.L_x_1027:
[----:B0-----:R0:W1:Y:S02]  /*1bc80*/  SYNCS.PHASECHK.TRANS64.TRYWAIT P0, [R7+URZ+0x33480], R4 ;  /* 0x03348004070075a7 */ /* 0x001064000800017f */
[----:B-1----:R-:W-:Y:S05]  /*1bc90*/  @!P0 NANOSLEEP.SYNCS 0x989680 ;  /* 0x009896800000895d */ /* 0x002fea0003900000 */
[----:B------:R-:W1:Y:S02]  /*1bca0*/  @!P0 SYNCS.PHASECHK.TRANS64 P0, [R7+URZ+0x33480], R4 ;  /* 0x03348004070085a7 */ /* 0x000e64000800007f */
[----:B-1----:R-:W-:Y:S05]  /*1bcb0*/  @!P0 BRA `(.L_x_1027) ;  /* 0xfffffffc00f08947 */ /* 0x002fea000383ffff */
[----:B------:R-:W-:Y:S05]  /*1bcc0*/  BRA `(.L_x_1081) ;  /* 0xffffffd800387947 */ /* 0x000fea000383ffff */
.L_x_1033:
[----:B-1----:R1:W2:Y:S02]  /*1bcd0*/  SYNCS.PHASECHK.TRANS64.TRYWAIT P0, [R7+URZ+0x33440], R4 ;  /* 0x03344004070075a7 */ /* 0x0022a4000800017f */
[----:B--2---:R-:W-:Y:S05]  /*1bce0*/  @!P0 NANOSLEEP.SYNCS 0x989680 ;  /* 0x009896800000895d */ /* 0x004fea0003900000 */
[----:B------:R-:W2:Y:S02]  /*1bcf0*/  @!P0 SYNCS.PHASECHK.TRANS64 P0, [R7+URZ+0x33440], R4 ;  /* 0x03344004070085a7 */ /* 0x000ea4000800007f */
[----:B--2---:R-:W-:Y:S05]  /*1bd00*/  @!P0 BRA `(.L_x_1033) ;  /* 0xfffffffc00f08947 */ /* 0x004fea000383ffff */
[----:B------:R-:W-:Y:S05]  /*1bd10*/  BRA `(.L_x_1082) ;  /* 0xffffffdc001c7947 */ /* 0x000fea000383ffff */
.L_x_1040:
[----:B0-----:R0:W1:Y:S02]  /*1bd20*/  SYNCS.PHASECHK.TRANS64.TRYWAIT P0, [R12+URZ+0x33470], R5 ;  /* 0x033470050c0075a7 */ /* 0x001064000800017f */
[----:B-1----:R-:W-:Y:S05]  /*1bd30*/  @!P0 NANOSLEEP.SYNCS 0x989680 ;  /* 0x009896800000895d */ /* 0x002fea0003900000 */
[----:B------:R-:W1:Y:S02]  /*1bd40*/  @!P0 SYNCS.PHASECHK.TRANS64 P0, [R12+URZ+0x33470], R5 ;  /* 0x033470050c0085a7 */ /* 0x000e64000800007f */
[----:B-1----:R-:W-:Y:S05]  /*1bd50*/  @!P0 BRA `(.L_x_1040) ;  /* 0xfffffffc00f08947 */ /* 0x002fea000383ffff */
[----:B------:R-:W-:Y:S05]  /*1bd60*/  BRA `(.L_x_1083) ;  /* 0xffffffe0000c7947 */ /* 0x000fea000383ffff */
.L_x_1042:
[----:B0-----:R0:W1:Y:S02]  /*1bd70*/  SYNCS.PHASECHK.TRANS64.TRYWAIT P0, [R12+URZ+0x33460], R5 ;  /* 0x033460050c0075a7 */ /* 0x001064000800017f */
[----:B-1----:R-:W-:Y:S05]  /*1bd80*/  @!P0 NANOSLEEP.SYNCS 0x989680 ;  /* 0x009896800000895d */ /* 0x002fea0003900000 */
[----:B------:R-:W1:Y:S02]  /*1bd90*/  @!P0 SYNCS.PHASECHK.TRANS64 P0, [R12+URZ+0x33460], R5 ;  /* 0x033460050c0085a7 */ /* 0x000e64000800007f */
[----:B-1----:R-:W-:Y:S05]  /*1bda0*/  @!P0 BRA `(.L_x_1042) ;  /* 0xfffffffc00f08947 */ /* 0x002fea000383ffff */
[----:B------:R-:W-:Y:S05]  /*1bdb0*/  BRA `(.L_x_1084) ;  /* 0xffffffe000107947 */ /* 0x000fea000383ffff */
.L_x_1048:
[----:B0-----:R0:W1:Y:S02]  /*1bdc0*/  SYNCS.PHASECHK.TRANS64.TRYWAIT P0, [R3+URZ+0x33470], R0 ;  /* 0x03347000030075a7 */ /* 0x001064000800017f */
[----:B-1----:R-:W-:Y:S05]  /*1bdd0*/  @!P0 NANOSLEEP.SYNCS 0x989680 ;  /* 0x009896800000895d */ /* 0x002fea0003900000 */
[----:B------:R-:W1:Y:S02]  /*1bde0*/  @!P0 SYNCS.PHASECHK.TRANS64 P0, [R3+URZ+0x33470], R0 ;  /* 0x03347000030085a7 */ /* 0x000e64000800007f */
[----:B-1----:R-:W-:Y:S05]  /*1bdf0*/  @!P0 BRA `(.L_x_1048) ;  /* 0xfffffffc00f08947 */ /* 0x002fea000383ffff */
[----:B------:R-:W-:Y:S05]  /*1be00*/  BRA `(.L_x_1085) ;  /* 0xffffffe8000c7947 */ /* 0x000fea000383ffff */
.L_x_1050:
[----:B0-----:R0:W1:Y:S02]  /*1be10*/  SYNCS.PHASECHK.TRANS64.TRYWAIT P0, [R3+URZ+0x33460], R0 ;  /* 0x03346000030075a7 */ /* 0x001064000800017f */
[----:B-1----:R-:W-:Y:S05]  /*1be20*/  @!P0 NANOSLEEP.SYNCS 0x989680 ;  /* 0x009896800000895d */ /* 0x002fea0003900000 */
[----:B------:R-:W1:Y:S02]  /*1be30*/  @!P0 SYNCS.PHASECHK.TRANS64 P0, [R3+URZ+0x33460], R0 ;  /* 0x03346000030085a7 */ /* 0x000e64000800007f */
[----:B-1----:R-:W-:Y:S05]  /*1be40*/  @!P0 BRA `(.L_x_1050) ;  /* 0xfffffffc00f08947 */ /* 0x002fea000383ffff */
[----:B------:R-:W-:Y:S05]  /*1be50*/  BRA `(.L_x_1086) ;  /* 0xffffffe800247947 */ /* 0x000fea000383ffff */
.L_x_1052:
[----:B0-----:R0:W1:Y:S02]  /*1be60*/  SYNCS.PHASECHK.TRANS64.TRYWAIT P0, [R9+URZ+0x33420], R2 ;  /* 0x03342002090075a7 */ /* 0x001064000800017f */
[----:B-1----:R-:W-:Y:S05]  /*1be70*/  @!P0 NANOSLEEP.SYNCS 0x989680 ;  /* 0x009896800000895d */ /* 0x002fea0003900000 */
[----:B------:R-:W1:Y:S02]  /*1be80*/  @!P0 SYNCS.PHASECHK.TRANS64 P0, [R9+URZ+0x33420], R2 ;  /* 0x03342002090085a7 */ /* 0x000e64000800007f */
[----:B-1----:R-:W-:Y:S05]  /*1be90*/  @!P0 BRA `(.L_x_1052) ;  /* 0xfffffffc00f08947 */ /* 0x002fea000383ffff */
[----:B------:R-:W-:Y:S05]  /*1bea0*/  BRA `(.L_x_1087) ;  /* 0xfffffff000047947 */ /* 0x000fea000383ffff */
.L_x_1054:
[----:B0-----:R0:W1:Y:S02]  /*1beb0*/  SYNCS.PHASECHK.TRANS64.TRYWAIT P1, [R5+URZ], R4 ;  /* 0x00000004050075a7 */ /* 0x001064000802017f */
[----:B-1----:R-:W-:Y:S05]  /*1bec0*/  @!P1 NANOSLEEP.SYNCS 0x989680 ;  /* 0x009896800000995d */ /* 0x002fea0003900000 */
[----:B------:R-:W1:Y:S02]  /*1bed0*/  @!P1 SYNCS.PHASECHK.TRANS64 P1, [R5+URZ], R4 ;  /* 0x00000004050095a7 */ /* 0x000e64000802007f */
[----:B-1----:R-:W-:Y:S05]  /*1bee0*/  @!P1 BRA `(.L_x_1054) ;  /* 0xfffffffc00f09947 */ /* 0x002fea000383ffff */
[----:B------:R-:W-:Y:S05]  /*1bef0*/  BRA `(.L_x_1088) ;  /* 0xfffffff0005c7947 */ /* 0x000fea000383ffff */
.L_x_1055:
[----:B-1----:R1:W2:Y:S02]  /*1bf00*/  SYNCS.PHASECHK.TRANS64.TRYWAIT P1, [R7+URZ], R2 ;  /* 0x00000002070075a7 */ /* 0x0022a4000802017f */
[----:B--2---:R-:W-:Y:S05]  /*1bf10*/  @!P1 NANOSLEEP.SYNCS 0x989680 ;  /* 0x009896800000995d */ /* 0x004fea0003900000 */
[----:B------:R-:W2:Y:S02]  /*1bf20*/  @!P1 SYNCS.PHASECHK.TRANS64 P1, [R7+URZ], R2 ;  /* 0x00000002070095a7 */ /* 0x000ea4000802007f */
[----:B--2---:R-:W-:Y:S05]  /*1bf30*/  @!P1 BRA `(.L_x_1055) ;  /* 0xfffffffc00f09947 */ /* 0x004fea000383ffff */
[----:B------:R-:W-:Y:S05]  /*1bf40*/  BRA `(.L_x_1089) ;  /* 0xfffffff000507947 */ /* 0x000fea000383ffff */
.L_x_1057:
[----:B0-----:R0:W2:Y:S02]  /*1bf50*/  SYNCS.PHASECHK.TRANS64.TRYWAIT P1, [R5+URZ+0x33460], R4 ;  /* 0x03346004050075a7 */ /* 0x0010a4000802017f */
[----:B--2---:R-:W-:Y:S05]  /*1bf60*/  @!P1 NANOSLEEP.SYNCS 0x989680 ;  /* 0x009896800000995d */ /* 0x004fea0003900000 */
[----:B------:R-:W2:Y:S02]  /*1bf70*/  @!P1 SYNCS.PHASECHK.TRANS64 P1, [R5+URZ+0x33460], R4 ;  /* 0x03346004050095a7 */ /* 0x000ea4000802007f */
[----:B--2---:R-:W-:Y:S05]  /*1bf80*/  @!P1 BRA `(.L_x_1057) ;  /* 0xfffffffc00f09947 */ /* 0x004fea000383ffff */
[----:B------:R-:W-:Y:S05]  /*1bf90*/  BRA `(.L_x_1090) ;  /* 0xfffffff000507947 */ /* 0x000fea000383ffff */
.L_x_1059:
[----:B--2---:R2:W3:Y:S02]  /*1bfa0*/  SYNCS.PHASECHK.TRANS64.TRYWAIT P1, [R3+URZ+0x33460], R2 ;  /* 0x03346002030075a7 */ /* 0x0044e4000802017f */
[----:B---3--:R-:W-:Y:S05]  /*1bfb0*/  @!P1 NANOSLEEP.SYNCS 0x989680 ;  /* 0x009896800000995d */ /* 0x008fea0003900000 */
[----:B------:R-:W3:Y:S02]  /*1bfc0*/  @!P1 SYNCS.PHASECHK.TRANS64 P1, [R3+URZ+0x33460], R2 ;  /* 0x03346002030095a7 */ /* 0x000ee4000802007f */
[----:B---3--:R-:W-:Y:S05]  /*1bfd0*/  @!P1 BRA `(.L_x_1059) ;  /* 0xfffffffc00f09947 */ /* 0x008fea000383ffff */
[----:B------:R-:W-:Y:S05]  /*1bfe0*/  BRA `(.L_x_1091) ;  /* 0xfffffff000507947 */ /* 0x000fea000383ffff */
.L_x_1061:
[----:B---3--:R3:W4:Y:S02]  /*1bff0*/  SYNCS.PHASECHK.TRANS64.TRYWAIT P0, [R5+URZ+0x33480], R4 ;  /* 0x03348004050075a7 */ /* 0x008724000800017f */
[----:B----4-:R-:W-:Y:S05]  /*1c000*/  @!P0 NANOSLEEP.SYNCS 0x989680 ;  /* 0x009896800000895d */ /* 0x010fea0003900000 */
[----:B------:R-:W4:Y:S02]  /*1c010*/  @!P0 SYNCS.PHASECHK.TRANS64 P0, [R5+URZ+0x33480], R4 ;  /* 0x03348004050085a7 */ /* 0x000f24000800007f */
[----:B----4-:R-:W-:Y:S05]  /*1c020*/  @!P0 BRA `(.L_x_1061) ;  /* 0xfffffffc00f08947 */ /* 0x010fea000383ffff */
[----:B------:R-:W-:Y:S05]  /*1c030*/  BRA `(.L_x_1062) ;  /* 0xfffffff0004c7947 */ /* 0x000fea000383ffff */
.L_x_1092:
        /* <DEDUP_REMOVED lines=12> */
.L_x_2829:


//--------------------- .text._ZN7cutlass13device_kernelIN5flash11enable_sm90INS1_16FlashAttnFwdSm90INS1_25CollectiveMainloopFwdSm90ILi2EN4cute5tupleIJNS5_1CILi1EEES8_S8_EEENS6_IJNS7_ILi128EEENS7_ILi160EEENS7_ILi192EEEEEELi192ENS_12float_e4m3_tEfNS_4arch4Sm90ELb0ELb1ELb0ELb1ELb0ELb0ELb0ELb1ELb1ELb1ELb1ELb0EEENS1_21CollectiveEpilogueFwdINS6_IJSA_SC_SB_EEES9_NS_10bfloat16_tESG_Li256ELb1ELb1ELb1ELb1EEENS1_36VarlenDynamicPersistentTileSchedulerILi128ELi160ELi256ELi128ELb1ELb1ELb1ELb1ELb0ELb1EEEEEEEEEvNT_6ParamsE --------------------------
	.section	.text._ZN7cutlass13device_kernelIN5flash11enable_sm90INS1_16FlashAttnFwdSm90INS1_25CollectiveMainloopFwdSm90ILi2EN4cute5tupleIJNS5_1CILi1EEES8_S8_EEENS6_IJNS7_ILi128EEENS7_ILi160EEENS7_ILi192EEEEEELi192ENS_12float_e4m3_tEfNS_4arch4Sm90ELb0ELb1ELb0ELb1ELb0ELb0ELb0ELb1ELb1ELb1ELb1ELb0EEENS1_21CollectiveEpilogueFwdINS6_IJSA_SC_SB_EEES9_NS_10bfloat16_tESG_Li256ELb1ELb1ELb1ELb1EEENS1_36VarlenDynamicPersistentTileSchedulerILi128ELi160ELi256ELi128ELb1ELb1ELb1ELb1ELb0ELb1EEEEEEEEEvNT_6ParamsE,"ax",@progbits
	.align	128
.text._ZN7cutlass13device_kernelIN5flash11enable_sm90INS1_16FlashAttnFwdSm90INS1_25CollectiveMainloopFwdSm90ILi2EN4cute5tupleIJNS5_1CILi1EEES8_S8_EEENS6_IJNS7_ILi128EEENS7_ILi160EEENS7_ILi192EEEEEELi192ENS_12float_e4m3_tEfNS_4arch4Sm90ELb0ELb1ELb0ELb1ELb0ELb0ELb0ELb1ELb1ELb1ELb1ELb0EEENS1_21CollectiveEpilogueFwdINS6_IJSA_SC_SB_EEES9_NS_10bfloat16_tESG_Li256ELb1ELb1ELb1ELb1EEENS1_36VarlenDynamicPersistentTileSchedulerILi128ELi160ELi256ELi128ELb1ELb1ELb1ELb1ELb0ELb1EEEEEEEEEvNT_6ParamsE:
        .type           _ZN7cutlass13device_kernelIN5flash11enable_sm90INS1_16FlashAttnFwdSm90INS1_25CollectiveMainloopFwdSm90ILi2EN4cute5tupleIJNS5_1CILi1EEES8_S8_EEENS6_IJNS7_ILi128EEENS7_ILi160EEENS7_ILi192EEEEEELi192ENS_12float_e4m3_tEfNS_4arch4Sm90ELb0ELb1ELb0ELb1ELb0ELb0ELb0ELb1ELb1ELb1ELb1ELb0EEENS1_21CollectiveEpilogueFwdINS6_IJSA_SC_SB_EEES9_NS_10bfloat16_tESG_Li256ELb1ELb1ELb1ELb1EEENS1_36VarlenDynamicPersistentTileSchedulerILi128ELi160ELi256ELi128ELb1ELb1ELb1ELb1ELb0ELb1EEEEEEEEEvNT_6ParamsE,@function
        .size           _ZN7cutlass13device_kernelIN5flash11enable_sm90INS1_16FlashAttnFwdSm90INS1_25CollectiveMainloopFwdSm90ILi2EN4cute5tupleIJNS5_1CILi1EEES8_S8_EEENS6_IJNS7_ILi128EEENS7_ILi160EEENS7_ILi192EEEEEELi192ENS_12float_e4m3_tEfNS_4arch4Sm90ELb0ELb1ELb0ELb1ELb0ELb0ELb0ELb1ELb1ELb1ELb1ELb0EEENS1_21CollectiveEpilogueFwdINS6_IJSA_SC_SB_EEES9_NS_10bfloat16_tESG_Li256ELb1ELb1ELb1ELb1EEENS1_36VarlenDynamicPersistentTileSchedulerILi128ELi160ELi256ELi128ELb1ELb1ELb1ELb1ELb0ELb1EEEEEEEEEvNT_6ParamsE,(.L_x_2830 - _ZN7cutlass13device_kernelIN5flash11enable_sm90INS1_16FlashAttnFwdSm90INS1_25CollectiveMainloopFwdSm90ILi2EN4cute5tupleIJNS5_1CILi1EEES8_S8_EEENS6_IJNS7_ILi128EEENS7_ILi160EEENS7_ILi192EEEEEELi192ENS_12float_e4m3_tEfNS_4arch4Sm90ELb0ELb1ELb0ELb1ELb0ELb0ELb0ELb1ELb1ELb1ELb1ELb0EEENS1_21CollectiveEpilogueFwdINS6_IJSA_SC_SB_EEES9_NS_10bfloat16_tESG_Li256ELb1ELb1ELb1ELb1EEENS1_36VarlenDynamicPersistentTileSchedulerILi128ELi160ELi256ELi128ELb1ELb1ELb1ELb1ELb0ELb1EEEEEEEEEvNT_6ParamsE)
        .other          _ZN7cutlass13device_kernelIN5flash11enable_sm90INS1_16FlashAttnFwdSm90INS1_25CollectiveMainloopFwdSm90ILi2EN4cute5tupleIJNS5_1CILi1EEES8_S8_EEENS6_IJNS7_ILi128EEENS7_ILi160EEENS7_ILi192EEEEEELi192ENS_12float_e4m3_tEfNS_4arch4Sm90ELb0ELb1ELb0ELb1ELb0ELb0ELb0ELb1ELb1ELb1ELb1ELb0EEENS1_21CollectiveEpilogueFwdINS6_IJSA_SC_SB_EEES9_NS_10bfloat16_tESG_Li256ELb1ELb1ELb1ELb1EEENS1_36VarlenDynamicPersistentTileSchedulerILi128ELi160ELi256ELi128ELb1ELb1ELb1ELb1ELb0ELb1EEEEEEEEEvNT_6ParamsE,@"STO_CUDA_ENTRY STV_DEFAULT"
_ZN7cutlass13device_kernelIN5flash11enable_sm90INS1_16FlashAttnFwdSm90INS1_25CollectiveMainloopFwdSm90ILi2EN4cute5tupleIJNS5_1CILi1EEES8_S8_EEENS6_IJNS7_ILi128EEENS7_ILi160EEENS7_ILi192EEEEEELi192ENS_12float_e4m3_tEfNS_4arch4Sm90ELb0ELb1ELb0ELb1ELb0ELb0ELb0ELb1ELb1ELb1ELb1ELb0EEENS1_21CollectiveEpilogueFwdINS6_IJSA_SC_SB_EEES9_NS_10bfloat16_tESG_Li256ELb1ELb1ELb1ELb1EEENS1_36VarlenDynamicPersistentTileSchedulerILi128ELi160ELi256ELi128ELb1ELb1ELb1ELb1ELb0ELb1EEEEEEEEEvNT_6ParamsE:
        /* <DEDUP_REMOVED lines=18> */
.L_x_1094:
[----:B------:R-:W-:Y:S05]  /*0120*/  BSYNC B0 ;  /* 0x0000000000007941 */ /* 0x000fea0003800000 */
.L_x_1093:
        /* <DEDUP_REMOVED lines=41> */
.L_x_1095:
        /* <DEDUP_REMOVED lines=22> */
.L_x_1096:
        /* <DEDUP_REMOVED lines=18> */
.L_x_1097:
        /* <DEDUP_REMOVED lines=22> */
.L_x_1098:
        /* <DEDUP_REMOVED lines=22> */
.L_x_1099:
[----:B------:R-:W-:Y:S01]  /*0900*/  PLOP3.LUT P0, PT, PT, PT, UP0, 0x80, 0x0 ;  /* 0x000000000000781c */ /* 0x000fe20003f0f008 */
[----:B------:R-:W-:Y:S01]  /*0910*/  UMOV UR38, 0x1 ;  /* 0x0000000100267882 */ /* 0x000fe20000000000 */
[----:B------:R-:W-:Y:S01]  /*0920*/  NOP ;  /* 0x0000000000007918 */ /* 0x000fe20000000000 */
[----:B------:R-:W-:Y:S01]  /*0930*/  USEL UR38, UR38, 0x2, !UP0 ;  /* 0x0000000226267887 */ /* 0x000fe2000c000000 */
[----:B------:R-:W-:Y:S01]  /*0940*/  ULDC.64 UR52, c[0x0][0x208] ;  /* 0x0000820000347ab9 */ /* 0x000fe20000000a00 */
[----:B012-4-:R-:W-:Y:S08]  /*0950*/  BAR.SYNC.DEFER_BLOCKING 0x0 ;  /* 0x0000000000007b1d */ /* 0x017ff00000010000 */
[----:B------:R-:W-:Y:S05]  /*0960*/  @!P0 BRA `(.L_x_1100) ;  /* 0x0000018800188947 */ /* 0x000fea0003800000 */
.L_x_1101:
        /* <DEDUP_REMOVED lines=30> */
[CC--:B------:R-:W-:Y:S01]  /*0b50*/  LEA.HI R2, R3.reuse, R232.reuse, RZ, 0x4 ;  /* 0x000000e803027211 */ /* 0x0c0fe200078f20ff */
[----:B------:R-:W-:Y:S01]  /*0b60*/  IMAD.SHL.U32 R4, R4, 0x20, RZ ;  /* 0x0000002004047824 */ /* 0x000fe200078e00ff */
[----:B------:R-:W-:Y:S01]  /*0b70*/  LEA.HI R11, R3, R232, RZ, 0x2 ;  /* 0x000000e8030b7211 */ /* 0x000fe200078f10ff */
[----:B------:R-:W-:Y:S01]  /*0b80*/  IMAD.IADD R225, R232, 0x1, -R225 ;  /* 0x00000001e8e17824 */ /* 0x000fe200078e0ae1 */
[----:B------:R-:W-:Y:S02]  /*0b90*/  LOP3.LUT R5, R2, 0x3fffff0, RZ, 0xc0, !PT ;  /* 0x03fffff002057812 */ /* 0x000fe400078ec0ff */
[----:B------:R-:W-:Y:S02]  /*0ba0*/  LOP3.LUT R11, R11, 0xfffffffc, RZ, 0xc0, !PT ;  /* 0xfffffffc0b0b7812 */ /* 0x000fe400078ec0ff */
[----:B------:R-:W-:Y:S01]  /*0bb0*/  SHF.R.S32.HI R6, RZ, 0x1f, R225 ;  /* 0x0000001fff067819 */ /* 0x000fe200000114e1 */
[C---:B------:R-:W-:Y:S01]  /*0bc0*/  IMAD.IADD R5, R232.reuse, 0x1, -R5 ;  /* 0x00000001e8057824 */ /* 0x040fe200078e0a05 */
[----:B------:R-:W-:Y:S01]  /*0bd0*/  SHF.R.S32.HI R229, RZ, 0x7, R0 ;  /* 0x00000007ffe57819 */ /* 0x000fe20000011400 */
[----:B------:R-:W-:Y:S01]  /*0be0*/  IMAD.IADD R11, R232, 0x1, -R11 ;  /* 0x00000001e80b7824 */ /* 0x000fe200078e0a0b */
[----:B------:R-:W-:-:S02]  /*0bf0*/  LEA.HI R8, R6, R225, RZ, 0x2 ;  /* 0x000000e106087211 */ /* 0x000fc400078f10ff */
[----:B------:R-:W-:Y:S02]  /*0c00*/  LOP3.LUT R4, R4, 0xfffffc00, RZ, 0xc0, !PT ;  /* 0xfffffc0004047812 */ /* 0x000fe400078ec0ff */
[--C-:B------:R-:W-:Y:S02]  /*0c10*/  SHF.R.S32.HI R9, RZ, 0x2, R8.reuse ;  /* 0x00000002ff097819 */ /* 0x100fe40000011408 */
[----:B------:R-:W-:Y:S01]  /*0c20*/  SHF.R.S32.HI R10, RZ, 0x1f, R8 ;  /* 0x0000001fff0a7819 */ /* 0x000fe20000011408 */
[----:B------:R-:W-:Y:S01]  /*0c30*/  IMAD R5, R5, 0x40, R4 ;  /* 0x0000004005057824 */ /* 0x000fe200078e0204 */
[----:B------:R-:W-:Y:S02]  /*0c40*/  LOP3.LUT R8, R8, 0x7ffffffc, RZ, 0xc0, !PT ;  /* 0x7ffffffc08087812 */ /* 0x000fe400078ec0ff */
[----:B------:R-:W-:Y:S02]  /*0c50*/  LEA.HI R10, R10, R9, RZ, 0x3 ;  /* 0x000000090a0a7211 */ /* 0x000fe400078f18ff */
[----:B------:R-:W-:Y:S01]  /*0c60*/  SHF.R.S32.HI R7, RZ, 0x4, R2 ;  /* 0x00000004ff077819 */ /* 0x000fe20000011402 */
[----:B------:R-:W-:Y:S01]  /*0c70*/  IMAD.IADD R8, R225, 0x1, -R8 ;  /* 0x00000001e1087824 */ /* 0x000fe200078e0a08 */
[----:B------:R-:W-:-:S02]  /*0c80*/  LOP3.LUT R10, R10, 0xfffffff8, RZ, 0xc0, !PT ;  /* 0xfffffff80a0a7812 */ /* 0x000fc400078ec0ff */
[----:B------:R-:W-:Y:S01]  /*0c90*/  LEA.HI R6, R6, R225, RZ, 0x5 ;  /* 0x000000e106067211 */ /* 0x000fe200078f28ff */
[----:B------:R-:W-:Y:S01]  /*0ca0*/  IMAD.SHL.U32 R17, R8, 0x2, RZ ;  /* 0x0000000208117824 */ /* 0x000fe200078e00ff */
[----:B------:R-:W-:Y:S01]  /*0cb0*/  LEA.HI R0, R0, R229, RZ, 0x1 ;  /* 0x000000e500007211 */ /* 0x000fe200078f08ff */
[----:B------:R-:W-:Y:S01]  /*0cc0*/  IMAD.IADD R9, R9, 0x1, -R10 ;  /* 0x0000000109097824 */ /* 0x000fe200078e0a0a */
[----:B------:R-:W-:Y:S01]  /*0cd0*/  LEA.HI R2, R2, R7, RZ, 0x1 ;  /* 0x0000000702027211 */ /* 0x000fe200078f08ff */
[----:B------:R-:W-:Y:S01]  /*0ce0*/  VIADD R223, R17, 0x8 ;  /* 0x0000000811df7836 */ /* 0x000fe20000000000 */
[----:B------:R-:W-:Y:S01]  /*0cf0*/  LEA.HI R4, R11, R11, RZ, 0x1 ;  /* 0x0000000b0b047211 */ /* 0x000fe200078f08ff */
[C---:B------:R-:W-:Y:S01]  /*0d00*/  VIADD R222, R17.reuse, 0x10 ;  /* 0x0000001011de7836 */ /* 0x040fe20000000000 */
[----:B------:R-:W-:Y:S01]  /*0d10*/  SHF.R.S32.HI R6, RZ, 0x5, R6 ;  /* 0x00000005ff067819 */ /* 0x000fe20000011406 */
[C---:B------:R-:W-:Y:S01]  /*0d20*/  VIADD R221, R17.reuse, 0x18 ;  /* 0x0000001811dd7836 */ /* 0x040fe20000000000 */
[----:B------:R-:W-:Y:S01]  /*0d30*/  LOP3.LUT R0, R0, 0x3fffffe, RZ, 0xc0, !PT ;  /* 0x03fffffe00007812 */ /* 0x000fe200078ec0ff */
[----:B------:R-:W-:Y:S01]  /*0d40*/  VIADD R220, R17, 0x20 ;  /* 0x0000002011dc7836 */ /* 0x000fe20000000000 */
[----:B------:R-:W-:Y:S01]  /*0d50*/  LOP3.LUT R2, R2, 0x1ffffffe, RZ, 0xc0, !PT ;  /* 0x1ffffffe02027812 */ /* 0x000fe200078ec0ff */
[----:B------:R-:W-:Y:S01]  /*0d60*/  IMAD R9, R6, 0x10, R9 ;  /* 0x0000001006097824 */ /* 0x000fe200078e0209 */
[----:B------:R-:W-:Y:S01]  /*0d70*/  LOP3.LUT R4, R4, 0x1ffffffe, RZ, 0xc0, !PT ;  /* 0x1ffffffe04047812 */ /* 0x000fe200078ec0ff */
[----:B------:R-:W-:Y:S01]  /*0d80*/  IMAD.IADD R0, R229, 0x1, -R0 ;  /* 0x00000001e5007824 */ /* 0x000fe200078e0a00 */
[----:B------:R-:W-:Y:S01]  /*0d90*/  LEA.HI R3, R3, R232, RZ, 0x3 ;  /* 0x000000e803037211 */ /* 0x000fe200078f18ff */
[----:B------:R-:W-:Y:S01]  /*0da0*/  IMAD.IADD R2, R7, 0x1, -R2 ;  /* 0x0000000107027824 */ /* 0x000fe200078e0a02 */
[----:B------:R-:W-:Y:S01]  /*0db0*/  SHF.R.S32.HI R228, RZ, 0x1f, R223 ;  /* 0x0000001fffe47819 */ /* 0x000fe200000114df */
[----:B------:R-:W-:Y:S01]  /*0dc0*/  IMAD.IADD R11, R11, 0x1, -R4 ;  /* 0x000000010b0b7824 */ /* 0x000fe200078e0a04 */
[----:B------:R-:W-:Y:S01]  /*0dd0*/  LOP3.LUT R23, R3, 0xfffffff8, RZ, 0xc0, !PT ;  /* 0xfffffff803177812 */ /* 0x000fe200078ec0ff */
[----:B------:R-:W-:Y:S01]  /*0de0*/  IMAD R230, R0, 0x40, R9 ;  /* 0x0000004000e67824 */ /* 0x000fe200078e0209 */
[----:B------:R-:W-:Y:S01]  /*0df0*/  SHF.R.S32.HI R224, RZ, 0x3, R3 ;  /* 0x00000003ffe07819 */ /* 0x000fe20000011403 */
[----:B------:R-:W-:Y:S01]  /*0e00*/  IMAD R231, R2, 0x8, R5 ;  /* 0x0000000802e77824 */ /* 0x000fe200078e0205 */
[----:B------:R-:W-:Y:S01]  /*0e10*/  SHF.R.S32.HI R227, RZ, 0x1f, R222 ;  /* 0x0000001fffe37819 */ /* 0x000fe200000114de */
[----:B------:R-:W-:Y:S01]  /*0e20*/  IMAD.IADD R23, R232, 0x1, -R23 ;  /* 0x00000001e8177824 */ /* 0x000fe200078e0a17 */
[----:B------:R-:W-:Y:S01]  /*0e30*/  SHF.R.S32.HI R226, RZ, 0x1f, R221 ;  /* 0x0000001fffe27819 */ /* 0x000fe200000114dd */
[----:B------:R-:W-:-:S07]  /*0e40*/  IMAD R22, R11, 0x8, R230 ;  /* 0x000000080b167824 */ /* 0x000fce00078e02e6 */
.L_x_1209:
[----:B01----:R-:W0:Y:S01]  /*0e50*/  LDC.64 R6, c[0x0][0xa18] ;  /* 0x00028600ff067b82 */ /* 0x003e220000000a00 */
[----:B------:R-:W-:Y:S02]  /*0e60*/  IMAD.U32 R9, RZ, RZ, UR49 ;  /* 0x00000031ff097e24 */ /* 0x000fe4000f8e00ff */
[----:B------:R-:W-:-:S05]  /*0e70*/  IMAD.U32 R3, RZ, RZ, UR49 ;  /* 0x00000031ff037e24 */ /* 0x000fca000f8e00ff */
[----:B----4-:R-:W1:Y:S08]  /*0e80*/  LDC R19, c[0x0][0x288] ;  /* 0x0000a200ff137b82 */ /* 0x010e700000000800 */
[----:B--23--:R-:W2:Y:S08]  /*0e90*/  LDC.64 R4, c[0x0][0xa28] ;  /* 0x00028a00ff047b82 */ /* 0x00ceb00000000a00 */
[----:B------:R-:W3:Y:S01]  /*0ea0*/  LDC R0, c[0x0][0x424] ;  /* 0x00010900ff007b82 */ /* 0x000ee20000000800 */
[----:B0-----:R-:W-:-:S07]  /*0eb0*/  ISETP.NE.U32.AND P1, PT, R6, RZ, PT ;  /* 0x000000ff0600720c */ /* 0x001fce0003f25070 */
[----:B------:R-:W0:Y:S01]  /*0ec0*/  LDC R11, c[0x0][0x2f0] ;  /* 0x0000bc00ff0b7b82 */ /* 0x000e220000000800 */
[----:B------:R-:W-:Y:S01]  /*0ed0*/  ISETP.NE.AND.EX P1, PT, R7, RZ, PT, P1 ;  /* 0x000000ff0700720c */ /* 0x000fe20003f25310 */
[----:B------:R-:W-:Y:S01]  /*0ee0*/  ULOP3.LUT UR4, UR6, 0xff000000, URZ, 0xc0, !UPT ;  /* 0xff00000006047892 */ /* 0x000fe2000f8ec03f */
[----:B------:R-:W-:Y:S01]  /*0ef0*/  ULDC.64 UR8, c[0x0][0xa20] ;  /* 0x0002880000087ab9 */ /* 0x000fe20000000a00 */
[----:B--2---:R-:W-:-:S04]  /*0f00*/  ISETP.NE.U32.AND P0, PT, R4, RZ, PT ;  /* 0x000000ff0400720c */ /* 0x004fc80003f05070 */
[----:B------:R-:W-:-:S06]  /*0f10*/  ISETP.NE.AND.EX P0, PT, R5, RZ, PT, P0 ;  /* 0x000000ff0500720c */ /* 0x000fcc0003f05300 */
[----:B------:R-:W2:Y:S08]  /*0f20*/  @P1 LDC.64 R6, c[0x0][0xa18] ;  /* 0x00028600ff061b82 */ /* 0x000eb00000000a00 */
[----:B------:R-:W4:Y:S01]  /*0f30*/  @P0 LDC.64 R4, c[0x0][0xa28] ;  /* 0x00028a00ff040b82 */ /* 0x000f220000000a00 */
[----:B--2---:R-:W-:-:S07]  /*0f40*/  @P1 IMAD.WIDE R6, R9, 0x4, R6 ;  /* 0x0000000409061825 */ /* 0x004fce00078e0206 */
[----:B------:R-:W2:Y:S01]  /*0f50*/  LDC.64 R8, c[0x0][0x418] ;  /* 0x00010600ff087b82 */ /* 0x000ea20000000a00 */
[----:B-1----:R1:W5:Y:S01]  /*0f60*/  @P1 LDG.E R19, desc[UR52][R6.64] ;  /* 0x0000003406131981 */ /* 0x002362000c1e1900 */
[----:B----4-:R-:W-:-:S04]  /*0f70*/  @P0 IMAD.WIDE R4, R3, 0x4, R4 ;  /* 0x0000000403040825 */ /* 0x010fc800078e0204 */
[----:B------:R-:W-:Y:S01]  /*0f80*/  IMAD.MOV.U32 R3, RZ, RZ, RZ ;  /* 0x000000ffff037224 */ /* 0x000fe200078e00ff */
[----:B------:R-:W-:Y:S01]  /*0f90*/  ULOP3.LUT UR46, UR6, 0xff0000, URZ, 0xc0, !UPT ;  /* 0x00ff0000062e7892 */ /* 0x000fe2000f8ec03f */
[----:B------:R-:W-:Y:S01]  /*0fa0*/  ISETP.NE.U32.AND P2, PT, RZ, UR8, PT ;  /* 0x00000008ff007c0c */ /* 0x000fe2000bf45070 */
[----:B------:R-:W-:-:S03]  /*0fb0*/  USHF.R.U32.HI UR4, URZ, 0x8, UR4 ;  /* 0x000000083f047899 */ /* 0x000fc60008011604 */
[----:B------:R1:W5:Y:S01]  /*0fc0*/  @P0 LDG.E R3, desc[UR52][R4.64] ;  /* 0x0000003404030981 */ /* 0x000362000c1e1900 */
[----:B--2---:R-:W-:Y:S01]  /*0fd0*/  ISETP.NE.U32.AND P0, PT, R8, RZ, PT ;  /* 0x000000ff0800720c */ /* 0x004fe20003f05070 */
[----:B------:R-:W-:Y:S01]  /*0fe0*/  ULEA.HI UR46, UR46, UR4, URZ, 0x10 ;  /* 0x000000042e2e7291 */ /* 0x000fe2000f8f803f */
[----:B------:R-:W-:Y:S01]  /*0ff0*/  ISETP.NE.AND.EX P2, PT, RZ, UR9, PT, P2 ;  /* 0x00000009ff007c0c */ /* 0x000fe2000bf45320 */
[----:B------:R-:W-:Y:S01]  /*1000*/  ULOP3.LUT UR43, UR6, 0xffff, URZ, 0xc0, !UPT ;  /* 0x0000ffff062b7892 */ /* 0x000fe2000f8ec03f */
[----:B------:R-:W-:-:S04]  /*1010*/  ISETP.NE.AND.EX P0, PT, R9, RZ, PT, P0 ;  /* 0x000000ff0900720c */ /* 0x000fc80003f05300 */
[----:B---3--:R-:W-:Y:S01]  /*1020*/  SEL R0, R0, 0x1, P0 ;  /* 0x0000000100007807 */ /* 0x008fe20000000000 */
[----:B01----:R-:W-:Y:S08]  /*1030*/  @P1 BRA `(.L_x_1102) ;  /* 0x0000000000281947 */ /* 0x003ff00003800000 */
[----:B------:R-:W-:Y:S02]  /*1040*/  ULDC.64 UR6, c[0x0][0xa00] ;  /* 0x0002800000067ab9 */ /* 0x000fe40000000a00 */
[----:B------:R-:W-:-:S04]  /*1050*/  ISETP.NE.U32.AND P0, PT, RZ, UR6, PT ;  /* 0x00000006ff007c0c */ /* 0x000fc8000bf05070 */
[----:B------:R-:W-:-:S13]  /*1060*/  ISETP.NE.AND.EX P0, PT, RZ, UR7, PT, P0 ;  /* 0x00000007ff007c0c */ /* 0x000fda000bf05300 */
[----:B------:R-:W-:Y:S05]  /*1070*/  @!P0 BRA `(.L_x_1102) ;  /* 0x0000000000188947 */ /* 0x000fea0003800000 */
[----:B------:R-:W0:Y:S01]  /*1080*/  LDC.64 R4, c[0x0][0xa00] ;  /* 0x00028000ff047b82 */ /* 0x000e220000000a00 */
[----:B------:R-:W-:-:S04]  /*1090*/  IMAD.U32 R7, RZ, RZ, UR49 ;  /* 0x00000031ff077e24 */ /* 0x000fc8000f8e00ff */
[----:B0-----:R-:W-:-:S05]  /*10a0*/  IMAD.WIDE R4, R7, 0x4, R4 ;  /* 0x0000000407047825 */ /* 0x001fca00078e0204 */
[----:B-----5:R-:W2:Y:S04]  /*10b0*/  LDG.E R19, desc[UR52][R4.64] ;  /* 0x0000003404137981 */ /* 0x020ea8000c1e1900 */
[----:B------:R-:W2:Y:S02]  /*10c0*/  LDG.E R6, desc[UR52][R4.64+0x4] ;  /* 0x0000043404067981 */ /* 0x000ea4000c1e1900 */
[----:B--2---:R-:W-:-:S07]  /*10d0*/  IMAD.IADD R19, R6, 0x1, -R19 ;  /* 0x0000000106137824 */ /* 0x004fce00078e0a13 */
.L_x_1102:
[----:B------:R-:W-:Y:S01]  /*10e0*/  UMOV UR44, UR49 ;  /* 0x00000031002c7c82 */ /* 0x000fe20008000000 */
[----:B------:R-:W-:Y:S01]  /*10f0*/  IMAD R18, R0, R11, RZ ;  /* 0x0000000b00127224 */ /* 0x000fe200078e02ff */
[----:B------:R-:W-:Y:S06]  /*1100*/  @!P2 BRA `(.L_x_1103) ;  /* 0x000000000018a947 */ /* 0x000fec0003800000 */
[----:B------:R-:W-:Y:S02]  /*1110*/  ULDC.64 UR6, c[0x0][0xa20] ;  /* 0x0002880000067ab9 */ /* 0x000fe40000000a00 */
[----:B------:R-:W-:-:S06]  /*1120*/  UIMAD.WIDE UR6, UR49, 0x4, UR6 ;  /* 0x00000004310678a5 */ /* 0x000fcc000f8e0206 */
[----:B------:R-:W-:Y:S02]  /*1130*/  IMAD.U32 R4, RZ, RZ, UR6 ;  /* 0x00000006ff047e24 */ /* 0x000fe4000f8e00ff */
[----:B------:R-:W-:-:S05]  /*1140*/  IMAD.U32 R5, RZ, RZ, UR7 ;  /* 0x00000007ff057e24 */ /* 0x000fca000f8e00ff */
[----:B------:R0:W5:Y:S01]  /*1150*/  LDG.E R18, desc[UR52][R4.64] ;  /* 0x0000003404127981 */ /* 0x000162000c1e1900 */
[----:B------:R-:W-:Y:S05]  /*1160*/  BRA `(.L_x_1104) ;  /* 0x0000000000287947 */ /* 0x000fea0003800000 */
.L_x_1103:
[----:B------:R-:W-:Y:S02]  /*1170*/  ULDC.64 UR6, c[0x0][0xa08] ;  /* 0x0002820000067ab9 */ /* 0x000fe40000000a00 */
[----:B------:R-:W-:-:S04]  /*1180*/  ISETP.NE.U32.AND P0, PT, RZ, UR6, PT ;  /* 0x00000006ff007c0c */ /* 0x000fc8000bf05070 */
[----:B------:R-:W-:-:S13]  /*1190*/  ISETP.NE.AND.EX P0, PT, RZ, UR7, PT, P0 ;  /* 0x00000007ff007c0c */ /* 0x000fda000bf05300 */
[----:B------:R-:W-:Y:S05]  /*11a0*/  @!P0 BRA `(.L_x_1104) ;  /* 0x0000000000188947 */ /* 0x000fea0003800000 */
[----:B------:R-:W0:Y:S01]  /*11b0*/  LDC.64 R4, c[0x0][0xa08] ;  /* 0x00028200ff047b82 */ /* 0x000e220000000a00 */
[----:B------:R-:W-:-:S04]  /*11c0*/  IMAD.U32 R7, RZ, RZ, UR49 ;  /* 0x00000031ff077e24 */ /* 0x000fc8000f8e00ff */
[----:B0-----:R-:W-:-:S05]  /*11d0*/  IMAD.WIDE R4, R7, 0x4, R4 ;  /* 0x0000000407047825 */ /* 0x001fca00078e0204 */
[----:B------:R-:W2:Y:S04]  /*11e0*/  LDG.E R18, desc[UR52][R4.64] ;  /* 0x0000003404127981 */ /* 0x000ea8000c1e1900 */
[----:B------:R-:W2:Y:S02]  /*11f0*/  LDG.E R7, desc[UR52][R4.64+0x4] ;  /* 0x0000043404077981 */ /* 0x000ea4000c1e1900 */
[----:B--2---:R-:W-:-:S07]  /*1200*/  IMAD.IADD R18, R7, 0x1, -R18 ;  /* 0x0000000107127824 */ /* 0x004fce00078e0a12 */
.L_x_1104:
[----:B------:R-:W-:Y:S01]  /*1210*/  ULDC.64 UR8, c[0x0][0x990] ;  /* 0x0002640000087ab9 */ /* 0x000fe20000000a00 */
[----:B------:R-:W-:Y:S01]  /*1220*/  ULDC.64 UR6, c[0x0][0x998] ;  /* 0x0002660000067ab9 */ /* 0x000fe20000000a00 */
[----:B------:R-:W-:Y:S01]  /*1230*/  UISETP.NE.U32.AND UP0, UPT, UR8, URZ, UPT ;  /* 0x0000003f0800728c */ /* 0x000fe2000bf05070 */
[----:B------:R-:W-:Y:S01]  /*1240*/  IMAD.MOV.U32 R9, RZ, RZ, 0x3f800000 ;  /* 0x3f800000ff097424 */ /* 0x000fe200078e00ff */
[----:B------:R-:W-:Y:S01]  /*1250*/  UISETP.NE.U32.AND UP1, UPT, UR6, URZ, UPT ;  /* 0x0000003f0600728c */ /* 0x000fe2000bf25070 */
[----:B------:R-:W-:Y:S01]  /*1260*/  IMAD.MOV.U32 R0, RZ, RZ, 0x3f800000 ;  /* 0x3f800000ff007424 */ /* 0x000fe200078e00ff */
[----:B------:R-:W-:Y:S02]  /*1270*/  UISETP.NE.AND.EX UP0, UPT, UR9, URZ, UPT, UP0 ;  /* 0x0000003f0900728c */ /* 0x000fe4000bf05300 */
[----:B------:R-:W-:-:S04]  /*1280*/  UISETP.NE.AND.EX UP1, UPT, UR7, URZ, UPT, UP1 ;  /* 0x0000003f0700728c */ /* 0x000fc8000bf25310 */
[----:B------:R-:W-:Y:S02]  /*1290*/  PLOP3.LUT P0, PT, PT, PT, UP0, 0x80, 0x0 ;  /* 0x000000000000781c */ /* 0x000fe40003f0f008 */
[----:B------:R-:W-:-:S03]  /*12a0*/  PLOP3.LUT P1, PT, PT, PT, UP1, 0x80, 0x0 ;  /* 0x000000000000781c */ /* 0x000fc60003f2f018 */
[----:B------:R-:W-:Y:S02]  /*12b0*/  @UP0 USHF.R.S32.HI UR4, URZ, 0x1f, UR49 ;  /* 0x0000001f3f040899 */ /* 0x000fe40008011431 */
[----:B------:R-:W-:Y:S01]  /*12c0*/  @UP1 USHF.R.S32.HI UR14, URZ, 0x1f, UR49 ;  /* 0x0000001f3f0e1899 */ /* 0x000fe20008011431 */
[----:B------:R-:W-:Y:S01]  /*12d0*/  @UP0 ULDC.64 UR12, c[0x0][0x9a8] ;  /* 0x00026a00000c0ab9 */ /* 0x000fe20000000a00 */
[----:B------:R-:W-:Y:S01]  /*12e0*/  @UP1 ULDC.64 UR16, c[0x0][0x9b8] ;  /* 0x00026e0000101ab9 */ /* 0x000fe20000000a00 */
[----:B------:R-:W-:Y:S02]  /*12f0*/  @UP0 UIMAD UR4, UR4, UR12, URZ ;  /* 0x0000000c040402a4 */ /* 0x000fe4000f8e023f */
[----:B------:R-:W-:Y:S02]  /*1300*/  @UP1 UIMAD UR14, UR14, UR16, URZ ;  /* 0x000000100e0e12a4 */ /* 0x000fe4000f8e023f */
[----:B------:R-:W-:Y:S02]  /*1310*/  @UP0 UIMAD.WIDE.U32 UR10, UR49, UR12, URZ ;  /* 0x0000000c310a02a5 */ /* 0x000fe4000f8e003f */
[----:B------:R-:W-:-:S02]  /*1320*/  @UP0 UIMAD UR4, UR49, UR13, UR4 ;  /* 0x0000000d310402a4 */ /* 0x000fc4000f8e0204 */
[----:B------:R-:W-:Y:S02]  /*1330*/  @UP1 UIMAD UR14, UR49, UR17, UR14 ;  /* 0x00000011310e12a4 */ /* 0x000fe4000f8e020e */
[----:B------:R-:W-:Y:S02]  /*1340*/  @UP1 UIMAD.WIDE.U32 UR12, UR49, UR16, URZ ;  /* 0x00000010310c12a5 */ /* 0x000fe4000f8e003f */
[----:B------:R-:W-:Y:S02]  /*1350*/  @UP0 UIADD3 UR11, UR11, UR4, URZ ;  /* 0x000000040b0b0290 */ /* 0x000fe4000fffe03f */
[----:B------:R-:W-:Y:S01]  /*1360*/  @UP1 UIADD3 UR13, UR13, UR14, URZ ;  /* 0x0000000e0d0d1290 */ /* 0x000fe2000fffe03f */
[----:B------:R-:W-:Y:S02]  /*1370*/  @UP1 ULDC.64 UR16, c[0x0][0x9c0] ;  /* 0x0002700000101ab9 */ /* 0x000fe40000000a00 */
[----:B------:R-:W-:Y:S01]  /*1380*/  @UP0 ULDC.64 UR14, c[0x0][0x9b0] ;  /* 0x00026c00000e0ab9 */ /* 0x000fe20000000a00 */
[----:B------:R-:W-:-:S02]  /*1390*/  @UP1 UIMAD.WIDE.U32 UR12, UR43, UR16, UR12 ;  /* 0x000000102b0c12a5 */ /* 0x000fc4000f8e000c */
[----:B------:R-:W-:Y:S02]  /*13a0*/  @UP0 UIMAD.WIDE.U32 UR10, UR43, UR14, UR10 ;  /* 0x0000000e2b0a02a5 */ /* 0x000fe4000f8e000a */
[----:B------:R-:W-:Y:S02]  /*13b0*/  @UP1 UIMAD UR4, UR43, UR17, UR13 ;  /* 0x000000112b0412a4 */ /* 0x000fe4000f8e020d */
[----:B------:R-:W-:Y:S02]  /*13c0*/  @UP0 UIMAD UR11, UR43, UR15, UR11 ;  /* 0x0000000f2b0b02a4 */ /* 0x000fe4000f8e020b */
[----:B------:R-:W-:Y:S02]  /*13d0*/  @UP0 ULEA UR8, UP2, UR10, UR8, 0x2 ;  /* 0x000000080a080291 */ /* 0x000fe4000f84103f */
[----:B------:R-:W-:Y:S02]  /*13e0*/  @UP1 ULEA UR6, UP3, UR12, UR6, 0x2 ;  /* 0x000000060c061291 */ /* 0x000fe4000f86103f */
[----:B------:R-:W-:-:S02]  /*13f0*/  @UP0 ULEA.HI.X UR9, UR10, UR9, UR11, 0x2, UP2 ;  /* 0x000000090a090291 */ /* 0x000fc400090f140b */
[----:B------:R-:W-:Y:S01]  /*1400*/  @UP1 ULEA.HI.X UR7, UR12, UR7, UR4, 0x2, UP3 ;  /* 0x000000070c071291 */ /* 0x000fe200098f1404 */
[----:B0-----:R-:W-:Y:S02]  /*1410*/  IMAD.U32 R4, RZ, RZ, UR8 ;  /* 0x00000008ff047e24 */ /* 0x001fe4000f8e00ff */
[----:B-----5:R-:W-:Y:S01]  /*1420*/  IMAD.IADD R18, R18, 0x1, -R3 ;  /* 0x0000000112127824 */ /* 0x020fe200078e0a03 */
[----:B------:R-:W-:Y:S01]  /*1430*/  ULDC UR4, c[0x0][0x448] ;  /* 0x0001120000047ab9 */ /* 0x000fe20000000800 */
[----:B------:R-:W-:Y:S01]  /*1440*/  IMAD.U32 R5, RZ, RZ, UR9 ;  /* 0x00000009ff057e24 */ /* 0x000fe2000f8e00ff */
[----:B------:R-:W-:Y:S01]  /*1450*/  USHF.L.U32 UR36, UR5, 0x7, URZ ;  /* 0x0000000705247899 */ /* 0x000fe2000800063f */
[----:B------:R-:W-:Y:S01]  /*1460*/  IMAD.U32 R6, RZ, RZ, UR6 ;  /* 0x00000006ff067e24 */ /* 0x000fe2000f8e00ff */
[----:B------:R-:W-:Y:S01]  /*1470*/  ULDC UR10, c[0x0][0x988] ;  /* 0x00026200000a7ab9 */ /* 0x000fe20000000800 */
[----:B------:R-:W-:Y:S01]  /*1480*/  IMAD.U32 R7, RZ, RZ, UR7 ;  /* 0x00000007ff077e24 */ /* 0x000fe2000f8e00ff */
[----:B------:R-:W2:Y:S04]  /*1490*/  @P0 LDG.E R9, desc[UR52][R4.64] ;  /* 0x0000003404090981 */ /* 0x000ea8000c1e1900 */
[----:B------:R-:W2:Y:S01]  /*14a0*/  @P1 LDG.E R0, desc[UR52][R6.64] ;  /* 0x0000003406001981 */ /* 0x000ea2000c1e1900 */
[----:B------:R-:W-:Y:S01]  /*14b0*/  UISETP.NE.AND UP1, UPT, UR4, 0x1, UPT ;  /* 0x000000010400788c */ /* 0x000fe2000bf25270 */
[----:B------:R-:W-:Y:S01]  /*14c0*/  IADD3 R3, R18, 0x1, -R19 ;  /* 0x0000000112037810 */ /* 0x000fe20007ffe813 */
[----:B------:R-:W-:Y:S01]  /*14d0*/  UIADD3 UR8, UR36, 0x7f, URZ ;  /* 0x0000007f24087890 */ /* 0x000fe2000fffe03f */
[----:B------:R-:W-:-:S02]  /*14e0*/  ULDC.64 UR4, c[0x0][0x9e0] ;  /* 0x0002780000047ab9 */ /* 0x000fc40000000a00 */
[----:B------:R-:W-:Y:S01]  /*14f0*/  R2UR UR9, R3 ;  /* 0x00000000030972ca */ /* 0x000fe200000e0000 */
[----:B------:R-:W-:-:S05]  /*1500*/  UISETP.GE.AND UP0, UPT, UR5, 0x1, UPT ;  /* 0x000000010500788c */ /* 0x000fca000bf06270 */
[----:B------:R-:W-:Y:S01]  /*1510*/  @UP1 ULDC UR6, c[0x0][0x44c] ;  /* 0x0001130000061ab9 */ /* 0x000fe20000000800 */
[----:B------:R-:W-:Y:S01]  /*1520*/  @UP1 ULDC UR11, c[0x0][0x450] ;  /* 0x00011400000b1ab9 */ /* 0x000fe20000000800 */
[----:B------:R-:W-:Y:S01]  /*1530*/  UIMAD.WIDE.U32 UR6, UR8, UR6, URZ ;  /* 0x00000006080672a5 */ /* 0x000fe2000f8e003f */
[----:B------:R-:W-:-:S03]  /*1540*/  PLOP3.LUT P1, PT, PT, PT, UP0, 0x80, 0x0 ;  /* 0x000000000000781c */ /* 0x000fc60003f2f008 */
[----:B------:R-:W-:-:S04]  /*1550*/  @UP1 USHF.R.U32.HI UR8, URZ, UR11, UR7 ;  /* 0x0000000b3f081299 */ /* 0x000fc80008011607 */
[----:B------:R-:W-:-:S04]  /*1560*/  UIADD3 UR8, UR9, UR8, URZ ;  /* 0x0000000809087290 */ /* 0x000fc8000fffe03f */
[----:B------:R-:W-:Y:S01]  /*1570*/  UIADD3 UR4, UR8, UR4, URZ ;  /* 0x0000000408047290 */ /* 0x000fe2000fffe03f */
[----:B--2---:R-:W-:-:S04]  /*1580*/  FMUL.FTZ R0, R9, R0 ;  /* 0x0000000009007220 */ /* 0x004fc80000410000 */
        /* <DEDUP_REMOVED lines=14> */
.L_x_1106:
[----:B------:R-:W-:-:S11]  /*1670*/  UISETP.NE.AND UP0, UPT, UR5, 0x1, UPT ;  /* 0x000000010500788c */ /* 0x000fd6000bf05270 */
[----:B------:R-:W-:Y:S02]  /*1680*/  @UP0 ULDC.64 UR8, c[0x0][0x9e8] ;  /* 0x00027a0000080ab9 */ /* 0x000fe40000000a00 */
[----:B------:R-:W-:-:S04]  /*1690*/  UIMAD.WIDE.U32 UR6, UR4, UR8, URZ ;  /* 0x00000008040672a5 */ /* 0x000fc8000f8e003f */
[----:B------:R-:W-:-:S12]  /*16a0*/  @UP0 USHF.R.U32.HI UR4, URZ, UR9, UR7 ;  /* 0x000000093f040299 */ /* 0x000fd80008011607 */
.L_x_1107:
[----:B------:R-:W-:-:S06]  /*16b0*/  UIMAD UR4, UR4, UR5, UR5 ;  /* 0x00000005040472a4 */ /* 0x000fcc000f8e0205 */
[----:B------:R-:W-:-:S07]  /*16c0*/  VIMNMX R0, R0, UR4, PT ;  /* 0x0000000400007c48 */ /* 0x000fce000bfe0100 */
.L_x_1105:
[----:B------:R-:W-:Y:S01]  /*16d0*/  IMAD.IADD R107, R18, 0x1, -R19 ;  /* 0x00000001126b7824 */ /* 0x000fe200078e0a13 */
[----:B------:R-:W-:Y:S01]  /*16e0*/  @UP1 ULDC UR6, c[0x0][0x44c] ;  /* 0x0001130000061ab9 */ /* 0x000fe20000000800 */
[----:B------:R-:W-:Y:S01]  /*16f0*/  VIADD R3, R0, 0x9f ;  /* 0x0000009f00037836 */ /* 0x000fe20000000000 */
[----:B------:R-:W-:Y:S01]  /*1700*/  UIMAD.WIDE.U32 UR6, UR36, UR6, URZ ;  /* 0x00000006240672a5 */ /* 0x000fe2000f8e003f */
[----:B------:R-:W-:Y:S01]  /*1710*/  VIADD R0, R18, 0x9f ;  /* 0x0000009f12007836 */ /* 0x000fe20000000000 */
        /* <DEDUP_REMOVED lines=25> */
.L_x_1109:
[----:B------:R-:W-:-:S11]  /*18b0*/  UISETP.NE.AND UP0, UPT, UR5, 0x1, UPT ;  /* 0x000000010500788c */ /* 0x000fd6000bf05270 */
[----:B------:R-:W-:Y:S02]  /*18c0*/  @UP0 ULDC.64 UR10, c[0x0][0x9e8] ;  /* 0x00027a00000a0ab9 */ /* 0x000fe40000000a00 */
[----:B------:R-:W-:-:S04]  /*18d0*/  UIMAD.WIDE.U32 UR6, UR4, UR10, URZ ;  /* 0x0000000a040672a5 */ /* 0x000fc8000f8e003f */
[----:B------:R-:W-:-:S12]  /*18e0*/  @UP0 USHF.R.U32.HI UR4, URZ, UR11, UR7 ;  /* 0x0000000b3f040299 */ /* 0x000fd80008011607 */
.L_x_1110:
[----:B------:R-:W-:-:S04]  /*18f0*/  UIMAD UR4, UR4, UR5, URZ ;  /* 0x00000005040472a4 */ /* 0x000fc8000f8e023f */
[----:B------:R-:W-:-:S04]  /*1900*/  UISETP.LT.AND UP0, UPT, UR8, UR4, UPT ;  /* 0x000000040800728c */ /* 0x000fc8000bf01270 */
[----:B------:R-:W-:-:S12]  /*1910*/  USEL UR8, UR8, UR4, !UP0 ;  /* 0x0000000408087287 */ /* 0x000fd8000c000000 */
.L_x_1108:
[----:B------:R-:W-:Y:S02]  /*1920*/  UIMAD.WIDE UR4, UR8, 0x66666667, URZ ;  /* 0x66666667080478a5 */ /* 0x000fe4000f8e023f */
[----:B------:R-:W-:Y:S02]  /*1930*/  ULOP3.LUT UR37, UR46, 0xff, URZ, 0xc0, !UPT ;  /* 0x000000ff2e257892 */ /* 0x000fe4000f8ec03f */
[----:B------:R-:W-:Y:S02]  /*1940*/  USHF.R.U32.HI UR4, URZ, 0x1f, UR5 ;  /* 0x0000001f3f047899 */ /* 0x000fe40008011605 */
[----:B------:R-:W-:Y:S02]  /*1950*/  USHF.R.U32.HI UR46, URZ, 0x10, UR46 ;  /* 0x000000103f2e7899 */ /* 0x000fe4000801162e */
[----:B------:R-:W-:-:S04]  /*1960*/  ULEA.HI.SX32 UR4, UR5, UR4, 0x1a ;  /* 0x0000000405047291 */ /* 0x000fc8000f8fd23f */
[----:B------:R-:W-:-:S04]  /*1970*/  UISETP.LT.AND UP0, UPT, URZ, UR4, UPT ;  /* 0x000000043f00728c */ /* 0x000fc8000bf01270 */
[----:B------:R-:W-:-:S03]  /*1980*/  USEL UR39, URZ, UR4, !UP0 ;  /* 0x000000043f277287 */ /* 0x000fc6000c000000 */
[----:B------:R-:W-:-:S03]  /*1990*/  UMOV UR4, URZ ;  /* 0x0000003f00047c82 */ /* 0x000fc60008000000 */
[----:B------:R-:W-:-:S13]  /*19a0*/  ISETP.GT.AND P0, PT, R105, UR39, PT ;  /* 0x0000002769007c0c */ /* 0x000fda000bf04270 */
[----:B------:R-:W-:Y:S05]  /*19b0*/  @!P0 BRA `(.L_x_1111) ;  /* 0x0000000000988947 */ /* 0x000fea0003800000 */
[----:B------:R-:W-:Y:S01]  /*19c0*/  UISETP.NE.AND UP0, UPT, UR46, URZ, UPT ;  /* 0x0000003f2e00728c */ /* 0x000fe2000bf05270 */
[----:B------:R-:W-:-:S03]  /*19d0*/  ULDC UR4, c[0x0][0x9f0] ;  /* 0x00027c0000047ab9 */ /* 0x000fc60000000800 */
[----:B------:R-:W-:-:S03]  /*19e0*/  USEL UR9, UR46, UR4, UP0 ;  /* 0x000000042e097287 */ /* 0x000fc60008000000 */
[----:B------:R-:W-:-:S03]  /*19f0*/  UMOV UR4, URZ ;  /* 0x0000003f00047c82 */ /* 0x000fc60008000000 */
[----:B------:R-:W-:-:S05]  /*1a00*/  IMAD.U32 R6, RZ, RZ, UR9 ;  /* 0x00000009ff067e24 */ /* 0x000fca000f8e00ff */
        /* <DEDUP_REMOVED lines=33> */
.L_x_1111:
[----:B------:R-:W-:Y:S02]  /*1c20*/  UIMAD UR39, UR37, UR4, UR39 ;  /* 0x00000004252772a4 */ /* 0x000fe4000f8e0227 */
[----:B------:R-:W-:Y:S01]  /*1c30*/  IMAD.U32 R0, RZ, RZ, UR4 ;  /* 0x00000004ff007e24 */ /* 0x000fe2000f8e00ff */
[----:B------:R-:W-:Y:S02]  /*1c40*/  PLOP3.LUT P0, PT, PT, PT, PT, 0x80, 0x0 ;  /* 0x000000000000781c */ /* 0x000fe40003f0f070 */
[----:B------:R-:W-:Y:S02]  /*1c50*/  CS2R R10, SRZ ;  /* 0x00000000000a7805 */ /* 0x000fe4000001ff00 */
[----:B------:R-:W-:Y:S02]  /*1c60*/  CS2R R20, SRZ ;  /* 0x0000000000147805 */ /* 0x000fe4000001ff00 */
[----:B------:R-:W-:Y:S02]  /*1c70*/  CS2R R24, SRZ ;  /* 0x0000000000187805 */ /* 0x000fe4000001ff00 */
[----:B------:R-:W-:Y:S01]  /*1c80*/  VIADDMNMX R105, R0, UR39, R105, PT ;  /* 0x0000002700697c46 */ /* 0x000fe2000b800169 */
[----:B------:R-:W-:Y:S01]  /*1c90*/  IMAD.MOV.U32 R60, RZ, RZ, RZ ;  /* 0x000000ffff3c7224 */ /* 0x000fe200078e00ff */
[----:B------:R-:W-:-:S02]  /*1ca0*/  CS2R R26, SRZ ;  /* 0x00000000001a7805 */ /* 0x000fc4000001ff00 */
[----:B------:R-:W-:Y:S02]  /*1cb0*/  CS2R R120, SRZ ;  /* 0x0000000000787805 */ /* 0x000fe4000001ff00 */
[----:B------:R-:W-:Y:S02]  /*1cc0*/  ISETP.GT.AND P1, PT, R105, UR39, PT ;  /* 0x0000002769007c0c */ /* 0x000fe4000bf24270 */
[----:B------:R-:W-:Y:S02]  /*1cd0*/  CS2R R36, SRZ ;  /* 0x0000000000247805 */ /* 0x000fe4000001ff00 */
[----:B------:R-:W-:Y:S02]  /*1ce0*/  CS2R R32, SRZ ;  /* 0x0000000000207805 */ /* 0x000fe4000001ff00 */
[----:B------:R-:W-:Y:S02]  /*1cf0*/  CS2R R40, SRZ ;  /* 0x0000000000287805 */ /* 0x000fe4000001ff00 */
[----:B------:R-:W-:-:S02]  /*1d00*/  CS2R R122, SRZ ;  /* 0x00000000007a7805 */ /* 0x000fc4000001ff00 */
[----:B------:R-:W-:Y:S01]  /*1d10*/  CS2R R128, SRZ ;  /* 0x0000000000807805 */ /* 0x000fe2000001ff00 */
[----:B------:R-:W-:Y:S01]  /*1d20*/  IMAD.MOV.U32 R66, RZ, RZ, RZ ;  /* 0x000000ffff427224 */ /* 0x000fe200078e00ff */
[----:B------:R-:W-:Y:S01]  /*1d30*/  CS2R R44, SRZ ;  /* 0x00000000002c7805 */ /* 0x000fe2000001ff00 */
[----:B------:R-:W-:Y:S01]  /*1d40*/  IMAD.MOV.U32 R68, RZ, RZ, RZ ;  /* 0x000000ffff447224 */ /* 0x000fe200078e00ff */
[----:B------:R-:W-:Y:S02]  /*1d50*/  CS2R R76, SRZ ;  /* 0x00000000004c7805 */ /* 0x000fe4000001ff00 */
[----:B------:R-:W-:Y:S02]  /*1d60*/  CS2R R124, SRZ ;  /* 0x00000000007c7805 */ /* 0x000fe4000001ff00 */
[----:B------:R-:W-:Y:S02]  /*1d70*/  CS2R R132, SRZ ;  /* 0x0000000000847805 */ /* 0x000fe4000001ff00 */
[----:B------:R-:W-:Y:S01]  /*1d80*/  CS2R R130, SRZ ;  /* 0x0000000000827805 */ /* 0x000fe2000001ff00 */
[----:B------:R-:W-:Y:S01]  /*1d90*/  IMAD.MOV.U32 R52, RZ, RZ, RZ ;  /* 0x000000ffff347224 */ /* 0x000fe200078e00ff */
        /* <DEDUP_REMOVED lines=46> */
[----:B------:R-:W0:Y:S01]  /*2080*/  SHFL.IDX PT, R0, R229, RZ, 0x1f ;  /* 0x00001fffe5007589 */ /* 0x000e2200000e0000 */
[----:B------:R-:W1:Y:S01]  /*2090*/  S2UR UR40, SR_CgaCtaId ;  /* 0x00000000002879c3 */ /* 0x000e620000008800 */
[----:B------:R-:W-:Y:S01]  /*20a0*/  UMOV UR41, 0x400 ;  /* 0x0000040000297882 */ /* 0x000fe20000000000 */
[----:B0-----:R-:W-:Y:S01]  /*20b0*/  R2UR UR45, R0 ;  /* 0x00000000002d72ca */ /* 0x001fe200000e0000 */
[----:B-1----:R-:W-:-:S04]  /*20c0*/  ULEA UR41, UR40, UR41, 0x18 ;  /* 0x0000002928297291 */ /* 0x002fc8000f8ec03f */
[----:B------:R-:W-:-:S04]  /*20d0*/  UIADD3 UR5, UR41, 0x1e200, URZ ;  /* 0x0001e20029057890 */ /* 0x000fc8000fffe03f */
[----:B------:R-:W-:-:S04]  /*20e0*/  ULOP3.LUT UP0, URZ, UR5, 0x9f, URZ, 0xc0, !UPT ;  /* 0x0000009f053f7892 */ /* 0x000fc8000f80c03f */
[----:B------:R-:W-:Y:S02]  /*20f0*/  ULEA.HI UR4, UR45, UR45, URZ, 0x1 ;  /* 0x0000002d2d047291 */ /* 0x000fe4000f8f083f */
[----:B------:R-:W-:Y:S02]  /*2100*/  PLOP3.LUT P0, PT, PT, PT, UP0, 0x80, 0x0 ;  /* 0x000000000000781c */ /* 0x000fe40003f0f008 */
        /* <DEDUP_REMOVED lines=22> */
.L_x_1113:
[----:B------:R-:W-:Y:S01]  /*2270*/  ULEA.HI UR4, UR47, UR47, URZ, 0x1 ;  /* 0x0000002f2f047291 */ /* 0x000fe2000f8f083f */
[----:B------:R-:W-:-:S03]  /*2280*/  IMAD.U32 R3, RZ, RZ, UR48 ;  /* 0x00000030ff037e24 */ /* 0x000fc6000f8e00ff */
[----:B------:R-:W-:Y:S02]  /*2290*/  ULOP3.LUT UR4, UR4, 0xfffffffe, URZ, 0xc0, !UPT ;  /* 0xfffffffe04047892 */ /* 0x000fe4000f8ec03f */
[----:B------:R-:W-:Y:S02]  /*22a0*/  ISETP.NE.AND P0, PT, R3, 0x3, PT ;  /* 0x000000030300780c */ /* 0x000fe40003f05270 */
[----:B------:R-:W-:-:S06]  /*22b0*/  UIADD3 UR4, UR47, -UR4, URZ ;  /* 0x800000042f047290 */ /* 0x000fcc000fffe03f */
[----:B------:R-:W-:-:S05]  /*22c0*/  IMAD.U32 R0, RZ, RZ, UR4 ;  /* 0x00000004ff007e24 */ /* 0x000fca000f8e00ff */
[----:B------:R-:W-:-:S04]  /*22d0*/  SHF.L.U32 R0, R0, 0x1f, RZ ;  /* 0x0000001f00007819 */ /* 0x000fc800000006ff */
[----:B------:R-:W0:Y:S02]  /*22e0*/  SYNCS.PHASECHK.TRANS64.TRYWAIT P1, [UR41+0x33400], R0 ;  /* 0x03340000ff0075a7 */ /* 0x000e240008020169 */
[----:B0-----:R-:W-:Y:S05]  /*22f0*/  @!P1 BRA `(.L_x_1114) ;  /* 0x000001d800b09947 */ /* 0x001fea0003800000 */
.L_x_1316:
[----:B------:R-:W-:Y:S05]  /*2300*/  @!P0 BRA `(.L_x_1115) ;  /* 0x0000000000048947 */ /* 0x000fea0003800000 */
[----:B------:R-:W-:Y:S01]  /*2310*/  BPT.TRAP 0x1 ;  /* 0x000000040000795c */ /* 0x000fe20000300000 */
.L_x_1115:
[----:B------:R-:W-:Y:S02]  /*2320*/  IMAD.U32 R5, RZ, RZ, UR54 ;  /* 0x00000036ff057e24 */ /* 0x000fe4000f8e00ff */
[----:B0-----:R-:W-:-:S03]  /*2330*/  IMAD.U32 R0, RZ, RZ, UR50 ;  /* 0x00000032ff007e24 */ /* 0x001fc6000f8e00ff */
[----:B------:R-:W-:Y:S02]  /*2340*/  LEA R5, R5, UR41, 0x3 ;  /* 0x0000002905057c11 */ /* 0x000fe4000f8e18ff */
[----:B------:R-:W-:-:S04]  /*2350*/  SHF.L.U32 R0, R0, 0x1f, RZ ;  /* 0x0000001f00007819 */ /* 0x000fc800000006ff */
[----:B------:R0:W1:Y:S01]  /*2360*/  SYNCS.PHASECHK.TRANS64.TRYWAIT P1, [R5+URZ+0x33430], R0 ;  /* 0x03343000050075a7 */ /* 0x000062000802017f */
[----:B------:R-:W-:Y:S05]  /*2370*/  @!P0 BRA `(.L_x_1116) ;  /* 0x0000000000048947 */ /* 0x000fea0003800000 */
[----:B------:R-:W-:Y:S01]  /*2380*/  BPT.TRAP 0x1 ;  /* 0x000000040000795c */ /* 0x000fe20000300000 */
.L_x_1116:
[----:B------:R-:W2:Y:S01]  /*2390*/  S2R R3, SR_TID.X ;  /* 0x0000000000037919 */ /* 0x000ea20000002100 */
[----:B------:R-:W-:Y:S02]  /*23a0*/  LOP3.LUT R2, R2, 0xfffffff7, RZ, 0xc0, !PT ;  /* 0xfffffff702027812 */ /* 0x000fe400078ec0ff */
[----:B--2---:R-:W-:-:S13]  /*23b0*/  LOP3.LUT P2, RZ, R3, 0x7f, RZ, 0xc0, !PT ;  /* 0x0000007f03ff7812 */ /* 0x004fda000784c0ff */
[----:B------:R-:W-:Y:S01]  /*23c0*/  @P2 LOP3.LUT R2, R2, 0x8, RZ, 0xfc, !PT ;  /* 0x0000000802022812 */ /* 0x000fe200078efcff */
[----:B-1----:R-:W-:Y:S06]  /*23d0*/  @P1 BRA `(.L_x_1117) ;  /* 0x0000000000081947 */ /* 0x002fec0003800000 */
[----:B------:R-:W1:Y:S02]  /*23e0*/  SYNCS.PHASECHK.TRANS64.TRYWAIT P1, [R5+URZ+0x33430], R0 ;  /* 0x03343000050075a7 */ /* 0x000e64000802017f */
[----:B-1----:R-:W-:Y:S05]  /*23f0*/  @!P1 BRA `(.L_x_1118) ;  /* 0x000001d800889947 */ /* 0x002fea0003800000 */
.L_x_1117:
[----:B------:R-:W-:Y:S05]  /*2400*/  WARPSYNC.ALL ;  /* 0x0000000000007948 */ /* 0x000fea0003800000 */
[----:B------:R-:W-:Y:S01]  /*2410*/  UIADD3 UR4, UR41, 0x24200, URZ ;  /* 0x0002420029047890 */ /* 0x000fe2000fffe03f */
[----:B------:R-:W-:Y:S01]  /*2420*/  WARPGROUP.ARRIVE ;  /* 0x00000000000079c5 */ /* 0x000fe20000000000 */
[----:B------:R-:W-:-:S05]  /*2430*/  ULOP3.LUT UR20, UR55, 0x10000, URZ, 0xfc, !UPT ;  /* 0x0001000037147892 */ /* 0x000fca000f8efc3f */
[----:B------:R-:W2:Y:S01]  /*2440*/  S2R R3, SR_TID.X ;  /* 0x0000000000037919 */ /* 0x000ea20000002100 */
[----:B------:R-:W-:Y:S01]  /*2450*/  USHF.R.U32.HI UR4, URZ, 0x4, UR4 ;  /* 0x000000043f047899 */ /* 0x000fe20008011604 */
[----:B01----:R-:W-:Y:S01]  /*2460*/  VIADD R0, R22, UR36 ;  /* 0x0000002416007c36 */ /* 0x003fe20008000000 */
[----:B------:R-:W-:Y:S01]  /*2470*/  UMOV UR25, 0x80000020 ;  /* 0x8000002000197882 */ /* 0x000fe20000000000 */
[----:B------:R-:W-:Y:S01]  /*2480*/  UMOV UR27, 0x80000020 ;  /* 0x80000020001b7882 */ /* 0x000fe20000000000 */
[----:B------:R-:W-:Y:S01]  /*2490*/  ULOP3.LUT UR4, UR4, 0x3fff, URZ, 0xc0, !UPT ;  /* 0x00003fff04047892 */ /* 0x000fe2000f8ec03f */
[----:B------:R-:W-:Y:S01]  /*24a0*/  UMOV UR24, UR20 ;  /* 0x0000001400187c82 */ /* 0x000fe20008000000 */
[----:B------:R-:W-:Y:S02]  /*24b0*/  UMOV UR7, 0x80000020 ;  /* 0x8000002000077882 */ /* 0x000fe40000000000 */
[----:B------:R-:W-:Y:S01]  /*24c0*/  ULOP3.LUT UR51, UR4, 0x10000, URZ, 0xfc, !UPT ;  /* 0x0001000004337892 */ /* 0x000fe2000f8efc3f */
[----:B------:R-:W-:Y:S01]  /*24d0*/  UMOV UR11, 0x80000020 ;  /* 0x80000020000b7882 */ /* 0x000fe20000000000 */
[----:B------:R-:W-:-:S02]  /*24e0*/  UIADD3 UR12, UR20, 0x202, URZ ;  /* 0x00000202140c7890 */ /* 0x000fc4000fffe03f */
[----:B------:R-:W-:Y:S01]  /*24f0*/  UIMAD UR28, UR54, 0x780, UR51 ;  /* 0x00000780361c78a4 */ /* 0x000fe2000f8e0233 */
[----:B------:R-:W-:Y:S01]  /*2500*/  UMOV UR13, 0x80000020 ;  /* 0x80000020000d7882 */ /* 0x000fe20000000000 */
[----:B------:R-:W-:Y:S02]  /*2510*/  UMOV UR15, 0x80000020 ;  /* 0x80000020000f7882 */ /* 0x000fe40000000000 */
[----:B------:R-:W-:Y:S02]  /*2520*/  UIADD3 UR4, UR28, 0x80, URZ ;  /* 0x000000801c047890 */ /* 0x000fe4000fffe03f */
[----:B------:R-:W-:Y:S02]  /*2530*/  UIADD3 UR5, UR28, 0x100, URZ ;  /* 0x000001001c057890 */ /* 0x000fe4000fffe03f */
[----:B------:R-:W-:Y:S01]  /*2540*/  UMOV UR26, UR28 ;  /* 0x0000001c001a7c82 */ /* 0x000fe20008000000 */
[----:B------:R-:W-:Y:S01]  /*2550*/  UIADD3 UR6, UR28, 0x2, URZ ;  /* 0x000000021c067890 */ /* 0x000fe2000fffe03f */
[----:B------:R-:W-:Y:S01]  /*2560*/  QGMMA.64x32x32.F32.E4M3.E4M3 R88, gdesc[UR24], RZ, !UPT, gsb0 ;  /* 0x00600000185879f3 */ /* 0x000fe2000c0008ff */
[----:B------:R-:W-:Y:S01]  /*2570*/  UMOV UR26, UR4 ;  /* 0x00000004001a7c82 */ /* 0x000fe20008000000 */
[----:B------:R-:W-:Y:S01]  /*2580*/  UMOV UR27, 0x80000020 ;  /* 0x80000020001b7882 */ /* 0x000fe20000000000 */
[----:B------:R-:W-:-:S02]  /*2590*/  UIADD3 UR4, UR28, 0x180, URZ ;  /* 0x000001801c047890 */ /* 0x000fc4000fffe03f */
[----:B------:R-:W-:Y:S02]  /*25a0*/  UIADD3 UR8, UR28, 0x82, URZ ;  /* 0x000000821c087890 */ /* 0x000fe4000fffe03f */
[----:B------:R-:W-:Y:S01]  /*25b0*/  UIADD3 UR9, UR28, 0x102, URZ ;  /* 0x000001021c097890 */ /* 0x000fe2000fffe03f */
[----:B--2---:R-:W-:Y:S01]  /*25c0*/  LOP3.LUT P3, RZ, R3, 0x7f, RZ, 0xc0, !PT ;  /* 0x0000007f03ff7812 */ /* 0x004fe2000786c0ff */
[----:B------:R-:W-:Y:S01]  /*25d0*/  UIADD3 UR10, UR28, 0x280, URZ ;  /* 0x000002801c0a7890 */ /* 0x000fe2000fffe03f */
[----:B------:R-:W-:Y:S01]  /*25e0*/  IMAD.MOV.U32 R3, RZ, RZ, R0 ;  /* 0x000000ffff037224 */ /* 0x000fe200078e0000 */
[----:B------:R-:W-:Y:S02]  /*25f0*/  UIADD3 UR14, UR28, 0x282, URZ ;  /* 0x000002821c0e7890 */ /* 0x000fe4000fffe03f */
[----:B------:R-:W-:Y:S02]  /*2600*/  UIADD3 UR16, UR20, 0x400, URZ ;  /* 0x0000040014107890 */ /* 0x000fe4000fffe03f */
[----:B------:R-:W-:Y:S01]  /*2610*/  UIADD3 UR18, UR28, 0x500, URZ ;  /* 0x000005001c127890 */ /* 0x000fe2000fffe03f */
[----:B------:R-:W-:Y:S01]  /*2620*/  UMOV UR17, 0x80000020 ;  /* 0x8000002000117882 */ /* 0x000fe20000000000 */
[----:B------:R-:W-:Y:S01]  /*2630*/  UMOV UR19, 0x80000020 ;  /* 0x8000002000137882 */ /* 0x000fe20000000000 */
[----:B------:R-:W-:Y:S01]  /*2640*/  UIADD3 UR22, UR28, 0x502, URZ ;  /* 0x000005021c167890 */ /* 0x000fe2000fffe03f */
[----:B------:R-:W-:Y:S01]  /*2650*/  UMOV UR21, 0x80000020 ;  /* 0x8000002000157882 */ /* 0x000fe20000000000 */
[----:B------:R-:W-:Y:S01]  /*2660*/  UMOV UR23, 0x80000020 ;  /* 0x8000002000177882 */ /* 0x000fe20000000000 */
[----:B------:R-:W-:Y:S01]  /*2670*/  ULDC UR56, c[0x0][0x9dc] ;  /* 0x0002770000387ab9 */ /* 0x000fe20000000800 */
[----:B------:R-:W-:-:S02]  /*2680*/  WARPGROUP.DEPBAR.LE gsb0, 0x0 ;  /* 0x00008000000079c5 */ /* 0x000fc40000010000 */
[----:B------:R-:W-:-:S06]  /*2690*/  WARPGROUP.ARRIVE ;  /* 0x00000000000079c5 */ /* 0x000fcc0000000000 */
[----:B------:R-:W-:Y:S01]  /*26a0*/  QGMMA.64x32x32.F32.E4M3.E4M3 R72, gdesc[UR24], RZ, !UPT, gsb0 ;  /* 0x00600000184879f3 */ /* 0x000fe2000c0008ff */
[----:B------:R-:W-:Y:S01]  /*26b0*/  UMOV UR26, UR5 ;  /* 0x00000005001a7c82 */ /* 0x000fe20008000000 */
[----:B------:R-:W-:Y:S01]  /*26c0*/  UMOV UR27, 0x80000020 ;  /* 0x80000020001b7882 */ /* 0x000fe20000000000 */
[----:B------:R-:W-:Y:S01]  /*26d0*/  UIADD3 UR5, UR28, 0x200, URZ ;  /* 0x000002001c057890 */ /* 0x000fe2000fffe03f */
[----:B------:R-:W-:Y:S02]  /*26e0*/  WARPGROUP.DEPBAR.LE gsb0, 0x0 ;  /* 0x00008000000079c5 */ /* 0x000fe40000010000 */
        /* <DEDUP_REMOVED lines=10> */
[----:B------:R-:W-:Y:S01]  /*2790*/  UMOV UR5, 0x80000020 ;  /* 0x8000002000057882 */ /* 0x000fe20000000000 */
        /* <DEDUP_REMOVED lines=20> */
[----:B------:R-:W-:Y:S02]  /*28e0*/  UIADD3 UR8, UR20, 0x200, URZ ;  /* 0x0000020014087890 */ /* 0x000fe4000fffe03f */
        /* <DEDUP_REMOVED lines=39> */
[----:B------:R-:W-:Y:S02]  /*2b60*/  ULDC UR10, c[0x0][0x448] ;  /* 0x00011200000a7ab9 */ /* 0x000fe40000000800 */
[----:B------:R-:W-:Y:S02]  /*2b70*/  UISETP.NE.AND UP0, UPT, UR10, 0x1, UPT ;  /* 0x000000010a00788c */ /* 0x000fe4000bf05270 */
[----:B------:R-:W-:-:S04]  /*2b80*/  ULOP3.LUT UR10, URZ, UR56, URZ, 0x33, !UPT ;  /* 0x000000383f0a7292 */ /* 0x000fc8000f8e333f */
[----:B------:R-:W-:Y:S02]  /*2b90*/  PLOP3.LUT P1, PT, PT, PT, UP0, 0x80, 0x0 ;  /* 0x000000000000781c */ /* 0x000fe40003f2f008 */
[----:B------:R-:W-:Y:S01]  /*2ba0*/  PLOP3.LUT P2, PT, PT, PT, UP0, 0x80, 0x0 ;  /* 0x000000000000781c */ /* 0x000fe20003f4f008 */
        /* <DEDUP_REMOVED lines=71> */
[----:B------:R-:W-:Y:S02]  /*3020*/  @UP0 ULDC UR6, c[0x0][0x44c] ;  /* 0x0001130000060ab9 */ /* 0x000fe40000000800 */
[----:B------:R-:W-:Y:S01]  /*3030*/  @P1 IMAD.HI.U32 R4, R0, UR6, RZ ;  /* 0x0000000600041c27 */ /* 0x000fe2000f8e00ff */
[----:B------:R-:W-:-:S03]  /*3040*/  @UP0 ULDC UR6, c[0x0][0x450] ;  /* 0x0001140000060ab9 */ /* 0x000fc60000000800 */
[----:B------:R-:W-:Y:S01]  /*3050*/  @!P3 VIADD R0, R5, 0x33440 ;  /* 0x000334400500b836 */ /* 0x000fe20000000000 */
[----:B------:R-:W-:Y:S01]  /*3060*/  @P2 SHF.R.U32.HI R3, RZ, UR6, R4 ;  /* 0x00000006ff032c19 */ /* 0x000fe20008011604 */
[----:B------:R-:W-:Y:S01]  /*3070*/  IMAD.MOV.U32 R4, RZ, RZ, -0xa0 ;  /* 0xffffff60ff047424 */ /* 0x000fe200078e00ff */
[----:B------:R-:W-:Y:S02]  /*3080*/  ULDC.64 UR6, c[0x0][0x9e0] ;  /* 0x0002780000067ab9 */ /* 0x000fe40000000a00 */
[----:B------:R-:W-:Y:S01]  /*3090*/  UISETP.GE.AND UP1, UPT, UR7, 0x1, UPT ;  /* 0x000000010700788c */ /* 0x000fe2000bf26270 */
[----:B------:R-:W0:Y:S01]  /*30a0*/  SHFL.IDX PT, R5, R3, RZ, 0x1c1f ;  /* 0x001c1fff03057589 */ /* 0x000e2200000e0000 */
[----:B------:R-:W-:Y:S01]  /*30b0*/  IMAD R4, R105, R4, 0xa1 ;  /* 0x000000a169047424 */ /* 0x000fe200078e0204 */
[----:B------:R-:W-:-:S03]  /*30c0*/  @!P3 PRMT R0, RZ, 0x654, R0 ;  /* 0x00000654ff00b816 */ /* 0x000fc60000000000 */
[----:B------:R-:W-:Y:S01]  /*30d0*/  PLOP3.LUT P1, PT, PT, PT, UP1, 0x40, 0x0 ;  /* 0x000000000000781c */ /* 0x000fe20003f2e818 */
[----:B------:R-:W-:Y:S01]  /*30e0*/  VIADD R10, R4, 0xffffffff ;  /* 0xffffffff040a7836 */ /* 0x000fe20000000000 */
[----:B------:R-:W-:-:S03]  /*30f0*/  IADD3 R6, R18, R4, -R17 ;  /* 0x0000000412067210 */ /* 0x000fc60007ffe811 */
[----:B------:R-:W-:Y:S02]  /*3100*/  IMAD.IADD R12, R10, 0x1, -R17 ;  /* 0x000000010a0c7824 */ /* 0x000fe400078e0a11 */
[----:B------:R-:W-:-:S04]  /*3110*/  IMAD.IADD R6, R6, 0x1, -R19 ;  /* 0x0000000106067824 */ /* 0x000fc800078e0a13 */
[C---:B------:R-:W-:Y:S02]  /*3120*/  VIADD R8, R6.reuse, UR6 ;  /* 0x0000000606087c36 */ /* 0x040fe40008000000 */
[----:B------:R-:W-:-:S04]  /*3130*/  VIADD R6, R6, UR10 ;  /* 0x0000000a06067c36 */ /* 0x000fc80008000000 */
[----:B0-----:R-:W-:Y:S01]  /*3140*/  IMAD.IADD R4, R6, 0x1, R5 ;  /* 0x0000000106047824 */ /* 0x001fe200078e0205 */
        /* <DEDUP_REMOVED lines=9> */
[----:B------:R0:W-:Y:S02]  /*31e0*/  @!P3 SYNCS.ARRIVE.TRANS64.RED.A1T0 RZ, [R0+URZ], RZ ;  /* 0x000000ff00ffb9a7 */ /* 0x0001e4000810043f */
[----:B0-----:R-:W-:-:S05]  /*31f0*/  IMAD R0, R105, -0xa0, R18 ;  /* 0xffffff6069007824 */ /* 0x001fca00078e0212 */
[----:B------:R-:W-:-:S04]  /*3200*/  IADD3 R7, -R17, 0xa0, R0 ;  /* 0x000000a011077810 */ /* 0x000fc80007ffe100 */
[----:B------:R-:W-:Y:S01]  /*3210*/  VIADDMNMX R0, R5, R8, R7, PT ;  /* 0x0000000805007246 */ /* 0x000fe20003800107 */
[----:B------:R-:W-:Y:S06]  /*3220*/  @P1 BRA `(.L_x_1119) ;  /* 0x0000000000541947 */ /* 0x000fec0003800000 */
[----:B------:R-:W-:Y:S01]  /*3230*/  IADD3 R5, -R19, R18, R5 ;  /* 0x0000001213057210 */ /* 0x000fe20007ffe105 */
        /* <DEDUP_REMOVED lines=11> */
.L_x_1121:
[----:B------:R-:W-:-:S06]  /*32f0*/  UISETP.NE.AND UP2, UPT, UR7, 0x1, UPT ;  /* 0x000000010700788c */ /* 0x000fcc000bf45270 */
[----:B------:R-:W-:-:S05]  /*3300*/  PLOP3.LUT P1, PT, PT, PT, UP2, 0x80, 0x0 ;  /* 0x000000000000781c */ /* 0x000fca0003f2f028 */
[----:B------:R-:W-:-:S08]  /*3310*/  @UP2 ULDC.64 UR10, c[0x0][0x9e8] ;  /* 0x00027a00000a2ab9 */ /* 0x000fd00000000a00 */
[----:B------:R-:W-:-:S05]  /*3320*/  @P1 IMAD.HI.U32 R9, R5, UR10, RZ ;  /* 0x0000000a05091c27 */ /* 0x000fca000f8e00ff */
[----:B------:R-:W-:-:S07]  /*3330*/  @P1 SHF.R.U32.HI R5, RZ, UR11, R9 ;  /* 0x0000000bff051c19 */ /* 0x000fce0008011609 */
.L_x_1122:
[----:B------:R-:W-:Y:S05]  /*3340*/  BSYNC B0 ;  /* 0x0000000000007941 */ /* 0x000fea0003800000 */
.L_x_1120:
[----:B------:R-:W-:-:S05]  /*3350*/  IMAD R5, R5, UR7, R12 ;  /* 0x0000000705057c24 */ /* 0x000fca000f8e020c */
[----:B------:R-:W-:Y:S02]  /*3360*/  VIMNMX R4, R4, R5, !PT ;  /* 0x0000000504047248 */ /* 0x000fe40007fe0100 */
[----:B------:R-:W-:-:S07]  /*3370*/  VIADDMNMX R0, R5, UR7, R0, PT ;  /* 0x0000000705007c46 */ /* 0x000fce000b800100 */
.L_x_1119:
[C---:B------:R-:W-:Y:S01]  /*3380*/  ISETP.GE.AND P1, PT, R10.reuse, 0x2, PT ;  /* 0x000000020a00780c */ /* 0x040fe20003f26270 */
[----:B------:R-:W0:Y:S01]  /*3390*/  SHFL.IDX PT, R3, R3, 0x1, 0x1c1f ;  /* 0x003c1f0003037f89 */ /* 0x000e2200000e0000 */
[----:B------:R-:W-:Y:S02]  /*33a0*/  ISETP.GE.AND P3, PT, R10, 0xa, PT ;  /* 0x0000000a0a00780c */ /* 0x000fe40003f66270 */
        /* <DEDUP_REMOVED lines=16> */
[----:B------:R-:W-:Y:S02]  /*34b0*/  ISETP.GE.AND P2, PT, R10, 0x12, PT ;  /* 0x000000120a00780c */ /* 0x000fe40003f46270 */
        /* <DEDUP_REMOVED lines=20> */
[----:B------:R-:W-:Y:S02]  /*3600*/  ISETP.LT.OR P2, PT, R0, 0x21, P2 ;  /* 0x000000210000780c */ /* 0x000fe40001741670 */
[----:B------:R-:W-:Y:S02]  /*3610*/  ISETP.GE.AND P4, PT, R10, 0x31, PT ;  /* 0x000000310a00780c */ /* 0x000fe40003f86270 */
[----:B------:R-:W-:-:S02]  /*3620*/  FSEL R72, R72, -INF , !P2 ;  /* 0xff80000048487808 */ /* 0x000fc40005000000 */
[----:B------:R-:W-:Y:S02]  /*3630*/  ISETP.GT.AND P2, PT, R4, 0x21, !P3 ;  /* 0x000000210400780c */ /* 0x000fe40005f44270 */
[----:B------:R-:W-:Y:S02]  /*3640*/  ISETP.GE.AND P3, PT, R10, 0x29, PT ;  /* 0x000000290a00780c */ /* 0x000fe40003f66270 */
[----:B------:R-:W-:Y:S02]  /*3650*/  ISETP.LT.OR P2, PT, R0, 0x22, P2 ;  /* 0x000000220000780c */ /* 0x000fe40001741670 */
[----:B------:R-:W-:Y:S02]  /*3660*/  P2R R109, PR, RZ, 0x8 ;  /* 0x00000008ff6d7803 */ /* 0x000fe40000000000 */
[----:B------:R-:W-:Y:S02]  /*3670*/  FSEL R73, R73, -INF , !P2 ;  /* 0xff80000049497808 */ /* 0x000fe40005000000 */
[----:B------:R-:W-:-:S02]  /*3680*/  ISETP.GT.AND P2, PT, R4, 0x28, !P3 ;  /* 0x000000280400780c */ /* 0x000fc40005f44270 */
[----:B------:R-:W-:Y:S02]  /*3690*/  P2R R110, PR, RZ, 0x10 ;  /* 0x00000010ff6e7803 */ /* 0x000fe40000000000 */
[----:B------:R-:W-:-:S04]  /*36a0*/  ISETP.LT.OR P2, PT, R0, 0x29, P2 ;  /* 0x000000290000780c */ /* 0x000fc80001741670 */
[----:B------:R-:W-:Y:S02]  /*36b0*/  FSEL R76, R76, -INF , !P2 ;  /* 0xff8000004c4c7808 */ /* 0x000fe40005000000 */
[----:B------:R-:W-:-:S04]  /*36c0*/  ISETP.GE.AND P2, PT, R10, 0x2a, PT ;  /* 0x0000002a0a00780c */ /* 0x000fc80003f46270 */
[----:B------:R-:W-:-:S04]  /*36d0*/  ISETP.GT.AND P3, PT, R4, 0x29, !P2 ;  /* 0x000000290400780c */ /* 0x000fc80005764270 */
        /* <DEDUP_REMOVED lines=159> */
.L_x_1125:
[----:B------:R-:W-:-:S06]  /*40d0*/  UISETP.NE.AND UP2, UPT, UR7, 0x1, UPT ;  /* 0x000000010700788c */ /* 0x000fcc000bf45270 */
[----:B------:R-:W-:-:S05]  /*40e0*/  PLOP3.LUT P6, PT, PT, PT, UP2, 0x80, 0x0 ;  /* 0x000000000000781c */ /* 0x000fca0003fcf028 */
[----:B------:R-:W-:-:S08]  /*40f0*/  @UP2 ULDC.64 UR10, c[0x0][0x9e8] ;  /* 0x00027a00000a2ab9 */ /* 0x000fd00000000a00 */
[----:B------:R-:W-:Y:S01]  /*4100*/  @P6 IMAD.HI.U32 R6, R3, UR10, RZ ;  /* 0x0000000a03066c27 */ /* 0x000fe2000f8e00ff */
[----:B------:R-:W-:-:S13]  /*4110*/  PLOP3.LUT P6, PT, PT, PT, UP2, 0x80, 0x0 ;  /* 0x000000000000781c */ /* 0x000fda0003fcf028 */
[----:B------:R-:W-:-:S07]  /*4120*/  @P6 SHF.R.U32.HI R3, RZ, UR11, R6 ;  /* 0x0000000bff036c19 */ /* 0x000fce0008011606 */
.L_x_1126:
[----:B------:R-:W-:Y:S05]  /*4130*/  BSYNC B0 ;  /* 0x0000000000007941 */ /* 0x000fea0003800000 */
.L_x_1124:
[----:B------:R-:W-:-:S05]  /*4140*/  IMAD R3, R3, UR7, R12 ;  /* 0x0000000703037c24 */ /* 0x000fca000f8e020c */
[----:B------:R-:W-:Y:S02]  /*4150*/  VIMNMX R4, R4, R3, !PT ;  /* 0x0000000304047248 */ /* 0x000fe40007fe0100 */
[----:B------:R-:W-:-:S07]  /*4160*/  VIADDMNMX R0, R3, UR7, R0, PT ;  /* 0x0000000703007c46 */ /* 0x000fce000b800100 */
.L_x_1123:
[C---:B------:R-:W-:Y:S01]  /*4170*/  ISETP.GT.AND P1, PT, R4.reuse, 0x20, !P1 ;  /* 0x000000200400780c */ /* 0x040fe20004f24270 */
[----:B------:R-:W-:Y:S01]  /*4180*/  IMAD.U32 R88, RZ, RZ, UR42 ;  /* 0x0000002aff587e24 */ /* 0x000fe2000f8e00ff */
[----:B------:R-:W-:Y:S01]  /*4190*/  ISETP.GT.AND P2, PT, R4, 0x29, !P2 ;  /* 0x000000290400780c */ /* 0x000fe20005744270 */
[----:B------:R-:W-:Y:S01]  /*41a0*/  @UP0 ULDC UR10, c[0x0][0x44c] ;  /* 0x00011300000a0ab9 */ /* 0x000fe20000000800 */
[C---:B------:R-:W-:Y:S01]  /*41b0*/  ISETP.LT.OR P1, PT, R0.reuse, 0x21, P1 ;  /* 0x000000210000780c */ /* 0x040fe20000f21670 */
[----:B------:R-:W-:Y:S01]  /*41c0*/  UIMAD.WIDE.U32 UR10, UR36, UR10, URZ ;  /* 0x0000000a240a72a5 */ /* 0x000fe2000f8e003f */
[----:B------:R-:W-:Y:S01]  /*41d0*/  ISETP.LT.OR P2, PT, R0, 0x2a, P2 ;  /* 0x0000002a0000780c */ /* 0x000fe20001741670 */
[----:B------:R-:W-:Y:S01]  /*41e0*/  @UP0 ULDC UR18, c[0x0][0x450] ;  /* 0x0001140000120ab9 */ /* 0x000fe20000000800 */
[----:B------:R-:W-:Y:S01]  /*41f0*/  FSEL R74, R74, -INF , !P1 ;  /* 0xff8000004a4a7808 */ /* 0x000fe20004800000 */
[----:B------:R-:W-:Y:S01]  /*4200*/  UMOV UR14, UR36 ;  /* 0x00000024000e7c82 */ /* 0x000fe20008000000 */
[----:B------:R-:W-:Y:S01]  /*4210*/  ISETP.NE.AND P1, PT, R108, RZ, PT ;  /* 0x000000ff6c00720c */ /* 0x000fe20003f25270 */
[----:B------:R-:W-:Y:S01]  /*4220*/  @UP0 USHF.R.U32.HI UR14, URZ, UR18, UR11 ;  /* 0x000000123f0e0299 */ /* 0x000fe2000801160b */
[----:B------:R-:W-:-:S02]  /*4230*/  FSEL R79, R79, -INF , !P2 ;  /* 0xff8000004f4f7808 */ /* 0x000fc40005000000 */
[----:B------:R-:W-:Y:S02]  /*4240*/  ISETP.GT.AND P1, PT, R4, 0x21, !P1 ;  /* 0x000000210400780c */ /* 0x000fe40004f24270 */
[----:B------:R-:W-:Y:S02]  /*4250*/  ISETP.NE.AND P2, PT, R116, RZ, PT ;  /* 0x000000ff7400720c */ /* 0x000fe40003f45270 */
[----:B------:R-:W-:Y:S02]  /*4260*/  ISETP.LT.OR P1, PT, R0, 0x22, P1 ;  /* 0x000000220000780c */ /* 0x000fe40000f21670 */
[----:B------:R-:W-:Y:S02]  /*4270*/  ISETP.NE.AND P6, PT, R117, RZ, PT ;  /* 0x000000ff7500720c */ /* 0x000fe40003fc5270 */
        /* <DEDUP_REMOVED lines=50> */
[----:B------:R-:W-:Y:S02]  /*45a0*/  ISETP.GT.AND P1, PT, R4, 0x48, !P2 ;  /* 0x000000480400780c */ /* 0x000fe40005724270 */
[----:B------:R-:W-:Y:S02]  /*45b0*/  ISETP.NE.AND P2, PT, R127, RZ, PT ;  /* 0x000000ff7f00720c */ /* 0x000fe40003f45270 */
[----:B------:R-:W-:Y:S02]  /*45c0*/  ISETP.LT.OR P1, PT, R0, 0x49, P1 ;  /* 0x000000490000780c */ /* 0x000fe40000f21670 */
[----:B------:R-:W-:Y:S02]  /*45d0*/  FMNMX.FTZ R6, R68, R3, !PT ;  /* 0x0000000344067209 */ /* 0x000fe40007810000 */
[----:B------:R-:W-:Y:S02]  /*45e0*/  FSEL R62, R62, -INF , !P1 ;  /* 0xff8000003e3e7808 */ /* 0x000fe40004800000 */
[----:B------:R-:W-:-:S02]  /*45f0*/  ISETP.GT.AND P1, PT, R4, 0x49, !P6 ;  /* 0x000000490400780c */ /* 0x000fc40007724270 */
[----:B------:R-:W-:Y:S02]  /*4600*/  ISETP.NE.AND P6, PT, R128, RZ, PT ;  /* 0x000000ff8000720c */ /* 0x000fe40003fc5270 */
        /* <DEDUP_REMOVED lines=41> */
[----:B------:R-:W-:Y:S01]  /*48a0*/  ISETP.GT.AND P3, PT, R4, 0x90, !P3 ;  /* 0x000000900400780c */ /* 0x000fe20005f64270 */
[----:B------:R-:W0:Y:S01]  /*48b0*/  SHFL.BFLY PT, R3, R6, 0x2, 0x1f ;  /* 0x0c401f0006037f89 */ /* 0x000e2200000e0000 */
[----:B------:R-:W-:Y:S02]  /*48c0*/  ISETP.LT.OR P1, PT, R0, 0x62, P1 ;  /* 0x000000620000780c */ /* 0x000fe40000f21670 */
[----:B------:R-:W-:Y:S02]  /*48d0*/  ISETP.GT.AND P4, PT, R4, 0x91, !P4 ;  /* 0x000000910400780c */ /* 0x000fe40006784270 */
[----:B------:R-:W-:Y:S02]  /*48e0*/  FSEL R43, R43, -INF , !P1 ;  /* 0xff8000002b2b7808 */ /* 0x000fe40004800000 */
[----:B------:R-:W-:Y:S02]  /*48f0*/  ISETP.NE.AND P1, PT, R124, RZ, PT ;  /* 0x000000ff7c00720c */ /* 0x000fe40003f25270 */
[----:B------:R-:W-:-:S02]  /*4900*/  ISETP.LT.OR P3, PT, R0, 0x91, P3 ;  /* 0x000000910000780c */ /* 0x000fc40001f61670 */
[C---:B------:R-:W-:Y:S02]  /*4910*/  ISETP.GT.AND P1, PT, R4.reuse, 0x68, !P1 ;  /* 0x000000680400780c */ /* 0x040fe40004f24270 */
[----:B------:R-:W-:Y:S02]  /*4920*/  ISETP.GT.AND P5, PT, R4, 0x98, !P5 ;  /* 0x000000980400780c */ /* 0x000fe40006fa4270 */
[C---:B------:R-:W-:Y:S02]  /*4930*/  ISETP.LT.OR P1, PT, R0.reuse, 0x69, P1 ;  /* 0x000000690000780c */ /* 0x040fe40000f21670 */
[----:B------:R-:W-:Y:S02]  /*4940*/  ISETP.LT.OR P4, PT, R0, 0x92, P4 ;  /* 0x000000920000780c */ /* 0x000fe40002781670 */
[----:B------:R-:W-:Y:S02]  /*4950*/  FSEL R46, R46, -INF , !P1 ;  /* 0xff8000002e2e7808 */ /* 0x000fe40004800000 */
[----:B------:R-:W-:-:S02]  /*4960*/  ISETP.NE.AND P1, PT, R125, RZ, PT ;  /* 0x000000ff7d00720c */ /* 0x000fc40003f25270 */
        /* <DEDUP_REMOVED lines=10> */
[----:B------:R-:W-:Y:S02]  /*4a10*/  R2UR UR15, R107 ;  /* 0x000000006b0f72ca */ /* 0x000fe400000e0000 */
[----:B------:R-:W-:-:S04]  /*4a20*/  ISETP.LT.OR P1, PT, R0, 0x71, P1 ;  /* 0x000000710000780c */ /* 0x000fc80000f21670 */
[----:B------:R-:W-:Y:S02]  /*4a30*/  FSEL R50, R50, -INF , !P1 ;  /* 0xff80000032327808 */ /* 0x000fe40004800000 */
[----:B------:R-:W-:Y:S02]  /*4a40*/  ISETP.GT.AND P1, PT, R4, 0x71, !P2 ;  /* 0x000000710400780c */ /* 0x000fe40005724270 */
[----:B------:R-:W-:Y:S02]  /*4a50*/  ISETP.NE.AND P2, PT, R130, RZ, PT ;  /* 0x000000ff8200720c */ /* 0x000fe40003f45270 */
[----:B------:R-:W-:Y:S01]  /*4a60*/  ISETP.LT.OR P1, PT, R0, 0x72, P1 ;  /* 0x000000720000780c */ /* 0x000fe20000f21670 */
[----:B------:R-:W-:Y:S01]  /*4a70*/  UIADD3 UR10, UR15, UR14, URZ ;  /* 0x0000000e0f0a7290 */ /* 0x000fe2000fffe03f */
[----:B0-----:R-:W-:Y:S02]  /*4a80*/  FMNMX.FTZ R3, R7, R8, !PT ;  /* 0x0000000807037209 */ /* 0x001fe40007810000 */
[----:B------:R-:W-:Y:S01]  /*4a90*/  FSEL R51, R51, -INF , !P1 ;  /* 0xff80000033337808 */ /* 0x000fe20004800000 */
[----:B------:R-:W-:Y:S01]  /*4aa0*/  UIADD3 UR6, UR10, UR6, URZ ;  /* 0x000000060a067290 */ /* 0x000fe2000fffe03f */
[----:B------:R-:W-:Y:S01]  /*4ab0*/  ISETP.GT.AND P1, PT, R4, 0x78, !P6 ;  /* 0x000000780400780c */ /* 0x000fe20007724270 */
[----:B------:R-:W-:-:S01]  /*4ac0*/  FFMA.FTZ R88, R3, R88, -8 ;  /* 0xc100000003587423 */ /* 0x000fc20000010058 */
[----:B------:R-:W-:-:S02]  /*4ad0*/  ISETP.NE.AND P6, PT, R131, RZ, PT ;  /* 0x000000ff8300720c */ /* 0x000fc40003fc5270 */
        /* <DEDUP_REMOVED lines=38> */
[----:B------:R-:W-:Y:S02]  /*4d40*/  ISETP.GT.AND P1, PT, R4, 0x80, !P2 ;  /* 0x000000800400780c */ /* 0x000fe40005724270 */
[----:B------:R-:W-:Y:S02]  /*4d50*/  FMNMX.FTZ R13, R90, R91, !PT ;  /* 0x0000005b5a0d7209 */ /* 0x000fe40007810000 */
[----:B------:R-:W-:Y:S02]  /*4d60*/  ISETP.LT.OR P1, PT, R0, 0x81, P1 ;  /* 0x000000810000780c */ /* 0x000fe40000f21670 */
[----:B------:R-:W-:Y:S02]  /*4d70*/  FMNMX.FTZ R14, R94, R13, !PT ;  /* 0x0000000d5e0e7209 */ /* 0x000fe40007810000 */
[----:B------:R-:W-:-:S02]  /*4d80*/  FSEL R26, R26, -INF , !P1 ;  /* 0xff8000001a1a7808 */ /* 0x000fc40004800000 */
[----:B------:R-:W-:Y:S02]  /*4d90*/  ISETP.GT.AND P1, PT, R4, 0x81, !P6 ;  /* 0x000000810400780c */ /* 0x000fe40007724270 */
[----:B------:R-:W-:Y:S02]  /*4da0*/  FMNMX.FTZ R15, R95, R14, !PT ;  /* 0x0000000e5f0f7209 */ /* 0x000fe40007810000 */
[----:B------:R-:W-:Y:S02]  /*4db0*/  ISETP.LT.OR P1, PT, R0, 0x82, P1 ;  /* 0x000000820000780c */ /* 0x000fe40000f21670 */
[----:B------:R-:W-:Y:S02]  /*4dc0*/  FMNMX.FTZ R20, R98, R15, !PT ;  /* 0x0000000f62147209 */ /* 0x000fe40007810000 */
[----:B------:R-:W-:Y:S02]  /*4dd0*/  FSEL R27, R27, -INF , !P1 ;  /* 0xff8000001b1b7808 */ /* 0x000fe40004800000 */
[----:B------:R-:W-:-:S02]  /*4de0*/  FSETP.NEU.FTZ.AND P1, PT, R3, -INF , PT ;  /* 0xff8000000300780b */ /* 0x000fc40003f3d000 */
[----:B------:R-:W-:Y:S02]  /*4df0*/  FMNMX.FTZ R15, R99, R20, !PT ;  /* 0x00000014630f7209 */ /* 0x000fe40007810000 */
[----:B------:R-:W-:Y:S02]  /*4e00*/  FSEL R88, R88, RZ, P1 ;  /* 0x000000ff58587208 */ /* 0x000fe40000800000 */
[----:B------:R-:W-:Y:S02]  /*4e10*/  FMNMX.FTZ R20, R102, R15, !PT ;  /* 0x0000000f66147209 */ /* 0x000fe40007810000 */
[----:B------:R-:W-:Y:S01]  /*4e20*/  ISETP.NE.AND P6, PT, R132, RZ, PT ;  /* 0x000000ff8400720c */ /* 0x000fe20003fc5270 */
[--C-:B------:R-:W-:Y:S01]  /*4e30*/  FFMA.FTZ R72, R72, UR42, -R88.reuse ;  /* 0x0000002a48487c23 */ /* 0x100fe20008010858 */
[----:B------:R-:W-:Y:S01]  /*4e40*/  FMNMX.FTZ R21, R103, R20, !PT ;  /* 0x0000001467157209 */ /* 0x000fe20007810000 */
[--C-:B------:R-:W-:Y:S01]  /*4e50*/  FFMA.FTZ R14, R73, UR42, -R88.reuse ;  /* 0x0000002a490e7c23 */ /* 0x100fe20008010858 */
[----:B------:R-:W-:-:S01]  /*4e60*/  FFMA.FTZ R76, R76, UR42, -R88 ;  /* 0x0000002a4c4c7c23 */ /* 0x000fc20008010858 */
[----:B------:R0:W-:Y:S01]  /*4e70*/  MUFU.EX2 R13, R72 ;  /* 0x00000048000d7308 */ /* 0x0001e20000000800 */
[----:B------:R-:W-:-:S01]  /*4e80*/  FFMA.FTZ R20, R77, UR42, -R88 ;  /* 0x0000002a4d147c23 */ /* 0x000fc20008010858 */
[--C-:B------:R-:W-:Y:S01]  /*4e90*/  FFMA.FTZ R80, R80, UR42, -R88.reuse ;  /* 0x0000002a50507c23 */ /* 0x100fe20008010858 */
[----:B------:R-:W-:Y:S01]  /*4ea0*/  ISETP.GT.AND P1, PT, R4, 0x88, !P6 ;  /* 0x000000880400780c */ /* 0x000fe20007724270 */
[--C-:B------:R-:W-:Y:S01]  /*4eb0*/  FFMA.FTZ R84, R84, UR42, -R88.reuse ;  /* 0x0000002a54547c23 */ /* 0x100fe20008010858 */
[----:B------:R-:W-:Y:S01]  /*4ec0*/  ISETP.NE.AND P2, PT, R9, RZ, PT ;  /* 0x000000ff0900720c */ /* 0x000fe20003f45270 */
[--C-:B------:R-:W-:Y:S01]  /*4ed0*/  FFMA.FTZ R5, R5, UR42, -R88.reuse ;  /* 0x0000002a05057c23 */ /* 0x100fe20008010858 */
[----:B------:R-:W-:Y:S01]  /*4ee0*/  ISETP.LT.OR P1, PT, R0, 0x89, P1 ;  /* 0x000000890000780c */ /* 0x000fe20000f21670 */
[----:B------:R1:W-:Y:S01]  /*4ef0*/  MUFU.EX2 R15, R76 ;  /* 0x0000004c000f7308 */ /* 0x0003e20000000800 */
[----:B0-----:R-:W-:Y:S01]  /*4f00*/  FMNMX.FTZ R72, R74, R21, !PT ;  /* 0x000000154a487209 */ /* 0x001fe20007810000 */
[--C-:B------:R-:W-:Y:S01]  /*4f10*/  FFMA.FTZ R6, R89, UR42, -R88.reuse ;  /* 0x0000002a59067c23 */ /* 0x100fe20008010858 */
[----:B------:R-:W-:Y:S01]  /*4f20*/  FSEL R30, R30, -INF , !P1 ;  /* 0xff8000001e1e7808 */ /* 0x000fe20004800000 */
[--C-:B------:R-:W-:Y:S01]  /*4f30*/  FFMA.FTZ R7, R92, UR42, -R88.reuse ;  /* 0x0000002a5c077c23 */ /* 0x100fe20008010858 */
[----:B------:R-:W-:Y:S01]  /*4f40*/  FMNMX.FTZ R21, R75, R72, !PT ;  /* 0x000000484b157209 */ /* 0x000fe20007810000 */
[--C-:B------:R-:W-:Y:S01]  /*4f50*/  FFMA.FTZ R8, R93, UR42, -R88.reuse ;  /* 0x0000002a5d087c23 */ /* 0x100fe20008010858 */
[----:B------:R-:W-:Y:S01]  /*4f60*/  ISETP.GT.AND P1, PT, R4, 0x89, !P2 ;  /* 0x000000890400780c */ /* 0x000fe20005724270 */
[----:B------:R-:W-:Y:S01]  /*4f70*/  MUFU.EX2 R5, R5 ;  /* 0x0000000500057308 */ /* 0x000fe20000000800 */
[----:B------:R-:W-:Y:S01]  /*4f80*/  FMNMX.FTZ R72, R78, R21, !PT ;  /* 0x000000154e487209 */ /* 0x000fe20007810000 */
[--C-:B------:R-:W-:Y:S01]  /*4f90*/  FFMA.FTZ R9, R96, UR42, -R88.reuse ;  /* 0x0000002a60097c23 */ /* 0x100fe20008010858 */
[----:B------:R-:W-:Y:S01]  /*4fa0*/  ISETP.LT.OR P1, PT, R0, 0x8a, P1 ;  /* 0x0000008a0000780c */ /* 0x000fe20000f21670 */
[--C-:B------:R-:W-:Y:S01]  /*4fb0*/  FFMA.FTZ R11, R100, UR42, -R88.reuse ;  /* 0x0000002a640b7c23 */ /* 0x100fe20008010858 */
[----:B------:R-:W-:Y:S01]  /*4fc0*/  FMNMX.FTZ R73, R79, R72, !PT ;  /* 0x000000484f497209 */ /* 0x000fe20007810000 */
[--C-:B------:R-:W-:Y:S01]  /*4fd0*/  FFMA.FTZ R72, R81, UR42, -R88.reuse ;  /* 0x0000002a51487c23 */ /* 0x100fe20008010858 */
[----:B------:R-:W-:-:S01]  /*4fe0*/  FFMA.FTZ R81, R61, UR42, -R88 ;  /* 0x0000002a3d517c23 */ /* 0x000fc20008010858 */
[----:B------:R0:W-:Y:S01]  /*4ff0*/  MUFU.EX2 R21, R80 ;  /* 0x0000005000157308 */ /* 0x0001e20000000800 */
[----:B-1----:R-:W-:Y:S01]  /*5000*/  FMNMX.FTZ R76, R82, R73, !PT ;  /* 0x00000049524c7209 */ /* 0x002fe20007810000 */
[--C-:B------:R-:W-:Y:S01]  /*5010*/  FFMA.FTZ R12, R101, UR42, -R88.reuse ;  /* 0x0000002a650c7c23 */ /* 0x100fe20008010858 */
[----:B------:R-:W-:Y:S01]  /*5020*/  ISETP.NE.AND P6, PT, R10, RZ, PT ;  /* 0x000000ff0a00720c */ /* 0x000fe20003fc5270 */
[--C-:B------:R-:W-:Y:S01]  /*5030*/  FFMA.FTZ R10, R97, UR42, -R88.reuse ;  /* 0x0000002a610a7c23 */ /* 0x100fe20008010858 */
[----:B------:R-:W-:Y:S01]  /*5040*/  FMNMX.FTZ R73, R83, R76, !PT ;  /* 0x0000004c53497209 */ /* 0x000fe20007810000 */
[--C-:B------:R-:W-:Y:S01]  /*5050*/  FFMA.FTZ R56, R56, UR42, -R88.reuse ;  /* 0x0000002a38387c23 */ /* 0x100fe20008010858 */
[----:B------:R-:W-:Y:S01]  /*5060*/  ISETP.GT.AND P2, PT, R4, 0x99, !P6 ;  /* 0x000000990400780c */ /* 0x000fe20007744270 */
[----:B------:R-:W1:Y:S01]  /*5070*/  MUFU.EX2 R6, R6 ;  /* 0x0000000600067308 */ /* 0x000e620000000800 */
        /* <DEDUP_REMOVED lines=8> */
[----:B0-----:R-:W-:Y:S01]  /*5100*/  FMNMX.FTZ R80, R58, R77, !PT ;  /* 0x0000004d3a507209 */ /* 0x001fe20007810000 */
[--C-:B------:R-:W-:Y:S01]  /*5110*/  FFMA.FTZ R65, R65, UR42, -R88.reuse ;  /* 0x0000002a41417c23 */ /* 0x100fe20008010858 */
[----:B------:R-:W-:-:S01]  /*5120*/  FFMA.FTZ R24, R24, UR42, -R88 ;  /* 0x0000002a18187c23 */ /* 0x000fc20008010858 */
[--C-:B------:R-:W-:Y:S01]  /*5130*/  FFMA.FTZ R25, R25, UR42, -R88.reuse ;  /* 0x0000002a19197c23 */ /* 0x100fe20008010858 */
[----:B------:R-:W-:Y:S01]  /*5140*/  FMNMX.FTZ R77, R59, R80, !PT ;  /* 0x000000503b4d7209 */ /* 0x000fe20007810000 */
[--C-:B------:R-:W-:Y:S01]  /*5150*/  FFMA.FTZ R28, R28, UR42, -R88.reuse ;  /* 0x0000002a1c1c7c23 */ /* 0x100fe20008010858 */
[----:B------:R-:W-:-:S01]  /*5160*/  FFMA.FTZ R29, R29, UR42, -R88 ;  /* 0x0000002a1d1d7c23 */ /* 0x000fc20008010858 */
[----:B------:R-:W0:Y:S01]  /*5170*/  MUFU.EX2 R7, R7 ;  /* 0x0000000700077308 */ /* 0x000e220000000800 */
[----:B------:R-:W-:Y:S01]  /*5180*/  FMNMX.FTZ R80, R62, R77, !PT ;  /* 0x0000004d3e507209 */ /* 0x000fe20007810000 */
[--C-:B--2---:R-:W-:Y:S01]  /*5190*/  FFMA.FTZ R84, R69, UR42, -R88.reuse ;  /* 0x0000002a45547c23 */ /* 0x104fe20008010858 */
[----:B------:R-:W-:-:S01]  /*51a0*/  FFMA.FTZ R32, R32, UR42, -R88 ;  /* 0x0000002a20207c23 */ /* 0x000fc20008010858 */
[--C-:B------:R-:W-:Y:S01]  /*51b0*/  FFMA.FTZ R33, R33, UR42, -R88.reuse ;  /* 0x0000002a21217c23 */ /* 0x100fe20008010858 */
[----:B------:R-:W-:Y:S01]  /*51c0*/  FMNMX.FTZ R77, R63, R80, !PT ;  /* 0x000000503f4d7209 */ /* 0x000fe20007810000 */
[--C-:B------:R-:W-:Y:S01]  /*51d0*/  FFMA.FTZ R36, R36, UR42, -R88.reuse ;  /* 0x0000002a24247c23 */ /* 0x100fe20008010858 */
[----:B------:R-:W-:-:S01]  /*51e0*/  FFMA.FTZ R37, R37, UR42, -R88 ;  /* 0x0000002a25257c23 */ /* 0x000fc20008010858 */
[----:B------:R-:W2:Y:S01]  /*51f0*/  MUFU.EX2 R8, R8 ;  /* 0x0000000800087308 */ /* 0x000ea20000000800 */
[----:B------:R-:W-:-:S04]  /*5200*/  FMNMX.FTZ R80, R66, R77, !PT ;  /* 0x0000004d42507209 */ /* 0x000fc80007810000 */
[----:B------:R-:W-:-:S03]  /*5210*/  FMNMX.FTZ R77, R67, R80, !PT ;  /* 0x00000050434d7209 */ /* 0x000fc60007810000 */
[----:B------:R-:W3:Y:S01]  /*5220*/  MUFU.EX2 R9, R9 ;  /* 0x0000000900097308 */ /* 0x000ee20000000800 */
[----:B------:R-:W-:-:S04]  /*5230*/  FMNMX.FTZ R80, R70, R77, !PT ;  /* 0x0000004d46507209 */ /* 0x000fc80007810000 */
[----:B------:R-:W-:-:S03]  /*5240*/  FMNMX.FTZ R77, R71, R80, !PT ;  /* 0x00000050474d7209 */ /* 0x000fc60007810000 */
[----:B------:R-:W4:Y:S01]  /*5250*/  MUFU.EX2 R10, R10 ;  /* 0x0000000a000a7308 */ /* 0x000f220000000800 */
[----:B------:R-:W-:-:S04]  /*5260*/  FMNMX.FTZ R80, R42, R77, !PT ;  /* 0x0000004d2a507209 */ /* 0x000fc80007810000 */
[----:B------:R-:W-:-:S03]  /*5270*/  FMNMX.FTZ R61, R43, R80, !PT ;  /* 0x000000502b3d7209 */ /* 0x000fc60007810000 */
[----:B------:R5:W-:Y:S01]  /*5280*/  MUFU.EX2 R77, R81 ;  /* 0x00000051004d7308 */ /* 0x000be20000000800 */
[----:B------:R-:W-:-:S04]  /*5290*/  FMNMX.FTZ R80, R46, R61, !PT ;  /* 0x0000003d2e507209 */ /* 0x000fc80007810000 */
[----:B------:R-:W-:-:S03]  /*52a0*/  FMNMX.FTZ R61, R47, R80, !PT ;  /* 0x000000502f3d7209 */ /* 0x000fc60007810000 */
[----:B------:R-:W4:Y:S01]  /*52b0*/  MUFU.EX2 R11, R11 ;  /* 0x0000000b000b7308 */ /* 0x000f220000000800 */
[----:B------:R-:W-:-:S04]  /*52c0*/  FMNMX.FTZ R80, R50, R61, !PT ;  /* 0x0000003d32507209 */ /* 0x000fc80007810000 */
[----:B------:R-:W-:Y:S01]  /*52d0*/  FMNMX.FTZ R61, R51, R80, !PT ;  /* 0x00000050333d7209 */ /* 0x000fe20007810000 */
[----:B------:R-:W-:-:S02]  /*52e0*/  FFMA.FTZ R80, R68, UR42, -R88 ;  /* 0x0000002a44507c23 */ /* 0x000fc40008010858 */
[----:B------:R-:W4:Y:S01]  /*52f0*/  MUFU.EX2 R12, R12 ;  /* 0x0000000c000c7308 */ /* 0x000f220000000800 */
[----:B------:R-:W-:-:S04]  /*5300*/  FMNMX.FTZ R68, R54, R61, !PT ;  /* 0x0000003d36447209 */ /* 0x000fc80007810000 */
[----:B-----5:R-:W-:-:S03]  /*5310*/  FMNMX.FTZ R81, R55, R68, !PT ;  /* 0x0000004437517209 */ /* 0x020fc60007810000 */
[----:B------:R5:W-:Y:S01]  /*5320*/  MUFU.EX2 R61, R80 ;  /* 0x00000050003d7308 */ /* 0x000be20000000800 */
[----:B------:R-:W-:Y:S01]  /*5330*/  FMNMX.FTZ R68, R26, R81, !PT ;  /* 0x000000511a447209 */ /* 0x000fe20007810000 */
[--C-:B------:R-:W-:Y:S01]  /*5340*/  FFMA.FTZ R81, R41, UR42, -R88.reuse ;  /* 0x0000002a29517c23 */ /* 0x100fe20008010858 */
[----:B------:R-:W-:Y:S01]  /*5350*/  FSEL R41, R39, -INF , !P2 ;  /* 0xff80000027297808 */ /* 0x000fe20005000000 */
[--C-:B------:R-:W-:Y:S01]  /*5360*/  FFMA.FTZ R39, R44, UR42, -R88.reuse ;  /* 0x0000002a2c277c23 */ /* 0x100fe20008010858 */
        /* <DEDUP_REMOVED lines=10> */
[----:B------:R-:W-:-:S01]  /*5410*/  FFMA.FTZ R52, R53, UR42, -R88 ;  /* 0x0000002a35347c23 */ /* 0x000fc20008010858 */
[----:B------:R-:W-:Y:S01]  /*5420*/  IMAD.U32 R53, RZ, RZ, UR42 ;  /* 0x0000002aff357e24 */ /* 0x000fe2000f8e00ff */
[----:B-----5:R-:W-:Y:S01]  /*5430*/  FMNMX.FTZ R80, R34, R69, !PT ;  /* 0x0000004522507209 */ /* 0x020fe20007810000 */
[----:B------:R5:W-:Y:S03]  /*5440*/  MUFU.EX2 R38, R81 ;  /* 0x0000005100267308 */ /* 0x000be60000000800 */
[----:B------:R-:W-:-:S04]  /*5450*/  FMNMX.FTZ R69, R35, R80, !PT ;  /* 0x0000005023457209 */ /* 0x000fc80007810000 */
[----:B------:R-:W-:Y:S01]  /*5460*/  FMNMX.FTZ R0, R40, R69, !PT ;  /* 0x0000004528007209 */ /* 0x000fe20007810000 */
[----:B------:R2:W-:Y:S03]  /*5470*/  MUFU.EX2 R4, R84 ;  /* 0x0000005400047308 */ /* 0x0005e60000000800 */
[----:B------:R-:W-:-:S05]  /*5480*/  FMNMX.FTZ R0, R41, R0, !PT ;  /* 0x0000000029007209 */ /* 0x000fca0007810000 */
        /* <DEDUP_REMOVED lines=12> */
[----:B------:R-:W-:-:S02]  /*5550*/  FFMA.FTZ R53, R0, R53, -8 ;  /* 0xc100000000357423 */ /* 0x000fc40000010035 */
[----:B------:R-:W-:Y:S03]  /*5560*/  MUFU.EX2 R64, R64 ;  /* 0x0000004000407308 */ /* 0x000fe60000000800 */
[----:B-----5:R-:W-:Y:S02]  /*5570*/  FSEL R81, R53, RZ, P1 ;  /* 0x000000ff35517208 */ /* 0x020fe40000800000 */
[----:B------:R-:W-:-:S03]  /*5580*/  PLOP3.LUT P1, PT, PT, PT, UP1, 0x40, 0x0 ;  /* 0x000000000000781c */ /* 0x000fc60003f2e818 */
[----:B------:R-:W-:Y:S01]  /*5590*/  MUFU.EX2 R65, R65 ;  /* 0x0000004100417308 */ /* 0x000fe20000000800 */
[----:B------:R-:W-:-:S01]  /*55a0*/  FFMA.FTZ R85, R78, UR42, -R81 ;  /* 0x0000002a4e557c23 */ /* 0x000fc20008010851 */
[--C-:B------:R-:W-:Y:S01]  /*55b0*/  FFMA.FTZ R78, R82, UR42, -R81.reuse ;  /* 0x0000002a524e7c23 */ /* 0x100fe20008010851 */
[----:B------:R-:W-:-:S01]  /*55c0*/  FFMA.FTZ R53, R90, UR42, -R81 ;  /* 0x0000002a5a357c23 */ /* 0x000fc20008010851 */
[--C-:B------:R-:W-:Y:S01]  /*55d0*/  FFMA.FTZ R80, R91, UR42, -R81.reuse ;  /* 0x0000002a5b507c23 */ /* 0x100fe20008010851 */
[----:B------:R-:W-:-:S01]  /*55e0*/  FFMA.FTZ R82, R62, UR42, -R81 ;  /* 0x0000002a3e527c23 */ /* 0x000fc20008010851 */
[----:B------:R-:W-:Y:S01]  /*55f0*/  FFMA.FTZ R62, R66, UR42, -R81 ;  /* 0x0000002a423e7c23 */ /* 0x000fe20008010851 */
[----:B------:R-:W-:-:S01]  /*5600*/  FADD.FTZ R66, R5, R6 ;  /* 0x0000000605427221 */ /* 0x000fc20000010000 */
[--C-:B------:R-:W-:Y:S01]  /*5610*/  FFMA.FTZ R94, R94, UR42, -R81.reuse ;  /* 0x0000002a5e5e7c23 */ /* 0x100fe20008010851 */
[----:B------:R-:W-:-:S01]  /*5620*/  FFMA.FTZ R88, R79, UR42, -R81 ;  /* 0x0000002a4f587c23 */ /* 0x000fc20008010851 */
[----:B------:R-:W-:Y:S01]  /*5630*/  FFMA.FTZ R79, R83, UR42, -R81 ;  /* 0x0000002a534f7c23 */ /* 0x000fe20008010851 */
[----:B------:R-:W-:Y:S01]  /*5640*/  MUFU.EX2 R53, R53 ;  /* 0x0000003500357308 */ /* 0x000fe20000000800 */
[----:B0-----:R-:W-:-:S01]  /*5650*/  FADD.FTZ R83, R7, R66 ;  /* 0x0000004207537221 */ /* 0x001fc20000010000 */
[--C-:B------:R-:W-:Y:S01]  /*5660*/  FFMA.FTZ R95, R95, UR42, -R81.reuse ;  /* 0x0000002a5f5f7c23 */ /* 0x100fe20008010851 */
[----:B------:R-:W-:-:S01]  /*5670*/  FFMA.FTZ R69, R98, UR42, -R81 ;  /* 0x0000002a62457c23 */ /* 0x000fc20008010851 */
[----:B--2---:R-:W-:Y:S01]  /*5680*/  FFMA.FTZ R84, R99, UR42, -R81 ;  /* 0x0000002a63547c23 */ /* 0x004fe20008010851 */
[----:B------:R-:W-:-:S01]  /*5690*/  FADD.FTZ R66, R8, R83 ;  /* 0x0000005308427221 */ /* 0x000fc20000010000 */
[--C-:B------:R-:W-:Y:S01]  /*56a0*/  FFMA.FTZ R102, R102, UR42, -R81.reuse ;  /* 0x0000002a66667c23 */ /* 0x100fe20008010851 */
[----:B------:R-:W-:-:S01]  /*56b0*/  FFMA.FTZ R103, R103, UR42, -R81 ;  /* 0x0000002a67677c23 */ /* 0x000fc20008010851 */
[----:B------:R-:W0:Y:S01]  /*56c0*/  MUFU.EX2 R80, R80 ;  /* 0x0000005000507308 */ /* 0x000e220000000800 */
[----:B---3--:R-:W-:-:S01]  /*56d0*/  FADD.FTZ R83, R9, R66 ;  /* 0x0000004209537221 */ /* 0x008fc20000010000 */
[--C-:B------:R-:W-:Y:S01]  /*56e0*/  FFMA.FTZ R74, R74, UR42, -R81.reuse ;  /* 0x0000002a4a4a7c23 */ /* 0x100fe20008010851 */
[----:B------:R-:W-:-:S01]  /*56f0*/  FFMA.FTZ R75, R75, UR42, -R81 ;  /* 0x0000002a4b4b7c23 */ /* 0x000fc20008010851 */
[----:B------:R-:W-:Y:S01]  /*5700*/  FFMA.FTZ R86, R86, UR42, -R81 ;  /* 0x0000002a56567c23 */ /* 0x000fe20008010851 */
[----:B----4-:R-:W-:-:S01]  /*5710*/  FADD.FTZ R66, R10, R83 ;  /* 0x000000530a427221 */ /* 0x010fc20000010000 */
[--C-:B------:R-:W-:Y:S01]  /*5720*/  FFMA.FTZ R87, R87, UR42, -R81.reuse ;  /* 0x0000002a57577c23 */ /* 0x100fe20008010851 */
[----:B------:R-:W-:-:S01]  /*5730*/  FFMA.FTZ R58, R58, UR42, -R81 ;  /* 0x0000002a3a3a7c23 */ /* 0x000fc20008010851 */
[----:B------:R-:W1:Y:S01]  /*5740*/  MUFU.EX2 R94, R94 ;  /* 0x0000005e005e7308 */ /* 0x000e620000000800 */
[----:B------:R-:W-:-:S01]  /*5750*/  FADD.FTZ R89, R11, R66 ;  /* 0x000000420b597221 */ /* 0x000fc20000010000 */
[----:B------:R-:W-:Y:S01]  /*5760*/  F2FP.SATFINITE.E4M3.F32.PACK_AB_MERGE_C R11, R12, R11, RZ ;  /* 0x0000000b0c0b723e */ /* 0x000fe200048070ff */
[----:B------:R-:W-:-:S01]  /*5770*/  FFMA.FTZ R59, R59, UR42, -R81 ;  /* 0x0000002a3b3b7c23 */ /* 0x000fc20008010851 */
[----:B------:R-:W-:Y:S01]  /*5780*/  FFMA.FTZ R63, R63, UR42, -R81 ;  /* 0x0000002a3f3f7c23 */ /* 0x000fe20008010851 */
[----:B------:R-:W-:-:S01]  /*5790*/  FADD.FTZ R90, R12, R89 ;  /* 0x000000590c5a7221 */ /* 0x000fc20000010000 */
[----:B------:R-:W-:Y:S01]  /*57a0*/  F2FP.SATFINITE.E4M3.F32.PACK_AB_MERGE_C R89, R8, R7, RZ ;  /* 0x000000070859723e */ /* 0x000fe200048070ff */
[----:B------:R-:W-:-:S01]  /*57b0*/  FFMA.FTZ R67, R67, UR42, -R81 ;  /* 0x0000002a43437c23 */ /* 0x000fc20008010851 */
[----:B------:R-:W2:Y:S01]  /*57c0*/  MUFU.EX2 R95, R95 ;  /* 0x0000005f005f7308 */ /* 0x000ea20000000800 */
[----:B0-----:R-:W-:-:S01]  /*57d0*/  FADD.FTZ R83, R53, R80 ;  /* 0x0000005035537221 */ /* 0x001fc20000010000 */
[----:B------:R-:W-:Y:S01]  /*57e0*/  F2FP.SATFINITE.E4M3.F32.PACK_AB_MERGE_C R216, R6, R5, R89 ;  /* 0x0000000506d8723e */ /* 0x000fe20004807059 */
[----:B------:R-:W-:-:S01]  /*57f0*/  FFMA.FTZ R70, R70, UR42, -R81 ;  /* 0x0000002a46467c23 */ /* 0x000fc20008010851 */
[--C-:B------:R-:W-:Y:S01]  /*5800*/  FFMA.FTZ R71, R71, UR42, -R81.reuse ;  /* 0x0000002a47477c23 */ /* 0x100fe20008010851 */
[----:B------:R-:W-:-:S01]  /*5810*/  FFMA.FTZ R42, R42, UR42, -R81 ;  /* 0x0000002a2a2a7c23 */ /* 0x000fc20008010851 */
[--C-:B------:R-:W-:Y:S01]  /*5820*/  FFMA.FTZ R43, R43, UR42, -R81.reuse ;  /* 0x0000002a2b2b7c23 */ /* 0x100fe20008010851 */
[----:B------:R-:W-:-:S01]  /*5830*/  FFMA.FTZ R46, R46, UR42, -R81 ;  /* 0x0000002a2e2e7c23 */ /* 0x000fc20008010851 */
[----:B------:R-:W0:Y:S01]  /*5840*/  MUFU.EX2 R69, R69 ;  /* 0x0000004500457308 */ /* 0x000e220000000800 */
[----:B-1----:R-:W-:-:S01]  /*5850*/  FADD.FTZ R66, R94, R83 ;  /* 0x000000535e427221 */ /* 0x002fc20000010000 */
[----:B------:R-:W-:Y:S01]  /*5860*/  FADD.FTZ R83, R13, R90 ;  /* 0x0000005a0d537221 */ /* 0x000fe20000010000 */
[----:B------:R-:W-:-:S01]  /*5870*/  FFMA.FTZ R47, R47, UR42, -R81 ;  /* 0x0000002a2f2f7c23 */ /* 0x000fc20008010851 */
[--C-:B------:R-:W-:Y:S01]  /*5880*/  FFMA.FTZ R50, R50, UR42, -R81.reuse ;  /* 0x0000002a32327c23 */ /* 0x100fe20008010851 */
[----:B------:R-:W-:-:S01]  /*5890*/  FFMA.FTZ R51, R51, UR42, -R81 ;  /* 0x0000002a33337c23 */ /* 0x000fc20008010851 */
[----:B------:R-:W-:Y:S01]  /*58a0*/  FADD.FTZ R90, R14, R83 ;  /* 0x000000530e5a7221 */ /* 0x000fe20000010000 */
[----:B------:R-:W-:-:S01]  /*58b0*/  FFMA.FTZ R54, R54, UR42, -R81 ;  /* 0x0000002a36367c23 */ /* 0x000fc20008010851 */
[----:B------:R-:W1:Y:S01]  /*58c0*/  MUFU.EX2 R84, R84 ;  /* 0x0000005400547308 */ /* 0x000e620000000800 */
[----:B--2---:R-:W-:-:S01]  /*58d0*/  FADD.FTZ R66, R95, R66 ;  /* 0x000000425f427221 */ /* 0x004fc20000010000 */
[----:B------:R-:W-:Y:S01]  /*58e0*/  FADD.FTZ R83, R15, R90 ;  /* 0x0000005a0f537221 */ /* 0x000fe20000010000 */
[----:B------:R-:W-:-:S01]  /*58f0*/  FFMA.FTZ R55, R55, UR42, -R81 ;  /* 0x0000002a37377c23 */ /* 0x000fc20008010851 */
[--C-:B------:R-:W-:Y:S01]  /*5900*/  FFMA.FTZ R26, R26, UR42, -R81.reuse ;  /* 0x0000002a1a1a7c23 */ /* 0x100fe20008010851 */
[----:B------:R-:W-:-:S01]  /*5910*/  FFMA.FTZ R27, R27, UR42, -R81 ;  /* 0x0000002a1b1b7c23 */ /* 0x000fc20008010851 */
[----:B------:R-:W-:Y:S01]  /*5920*/  FADD.FTZ R12, R20, R83 ;  /* 0x00000053140c7221 */ /* 0x000fe20000010000 */
[----:B------:R-:W-:-:S01]  /*5930*/  FFMA.FTZ R30, R30, UR42, -R81 ;  /* 0x0000002a1e1e7c23 */ /* 0x000fc20008010851 */
[----:B------:R-:W2:Y:S01]  /*5940*/  MUFU.EX2 R102, R102 ;  /* 0x0000006600667308 */ /* 0x000ea20000000800 */
[----:B0-----:R-:W-:-:S01]  /*5950*/  FADD.FTZ R7, R69, R66 ;  /* 0x0000004245077221 */ /* 0x001fc20000010000 */
[--C-:B------:R-:W-:Y:S01]  /*5960*/  FFMA.FTZ R68, R68, UR42, -R81.reuse ;  /* 0x0000002a44447c23 */ /* 0x100fe20008010851 */
[----:B------:R-:W-:-:S01]  /*5970*/  FFMA.FTZ R34, R34, UR42, -R81 ;  /* 0x0000002a22227c23 */ /* 0x000fc20008010851 */
[--C-:B------:R-:W-:Y:S01]  /*5980*/  FFMA.FTZ R35, R35, UR42, -R81.reuse ;  /* 0x0000002a23237c23 */ /* 0x100fe20008010851 */
[----:B------:R-:W-:-:S01]  /*5990*/  FFMA.FTZ R40, R40, UR42, -R81 ;  /* 0x0000002a28287c23 */ /* 0x000fc20008010851 */
[----:B------:R-:W-:Y:S01]  /*59a0*/  FFMA.FTZ R41, R41, UR42, -R81 ;  /* 0x0000002a29297c23 */ /* 0x000fe20008010851 */
[----:B------:R-:W-:Y:S01]  /*59b0*/  F2FP.SATFINITE.E4M3.F32.PACK_AB_MERGE_C R15, R20, R15, RZ ;  /* 0x0000000f140f723e */ /* 0x000fe200048070ff */
[----:B------:R-:W0:Y:S01]  /*59c0*/  MUFU.EX2 R103, R103 ;  /* 0x0000006700677308 */ /* 0x000e220000000800 */
[----:B-1----:R-:W-:-:S01]  /*59d0*/  FADD.FTZ R7, R84, R7 ;  /* 0x0000000754077221 */ /* 0x002fc20000010000 */
[----:B------:R-:W-:-:S02]  /*59e0*/  F2FP.SATFINITE.E4M3.F32.PACK_AB_MERGE_C R94, R95, R94, RZ ;  /* 0x0000005e5f5e723e */ /* 0x000fc400048070ff */
[----:B------:R-:W-:Y:S02]  /*59f0*/  F2FP.SATFINITE.E4M3.F32.PACK_AB_MERGE_C R218, R10, R9, R11 ;  /* 0x000000090ada723e */ /* 0x000fe4000480700b */
[----:B------:R-:W-:Y:S02]  /*5a00*/  F2FP.SATFINITE.E4M3.F32.PACK_AB_MERGE_C R212, R14, R13, R15 ;  /* 0x0000000d0ed4723e */ /* 0x000fe4000480700f */
[----:B------:R-:W1:Y:S01]  /*5a10*/  MUFU.EX2 R74, R74 ;  /* 0x0000004a004a7308 */ /* 0x000e620000000800 */
[----:B--2---:R-:W-:-:S01]  /*5a20*/  FADD.FTZ R8, R102, R7 ;  /* 0x0000000766087221 */ /* 0x004fc20000010000 */
[----:B------:R-:W-:Y:S01]  /*5a30*/  FADD.FTZ R7, R21, R12 ;  /* 0x0000000c15077221 */ /* 0x000fe20000010000 */
[----:B------:R-:W-:-:S05]  /*5a40*/  F2FP.SATFINITE.E4M3.F32.PACK_AB_MERGE_C R217, R80, R53, R94 ;  /* 0x0000003550d9723e */ /* 0x000fca000480705e */
[----:B------:R-:W2:Y:S01]  /*5a50*/  MUFU.EX2 R75, R75 ;  /* 0x0000004b004b7308 */ /* 0x000ea20000000800 */
[----:B0-----:R-:W-:-:S01]  /*5a60*/  FADD.FTZ R5, R103, R8 ;  /* 0x0000000867057221 */ /* 0x001fc20000010000 */
[----:B------:R-:W-:Y:S01]  /*5a70*/  FADD.FTZ R8, R72, R7 ;  /* 0x0000000748087221 */ /* 0x000fe20000010000 */
[----:B------:R-:W-:-:S04]  /*5a80*/  F2FP.SATFINITE.E4M3.F32.PACK_AB_MERGE_C R102, R103, R102, RZ ;  /* 0x000000666766723e */ /* 0x000fc800048070ff */
[----:B------:R-:W-:Y:S01]  /*5a90*/  F2FP.SATFINITE.E4M3.F32.PACK_AB_MERGE_C R219, R84, R69, R102 ;  /* 0x0000004554db723e */ /* 0x000fe20004807066 */
[----:B------:R-:W0:Y:S01]  /*5aa0*/  MUFU.EX2 R85, R85 ;  /* 0x0000005500557308 */ /* 0x000e220000000800 */
[----:B-1----:R-:W-:-:S01]  /*5ab0*/  FADD.FTZ R6, R74, R5 ;  /* 0x000000054a067221 */ /* 0x002fc20000010000 */
[----:B------:R-:W-:Y:S01]  /*5ac0*/  FADD.FTZ R5, R73, R8 ;  /* 0x0000000849057221 */ /* 0x000fe20000010000 */
[----:B------:R-:W-:Y:S02]  /*5ad0*/  F2FP.SATFINITE.E4M3.F32.PACK_AB_MERGE_C R8, R77, R60, RZ ;  /* 0x0000003c4d08723e */ /* 0x000fe400048070ff */
[C---:B------:R-:W-:Y:S01]  /*5ae0*/  F2FP.SATFINITE.E4M3.F32.PACK_AB_MERGE_C R73, R76.reuse, R73, RZ ;  /* 0x000000494c49723e */ /* 0x040fe200048070ff */
[----:B------:R-:W-:-:S01]  /*5af0*/  FADD.FTZ R7, R76, R5 ;  /* 0x000000054c077221 */ /* 0x000fc20000010000 */
[----:B------:R-:W-:Y:S01]  /*5b00*/  F2FP.SATFINITE.E4M3.F32.PACK_AB_MERGE_C R208, R57, R56, R8 ;  /* 0x0000003839d0723e */ /* 0x000fe20004807008 */
[----:B------:R-:W1:Y:S01]  /*5b10*/  MUFU.EX2 R88, R88 ;  /* 0x0000005800587308 */ /* 0x000e620000000800 */
[----:B--2---:R-:W-:-:S01]  /*5b20*/  FADD.FTZ R6, R75, R6 ;  /* 0x000000064b067221 */ /* 0x004fc20000010000 */
[----:B------:R-:W-:-:S06]  /*5b30*/  F2FP.SATFINITE.E4M3.F32.PACK_AB_MERGE_C R214, R72, R21, R73 ;  /* 0x0000001548d6723e */ /* 0x000fcc0004807049 */
[----:B------:R-:W2:Y:S01]  /*5b40*/  MUFU.EX2 R78, R78 ;  /* 0x0000004e004e7308 */ /* 0x000ea20000000800 */
[----:B0-----:R-:W-:-:S01]  /*5b50*/  FADD.FTZ R5, R85, R6 ;  /* 0x0000000655057221 */ /* 0x001fc20000010000 */
[----:B------:R-:W-:-:S04]  /*5b60*/  FADD.FTZ R6, R56, R7 ;  /* 0x0000000738067221 */ /* 0x000fc80000010000 */
[----:B------:R-:W-:Y:S02]  /*5b70*/  FADD.FTZ R7, R57, R6 ;  /* 0x0000000639077221 */ /* 0x000fe40000010000 */
[----:B------:R-:W0:Y:S01]  /*5b80*/  MUFU.EX2 R79, R79 ;  /* 0x0000004f004f7308 */ /* 0x000e220000000800 */
[----:B-1----:R-:W-:-:S01]  /*5b90*/  FADD.FTZ R5, R88, R5 ;  /* 0x0000000558057221 */ /* 0x002fc20000010000 */
[----:B------:R-:W-:Y:S01]  /*5ba0*/  FADD.FTZ R60, R60, R7 ;  /* 0x000000073c3c7221 */ /* 0x000fe20000010000 */
[----:B------:R-:W-:Y:S02]  /*5bb0*/  F2FP.SATFINITE.E4M3.F32.PACK_AB_MERGE_C R7, R4, R61, RZ ;  /* 0x0000003d0407723e */ /* 0x000fe400048070ff */
[----:B------:R-:W-:Y:S01]  /*5bc0*/  F2FP.SATFINITE.E4M3.F32.PACK_AB_MERGE_C R85, R88, R85, RZ ;  /* 0x000000555855723e */ /* 0x000fe200048070ff */
[----:B------:R-:W-:-:S01]  /*5bd0*/  FADD.FTZ R77, R77, R60 ;  /* 0x0000003c4d4d7221 */ /* 0x000fc20000010000 */
[----:B------:R-:W-:Y:S01]  /*5be0*/  F2FP.SATFINITE.E4M3.F32.PACK_AB_MERGE_C R210, R65, R64, R7 ;  /* 0x0000004041d2723e */ /* 0x000fe20004807007 */
[----:B------:R-:W1:Y:S01]  /*5bf0*/  MUFU.EX2 R86, R86 ;  /* 0x0000005600567308 */ /* 0x000e620000000800 */
[----:B--2---:R-:W-:-:S01]  /*5c00*/  FADD.FTZ R6, R78, R5 ;  /* 0x000000054e067221 */ /* 0x004fc20000010000 */
[----:B------:R-:W-:Y:S01]  /*5c10*/  FADD.FTZ R8, R64, R77 ;  /* 0x0000004d40087221 */ /* 0x000fe20000010000 */
[----:B------:R-:W-:-:S03]  /*5c20*/  F2FP.SATFINITE.E4M3.F32.PACK_AB_MERGE_C R213, R75, R74, R85 ;  /* 0x0000004a4bd5723e */ /* 0x000fc60004807055 */
[----:B------:R-:W-:Y:S02]  /*5c30*/  FADD.FTZ R8, R65, R8 ;  /* 0x0000000841087221 */ /* 0x000fe40000010000 */
[----:B------:R-:W2:Y:S01]  /*5c40*/  MUFU.EX2 R87, R87 ;  /* 0x0000005700577308 */ /* 0x000ea20000000800 */
[----:B0-----:R-:W-:-:S01]  /*5c50*/  FADD.FTZ R5, R79, R6 ;  /* 0x000000064f057221 */ /* 0x001fc20000010000 */
[----:B------:R-:W-:-:S04]  /*5c60*/  FADD.FTZ R61, R61, R8 ;  /* 0x000000083d3d7221 */ /* 0x000fc80000010000 */
[----:B------:R-:W-:Y:S02]  /*5c70*/  FADD.FTZ R4, R4, R61 ;  /* 0x0000003d04047221 */ /* 0x000fe40000010000 */
[----:B------:R-:W0:Y:S01]  /*5c80*/  MUFU.EX2 R58, R58 ;  /* 0x0000003a003a7308 */ /* 0x000e220000000800 */
[----:B-1----:R-:W-:-:S07]  /*5c90*/  FADD.FTZ R6, R86, R5 ;  /* 0x0000000556067221 */ /* 0x002fce0000010000 */
[----:B------:R-:W1:Y:S01]  /*5ca0*/  MUFU.EX2 R59, R59 ;  /* 0x0000003b003b7308 */ /* 0x000e620000000800 */
[----:B--2---:R-:W-:-:S01]  /*5cb0*/  FADD.FTZ R5, R87, R6 ;  /* 0x0000000657057221 */ /* 0x004fc20000010000 */
        /* <DEDUP_REMOVED lines=8> */
[----:B------:R-:W-:Y:S01]  /*5d40*/  MUFU.EX2 R39, R39 ;  /* 0x0000002700277308 */ /* 0x000fe20000000800 */
[----:B0-----:R-:W-:-:S01]  /*5d50*/  FADD.FTZ R5, R63, R6 ;  /* 0x000000063f057221 */ /* 0x001fc20000010000 */
[----:B------:R-:W-:-:S04]  /*5d60*/  F2FP.SATFINITE.E4M3.F32.PACK_AB_MERGE_C R63, R63, R82, RZ ;  /* 0x000000523f3f723e */ /* 0x000fc800048070ff */
[----:B------:R-:W-:Y:S02]  /*5d70*/  F2FP.SATFINITE.E4M3.F32.PACK_AB_MERGE_C R209, R59, R58, R63 ;  /* 0x0000003a3bd1723e */ /* 0x000fe4000480703f */
[----:B------:R-:W0:Y:S01]  /*5d80*/  MUFU.EX2 R44, R44 ;  /* 0x0000002c002c7308 */ /* 0x000e220000000800 */
[----:B-1----:R-:W-:-:S07]  /*5d90*/  FADD.FTZ R6, R62, R5 ;  /* 0x000000053e067221 */ /* 0x002fce0000010000 */
[----:B------:R-:W1:Y:S08]  /*5da0*/  MUFU.EX2 R67, R67 ;  /* 0x0000004300437308 */ /* 0x000e700000000800 */
[----:B------:R-:W2:Y:S01]  /*5db0*/  MUFU.EX2 R31, R31 ;  /* 0x0000001f001f7308 */ /* 0x000ea20000000800 */
[----:B0-----:R-:W-:-:S07]  /*5dc0*/  F2FP.SATFINITE.E4M3.F32.PACK_AB_MERGE_C R7, R44, R39, RZ ;  /* 0x000000272c07723e */ /* 0x001fce00048070ff */
[----:B------:R-:W0:Y:S01]  /*5dd0*/  MUFU.EX2 R70, R70 ;  /* 0x0000004600467308 */ /* 0x000e220000000800 */
[----:B-1----:R-:W-:-:S07]  /*5de0*/  FADD.FTZ R5, R67, R6 ;  /* 0x0000000643057221 */ /* 0x002fce0000010000 */
[----:B------:R-:W1:Y:S01]  /*5df0*/  MUFU.EX2 R71, R71 ;  /* 0x0000004700477308 */ /* 0x000e620000000800 */
[----:B--2---:R-:W-:Y:S01]  /*5e00*/  F2FP.SATFINITE.E4M3.F32.PACK_AB_MERGE_C R204, R38, R31, R7 ;  /* 0x0000001f26cc723e */ /* 0x004fe20004807007 */
        /* <DEDUP_REMOVED lines=8> */
[----:B------:R-:W-:-:S04]  /*5e90*/  F2FP.SATFINITE.E4M3.F32.PACK_AB_MERGE_C R70, R71, R70, RZ ;  /* 0x000000464746723e */ /* 0x000fc800048070ff */
[----:B------:R-:W-:Y:S02]  /*5ea0*/  F2FP.SATFINITE.E4M3.F32.PACK_AB_MERGE_C R211, R67, R62, R70 ;  /* 0x0000003e43d3723e */ /* 0x000fe40004807046 */
[----:B------:R-:W1:Y:S01]  /*5eb0*/  MUFU.EX2 R46, R46 ;  /* 0x0000002e002e7308 */ /* 0x000e620000000800 */
[----:B--2---:R-:W-:-:S07]  /*5ec0*/  FADD.FTZ R4, R42, R5 ;  /* 0x000000052a047221 */ /* 0x004fce0000010000 */
[----:B------:R-:W-:Y:S01]  /*5ed0*/  MUFU.EX2 R49, R49 ;  /* 0x0000003100317308 */ /* 0x000fe20000000800 */
[----:B0-----:R-:W-:-:S07]  /*5ee0*/  FADD.FTZ R7, R43, R4 ;  /* 0x000000042b077221 */ /* 0x001fce0000010000 */
        /* <DEDUP_REMOVED lines=15> */
[----:B-1----:R-:W-:-:S01]  /*5fe0*/  FADD.FTZ R4, R50, R47 ;  /* 0x0000002f32047221 */ /* 0x002fc20000010000 */
        /* <DEDUP_REMOVED lines=19> */
[----:B0-----:R-:W-:-:S01]  /*6120*/  FADD.FTZ R4, R26, R55 ;  /* 0x000000371a047221 */ /* 0x001fc20000010000 */
        /* <DEDUP_REMOVED lines=18> */
[----:B------:R-:W-:Y:S01]  /*6250*/  MUFU.EX2 R40, R40 ;  /* 0x0000002800287308 */ /* 0x000fe20000000800 */
[----:B-1----:R-:W-:-:S01]  /*6260*/  FADD.FTZ R4, R34, R5 ;  /* 0x0000000522047221 */ /* 0x002fc20000010000 */
[----:B------:R-:W-:-:S04]  /*6270*/  FADD.FTZ R6, R36, R33 ;  /* 0x0000002124067221 */ /* 0x000fc80000010000 */
[----:B------:R-:W-:Y:S02]  /*6280*/  FADD.FTZ R6, R37, R6 ;  /* 0x0000000625067221 */ /* 0x000fe40000010000 */
[----:B------:R-:W0:Y:S01]  /*6290*/  MUFU.EX2 R41, R41 ;  /* 0x0000002900297308 */ /* 0x000e220000000800 */
[----:B--2---:R-:W-:-:S01]  /*62a0*/  FADD.FTZ R5, R35, R4 ;  /* 0x0000000423057221 */ /* 0x004fc20000010000 */
[----:B0-----:R-:W-:-:S03]  /*62b0*/  F2FP.SATFINITE.E4M3.F32.PACK_AB_MERGE_C R4, R41, R40, RZ ;  /* 0x000000282904723e */ /* 0x001fc600048070ff */
[----:B------:R-:W-:Y:S01]  /*62c0*/  FADD.FTZ R40, R40, R5 ;  /* 0x0000000528287221 */ /* 0x000fe20000010000 */
[----:B------:R-:W-:-:S03]  /*62d0*/  F2FP.SATFINITE.E4M3.F32.PACK_AB_MERGE_C R203, R35, R34, R4 ;  /* 0x0000002223cb723e */ /* 0x000fc60004807004 */
[----:B------:R-:W-:Y:S01]  /*62e0*/  FADD.FTZ R5, R41, R40 ;  /* 0x0000002829057221 */ /* 0x000fe20000010000 */
[----:B------:R-:W-:Y:S01]  /*62f0*/  VIADD R4, R105, 0xfffffffe ;  /* 0xfffffffe69047836 */ /* 0x000fe20000000000 */
        /* <DEDUP_REMOVED lines=11> */
.L_x_1128:
[----:B------:R-:W-:-:S11]  /*63b0*/  UISETP.NE.AND UP2, UPT, UR7, 0x1, UPT ;  /* 0x000000010700788c */ /* 0x000fd6000bf45270 */
[----:B------:R-:W-:Y:S02]  /*63c0*/  @UP2 ULDC.64 UR10, c[0x0][0x9e8] ;  /* 0x00027a00000a2ab9 */ /* 0x000fe40000000a00 */
[----:B------:R-:W-:-:S04]  /*63d0*/  UIMAD.WIDE.U32 UR14, UR18, UR10, URZ ;  /* 0x0000000a120e72a5 */ /* 0x000fc8000f8e003f */
[----:B------:R-:W-:-:S12]  /*63e0*/  @UP2 USHF.R.U32.HI UR18, URZ, UR11, UR15 ;  /* 0x0000000b3f122299 */ /* 0x000fd8000801160f */
.L_x_1129:
[----:B------:R-:W-:-:S04]  /*63f0*/  UIMAD UR7, UR18, UR7, UR7 ;  /* 0x00000007120772a4 */ /* 0x000fc8000f8e0207 */
[----:B------:R-:W-:-:S04]  /*6400*/  UISETP.LT.AND UP2, UPT, UR6, UR7, UPT ;  /* 0x000000070600728c */ /* 0x000fc8000bf41270 */
[----:B------:R-:W-:-:S12]  /*6410*/  USEL UR6, UR6, UR7, UP2 ;  /* 0x0000000706067287 */ /* 0x000fd80009000000 */
.L_x_1127:
[----:B------:R-:W-:Y:S01]  /*6420*/  UIMAD.WIDE UR6, UR6, 0x66666667, URZ ;  /* 0x66666667060678a5 */ /* 0x000fe2000f8e023f */
[----:B------:R-:W-:Y:S02]  /*6430*/  CS2R R24, SRZ ;  /* 0x0000000000187805 */ /* 0x000fe4000001ff00 */
        /* <DEDUP_REMOVED lines=8> */
[----:B------:R-:W-:Y:S02]  /*64c0*/  CS2R R38, SRZ ;  /* 0x0000000000267805 */ /* 0x000fe4000001ff00 */
[----:B------:R-:W-:Y:S01]  /*64d0*/  CS2R R40, SRZ ;  /* 0x0000000000287805 */ /* 0x000fe2000001ff00 */
[----:B------:R-:W-:Y:S01]  /*64e0*/  UISETP.LT.AND UP2, UPT, UR39, UR6, UPT ;  /* 0x000000062700728c */ /* 0x000fe2000bf41270 */
[----:B------:R-:W-:Y:S02]  /*64f0*/  CS2R R42, SRZ ;  /* 0x00000000002a7805 */ /* 0x000fe4000001ff00 */
[----:B------:R-:W-:Y:S02]  /*6500*/  CS2R R44, SRZ ;  /* 0x00000000002c7805 */ /* 0x000fe4000001ff00 */
[----:B------:R-:W-:Y:S01]  /*6510*/  CS2R R46, SRZ ;  /* 0x00000000002e7805 */ /* 0x000fe2000001ff00 */
[----:B------:R-:W-:Y:S01]  /*6520*/  USEL UR60, UR39, UR6, !UP2 ;  /* 0x00000006273c7287 */ /* 0x000fe2000d000000 */
[----:B------:R-:W-:-:S02]  /*6530*/  CS2R R48, SRZ ;  /* 0x0000000000307805 */ /* 0x000fc4000001ff00 */
[----:B------:R-:W-:Y:S02]  /*6540*/  CS2R R50, SRZ ;  /* 0x0000000000327805 */ /* 0x000fe4000001ff00 */
[----:B------:R-:W-:Y:S02]  /*6550*/  CS2R R52, SRZ ;  /* 0x0000000000347805 */ /* 0x000fe4000001ff00 */
[----:B------:R-:W-:Y:S02]  /*6560*/  CS2R R54, SRZ ;  /* 0x0000000000367805 */ /* 0x000fe4000001ff00 */
[----:B------:R-:W-:Y:S02]  /*6570*/  CS2R R56, SRZ ;  /* 0x0000000000387805 */ /* 0x000fe4000001ff00 */
[----:B------:R-:W-:Y:S02]  /*6580*/  ISETP.GE.AND P1, PT, R4, UR60, PT ;  /* 0x0000003c04007c0c */ /* 0x000fe4000bf26270 */
        /* <DEDUP_REMOVED lines=31> */
[----:B------:R-:W-:Y:S06]  /*6780*/  @!P1 BRA `(.L_x_1130) ;  /* 0x0000004c00989947 */ /* 0x000fec0003800000 */
        /* <DEDUP_REMOVED lines=48> */
[----:B------:R-:W-:Y:S01]  /*6a90*/  ULDC UR55, c[0x0][0x9e4] ;  /* 0x0002790000377ab9 */ /* 0x000fe20000000800 */
[----:B------:R-:W-:Y:S01]  /*6aa0*/  ULDC UR56, c[0x0][0x9dc] ;  /* 0x0002770000387ab9 */ /* 0x000fe20000000800 */
[----:B------:R-:W-:-:S05]  /*6ab0*/  ULDC UR57, c[0x0][0x9e0] ;  /* 0x0002780000397ab9 */ /* 0x000fca0000000800 */
.L_x_1148:
        /* <DEDUP_REMOVED lines=9> */
.L_x_1132:
[----:B------:R-:W-:Y:S01]  /*6b50*/  ULEA UR6, UR59, UR41, 0x3 ;  /* 0x000000293b067291 */ /* 0x000fe2000f8e183f */
[----:B------:R-:W-:-:S05]  /*6b60*/  IMAD.U32 R7, RZ, RZ, UR58 ;  /* 0x0000003aff077e24 */ /* 0x000fca000f8e00ff */
[----:B------:R-:W-:-:S04]  /*6b70*/  SHF.L.U32 R7, R7, 0x1f, RZ ;  /* 0x0000001f07077819 */ /* 0x000fc800000006ff */
[----:B------:R0:W1:Y:S01]  /*6b80*/  SYNCS.PHASECHK.TRANS64.TRYWAIT P1, [UR6+0x33430], R7 ;  /* 0x03343007ff0075a7 */ /* 0x0000620008020146 */
[----:B------:R-:W-:Y:S05]  /*6b90*/  @!P0 BRA `(.L_x_1133) ;  /* 0x0000000000048947 */ /* 0x000fea0003800000 */
[----:B------:R-:W-:Y:S01]  /*6ba0*/  BPT.TRAP 0x1 ;  /* 0x000000040000795c */ /* 0x000fe20000300000 */
.L_x_1133:
[----:B-1----:R-:W-:Y:S05]  /*6bb0*/  @P1 BRA `(.L_x_1131) ;  /* 0x0000000000081947 */ /* 0x002fea0003800000 */
[----:B------:R-:W1:Y:S02]  /*6bc0*/  SYNCS.PHASECHK.TRANS64.TRYWAIT P1, [UR6+0x33430], R7 ;  /* 0x03343007ff0075a7 */ /* 0x000e640008020146 */
[----:B-1----:R-:W-:Y:S05]  /*6bd0*/  @!P1 BRA `(.L_x_1134) ;  /* 0x0000019000a49947 */ /* 0x002fea0003800000 */
.L_x_1131:
[----:B-1----:R-:W1:Y:S01]  /*6be0*/  S2R R8, SR_TID.X ;  /* 0x0000000000087919 */ /* 0x002e620000002100 */
[----:B------:R-:W-:Y:S01]  /*6bf0*/  UIMAD UR61, UR59, 0x780, UR51 ;  /* 0x000007803b3d78a4 */ /* 0x000fe2000f8e0233 */
[----:B------:R-:W-:Y:S01]  /*6c00*/  UMOV UR27, 0x80000020 ;  /* 0x80000020001b7882 */ /* 0x000fe20000000000 */
[----:B------:R-:W-:Y:S02]  /*6c10*/  UMOV UR28, UR24 ;  /* 0x00000018001c7c82 */ /* 0x000fe40008000000 */
[----:B------:R-:W-:Y:S01]  /*6c20*/  UIADD3 UR30, UR61, 0x80, URZ ;  /* 0x000000803d1e7890 */ /* 0x000fe2000fffe03f */
[----:B------:R-:W-:Y:S02]  /*6c30*/  UMOV UR29, UR25 ;  /* 0x00000019001d7c82 */ /* 0x000fe40008000000 */
[----:B------:R-:W-:Y:S01]  /*6c40*/  UMOV UR26, UR61 ;  /* 0x0000003d001a7c82 */ /* 0x000fe20008000000 */
[----:B------:R-:W-:Y:S01]  /*6c50*/  UMOV UR31, 0x80000020 ;  /* 0x80000020001f7882 */ /* 0x000fe20000000000 */
[----:B------:R-:W-:Y:S01]  /*6c60*/  UIADD3 UR34, UR61, 0x100, URZ ;  /* 0x000001003d227890 */ /* 0x000fe2000fffe03f */
[----:B------:R-:W-:Y:S01]  /*6c70*/  UMOV UR32, UR24 ;  /* 0x0000001800207c82 */ /* 0x000fe20008000000 */
[----:B------:R-:W-:Y:S01]  /*6c80*/  UMOV UR33, UR25 ;  /* 0x0000001900217c82 */ /* 0x000fe20008000000 */
[----:B------:R-:W-:Y:S01]  /*6c90*/  UMOV UR35, 0x80000020 ;  /* 0x8000002000237882 */ /* 0x000fe20000000000 */
[----:B------:R-:W-:Y:S01]  /*6ca0*/  UIADD3 UR6, UR61, 0x200, URZ ;  /* 0x000002003d067890 */ /* 0x000fe2000fffe03f */
        /* <DEDUP_REMOVED lines=9> */
[----:B-1----:R-:W-:-:S05]  /*6d40*/  SHF.R.U32.HI R8, RZ, 0x7, R8 ;  /* 0x00000007ff087819 */ /* 0x002fca0000011608 */
[----:B0-----:R-:W-:-:S05]  /*6d50*/  VIADD R7, R8, 0x8 ;  /* 0x0000000808077836 */ /* 0x001fca0000000000 */
        /* <DEDUP_REMOVED lines=164> */
.L_x_1136:
[----:B------:R-:W-:Y:S01]  /*77a0*/  ULEA UR6, UR54, UR41, 0x3 ;  /* 0x0000002936067291 */ /* 0x000fe2000f8e183f */
[----:B------:R-:W-:-:S05]  /*77b0*/  IMAD.U32 R7, RZ, RZ, UR50 ;  /* 0x00000032ff077e24 */ /* 0x000fca000f8e00ff */
[----:B------:R-:W-:-:S04]  /*77c0*/  SHF.L.U32 R7, R7, 0x1f, RZ ;  /* 0x0000001f07077819 */ /* 0x000fc800000006ff */
[----:B------:R0:W1:Y:S01]  /*77d0*/  SYNCS.PHASECHK.TRANS64.TRYWAIT P1, [UR6+0x33450], R7 ;  /* 0x03345007ff0075a7 */ /* 0x0000620008020146 */
[----:B------:R-:W-:Y:S05]  /*77e0*/  @!P0 BRA `(.L_x_1137) ;  /* 0x0000000000048947 */ /* 0x000fea0003800000 */
[----:B------:R-:W-:Y:S01]  /*77f0*/  BPT.TRAP 0x1 ;  /* 0x000000040000795c */ /* 0x000fe20000300000 */
.L_x_1137:
[----:B-1----:R-:W-:Y:S05]  /*7800*/  @P1 BRA `(.L_x_1135) ;  /* 0x0000000000081947 */ /* 0x002fea0003800000 */
[----:B------:R-:W1:Y:S02]  /*7810*/  SYNCS.PHASECHK.TRANS64.TRYWAIT P1, [UR6+0x33450], R7 ;  /* 0x03345007ff0075a7 */ /* 0x000e640008020146 */
[----:B-1----:R-:W-:Y:S05]  /*7820*/  @!P1 BRA `(.L_x_1138) ;  /* 0x0000018400a89947 */ /* 0x002fea0003800000 */
.L_x_1135:
[----:B------:R-:W-:Y:S01]  /*7830*/  UIADD3 UR6, UR41, 0x200, URZ ;  /* 0x0000020029067890 */ /* 0x000fe2000fffe03f */
[----:B------:R-:W-:Y:S01]  /*7840*/  WARPGROUP.ARRIVE ;  /* 0x00000000000079c5 */ /* 0x000fe20000000000 */
[----:B------:R-:W-:-:S05]  /*7850*/  UMOV UR7, 0xc0000010 ;  /* 0xc000001000077882 */ /* 0x000fca0000000000 */
[----:B------:R-:W2:Y:S01]  /*7860*/  S2R R9, SR_TID.X ;  /* 0x0000000000097919 */ /* 0x000ea20000002100 */
[----:B------:R-:W-:Y:S01]  /*7870*/  USHF.R.U32.HI UR6, URZ, 0x4, UR6 ;  /* 0x000000043f067899 */ /* 0x000fe20008011606 */
[----:B------:R-:W-:Y:S01]  /*7880*/  PLOP3.LUT P1, PT, PT, PT, UP0, 0x80, 0x0 ;  /* 0x000000000000781c */ /* 0x000fe20003f2f008 */
[----:B------:R-:W-:Y:S01]  /*7890*/  VIADD R15, R22, UR36 ;  /* 0x00000024160f7c36 */ /* 0x000fe20008000000 */
[----:B------:R-:W-:Y:S01]  /*78a0*/  PLOP3.LUT P2, PT, PT, PT, UP0, 0x80, 0x0 ;  /* 0x000000000000781c */ /* 0x000fe20003f4f008 */
[----:B------:R-:W-:Y:S01]  /*78b0*/  ULOP3.LUT UR6, UR6, 0x3fff, URZ, 0xc0, !UPT ;  /* 0x00003fff06067892 */ /* 0x000fe2000f8ec03f */
[----:B01----:R-:W-:Y:S02]  /*78c0*/  IMAD.U32 R7, RZ, RZ, UR59 ;  /* 0x0000003bff077e24 */ /* 0x003fe4000f8e00ff */
[----:B------:R-:W-:Y:S01]  /*78d0*/  IMAD R14, R4, -0xa0, RZ ;  /* 0xffffff60040e7824 */ /* 0x000fe200078e02ff */
[----:B------:R-:W-:-:S04]  /*78e0*/  ULOP3.LUT UR6, UR6, 0x10000, URZ, 0xfc, !UPT ;  /* 0x0001000006067892 */ /* 0x000fc8000f8efc3f */
[----:B------:R-:W-:-:S07]  /*78f0*/  UIMAD UR10, UR54, 0x780, UR6 ;  /* 0x00000780360a78a4 */ /* 0x000fce000f8e0206 */
[----:B------:R-:W-:Y:S02]  /*7900*/  UMOV UR6, UR10 ;  /* 0x0000000a00067c82 */ /* 0x000fe40008000000 */
[----:B------:R-:W-:Y:S01]  /*7910*/  QGMMA.64x192x32.F32.E4M3.E4M3 R24, R216, gdesc[UR4], R24, gsb0 ;  /* 0x02e00004d8187df3 */ /* 0x000fe20008000818 */
[----:B------:R-:W-:Y:S01]  /*7920*/  UIADD3 UR6, UR10, 0x180, URZ ;  /* 0x000001800a067890 */ /* 0x000fe2000fffe03f */
[----:B------:R-:W-:Y:S01]  /*7930*/  UMOV UR7, 0xc0000010 ;  /* 0xc000001000077882 */ /* 0x000fe20000000000 */
[----:B--2---:R-:W-:Y:S02]  /*7940*/  LOP3.LUT P3, RZ, R9, 0x7f, RZ, 0xc0, !PT ;  /* 0x0000007f09ff7812 */ /* 0x004fe4000786c0ff */
[----:B------:R-:W-:-:S11]  /*7950*/  SHF.R.U32.HI R9, RZ, 0x7, R9 ;  /* 0x00000007ff097819 */ /* 0x000fd60000011609 */
[----:B------:R-:W-:-:S05]  /*7960*/  @!P3 LEA R7, R7, UR41, 0x3 ;  /* 0x000000290707bc11 */ /* 0x000fca000f8e18ff */
[----:B------:R-:W-:-:S05]  /*7970*/  @!P3 VIADD R7, R7, 0x33440 ;  /* 0x000334400707b836 */ /* 0x000fca0000000000 */
[----:B------:R-:W-:Y:S01]  /*7980*/  @!P3 PRMT R7, RZ, 0x654, R7 ;  /* 0x00000654ff07b816 */ /* 0x000fe20000000007 */
        /* <DEDUP_REMOVED lines=18> */
[----:B------:R-:W-:Y:S02]  /*7ab0*/  @UP0 ULDC UR6, c[0x0][0x44c] ;  /* 0x0001130000060ab9 */ /* 0x000fe40000000800 */
[----:B------:R-:W-:Y:S01]  /*7ac0*/  @P1 IMAD.HI.U32 R8, R15, UR6, RZ ;  /* 0x000000060f081c27 */ /* 0x000fe2000f8e00ff */
[----:B------:R-:W-:Y:S01]  /*7ad0*/  @UP0 ULDC UR6, c[0x0][0x450] ;  /* 0x0001140000060ab9 */ /* 0x000fe20000000800 */
[----:B------:R-:W-:-:S03]  /*7ae0*/  PLOP3.LUT P1, PT, PT, PT, UP1, 0x40, 0x0 ;  /* 0x000000000000781c */ /* 0x000fc60003f2e818 */
[----:B------:R-:W-:Y:S01]  /*7af0*/  @P2 SHF.R.U32.HI R15, RZ, UR6, R8 ;  /* 0x00000006ff0f2c19 */ /* 0x000fe20008011608 */
[----:B------:R-:W-:Y:S01]  /*7b00*/  ULOP3.LUT UR6, URZ, UR56, URZ, 0x33, !UPT ;  /* 0x000000383f067292 */ /* 0x000fe2000f8e333f */
[----:B------:R-:W-:-:S03]  /*7b10*/  IADD3 R8, -R9, 0xb, RZ ;  /* 0x0000000b09087810 */ /* 0x000fc60007ffe1ff */
[----:B------:R-:W0:Y:S01]  /*7b20*/  SHFL.IDX PT, R20, R15, RZ, 0x1c1f ;  /* 0x001c1fff0f147589 */ /* 0x000e2200000e0000 */
[----:B------:R-:W-:Y:S02]  /*7b30*/  WARPGROUP.DEPBAR.LE gsb0, 0x0 ;  /* 0x00008000000079c5 */ /* 0x000fe40000010000 */
[----:B------:R1:W-:Y:S06]  /*7b40*/  BAR.ARV R8, 0x100 ;  /* 0x000400080000751d */ /* 0x0003ec0000002000 */
[----:B------:R2:W-:Y:S02]  /*7b50*/  @!P3 SYNCS.ARRIVE.TRANS64.RED.A1T0 RZ, [R7+URZ], RZ ;  /* 0x000000ff07ffb9a7 */ /* 0x0005e4000810043f */
[----:B--2---:R-:W-:-:S04]  /*7b60*/  IADD3 R7, -R17, 0x1, R14 ;  /* 0x0000000111077810 */ /* 0x004fc80007ffe10e */
[----:B------:R-:W-:-:S05]  /*7b70*/  IADD3 R7, -R19, R7, R18 ;  /* 0x0000000713077210 */ /* 0x000fca0007ffe112 */
[C---:B------:R-:W-:Y:S02]  /*7b80*/  VIADD R13, R7.reuse, UR57 ;  /* 0x00000039070d7c36 */ /* 0x040fe40008000000 */
[----:B------:R-:W-:Y:S02]  /*7b90*/  VIADD R12, R7, UR6 ;  /* 0x00000006070c7c36 */ /* 0x000fe40008000000 */
[----:B------:R-:W-:Y:S02]  /*7ba0*/  IMAD.IADD R7, R14, 0x1, -R17 ;  /* 0x000000010e077824 */ /* 0x000fe400078e0a11 */
[--C-:B0-----:R-:W-:Y:S02]  /*7bb0*/  IMAD.IADD R11, R13, 0x1, R20.reuse ;  /* 0x000000010d0b7824 */ /* 0x101fe400078e0214 */
[----:B------:R-:W-:Y:S01]  /*7bc0*/  IMAD.IADD R10, R12, 0x1, R20 ;  /* 0x000000010c0a7824 */ /* 0x000fe200078e0214 */
[----:B-1----:R-:W-:Y:S06]  /*7bd0*/  @P1 BRA `(.L_x_1139) ;  /* 0x0000000000541947 */ /* 0x002fec0003800000 */
[----:B------:R-:W-:Y:S01]  /*7be0*/  IADD3 R20, -R19, R18, R20 ;  /* 0x0000001213147210 */ /* 0x000fe20007ffe114 */
[----:B------:R-:W-:Y:S03]  /*7bf0*/  BSSY B0, `(.L_x_1140) ;  /* 0x0000010000007945 */ /* 0x000fe60003800000 */
        /* <DEDUP_REMOVED lines=10> */
.L_x_1141:
[----:B------:R-:W-:-:S05]  /*7ca0*/  IMAD.U32 R200, RZ, RZ, UR55 ;  /* 0x00000037ffc87e24 */ /* 0x000fca000f8e00ff */
[----:B------:R-:W-:-:S13]  /*7cb0*/  ISETP.NE.AND P1, PT, R200, 0x1, PT ;  /* 0x00000001c800780c */ /* 0x000fda0003f25270 */
[----:B------:R-:W0:Y:S02]  /*7cc0*/  @P1 LDC.64 R8, c[0x0][0x9e8] ;  /* 0x00027a00ff081b82 */ /* 0x000e240000000a00 */
[----:B0-----:R-:W-:-:S05]  /*7cd0*/  @P1 IMAD.HI.U32 R8, R20, R8, RZ ;  /* 0x0000000814081227 */ /* 0x001fca00078e00ff */
[----:B------:R-:W-:-:S07]  /*7ce0*/  @P1 SHF.R.U32.HI R20, RZ, R9, R8 ;  /* 0x00000009ff141219 */ /* 0x000fce0000011608 */
.L_x_1142:
[----:B------:R-:W-:Y:S05]  /*7cf0*/  BSYNC B0 ;  /* 0x0000000000007941 */ /* 0x000fea0003800000 */
.L_x_1140:
[----:B------:R-:W-:-:S05]  /*7d00*/  IMAD R20, R20, R200, R7 ;  /* 0x000000c814147224 */ /* 0x000fca00078e0207 */
[----:B------:R-:W-:Y:S02]  /*7d10*/  VIADDMNMX R11, R20, R200, R11, PT ;  /* 0x000000c8140b7246 */ /* 0x000fe4000380010b */
[----:B------:R-:W-:-:S07]  /*7d20*/  VIMNMX R10, R10, R20, !PT ;  /* 0x000000140a0a7248 */ /* 0x000fce0007fe0100 */
.L_x_1139:
        /* <DEDUP_REMOVED lines=10> */
[----:B------:R-:W-:-:S02]  /*7dd0*/  ISETP.GT.AND P2, PT, R10, 0x8, !P2 ;  /* 0x000000080a00780c */ /* 0x000fc40005744270 */
[----:B------:R-:W-:Y:S02]  /*7de0*/  FSEL R185, R185, -INF , !P1 ;  /* 0xff800000b9b97808 */ /* 0x000fe40004800000 */
[----:B------:R-:W-:Y:S02]  /*7df0*/  LOP3.LUT R16, R16, 0xbfffffff, RZ, 0xc0, !PT ;  /* 0xbfffffff10107812 */ /* 0x000fe400078ec0ff */
[----:B------:R-:W-:Y:S02]  /*7e00*/  ISETP.GT.AND P1, PT, R10, 0x9, !P3 ;  /* 0x000000090a00780c */ /* 0x000fe40005f24270 */
[C---:B------:R-:W-:Y:S02]  /*7e10*/  ISETP.LT.OR P2, PT, R11.reuse, 0x9, P2 ;  /* 0x000000090b00780c */ /* 0x040fe40001741670 */
[----:B------:R-:W-:Y:S02]  /*7e20*/  @P3 LOP3.LUT R16, R16, 0x40000000, RZ, 0xfc, !PT ;  /* 0x4000000010103812 */ /* 0x000fe400078efcff */
[----:B------:R-:W-:-:S02]  /*7e30*/  ISETP.LT.OR P1, PT, R11, 0xa, P1 ;  /* 0x0000000a0b00780c */ /* 0x000fc40000f21670 */
[----:B------:R-:W-:Y:S02]  /*7e40*/  FSEL R188, R188, -INF , !P2 ;  /* 0xff800000bcbc7808 */ /* 0x000fe40005000000 */
[C---:B------:R-:W-:Y:S02]  /*7e50*/  ISETP.GE.AND P3, PT, R14.reuse, 0x11, PT ;  /* 0x000000110e00780c */ /* 0x040fe40003f66270 */
[----:B------:R-:W-:Y:S02]  /*7e60*/  ISETP.GE.AND P2, PT, R14, 0x12, PT ;  /* 0x000000120e00780c */ /* 0x000fe40003f46270 */
[----:B------:R-:W-:Y:S02]  /*7e70*/  FSEL R189, R189, -INF , !P1 ;  /* 0xff800000bdbd7808 */ /* 0x000fe40004800000 */
[----:B------:R-:W-:Y:S02]  /*7e80*/  ISETP.GT.AND P1, PT, R10, 0x10, !P3 ;  /* 0x000000100a00780c */ /* 0x000fe40005f24270 */
[----:B------:R-:W-:-:S02]  /*7e90*/  LOP3.LUT R16, R16, 0x7fffffff, RZ, 0xc0, !PT ;  /* 0x7fffffff10107812 */ /* 0x000fc400078ec0ff */
[----:B------:R-:W-:-:S03]  /*7ea0*/  ISETP.LT.OR P1, PT, R11, 0x11, P1 ;  /* 0x000000110b00780c */ /* 0x000fc60000f21670 */
[----:B------:R-:W-:Y:S02]  /*7eb0*/  @P3 LOP3.LUT R16, R16, 0x80000000, RZ, 0xfc, !PT ;  /* 0x8000000010103812 */ /* 0x000fe400078efcff */
[----:B------:R-:W-:Y:S02]  /*7ec0*/  FSEL R192, R192, -INF , !P1 ;  /* 0xff800000c0c07808 */ /* 0x000fe40004800000 */
[----:B------:R-:W-:Y:S02]  /*7ed0*/  @P2 LOP3.LUT R2, R2, 0x1, RZ, 0xfc, !PT ;  /* 0x0000000102022812 */ /* 0x000fe400078efcff */
[----:B------:R-:W-:Y:S02]  /*7ee0*/  ISETP.GT.AND P1, PT, R10, 0x11, !P2 ;  /* 0x000000110a00780c */ /* 0x000fe40005724270 */
[----:B------:R-:W-:Y:S02]  /*7ef0*/  ISETP.GE.AND P2, PT, R14, 0x19, PT ;  /* 0x000000190e00780c */ /* 0x000fe40003f46270 */
[----:B------:R-:W-:-:S02]  /*7f00*/  ISETP.LT.OR P1, PT, R11, 0x12, P1 ;  /* 0x000000120b00780c */ /* 0x000fc40000f21670 */
[----:B------:R-:W-:Y:S02]  /*7f10*/  LOP3.LUT R2, R2, 0xfffffffb, RZ, 0xc0, !PT ;  /* 0xfffffffb02027812 */ /* 0x000fe400078ec0ff */
[----:B------:R-:W-:Y:S02]  /*7f20*/  FSEL R193, R193, -INF , !P1 ;  /* 0xff800000c1c17808 */ /* 0x000fe40004800000 */
[----:B------:R-:W-:Y:S02]  /*7f30*/  ISETP.GT.AND P1, PT, R10, 0x18, !P2 ;  /* 0x000000180a00780c */ /* 0x000fe40005724270 */
[----:B------:R-:W-:Y:S02]  /*7f40*/  ISETP.GE.AND P3, PT, R14, 0x22, PT ;  /* 0x000000220e00780c */ /* 0x000fe40003f66270 */
[----:B------:R-:W-:Y:S02]  /*7f50*/  ISETP.LT.OR P1, PT, R11, 0x19, P1 ;  /* 0x000000190b00780c */ /* 0x000fe40000f21670 */
[----:B------:R-:W-:-:S02]  /*7f60*/  @P2 LOP3.LUT R2, R2, 0x4, RZ, 0xfc, !PT ;  /* 0x0000000402022812 */ /* 0x000fc400078efcff */
[----:B------:R-:W-:Y:S02]  /*7f70*/  ISETP.GE.AND P2, PT, R14, 0x1a, PT ;  /* 0x0000001a0e00780c */ /* 0x000fe40003f46270 */
[----:B------:R-:W-:Y:S02]  /*7f80*/  FSEL R196, R196, -INF , !P1 ;  /* 0xff800000c4c47808 */ /* 0x000fe40004800000 */
[----:B------:R-:W-:Y:S02]  /*7f90*/  ISETP.GT.AND P1, PT, R10, 0x19, !P2 ;  /* 0x000000190a00780c */ /* 0x000fe40005724270 */
[----:B------:R-:W-:Y:S02]  /*7fa0*/  LOP3.LUT R2, R2, 0xfffffffd, RZ, 0xc0, !PT ;  /* 0xfffffffd02027812 */ /* 0x000fe400078ec0ff */
[----:B------:R-:W-:Y:S02]  /*7fb0*/  ISETP.LT.OR P1, PT, R11, 0x1a, P1 ;  /* 0x0000001a0b00780c */ /* 0x000fe40000f21670 */
[----:B------:R-:W-:-:S02]  /*7fc0*/  LOP3.LUT R16, R16, 0xfffffffd, RZ, 0xc0, !PT ;  /* 0xfffffffd10107812 */ /* 0x000fc400078ec0ff */
[----:B------:R-:W-:Y:S02]  /*7fd0*/  FSEL R197, R197, -INF , !P1 ;  /* 0xff800000c5c57808 */ /* 0x000fe40004800000 */
[----:B------:R-:W-:Y:S02]  /*7fe0*/  ISETP.GE.AND P1, PT, R14, 0x21, PT ;  /* 0x000000210e00780c */ /* 0x000fe40003f26270 */
[----:B------:R-:W-:Y:S02]  /*7ff0*/  @P2 LOP3.LUT R2, R2, 0x2, RZ, 0xfc, !PT ;  /* 0x0000000202022812 */ /* 0x000fe400078efcff */
[----:B------:R-:W-:Y:S02]  /*8000*/  ISETP.GT.AND P2, PT, R10, 0x20, !P1 ;  /* 0x000000200a00780c */ /* 0x000fe40004f44270 */
[----:B------:R-:W-:Y:S02]  /*8010*/  @P3 LOP3.LUT R16, R16, 0x2, RZ, 0xfc, !PT ;  /* 0x0000000210103812 */ /* 0x000fe400078efcff */
[----:B------:R-:W-:-:S02]  /*8020*/  ISETP.LT.OR P2, PT, R11, 0x21, P2 ;  /* 0x000000210b00780c */ /* 0x000fc40001741670 */
        /* <DEDUP_REMOVED lines=199> */
.L_x_1145:
[----:B------:R-:W-:-:S05]  /*8ca0*/  IMAD.U32 R14, RZ, RZ, UR55 ;  /* 0x00000037ff0e7e24 */ /* 0x000fca000f8e00ff */
[----:B------:R-:W-:-:S13]  /*8cb0*/  ISETP.NE.AND P6, PT, R14, 0x1, PT ;  /* 0x000000010e00780c */ /* 0x000fda0003fc5270 */
[----:B------:R-:W0:Y:S02]  /*8cc0*/  @P6 LDC.64 R8, c[0x0][0x9e8] ;  /* 0x00027a00ff086b82 */ /* 0x000e240000000a00 */
[----:B0-----:R-:W-:-:S05]  /*8cd0*/  @P6 IMAD.HI.U32 R8, R10, R8, RZ ;  /* 0x000000080a086227 */ /* 0x001fca00078e00ff */
[----:B------:R-:W-:-:S07]  /*8ce0*/  @P6 SHF.R.U32.HI R10, RZ, R9, R8 ;  /* 0x00000009ff0a6219 */ /* 0x000fce0000011608 */
.L_x_1146:
[----:B------:R-:W-:Y:S05]  /*8cf0*/  BSYNC B0 ;  /* 0x0000000000007941 */ /* 0x000fea0003800000 */
.L_x_1144:
[----:B------:R-:W-:-:S05]  /*8d00*/  IMAD R7, R10, R14, R7 ;  /* 0x0000000e0a077224 */ /* 0x000fca00078e0207 */
[----:B------:R-:W-:Y:S02]  /*8d10*/  VIADDMNMX R13, R7, R14, R13, PT ;  /* 0x0000000e070d7246 */ /* 0x000fe4000380010d */
[----:B------:R-:W-:-:S07]  /*8d20*/  VIMNMX R12, R12, R7, !PT ;  /* 0x000000070c0c7248 */ /* 0x000fce0007fe0100 */
.L_x_1143:
[----:B------:R-:W-:Y:S02]  /*8d30*/  ISETP.GT.AND P1, PT, R12, 0x20, !P1 ;  /* 0x000000200c00780c */ /* 0x000fe40004f24270 */
[----:B------:R-:W-:Y:S02]  /*8d40*/  LOP3.LUT P6, RZ, R16, 0x20000, RZ, 0xc0, !PT ;  /* 0x0002000010ff7812 */ /* 0x000fe400078cc0ff */
        /* <DEDUP_REMOVED lines=70> */
[C---:B------:R-:W-:Y:S02]  /*91b0*/  ISETP.LT.OR P1, PT, R13.reuse, 0x49, P1 ;  /* 0x000000490d00780c */ /* 0x040fe40000f21670 */
[----:B------:R-:W-:Y:S02]  /*91c0*/  FMNMX.FTZ R8, R148, R7, !PT ;  /* 0x0000000794087209 */ /* 0x000fe40007810000 */
[----:B------:R-:W-:Y:S02]  /*91d0*/  FSEL R158, R158, -INF , !P1 ;  /* 0xff8000009e9e7808 */ /* 0x000fe40004800000 */
[----:B------:R-:W-:Y:S02]  /*91e0*/  ISETP.GT.AND P1, PT, R12, 0x49, !P6 ;  /* 0x000000490c00780c */ /* 0x000fe40007724270 */
[----:B------:R-:W-:Y:S02]  /*91f0*/  LOP3.LUT P6, RZ, R16, 0x40, RZ, 0xc0, !PT ;  /* 0x0000004010ff7812 */ /* 0x000fe400078cc0ff */
        /* <DEDUP_REMOVED lines=19> */
[C---:B------:R-:W-:Y:S02]  /*9330*/  ISETP.GT.AND P1, PT, R12.reuse, 0x58, !P1 ;  /* 0x000000580c00780c */ /* 0x040fe40004f24270 */
[----:B------:R-:W-:Y:S01]  /*9340*/  FMNMX.FTZ R10, R133, R8, !PT ;  /* 0x00000008850a7209 */ /* 0x000fe20007810000 */
[----:B------:R-:W-:Y:S01]  /*9350*/  IMAD.U32 R8, RZ, RZ, UR42 ;  /* 0x0000002aff087e24 */ /* 0x000fe2000f8e00ff */
[----:B------:R-:W-:Y:S02]  /*9360*/  ISETP.LT.OR P1, PT, R13, 0x59, P1 ;  /* 0x000000590d00780c */ /* 0x000fe40000f21670 */
[----:B------:R-:W-:Y:S01]  /*9370*/  ISETP.GT.AND P2, PT, R12, 0x89, !P2 ;  /* 0x000000890c00780c */ /* 0x000fe20005744270 */
[----:B------:R-:W0:Y:S01]  /*9380*/  SHFL.BFLY PT, R7, R10, 0x2, 0x1f ;  /* 0x0c401f000a077f89 */ /* 0x000e2200000e0000 */
[----:B------:R-:W-:Y:S02]  /*9390*/  FSEL R166, R166, -INF , !P1 ;  /* 0xff800000a6a67808 */ /* 0x000fe40004800000 */
[----:B------:R-:W-:-:S02]  /*93a0*/  LOP3.LUT P1, RZ, R16, 0x2000, RZ, 0xc0, !PT ;  /* 0x0000200010ff7812 */ /* 0x000fc4000782c0ff */
[C---:B------:R-:W-:Y:S02]  /*93b0*/  ISETP.LT.OR P2, PT, R13.reuse, 0x8a, P2 ;  /* 0x0000008a0d00780c */ /* 0x040fe40001741670 */
[C---:B------:R-:W-:Y:S02]  /*93c0*/  ISETP.GT.AND P1, PT, R12.reuse, 0x59, !P1 ;  /* 0x000000590c00780c */ /* 0x040fe40004f24270 */
[----:B------:R-:W-:Y:S02]  /*93d0*/  ISETP.GT.AND P3, PT, R12, 0x90, !P3 ;  /* 0x000000900c00780c */ /* 0x000fe40005f64270 */
[----:B------:R-:W-:Y:S02]  /*93e0*/  ISETP.LT.OR P1, PT, R13, 0x5a, P1 ;  /* 0x0000005a0d00780c */ /* 0x000fe40000f21670 */
[----:B------:R-:W-:Y:S02]  /*93f0*/  FSEL R127, R127, -INF , !P2 ;  /* 0xff8000007f7f7808 */ /* 0x000fe40005000000 */
[----:B------:R-:W-:-:S02]  /*9400*/  FSEL R167, R167, -INF , !P1 ;  /* 0xff800000a7a77808 */ /* 0x000fc40004800000 */
[----:B------:R-:W-:Y:S02]  /*9410*/  LOP3.LUT P1, RZ, R16, 0x1000, RZ, 0xc0, !PT ;  /* 0x0000100010ff7812 */ /* 0x000fe4000782c0ff */
[C---:B------:R-:W-:Y:S02]  /*9420*/  ISETP.GT.AND P4, PT, R12.reuse, 0x91, !P4 ;  /* 0x000000910c00780c */ /* 0x040fe40006784270 */
[C---:B------:R-:W-:Y:S02]  /*9430*/  ISETP.GT.AND P1, PT, R12.reuse, 0x60, !P1 ;  /* 0x000000600c00780c */ /* 0x040fe40004f24270 */
[----:B------:R-:W-:Y:S02]  /*9440*/  ISETP.GT.AND P5, PT, R12, 0x98, !P5 ;  /* 0x000000980c00780c */ /* 0x000fe40006fa4270 */
[----:B------:R-:W-:Y:S02]  /*9450*/  ISETP.LT.OR P1, PT, R13, 0x61, P1 ;  /* 0x000000610d00780c */ /* 0x000fe40000f21670 */
[----:B0-----:R-:W-:-:S02]  /*9460*/  FMNMX.FTZ R14, R10, R7, !PT ;  /* 0x000000070a0e7209 */ /* 0x001fc40007810000 */
[----:B------:R-:W-:Y:S02]  /*9470*/  FSEL R138, R138, -INF , !P1 ;  /* 0xff8000008a8a7808 */ /* 0x000fe40004800000 */
[----:B------:R-:W-:Y:S01]  /*9480*/  LOP3.LUT P1, RZ, R16, 0x800, RZ, 0xc0, !PT ;  /* 0x0000080010ff7812 */ /* 0x000fe2000782c0ff */
[----:B------:R-:W0:Y:S01]  /*9490*/  SHFL.BFLY PT, R7, R14, 0x1, 0x1f ;  /* 0x0c201f000e077f89 */ /* 0x000e2200000e0000 */
[C---:B------:R-:W-:Y:S02]  /*94a0*/  ISETP.LT.OR P3, PT, R13.reuse, 0x91, P3 ;  /* 0x000000910d00780c */ /* 0x040fe40001f61670 */
[----:B------:R-:W-:Y:S02]  /*94b0*/  ISETP.GT.AND P1, PT, R12, 0x61, !P1 ;  /* 0x000000610c00780c */ /* 0x000fe40004f24270 */
[C---:B------:R-:W-:Y:S02]  /*94c0*/  ISETP.LT.OR P4, PT, R13.reuse, 0x92, P4 ;  /* 0x000000920d00780c */ /* 0x040fe40002781670 */
[----:B------:R-:W-:-:S02]  /*94d0*/  ISETP.LT.OR P1, PT, R13, 0x62, P1 ;  /* 0x000000620d00780c */ /* 0x000fc40000f21670 */
[----:B------:R-:W-:Y:S02]  /*94e0*/  FSEL R130, R130, -INF , !P3 ;  /* 0xff80000082827808 */ /* 0x000fe40005800000 */
[----:B------:R-:W-:Y:S02]  /*94f0*/  FSEL R139, R139, -INF , !P1 ;  /* 0xff8000008b8b7808 */ /* 0x000fe40004800000 */
[----:B------:R-:W-:Y:S02]  /*9500*/  LOP3.LUT P1, RZ, R16, 0x400, RZ, 0xc0, !PT ;  /* 0x0000040010ff7812 */ /* 0x000fe4000782c0ff */
[----:B------:R-:W-:Y:S02]  /*9510*/  ISETP.LT.OR P5, PT, R13, 0x99, P5 ;  /* 0x000000990d00780c */ /* 0x000fe40002fa1670 */
[----:B------:R-:W-:Y:S02]  /*9520*/  ISETP.GT.AND P1, PT, R12, 0x68, !P1 ;  /* 0x000000680c00780c */ /* 0x000fe40004f24270 */
[----:B------:R-:W-:-:S02]  /*9530*/  FSEL R131, R131, -INF , !P4 ;  /* 0xff80000083837808 */ /* 0x000fc40006000000 */
[----:B------:R-:W-:Y:S02]  /*9540*/  ISETP.LT.OR P1, PT, R13, 0x69, P1 ;  /* 0x000000690d00780c */ /* 0x000fe40000f21670 */
[----:B------:R-:W-:Y:S02]  /*9550*/  FSEL R134, R134, -INF , !P5 ;  /* 0xff80000086867808 */ /* 0x000fe40006800000 */
[----:B------:R-:W-:Y:S02]  /*9560*/  FSEL R142, R142, -INF , !P1 ;  /* 0xff8000008e8e7808 */ /* 0x000fe40004800000 */
[----:B------:R-:W-:Y:S02]  /*9570*/  LOP3.LUT P1, RZ, R16, 0x200, RZ, 0xc0, !PT ;  /* 0x0000020010ff7812 */ /* 0x000fe4000782c0ff */
[----:B0-----:R-:W-:Y:S02]  /*9580*/  FMNMX.FTZ R7, R14, R7, !PT ;  /* 0x000000070e077209 */ /* 0x001fe40007810000 */
[----:B------:R-:W-:-:S03]  /*9590*/  ISETP.GT.AND P1, PT, R12, 0x69, !P1 ;  /* 0x000000690c00780c */ /* 0x000fc60004f24270 */
[----:B------:R-:W-:Y:S01]  /*95a0*/  FFMA.FTZ R8, R7, R8, -8 ;  /* 0xc100000007087423 */ /* 0x000fe20000010008 */
        /* <DEDUP_REMOVED lines=64> */
[----:B------:R-:W-:Y:S02]  /*99b0*/  FMNMX.FTZ R186, R9, R0, !PT ;  /* 0x0000000009ba7209 */ /* 0x000fe40007810000 */
[----:B------:R-:W-:Y:S02]  /*99c0*/  FSEL R8, R8, RZ, P1 ;  /* 0x000000ff08087208 */ /* 0x000fe40000800000 */
[----:B------:R-:W-:-:S03]  /*99d0*/  ISETP.LT.OR P2, PT, R13, 0x9a, P2 ;  /* 0x0000009a0d00780c */ /* 0x000fc60001741670 */
[--C-:B------:R-:W-:Y:S01]  /*99e0*/  FFMA.FTZ R15, R189, UR42, -R8.reuse ;  /* 0x0000002abd0f7c23 */ /* 0x100fe20008010808 */
[----:B------:R-:W-:Y:S01]  /*99f0*/  FMNMX.FTZ R189, R187, R186, !PT ;  /* 0x000000babbbd7209 */ /* 0x000fe20007810000 */
[--C-:B------:R-:W-:Y:S01]  /*9a00*/  FFMA.FTZ R14, R188, UR42, -R8.reuse ;  /* 0x0000002abc0e7c23 */ /* 0x100fe20008010808 */
[----:B------:R-:W-:-:S01]  /*9a10*/  FFMA.FTZ R188, R140, UR42, -R8 ;  /* 0x0000002a8cbc7c23 */ /* 0x000fc20008010808 */
        /* <DEDUP_REMOVED lines=48> */
[----:B------:R-:W-:Y:S01]  /*9d20*/  MUFU.EX2 R11, R11 ;  /* 0x0000000b000b7308 */ /* 0x000fe20000000800 */
[----:B------:R-:W-:-:S04]  /*9d30*/  FMNMX.FTZ R186, R182, R189, !PT ;  /* 0x000000bdb6ba7209 */ /* 0x000fc80007810000 */
[----:B------:R-:W-:-:S03]  /*9d40*/  FMNMX.FTZ R189, R183, R186, !PT ;  /* 0x000000bab7bd7209 */ /* 0x000fc60007810000 */
        /* <DEDUP_REMOVED lines=30> */
[----:B------:R0:W-:Y:S01]  /*9f30*/  MUFU.EX2 R12, R188 ;  /* 0x000000bc000c7308 */ /* 0x0001e20000000800 */
[----:B------:R-:W-:-:S04]  /*9f40*/  FMNMX.FTZ R140, R130, R189, !PT ;  /* 0x000000bd828c7209 */ /* 0x000fc80007810000 */
[----:B------:R-:W-:-:S03]  /*9f50*/  FMNMX.FTZ R141, R131, R140, !PT ;  /* 0x0000008c838d7209 */ /* 0x000fc60007810000 */
[----:B------:R-:W-:Y:S01]  /*9f60*/  MUFU.EX2 R173, R173 ;  /* 0x000000ad00ad7308 */ /* 0x000fe20000000800 */
[----:B------:R-:W-:Y:S01]  /*9f70*/  FMNMX.FTZ R140, R134, R141, !PT ;  /* 0x0000008d868c7209 */ /* 0x000fe20007810000 */
[--C-:B------:R-:W-:Y:S01]  /*9f80*/  FFMA.FTZ R141, R145, UR42, -R8.reuse ;  /* 0x0000002a918d7c23 */ /* 0x100fe20008010808 */
[----:B------:R-:W-:-:S01]  /*9f90*/  FFMA.FTZ R145, R149, UR42, -R8 ;  /* 0x0000002a95917c23 */ /* 0x000fc20008010808 */
[----:B------:R-:W-:Y:S01]  /*9fa0*/  IMAD.U32 R149, RZ, RZ, UR42 ;  /* 0x0000002aff957e24 */ /* 0x000fe2000f8e00ff */
[----:B------:R-:W-:-:S03]  /*9fb0*/  FMNMX.FTZ R186, R135, R140, !PT ;  /* 0x0000008c87ba7209 */ /* 0x000fc60007810000 */
[----:B------:R1:W-:Y:S02]  /*9fc0*/  MUFU.EX2 R140, R192 ;  /* 0x000000c0008c7308 */ /* 0x0003e40000000800 */
[----:B------:R-:W2:Y:S06]  /*9fd0*/  SHFL.BFLY PT, R189, R186, 0x2, 0x1f ;  /* 0x0c401f00babd7f89 */ /* 0x000eac00000e0000 */
[----:B------:R-:W-:Y:S08]  /*9fe0*/  MUFU.EX2 R176, R176 ;  /* 0x000000b000b07308 */ /* 0x000ff00000000800 */
[----:B------:R-:W-:Y:S08]  /*9ff0*/  MUFU.EX2 R177, R177 ;  /* 0x000000b100b17308 */ /* 0x000ff00000000800 */
[----:B------:R-:W-:Y:S01]  /*a000*/  MUFU.EX2 R180, R180 ;  /* 0x000000b400b47308 */ /* 0x000fe20000000800 */
[----:B--2---:R-:W-:-:S02]  /*a010*/  FMNMX.FTZ R189, R186, R189, !PT ;  /* 0x000000bdbabd7209 */ /* 0x004fc40007810000 */
[----:B------:R-:W-:-:S03]  /*a020*/  FSEL R186, R7, RZ, P1 ;  /* 0x000000ff07ba7208 */ /* 0x000fc60000800000 */
[----:B------:R-:W2:Y:S02]  /*a030*/  SHFL.BFLY PT, R148, R189, 0x1, 0x1f ;  /* 0x0c201f00bd947f89 */ /* 0x000ea400000e0000 */
[----:B------:R-:W-:Y:S01]  /*a040*/  MUFU.EX2 R181, R181 ;  /* 0x000000b500b57308 */ /* 0x000fe20000000800 */
[----:B------:R-:W-:-:S07]  /*a050*/  FADD.FTZ R186, -R186, R3 ;  /* 0x00000003baba7221 */ /* 0x000fce0000010100 */
[----:B------:R-:W-:Y:S08]  /*a060*/  MUFU.EX2 R3, R133 ;  /* 0x0000008500037308 */ /* 0x000ff00000000800 */
[----:B------:R-:W-:Y:S01]  /*a070*/  MUFU.EX2 R152, R152 ;  /* 0x0000009800987308 */ /* 0x000fe20000000800 */
[----:B--2---:R-:W-:Y:S01]  /*a080*/  FMNMX.FTZ R8, R189, R148, !PT ;  /* 0x00000094bd087209 */ /* 0x004fe20007810000 */
[----:B------:R-:W-:-:S06]  /*a090*/  FMUL.FTZ R148, R186, UR42 ;  /* 0x0000002aba947c20 */ /* 0x000fcc0008410000 */
[----:B------:R-:W-:Y:S01]  /*a0a0*/  MUFU.EX2 R153, R153 ;  /* 0x0000009900997308 */ /* 0x000fe20000000800 */
[C---:B------:R-:W-:Y:S01]  /*a0b0*/  FSETP.NEU.FTZ.AND P1, PT, R8.reuse, -INF , PT ;  /* 0xff8000000800780b */ /* 0x040fe20003f3d000 */
[----:B------:R-:W-:-:S05]  /*a0c0*/  FFMA.FTZ R149, R8, R149, -8 ;  /* 0xc100000008957423 */ /* 0x000fca0000010095 */
[----:B------:R-:W-:Y:S01]  /*a0d0*/  FSEL R186, R149, RZ, P1 ;  /* 0x000000ff95ba7208 */ /* 0x000fe20000800000 */
[----:B------:R-:W2:Y:S04]  /*a0e0*/  MUFU.EX2 R148, R148 ;  /* 0x0000009400947308 */ /* 0x000ea80000000800 */
[----:B------:R-:W-:-:S01]  /*a0f0*/  FFMA.FTZ R189, R190, UR42, -R186 ;  /* 0x0000002abebd7c23 */ /* 0x000fc200080108ba */
[--C-:B0-----:R-:W-:Y:S01]  /*a100*/  FFMA.FTZ R188, R9, UR42, -R186.reuse ;  /* 0x0000002a09bc7c23 */ /* 0x101fe200080108ba */
[----:B------:R-:W-:-:S01]  /*a110*/  FFMA.FTZ R9, R187, UR42, -R186 ;  /* 0x0000002abb097c23 */ /* 0x000fc200080108ba */
[--C-:B------:R-:W-:Y:S01]  /*a120*/  FFMA.FTZ R190, R191, UR42, -R186.reuse ;  /* 0x0000002abfbe7c23 */ /* 0x100fe200080108ba */
[----:B------:R0:W-:Y:S01]  /*a130*/  MUFU.EX2 R133, R189 ;  /* 0x000000bd00857308 */ /* 0x0001e20000000800 */
[----:B------:R-:W-:-:S01]  /*a140*/  FFMA.FTZ R149, R194, UR42, -R186 ;  /* 0x0000002ac2957c23 */ /* 0x000fc200080108ba */
[--C-:B-1----:R-:W-:Y:S01]  /*a150*/  FFMA.FTZ R192, R195, UR42, -R186.reuse ;  /* 0x0000002ac3c07c23 */ /* 0x102fe200080108ba */
[----:B------:R-:W-:-:S01]  /*a160*/  FFMA.FTZ R187, R198, UR42, -R186 ;  /* 0x0000002ac6bb7c23 */ /* 0x000fc200080108ba */
[--C-:B------:R-:W-:Y:S01]  /*a170*/  FFMA.FTZ R194, R199, UR42, -R186.reuse ;  /* 0x0000002ac7c27c23 */ /* 0x100fe200080108ba */
[----:B------:R-:W-:-:S01]  /*a180*/  FFMA.FTZ R191, R158, UR42, -R186 ;  /* 0x0000002a9ebf7c23 */ /* 0x000fc200080108ba */
[--C-:B------:R-:W-:Y:S01]  /*a190*/  FFMA.FTZ R158, R162, UR42, -R186.reuse ;  /* 0x0000002aa29e7c23 */ /* 0x100fe200080108ba */
[----:B------:R-:W-:-:S01]  /*a1a0*/  FFMA.FTZ R162, R166, UR42, -R186 ;  /* 0x0000002aa6a27c23 */ /* 0x000fc200080108ba */
[----:B------:R-:W-:Y:S01]  /*a1b0*/  MUFU.EX2 R188, R188 ;  /* 0x000000bc00bc7308 */ /* 0x000fe20000000800 */
[----:B0-----:R-:W-:Y:S01]  /*a1c0*/  FSEL R189, R8, RZ, P1 ;  /* 0x000000ff08bd7208 */ /* 0x001fe20000800000 */
[----:B--2---:R-:W-:Y:S01]  /*a1d0*/  FFMA.FTZ R193, R148, R6, R11 ;  /* 0x0000000694c17223 */ /* 0x004fe2000001000b */
[----:B------:R-:W-:-:S01]  /*a1e0*/  FFMA.FTZ R170, R170, UR42, -R186 ;  /* 0x0000002aaaaa7c23 */ /* 0x000fc200080108ba */
[--C-:B------:R-:W-:Y:S01]  /*a1f0*/  FFMA.FTZ R171, R171, UR42, -R186.reuse ;  /* 0x0000002aabab7c23 */ /* 0x100fe200080108ba */
[----:B------:R-:W-:-:S01]  /*a200*/  FFMA.FTZ R174, R174, UR42, -R186 ;  /* 0x0000002aaeae7c23 */ /* 0x000fc200080108ba */
[----:B------:R-:W-:Y:S01]  /*a210*/  FADD.FTZ R189, -R189, R0 ;  /* 0x00000000bdbd7221 */ /* 0x000fe20000010100 */
[----:B------:R-:W-:-:S01]  /*a220*/  FADD.FTZ R193, R10, R193 ;  /* 0x000000c10ac17221 */ /* 0x000fc20000010000 */
[----:B------:R-:W-:Y:S01]  /*a230*/  MUFU.EX2 R9, R9 ;  /* 0x0000000900097308 */ /* 0x000fe20000000800 */
[----:B------:R-:W-:-:S01]  /*a240*/  FFMA.FTZ R175, R175, UR42, -R186 ;  /* 0x0000002aafaf7c23 */ /* 0x000fc200080108ba */
[----:B------:R-:W-:Y:S01]  /*a250*/  FMUL.FTZ R189, R189, UR42 ;  /* 0x0000002abdbd7c20 */ /* 0x000fe20008410000 */
[----:B------:R-:W-:-:S01]  /*a260*/  FADD.FTZ R166, R14, R193 ;  /* 0x000000c10ea67221 */ /* 0x000fc20000010000 */
        /* <DEDUP_REMOVED lines=24> */
[----:B------:R-:W-:Y:S01]  /*a3f0*/  FFMA.FTZ R127, R127, UR42, -R186 ;  /* 0x0000002a7f7f7c23 */ /* 0x000fe200080108ba */
[----:B------:R-:W-:-:S01]  /*a400*/  FADD.FTZ R6, R9, R6 ;  /* 0x0000000609067221 */ /* 0x000fc20000010000 */
[--C-:B------:R-:W-:Y:S01]  /*a410*/  FFMA.FTZ R130, R130, UR42, -R186.reuse ;  /* 0x0000002a82827c23 */ /* 0x100fe200080108ba */
[----:B------:R-:W-:-:S01]  /*a420*/  FFMA.FTZ R131, R131, UR42, -R186 ;  /* 0x0000002a83837c23 */ /* 0x000fc200080108ba */
[----:B------:R-:W0:Y:S01]  /*a430*/  MUFU.EX2 R192, R192 ;  /* 0x000000c000c07308 */ /* 0x000e220000000800 */
[----:B------:R-:W-:-:S01]  /*a440*/  FADD.FTZ R5, R133, R6 ;  /* 0x0000000685057221 */ /* 0x000fc20000010000 */
[--C-:B------:R-:W-:Y:S01]  /*a450*/  FFMA.FTZ R134, R134, UR42, -R186.reuse ;  /* 0x0000002a86867c23 */ /* 0x100fe200080108ba */
[----:B------:R-:W-:-:S02]  /*a460*/  FFMA.FTZ R135, R135, UR42, -R186 ;  /* 0x0000002a87877c23 */ /* 0x000fc400080108ba */
[----:B-1----:R-:W-:-:S03]  /*a470*/  FADD.FTZ R6, R190, R5 ;  /* 0x00000005be067221 */ /* 0x002fc60000010000 */
        /* <DEDUP_REMOVED lines=18> */
[----:B------:R-:W-:-:S01]  /*a5a0*/  FADD.FTZ R5, R169, R6 ;  /* 0x00000006a9057221 */ /* 0x000fc20000010000 */
[----:B0-----:R-:W-:-:S03]  /*a5b0*/  FADD.FTZ R191, R171, R166 ;  /* 0x000000a6abbf7221 */ /* 0x001fc60000010000 */
[----:B------:R-:W-:-:S03]  /*a5c0*/  FADD.FTZ R6, R172, R5 ;  /* 0x00000005ac067221 */ /* 0x000fc60000010000 */
        /* <DEDUP_REMOVED lines=51> */
[----:B--2---:R-:W-:-:S04]  /*a900*/  FADD.FTZ R5, R137, R6 ;  /* 0x0000000689057221 */ /* 0x004fc80000010000 */
[----:B------:R-:W-:-:S03]  /*a910*/  FADD.FTZ R6, R12, R5 ;  /* 0x000000050c067221 */ /* 0x000fc60000010000 */
        /* <DEDUP_REMOVED lines=49> */
[----:B------:R-:W-:Y:S01]  /*ac30*/  FADD.FTZ R6, R3, R6 ;  /* 0x0000000603067221 */ /* 0x000fe20000010000 */
[----:B-1----:R-:W-:-:S04]  /*ac40*/  FADD.FTZ R191, R134, R191 ;  /* 0x000000bf86bf7221 */ /* 0x002fc80000010000 */
[----:B0-----:R-:W-:Y:S01]  /*ac50*/  FADD.FTZ R5, R135, R191 ;  /* 0x000000bf87057221 */ /* 0x001fe20000010000 */
[----:B------:R-:W-:Y:S06]  /*ac60*/  @!P0 BRA `(.L_x_1147) ;  /* 0x0000000000048947 */ /* 0x000fec0003800000 */
[----:B------:R-:W-:Y:S01]  /*ac70*/  BPT.TRAP 0x1 ;  /* 0x000000040000795c */ /* 0x000fe20000300000 */
.L_x_1147:
[----:B------:R-:W-:Y:S01]  /*ac80*/  ULEA UR6, UR54, UR41, 0x3 ;  /* 0x0000002936067291 */ /* 0x000fe2000f8e183f */
[----:B------:R-:W-:Y:S01]  /*ac90*/  ISETP.GT.AND P1, PT, R4, UR60, PT ;  /* 0x0000003c04007c0c */ /* 0x000fe2000bf24270 */
[----:B------:R-:W-:Y:S01]  /*aca0*/  UMOV UR50, UR58 ;  /* 0x0000003a00327c82 */ /* 0x000fe20008000000 */
        /* <DEDUP_REMOVED lines=144> */
[----:B------:R-:W-:Y:S01]  /*b5b0*/  IMAD.MOV.U32 R0, RZ, RZ, R8 ;  /* 0x000000ffff007224 */ /* 0x000fe200078e0008 */
[----:B------:R-:W-:Y:S01]  /*b5c0*/  UMOV UR54, UR59 ;  /* 0x0000003b00367c82 */ /* 0x000fe20008000000 */
[----:B------:R-:W-:Y:S01]  /*b5d0*/  IMAD.MOV.U32 R3, RZ, RZ, R7 ;  /* 0x000000ffff037224 */ /* 0x000fe200078e0007 */
[----:B------:R-:W-:-:S06]  /*b5e0*/  UMOV UR50, UR58 ;  /* 0x0000003a00327c82 */ /* 0x000fcc0008000000 */
.L_x_1130:
[----:B------:R-:W-:Y:S01]  /*b5f0*/  ULDC UR6, c[0x0][0x448] ;  /* 0x0001120000067ab9 */ /* 0x000fe20000000800 */
[----:B------:R-:W-:Y:S01]  /*b600*/  IADD3 R7, R18, 0x1, -R19 ;  /* 0x0000000112077810 */ /* 0x000fe20007ffe813 */
[----:B------:R-:W-:Y:S01]  /*b610*/  UISETP.NE.AND UP0, UPT, UR6, 0x1, UPT ;  /* 0x000000010600788c */ /* 0x000fe2000bf05270 */
[----:B------:R-:W-:Y:S02]  /*b620*/  ULDC UR15, c[0x0][0x9e4] ;  /* 0x00027900000f7ab9 */ /* 0x000fe40000000800 */
[----:B------:R-:W-:Y:S01]  /*b630*/  R2UR UR11, R7 ;  /* 0x00000000070b72ca */ /* 0x000fe200000e0000 */
[----:B------:R-:W-:Y:S02]  /*b640*/  UISETP.GE.AND UP1, UPT, UR15, 0x1, UPT ;  /* 0x000000010f00788c */ /* 0x000fe4000bf26270 */
[----:B------:R-:W-:-:S04]  /*b650*/  UIADD3 UR10, UR36, 0x7f, URZ ;  /* 0x0000007f240a7890 */ /* 0x000fc8000fffe03f */
[----:B------:R-:W-:Y:S01]  /*b660*/  PLOP3.LUT P1, PT, PT, PT, UP1, 0x40, 0x0 ;  /* 0x000000000000781c */ /* 0x000fe20003f2e818 */
[----:B------:R-:W-:Y:S01]  /*b670*/  @UP0 ULDC UR6, c[0x0][0x44c] ;  /* 0x0001130000060ab9 */ /* 0x000fe20000000800 */
[----:B------:R-:W-:Y:S01]  /*b680*/  @UP0 ULDC UR14, c[0x0][0x450] ;  /* 0x00011400000e0ab9 */ /* 0x000fe20000000800 */
[----:B------:R-:W-:-:S04]  /*b690*/  UIMAD.WIDE.U32 UR6, UR10, UR6, URZ ;  /* 0x000000060a0672a5 */ /* 0x000fc8000f8e003f */
[----:B------:R-:W-:-:S04]  /*b6a0*/  @UP0 USHF.R.U32.HI UR10, URZ, UR14, UR7 ;  /* 0x0000000e3f0a0299 */ /* 0x000fc80008011607 */
[----:B------:R-:W-:-:S04]  /*b6b0*/  UIADD3 UR10, UR11, UR10, URZ ;  /* 0x0000000a0b0a7290 */ /* 0x000fc8000fffe03f */
[----:B------:R-:W-:Y:S01]  /*b6c0*/  UIADD3 UR56, UR10, -UR56, URZ ;  /* 0x800000380a387290 */ /* 0x000fe2000fffe03f */
[----:B------:R-:W-:Y:S11]  /*b6d0*/  @P1 BRA `(.L_x_1149) ;  /* 0x0000000000481947 */ /* 0x000ff60003800000 */
[----:B------:R-:W-:Y:S02]  /*b6e0*/  UMOV UR14, UR10 ;  /* 0x0000000a000e7c82 */ /* 0x000fe40008000000 */
        /* <DEDUP_REMOVED lines=10> */
.L_x_1150:
[----:B------:R-:W-:-:S11]  /*b790*/  UISETP.NE.AND UP2, UPT, UR15, 0x1, UPT ;  /* 0x000000010f00788c */ /* 0x000fd6000bf45270 */
[----:B------:R-:W-:Y:S02]  /*b7a0*/  @UP2 ULDC.64 UR6, c[0x0][0x9e8] ;  /* 0x00027a0000062ab9 */ /* 0x000fe40000000a00 */
[----:B------:R-:W-:-:S04]  /*b7b0*/  UIMAD.WIDE.U32 UR10, UR14, UR6, URZ ;  /* 0x000000060e0a72a5 */ /* 0x000fc8000f8e003f */
[----:B------:R-:W-:-:S12]  /*b7c0*/  @UP2 USHF.R.U32.HI UR14, URZ, UR7, UR11 ;  /* 0x000000073f0e2299 */ /* 0x000fd8000801160b */
.L_x_1151:
[----:B------:R-:W-:-:S04]  /*b7d0*/  UIMAD UR14, UR14, UR15, URZ ;  /* 0x0000000f0e0e72a4 */ /* 0x000fc8000f8e023f */
[----:B------:R-:W-:-:S04]  /*b7e0*/  UISETP.LT.AND UP2, UPT, UR56, UR14, UPT ;  /* 0x0000000e3800728c */ /* 0x000fc8000bf41270 */
[----:B------:R-:W-:-:S12]  /*b7f0*/  USEL UR56, UR56, UR14, !UP2 ;  /* 0x0000000e38387287 */ /* 0x000fd8000d000000 */
.L_x_1149:
        /* <DEDUP_REMOVED lines=10> */
[----:B------:R-:W-:Y:S01]  /*b8a0*/  IMAD.MOV.U32 R7, RZ, RZ, R3 ;  /* 0x000000ffff077224 */ /* 0x000fe200078e0003 */
[----:B------:R-:W-:-:S06]  /*b8b0*/  UMOV UR56, UR54 ;  /* 0x0000003600387c82 */ /* 0x000fcc0008000000 */
.L_x_1162:
[----:B------:R-:W-:Y:S01]  /*b8c0*/  ISETP.NE.AND P2, PT, RZ, UR45, PT ;  /* 0x0000002dff007c0c */ /* 0x000fe2000bf45270 */
[----:B------:R-:W-:-:S04]  /*b8d0*/  UISETP.NE.AND UP2, UPT, UR56, 0x1, UPT ;  /* 0x000000013800788c */ /* 0x000fc8000bf45270 */
[----:B------:R-:W-:-:S04]  /*b8e0*/  USEL UR50, URZ, 0x1, UP2 ;  /* 0x000000013f327887 */ /* 0x000fc80009000000 */
[----:B------:R-:W-:-:S04]  /*b8f0*/  ULOP3.LUT UR50, UR57, UR50, URZ, 0x3c, !UPT ;  /* 0x0000003239327292 */ /* 0x000fc8000f8e3c3f */
[----:B------:R-:W-:Y:S08]  /*b900*/  @P2 BRA `(.L_x_1153) ;  /* 0x0000000000382947 */ /* 0x000ff00003800000 */
[----:B------:R-:W-:Y:S05]  /*b910*/  @!P0 BRA `(.L_x_1154) ;  /* 0x0000000000048947 */ /* 0x000fea0003800000 */
[----:B------:R-:W-:Y:S01]  /*b920*/  BPT.TRAP 0x1 ;  /* 0x000000040000795c */ /* 0x000fe20000300000 */
.L_x_1154:
        /* <DEDUP_REMOVED lines=9> */
.L_x_1155:
[----:B-1----:R-:W-:Y:S05]  /*b9c0*/  @P1 BRA `(.L_x_1153) ;  /* 0x0000000000081947 */ /* 0x002fea0003800000 */
[----:B------:R-:W1:Y:S02]  /*b9d0*/  SYNCS.PHASECHK.TRANS64.TRYWAIT P1, [UR6+0x33430], R0 ;  /* 0x03343000ff0075a7 */ /* 0x000e640008020146 */
[----:B-1----:R-:W-:Y:S05]  /*b9e0*/  @!P1 BRA `(.L_x_1156) ;  /* 0x0000014400509947 */ /* 0x002fea0003800000 */
.L_x_1153:
[----:B-1----:R-:W1:Y:S01]  /*b9f0*/  S2R R3, SR_TID.X ;  /* 0x0000000000037919 */ /* 0x002e620000002100 */
        /* <DEDUP_REMOVED lines=21> */
[----:B-1----:R-:W-:Y:S01]  /*bb50*/  SHF.R.U32.HI R3, RZ, 0x7, R3 ;  /* 0x00000007ff037819 */ /* 0x002fe20000011603 */
[----:B------:R-:W-:Y:S01]  /*bb60*/  UMOV UR19, 0x80000020 ;  /* 0x8000002000137882 */ /* 0x000fe20000000000 */
[----:B------:R-:W-:Y:S01]  /*bb70*/  UIADD3 UR22, UR58, 0x502, URZ ;  /* 0x000005023a167890 */ /* 0x000fe2000fffe03f */
[----:B------:R-:W-:-:S02]  /*bb80*/  UMOV UR23, 0x80000020 ;  /* 0x8000002000177882 */ /* 0x000fc40000000000 */
        /* <DEDUP_REMOVED lines=165> */
.L_x_1158:
[----:B------:R-:W-:Y:S01]  /*c5e0*/  ULEA UR6, UR56, UR41, 0x3 ;  /* 0x0000002938067291 */ /* 0x000fe2000f8e183f */
[----:B------:R-:W-:-:S05]  /*c5f0*/  IMAD.U32 R0, RZ, RZ, UR57 ;  /* 0x00000039ff007e24 */ /* 0x000fca000f8e00ff */
[----:B------:R-:W-:-:S04]  /*c600*/  SHF.L.U32 R0, R0, 0x1f, RZ ;  /* 0x0000001f00007819 */ /* 0x000fc800000006ff */
[----:B------:R0:W1:Y:S01]  /*c610*/  SYNCS.PHASECHK.TRANS64.TRYWAIT P1, [UR6+0x33450], R0 ;  /* 0x03345000ff0075a7 */ /* 0x0000620008020146 */
[----:B------:R-:W-:Y:S05]  /*c620*/  @!P0 BRA `(.L_x_1159) ;  /* 0x0000000000048947 */ /* 0x000fea0003800000 */
[----:B------:R-:W-:Y:S01]  /*c630*/  BPT.TRAP 0x1 ;  /* 0x000000040000795c */ /* 0x000fe20000300000 */
.L_x_1159:
[----:B-1----:R-:W-:Y:S05]  /*c640*/  @P1 BRA `(.L_x_1157) ;  /* 0x0000000000081947 */ /* 0x002fea0003800000 */
[----:B------:R-:W1:Y:S02]  /*c650*/  SYNCS.PHASECHK.TRANS64.TRYWAIT P1, [UR6+0x33450], R0 ;  /* 0x03345000ff0075a7 */ /* 0x000e640008020146 */
[----:B-1----:R-:W-:Y:S05]  /*c660*/  @!P1 BRA `(.L_x_1160) ;  /* 0x0000013800489947 */ /* 0x002fea0003800000 */
.L_x_1157:
[----:B------:R-:W-:Y:S01]  /*c670*/  UIADD3 UR6, UR41, 0x200, URZ ;  /* 0x0000020029067890 */ /* 0x000fe2000fffe03f */
[----:B------:R-:W-:Y:S01]  /*c680*/  WARPGROUP.ARRIVE ;  /* 0x00000000000079c5 */ /* 0x000fe20000000000 */
[----:B------:R-:W-:Y:S01]  /*c690*/  UMOV UR7, 0xc0000010 ;  /* 0xc000001000077882 */ /* 0x000fe20000000000 */
[----:B01----:R-:W-:Y:S01]  /*c6a0*/  FMNMX.FTZ R0, R184, R7, !PT ;  /* 0x00000007b8007209 */ /* 0x003fe20007810000 */
[----:B------:R-:W-:Y:S01]  /*c6b0*/  USHF.R.U32.HI UR6, URZ, 0x4, UR6 ;  /* 0x000000043f067899 */ /* 0x000fe20008011606 */
[----:B------:R-:W-:Y:S02]  /*c6c0*/  FMNMX.FTZ R8, R186, R9, !PT ;  /* 0x00000009ba087209 */ /* 0x000fe40007810000 */
[----:B------:R-:W0:Y:S01]  /*c6d0*/  S2R R233, SR_TID.X ;  /* 0x0000000000e97919 */ /* 0x000e220000002100 */
[----:B------:R-:W-:Y:S01]  /*c6e0*/  FMNMX.FTZ R3, R185, R0, !PT ;  /* 0x00000000b9037209 */ /* 0x000fe20007810000 */
[----:B------:R-:W-:Y:S01]  /*c6f0*/  ULOP3.LUT UR6, UR6, 0x3fff, URZ, 0xc0, !UPT ;  /* 0x00003fff06067892 */ /* 0x000fe2000f8ec03f */
[----:B------:R-:W-:-:S02]  /*c700*/  FMNMX.FTZ R11, R187, R8, !PT ;  /* 0x00000008bb0b7209 */ /* 0x000fc40007810000 */
[----:B------:R-:W-:Y:S01]  /*c710*/  FMNMX.FTZ R0, R188, R3, !PT ;  /* 0x00000003bc007209 */ /* 0x000fe20007810000 */
[----:B------:R-:W-:Y:S01]  /*c720*/  ULOP3.LUT UR6, UR6, 0x10000, URZ, 0xfc, !UPT ;  /* 0x0001000006067892 */ /* 0x000fe2000f8efc3f */
[----:B------:R-:W-:Y:S02]  /*c730*/  FMNMX.FTZ R8, R190, R11, !PT ;  /* 0x0000000bbe087209 */ /* 0x000fe40007810000 */
[----:B------:R-:W-:Y:S01]  /*c740*/  FMNMX.FTZ R3, R189, R0, !PT ;  /* 0x00000000bd037209 */ /* 0x000fe20007810000 */
[----:B------:R-:W-:Y:S01]  /*c750*/  UIMAD UR10, UR56, 0x780, UR6 ;  /* 0x00000780380a78a4 */ /* 0x000fe2000f8e0206 */
[----:B------:R-:W-:Y:S02]  /*c760*/  FMNMX.FTZ R11, R191, R8, !PT ;  /* 0x00000008bf0b7209 */ /* 0x000fe40007810000 */
[----:B------:R-:W-:Y:S02]  /*c770*/  FMNMX.FTZ R0, R192, R3, !PT ;  /* 0x00000003c0007209 */ /* 0x000fe40007810000 */
[----:B------:R-:W-:-:S02]  /*c780*/  FMNMX.FTZ R8, R194, R11, !PT ;  /* 0x0000000bc2087209 */ /* 0x000fc40007810000 */
[----:B------:R-:W-:Y:S01]  /*c790*/  UMOV UR6, UR10 ;  /* 0x0000000a00067c82 */ /* 0x000fe20008000000 */
[----:B------:R-:W-:Y:S01]  /*c7a0*/  FMNMX.FTZ R3, R193, R0, !PT ;  /* 0x00000000c1037209 */ /* 0x000fe20007810000 */
[----:B------:R-:W-:Y:S01]  /*c7b0*/  QGMMA.64x192x32.F32.E4M3.E4M3 R24, R216, gdesc[UR4], R24, gsb0 ;  /* 0x02e00004d8187df3 */ /* 0x000fe20008000818 */
[----:B------:R-:W-:Y:S01]  /*c7c0*/  UIADD3 UR6, UR10, 0x180, URZ ;  /* 0x000001800a067890 */ /* 0x000fe2000fffe03f */
[----:B------:R-:W-:Y:S01]  /*c7d0*/  FMNMX.FTZ R11, R195, R8, !PT ;  /* 0x00000008c30b7209 */ /* 0x000fe20007810000 */
[----:B------:R-:W-:Y:S01]  /*c7e0*/  UMOV UR7, 0xc0000010 ;  /* 0xc000001000077882 */ /* 0x000fe20000000000 */
        /* <DEDUP_REMOVED lines=68> */
[----:B0-----:R-:W-:Y:S01]  /*cc30*/  SHF.R.U32.HI R233, RZ, 0x7, R233 ;  /* 0x00000007ffe97819 */ /* 0x001fe200000116e9 */
        /* <DEDUP_REMOVED lines=61> */
[----:B------:R-:W-:Y:S02]  /*d010*/  MUFU.EX2 R7, R7 ;  /* 0x0000000700077308 */ /* 0x000fe40000000800 */
[----:B------:R-:W-:-:S01]  /*d020*/  FFMA.FTZ R185, R186, UR42, -R133 ;  /* 0x0000002abab97c23 */ /* 0x000fc20008010885 */
[--C-:B------:R-:W-:Y:S01]  /*d030*/  FFMA.FTZ R184, R187, UR42, -R133.reuse ;  /* 0x0000002abbb87c23 */ /* 0x100fe20008010885 */
[----:B------:R-:W-:-:S01]  /*d040*/  FFMA.FTZ R186, R190, UR42, -R133 ;  /* 0x0000002abeba7c23 */ /* 0x000fc20008010885 */
[--C-:B------:R-:W-:Y:S01]  /*d050*/  FFMA.FTZ R187, R191, UR42, -R133.reuse ;  /* 0x0000002abfbb7c23 */ /* 0x100fe20008010885 */
[----:B------:R-:W-:-:S01]  /*d060*/  FFMA.FTZ R188, R194, UR42, -R133 ;  /* 0x0000002ac2bc7c23 */ /* 0x000fc20008010885 */
[--C-:B------:R-:W-:Y:S01]  /*d070*/  FFMA.FTZ R189, R195, UR42, -R133.reuse ;  /* 0x0000002ac3bd7c23 */ /* 0x100fe20008010885 */
        /* <DEDUP_REMOVED lines=22> */
[----:B------:R-:W-:Y:S01]  /*d1e0*/  FFMA.FTZ R139, R139, UR42, -R133 ;  /* 0x0000002a8b8b7c23 */ /* 0x000fe20008010885 */
[----:B------:R-:W-:Y:S01]  /*d1f0*/  IADD3 R194, -R233, 0xb, RZ ;  /* 0x0000000be9c27810 */ /* 0x000fe20007ffe1ff */
[----:B------:R-:W2:Y:S01]  /*d200*/  MUFU.EX2 R11, R11 ;  /* 0x0000000b000b7308 */ /* 0x000ea20000000800 */
[----:B0-----:R-:W-:-:S01]  /*d210*/  FFMA.FTZ R6, R7, R6, R10 ;  /* 0x0000000607067223 */ /* 0x001fc2000001000a */
[----:B------:R-:W0:Y:S01]  /*d220*/  S2R R233, SR_TID.X ;  /* 0x0000000000e97919 */ /* 0x000e220000002100 */
[----:B------:R-:W-:-:S01]  /*d230*/  FFMA.FTZ R142, R142, UR42, -R133 ;  /* 0x0000002a8e8e7c23 */ /* 0x000fc20008010885 */
[--C-:B------:R-:W-:Y:S01]  /*d240*/  FFMA.FTZ R143, R143, UR42, -R133.reuse ;  /* 0x0000002a8f8f7c23 */ /* 0x100fe20008010885 */
[----:B------:R-:W-:-:S01]  /*d250*/  FFMA.FTZ R146, R146, UR42, -R133 ;  /* 0x0000002a92927c23 */ /* 0x000fc20008010885 */
[--C-:B------:R-:W-:Y:S01]  /*d260*/  FFMA.FTZ R147, R147, UR42, -R133.reuse ;  /* 0x0000002a93937c23 */ /* 0x100fe20008010885 */
[----:B------:R-:W-:-:S01]  /*d270*/  FFMA.FTZ R150, R150, UR42, -R133 ;  /* 0x0000002a96967c23 */ /* 0x000fc20008010885 */
[----:B------:R-:W3:Y:S01]  /*d280*/  MUFU.EX2 R184, R184 ;  /* 0x000000b800b87308 */ /* 0x000ee20000000800 */
[----:B-1----:R-:W-:-:S01]  /*d290*/  FFMA.FTZ R5, R8, R5, R185 ;  /* 0x0000000508057223 */ /* 0x002fc200000100b9 */
[--C-:B------:R-:W-:Y:S01]  /*d2a0*/  FFMA.FTZ R151, R151, UR42, -R133.reuse ;  /* 0x0000002a97977c23 */ /* 0x100fe20008010885 */
[----:B------:R-:W-:-:S01]  /*d2b0*/  FFMA.FTZ R122, R122, UR42, -R133 ;  /* 0x0000002a7a7a7c23 */ /* 0x000fc20008010885 */
[--C-:B------:R-:W-:Y:S01]  /*d2c0*/  FFMA.FTZ R123, R123, UR42, -R133.reuse ;  /* 0x0000002a7b7b7c23 */ /* 0x100fe20008010885 */
[----:B------:R-:W-:-:S01]  /*d2d0*/  FFMA.FTZ R126, R126, UR42, -R133 ;  /* 0x0000002a7e7e7c23 */ /* 0x000fc20008010885 */
[----:B------:R-:W-:Y:S01]  /*d2e0*/  FFMA.FTZ R127, R127, UR42, -R133 ;  /* 0x0000002a7f7f7c23 */ /* 0x000fe20008010885 */
[----:B------:R-:W-:Y:S01]  /*d2f0*/  IMAD.U32 R195, RZ, RZ, UR54 ;  /* 0x00000036ffc37e24 */ /* 0x000fe2000f8e00ff */
[----:B------:R-:W1:Y:S01]  /*d300*/  MUFU.EX2 R12, R12 ;  /* 0x0000000c000c7308 */ /* 0x000e620000000800 */
[----:B--2---:R-:W-:-:S01]  /*d310*/  FADD.FTZ R193, R11, R6 ;  /* 0x000000060bc17221 */ /* 0x004fc20000010000 */
[--C-:B------:R-:W-:Y:S01]  /*d320*/  FFMA.FTZ R130, R130, UR42, -R133.reuse ;  /* 0x0000002a82827c23 */ /* 0x100fe20008010885 */
[----:B------:R-:W-:-:S01]  /*d330*/  FFMA.FTZ R131, R131, UR42, -R133 ;  /* 0x0000002a83837c23 */ /* 0x000fc20008010885 */
[--C-:B------:R-:W-:Y:S01]  /*d340*/  FFMA.FTZ R134, R134, UR42, -R133.reuse ;  /* 0x0000002a86867c23 */ /* 0x100fe20008010885 */
[----:B------:R-:W-:-:S03]  /*d350*/  FFMA.FTZ R133, R135, UR42, -R133 ;  /* 0x0000002a87857c23 */ /* 0x000fc60008010885 */
[----:B------:R-:W2:Y:S01]  /*d360*/  MUFU.EX2 R186, R186 ;  /* 0x000000ba00ba7308 */ /* 0x000ea20000000800 */
[----:B---3--:R-:W-:-:S07]  /*d370*/  FADD.FTZ R5, R184, R5 ;  /* 0x00000005b8057221 */ /* 0x008fce0000010000 */
[----:B------:R-:W3:Y:S01]  /*d380*/  MUFU.EX2 R13, R13 ;  /* 0x0000000d000d7308 */ /* 0x000ee20000000800 */
[----:B-1----:R-:W-:-:S01]  /*d390*/  FADD.FTZ R6, R12, R193 ;  /* 0x000000c10c067221 */ /* 0x002fc20000010000 */
[----:B0-----:R-:W-:-:S06]  /*d3a0*/  LOP3.LUT P1, RZ, R233, 0x7f, RZ, 0xc0, !PT ;  /* 0x0000007fe9ff7812 */ /* 0x001fcc000782c0ff */
[----:B------:R-:W0:Y:S01]  /*d3b0*/  MUFU.EX2 R187, R187 ;  /* 0x000000bb00bb7308 */ /* 0x000e220000000800 */
[----:B--2---:R-:W-:-:S06]  /*d3c0*/  FADD.FTZ R192, R186, R5 ;  /* 0x00000005bac07221 */ /* 0x004fcc0000010000 */
[----:B------:R-:W-:Y:S01]  /*d3d0*/  @!P1 LEA R195, R195, UR41, 0x3 ;  /* 0x00000029c3c39c11 */ /* 0x000fe2000f8e18ff */
[----:B------:R-:W1:Y:S01]  /*d3e0*/  MUFU.EX2 R14, R14 ;  /* 0x0000000e000e7308 */ /* 0x000e620000000800 */
[----:B---3--:R-:W-:-:S07]  /*d3f0*/  FADD.FTZ R5, R13, R6 ;  /* 0x000000060d057221 */ /* 0x008fce0000010000 */
        /* <DEDUP_REMOVED lines=20> */
[----:B------:R-:W-:Y:S02]  /*d540*/  WARPGROUP.DEPBAR.LE gsb0, 0x0 ;  /* 0x00008000000079c5 */ /* 0x000fe40000010000 */
[----:B------:R-:W-:-:S04]  /*d550*/  WARPGROUP.ARRIVE ;  /* 0x00000000000079c5 */ /* 0x000fc80000000000 */
[----:B------:R-:W0:Y:S01]  /*d560*/  MUFU.EX2 R171, R171 ;  /* 0x000000ab00ab7308 */ /* 0x000e220000000800 */
[----:B-1----:R-:W-:-:S01]  /*d570*/  FADD.FTZ R192, R170, R193 ;  /* 0x000000c1aac07221 */ /* 0x002fc20000010000 */
[----:B------:R-:W-:Y:S01]  /*d580*/  QGMMA.64x192x32.F32.E4M3.E4M3 R24, R208, gdesc[UR4], R24, gsb0 ;  /* 0x02e00004d0187df3 */ /* 0x000fe20008000818 */
[----:B------:R-:W-:Y:S01]  /*d590*/  UIADD3 UR6, UR10, 0x480, URZ ;  /* 0x000004800a067890 */ /* 0x000fe2000fffe03f */
[----:B------:R-:W-:-:S04]  /*d5a0*/  UMOV UR7, 0xc0000010 ;  /* 0xc000001000077882 */ /* 0x000fc80000000000 */
        /* <DEDUP_REMOVED lines=99> */
[----:B------:R-:W-:-:S05]  /*dbe0*/  @!P1 VIADD R5, R195, 0x33440 ;  /* 0x00033440c3059836 */ /* 0x000fca0000000000 */
[----:B------:R-:W-:Y:S01]  /*dbf0*/  @!P1 PRMT R5, RZ, 0x654, R5 ;  /* 0x00000654ff059816 */ /* 0x000fe20000000005 */
[----:B------:R-:W0:Y:S01]  /*dc00*/  MUFU.EX2 R123, R123 ;  /* 0x0000007b007b7308 */ /* 0x000e220000000800 */
[----:B-1----:R-:W-:-:S07]  /*dc10*/  FADD.FTZ R192, R122, R193 ;  /* 0x000000c17ac07221 */ /* 0x002fce0000010000 */
[----:B------:R-:W1:Y:S01]  /*dc20*/  MUFU.EX2 R124, R124 ;  /* 0x0000007c007c7308 */ /* 0x000e620000000800 */
[----:B--2---:R-:W-:-:S07]  /*dc30*/  FADD.FTZ R193, R121, R6 ;  /* 0x0000000679c17221 */ /* 0x004fce0000010000 */
[----:B------:R-:W2:Y:S01]  /*dc40*/  MUFU.EX2 R126, R126 ;  /* 0x0000007e007e7308 */ /* 0x000ea20000000800 */
[----:B0-----:R-:W-:-:S07]  /*dc50*/  FADD.FTZ R195, R123, R192 ;  /* 0x000000c07bc37221 */ /* 0x001fce0000010000 */
[----:B------:R-:W-:Y:S01]  /*dc60*/  MUFU.EX2 R125, R125 ;  /* 0x0000007d007d7308 */ /* 0x000fe20000000800 */
[----:B-1----:R-:W-:-:S07]  /*dc70*/  FADD.FTZ R6, R124, R193 ;  /* 0x000000c17c067221 */ /* 0x002fce0000010000 */
[----:B------:R-:W0:Y:S01]  /*dc80*/  MUFU.EX2 R127, R127 ;  /* 0x0000007f007f7308 */ /* 0x000e220000000800 */
[----:B--2---:R-:W-:-:S01]  /*dc90*/  FADD.FTZ R192, R126, R195 ;  /* 0x000000c37ec07221 */ /* 0x004fc20000010000 */
[----:B------:R-:W-:Y:S02]  /*dca0*/  WARPGROUP.DEPBAR.LE gsb0, 0x0 ;  /* 0x00008000000079c5 */ /* 0x000fe40000010000 */
[----:B------:R-:W-:-:S04]  /*dcb0*/  WARPGROUP.ARRIVE ;  /* 0x00000000000079c5 */ /* 0x000fc80000000000 */
[----:B------:R-:W-:Y:S02]  /*dcc0*/  MUFU.EX2 R128, R128 ;  /* 0x0000008000807308 */ /* 0x000fe40000000800 */
[----:B------:R-:W-:Y:S01]  /*dcd0*/  QGMMA.64x192x32.F32.E4M3.E4M3 R24, R200, gdesc[UR4], R24, gsb0 ;  /* 0x02e00004c8187df3 */ /* 0x000fe20008000818 */
[----:B0-----:R-:W-:-:S05]  /*dce0*/  FADD.FTZ R135, R127, R192 ;  /* 0x000000c07f877221 */ /* 0x001fca0000010000 */
[----:B------:R-:W0:Y:S08]  /*dcf0*/  MUFU.EX2 R130, R130 ;  /* 0x0000008200827308 */ /* 0x000e300000000800 */
[----:B------:R-:W-:Y:S08]  /*dd00*/  MUFU.EX2 R129, R129 ;  /* 0x0000008100817308 */ /* 0x000ff00000000800 */
[----:B------:R-:W1:Y:S01]  /*dd10*/  MUFU.EX2 R131, R131 ;  /* 0x0000008300837308 */ /* 0x000e620000000800 */
[----:B0-----:R-:W-:-:S07]  /*dd20*/  FADD.FTZ R192, R130, R135 ;  /* 0x0000008782c07221 */ /* 0x001fce0000010000 */
[----:B------:R-:W-:Y:S08]  /*dd30*/  MUFU.EX2 R132, R132 ;  /* 0x0000008400847308 */ /* 0x000ff00000000800 */
[----:B------:R-:W0:Y:S01]  /*dd40*/  MUFU.EX2 R134, R134 ;  /* 0x0000008600867308 */ /* 0x000e220000000800 */
[----:B-1----:R-:W-:-:S07]  /*dd50*/  FADD.FTZ R135, R131, R192 ;  /* 0x000000c083877221 */ /* 0x002fce0000010000 */
[----:B------:R-:W-:Y:S08]  /*dd60*/  MUFU.EX2 R9, R9 ;  /* 0x0000000900097308 */ /* 0x000ff00000000800 */
[----:B------:R-:W1:Y:S01]  /*dd70*/  MUFU.EX2 R133, R133 ;  /* 0x0000008500857308 */ /* 0x000e620000000800 */
[----:B0-----:R-:W-:-:S01]  /*dd80*/  FADD.FTZ R135, R134, R135 ;  /* 0x0000008786877221 */ /* 0x001fc20000010000 */
[----:B------:R-:W-:-:S02]  /*dd90*/  WARPGROUP.DEPBAR.LE gsb0, 0x0 ;  /* 0x00008000000079c5 */ /* 0x000fc40000010000 */
[----:B------:R0:W-:Y:S06]  /*dda0*/  BAR.ARV R194, 0x100 ;  /* 0x000400c20000751d */ /* 0x0001ec0000002000 */
[----:B------:R2:W-:Y:S02]  /*ddb0*/  @!P1 SYNCS.ARRIVE.TRANS64.RED.A1T0 RZ, [R5+URZ], RZ ;  /* 0x000000ff05ff99a7 */ /* 0x0005e4000810043f */
[----:B--2---:R-:W-:-:S04]  /*ddc0*/  FADD.FTZ R5, R125, R6 ;  /* 0x000000067d057221 */ /* 0x004fc80000010000 */
[----:B------:R-:W-:-:S04]  /*ddd0*/  FADD.FTZ R6, R128, R5 ;  /* 0x0000000580067221 */ /* 0x000fc80000010000 */
[----:B------:R-:W-:-:S04]  /*dde0*/  FADD.FTZ R5, R129, R6 ;  /* 0x0000000681057221 */ /* 0x000fc80000010000 */
[----:B------:R-:W-:Y:S01]  /*ddf0*/  FADD.FTZ R6, R132, R5 ;  /* 0x0000000584067221 */ /* 0x000fe20000010000 */
[----:B-1----:R-:W-:-:S03]  /*de00*/  FADD.FTZ R5, R133, R135 ;  /* 0x0000008785057221 */ /* 0x002fc60000010000 */
[----:B------:R-:W-:Y:S01]  /*de10*/  FADD.FTZ R6, R9, R6 ;  /* 0x0000000609067221 */ /* 0x000fe20000010000 */
[----:B0-----:R-:W-:Y:S06]  /*de20*/  @!P0 BRA `(.L_x_1161) ;  /* 0x0000000000048947 */ /* 0x001fec0003800000 */
[----:B------:R-:W-:Y:S01]  /*de30*/  BPT.TRAP 0x1 ;  /* 0x000000040000795c */ /* 0x000fe20000300000 */
.L_x_1161:
        /* <DEDUP_REMOVED lines=147> */
.L_x_1152:
[----:B------:R-:W-:-:S13]  /*e770*/  ISETP.GE.AND P1, PT, R4, UR39, PT ;  /* 0x0000002704007c0c */ /* 0x000fda000bf26270 */
[----:B------:R-:W-:Y:S05]  /*e780*/  @!P1 BRA `(.L_x_1163) ;  /* 0x0000004800ec9947 */ /* 0x000fea0003800000 */
[----:B------:R-:W-:Y:S01]  /*e790*/  IMAD.MOV.U32 R10, RZ, RZ, R0 ;  /* 0x000000ffff0a7224 */ /* 0x000fe200078e0000 */
[----:B------:R-:W-:Y:S01]  /*e7a0*/  UMOV UR58, UR54 ;  /* 0x00000036003a7c82 */ /* 0x000fe20008000000 */
[----:B------:R-:W-:Y:S01]  /*e7b0*/  IMAD.MOV.U32 R7, RZ, RZ, R3 ;  /* 0x000000ffff077224 */ /* 0x000fe200078e0003 */
[----:B------:R-:W-:Y:S01]  /*e7c0*/  UMOV UR59, UR50 ;  /* 0x00000032003b7c82 */ /* 0x000fe20008000000 */
[----:B------:R-:W-:Y:S01]  /*e7d0*/  ULDC UR54, c[0x0][0x9e4] ;  /* 0x0002790000367ab9 */ /* 0x000fe20000000800 */
[----:B------:R-:W-:Y:S01]  /*e7e0*/  ULDC UR56, c[0x0][0x9dc] ;  /* 0x0002770000387ab9 */ /* 0x000fe20000000800 */
[----:B------:R-:W-:-:S05]  /*e7f0*/  ULDC UR55, c[0x0][0x9e0] ;  /* 0x0002780000377ab9 */ /* 0x000fca0000000800 */
.L_x_1181:
[----:B------:R-:W-:Y:S01]  /*e800*/  ISETP.NE.AND P2, PT, RZ, UR45, PT ;  /* 0x0000002dff007c0c */ /* 0x000fe2000bf45270 */
[----:B------:R-:W-:-:S04]  /*e810*/  UISETP.NE.AND UP2, UPT, UR58, 0x1, UPT ;  /* 0x000000013a00788c */ /* 0x000fc8000bf45270 */
[----:B------:R-:W-:-:S04]  /*e820*/  USEL UR50, URZ, 0x1, UP2 ;  /* 0x000000013f327887 */ /* 0x000fc80009000000 */
[----:B------:R-:W-:-:S04]  /*e830*/  ULOP3.LUT UR50, UR59, UR50, URZ, 0x3c, !UPT ;  /* 0x000000323b327292 */ /* 0x000fc8000f8e3c3f */
[----:B------:R-:W-:Y:S08]  /*e840*/  @P2 BRA `(.L_x_1164) ;  /* 0x0000000000382947 */ /* 0x000ff00003800000 */
[----:B------:R-:W-:Y:S05]  /*e850*/  @!P0 BRA `(.L_x_1165) ;  /* 0x0000000000048947 */ /* 0x000fea0003800000 */
[----:B------:R-:W-:Y:S01]  /*e860*/  BPT.TRAP 0x1 ;  /* 0x000000040000795c */ /* 0x000fe20000300000 */
.L_x_1165:
        /* <DEDUP_REMOVED lines=9> */
.L_x_1166:
[----:B-1----:R-:W-:Y:S05]  /*e900*/  @P1 BRA `(.L_x_1164) ;  /* 0x0000000000081947 */ /* 0x002fea0003800000 */
[----:B------:R-:W1:Y:S02]  /*e910*/  SYNCS.PHASECHK.TRANS64.TRYWAIT P1, [UR6+0x33430], R0 ;  /* 0x03343000ff0075a7 */ /* 0x000e640008020146 */
[----:B-1----:R-:W-:Y:S05]  /*e920*/  @!P1 BRA `(.L_x_1167) ;  /* 0x0000011400b09947 */ /* 0x002fea0003800000 */
.L_x_1164:
        /* <DEDUP_REMOVED lines=191> */
.L_x_1169:
[----:B------:R-:W-:Y:S01]  /*f520*/  ULEA UR6, UR58, UR41, 0x3 ;  /* 0x000000293a067291 */ /* 0x000fe2000f8e183f */
[----:B------:R-:W-:-:S05]  /*f530*/  IMAD.U32 R0, RZ, RZ, UR59 ;  /* 0x0000003bff007e24 */ /* 0x000fca000f8e00ff */
[----:B------:R-:W-:-:S04]  /*f540*/  SHF.L.U32 R0, R0, 0x1f, RZ ;  /* 0x0000001f00007819 */ /* 0x000fc800000006ff */
[----:B------:R0:W1:Y:S01]  /*f550*/  SYNCS.PHASECHK.TRANS64.TRYWAIT P1, [UR6+0x33450], R0 ;  /* 0x03345000ff0075a7 */ /* 0x0000620008020146 */
[----:B------:R-:W-:Y:S05]  /*f560*/  @!P0 BRA `(.L_x_1170) ;  /* 0x0000000000048947 */ /* 0x000fea0003800000 */
[----:B------:R-:W-:Y:S01]  /*f570*/  BPT.TRAP 0x1 ;  /* 0x000000040000795c */ /* 0x000fe20000300000 */
.L_x_1170:
[----:B-1----:R-:W-:Y:S05]  /*f580*/  @P1 BRA `(.L_x_1168) ;  /* 0x0000000000081947 */ /* 0x002fea0003800000 */
[----:B------:R-:W1:Y:S02]  /*f590*/  SYNCS.PHASECHK.TRANS64.TRYWAIT P1, [UR6+0x33450], R0 ;  /* 0x03345000ff0075a7 */ /* 0x000e640008020146 */
[----:B-1----:R-:W-:Y:S05]  /*f5a0*/  @!P1 BRA `(.L_x_1171) ;  /* 0x0000010800a89947 */ /* 0x002fea0003800000 */
.L_x_1168:
        /* <DEDUP_REMOVED lines=57> */
[----:B-1----:R-:W-:Y:S01]  /*f940*/  IMAD.IADD R3, R12, 0x1, R21 ;  /* 0x000000010c037824 */ /* 0x002fe200078e0215 */
[----:B------:R-:W-:Y:S06]  /*f950*/  @P1 BRA `(.L_x_1172) ;  /* 0x0000000000541947 */ /* 0x000fec0003800000 */
        /* <DEDUP_REMOVED lines=12> */
.L_x_1174:
[----:B------:R-:W-:-:S05]  /*fa20*/  IMAD.U32 R20, RZ, RZ, UR54 ;  /* 0x00000036ff147e24 */ /* 0x000fca000f8e00ff */
[----:B------:R-:W-:-:S13]  /*fa30*/  ISETP.NE.AND P1, PT, R20, 0x1, PT ;  /* 0x000000011400780c */ /* 0x000fda0003f25270 */
[----:B------:R-:W0:Y:S02]  /*fa40*/  @P1 LDC.64 R8, c[0x0][0x9e8] ;  /* 0x00027a00ff081b82 */ /* 0x000e240000000a00 */
[----:B0-----:R-:W-:-:S05]  /*fa50*/  @P1 IMAD.HI.U32 R8, R21, R8, RZ ;  /* 0x0000000815081227 */ /* 0x001fca00078e00ff */
[----:B------:R-:W-:-:S07]  /*fa60*/  @P1 SHF.R.U32.HI R21, RZ, R9, R8 ;  /* 0x00000009ff151219 */ /* 0x000fce0000011608 */
.L_x_1175:
[----:B------:R-:W-:Y:S05]  /*fa70*/  BSYNC B0 ;  /* 0x0000000000007941 */ /* 0x000fea0003800000 */
.L_x_1173:
[----:B------:R-:W-:-:S05]  /*fa80*/  IMAD R8, R21, R20, R0 ;  /* 0x0000001415087224 */ /* 0x000fca00078e0200 */
[----:B------:R-:W-:Y:S02]  /*fa90*/  VIADDMNMX R11, R8, R20, R11, PT ;  /* 0x00000014080b7246 */ /* 0x000fe4000380010b */
[----:B------:R-:W-:-:S07]  /*faa0*/  VIMNMX R3, R3, R8, !PT ;  /* 0x0000000803037248 */ /* 0x000fce0007fe0100 */
.L_x_1172:
        /* <DEDUP_REMOVED lines=247> */
.L_x_1178:
[----:B------:R-:W-:-:S05]  /*10a20*/  IMAD.U32 R11, RZ, RZ, UR54 ;  /* 0x00000036ff0b7e24 */ /* 0x000fca000f8e00ff */
[----:B------:R-:W-:-:S13]  /*10a30*/  ISETP.NE.AND P6, PT, R11, 0x1, PT ;  /* 0x000000010b00780c */ /* 0x000fda0003fc5270 */
[----:B------:R-:W0:Y:S02]  /*10a40*/  @P6 LDC.64 R8, c[0x0][0x9e8] ;  /* 0x00027a00ff086b82 */ /* 0x000e240000000a00 */
[----:B0-----:R-:W-:-:S05]  /*10a50*/  @P6 IMAD.HI.U32 R8, R3, R8, RZ ;  /* 0x0000000803086227 */ /* 0x001fca00078e00ff */
[----:B------:R-:W-:-:S07]  /*10a60*/  @P6 SHF.R.U32.HI R3, RZ, R9, R8 ;  /* 0x00000009ff036219 */ /* 0x000fce0000011608 */
.L_x_1179:
[----:B------:R-:W-:Y:S05]  /*10a70*/  BSYNC B0 ;  /* 0x0000000000007941 */ /* 0x000fea0003800000 */
.L_x_1177:
[----:B------:R-:W-:-:S05]  /*10a80*/  IMAD R0, R3, R11, R0 ;  /* 0x0000000b03007224 */ /* 0x000fca00078e0200 */
[----:B------:R-:W-:Y:S02]  /*10a90*/  VIADDMNMX R13, R0, R11, R13, PT ;  /* 0x0000000b000d7246 */ /* 0x000fe4000380010d */
[----:B------:R-:W-:-:S07]  /*10aa0*/  VIMNMX R12, R12, R0, !PT ;  /* 0x000000000c0c7248 */ /* 0x000fce0007fe0100 */
.L_x_1176:
        /* <DEDUP_REMOVED lines=501> */
.L_x_1180:
        /* <DEDUP_REMOVED lines=148> */
.L_x_1163:
[----:B------:R-:W-:Y:S06]  /*13340*/  BAR.ARV 0x8, 0x180 ;  /* 0x0206000000007b1d */ /* 0x000fec0000002000 */
[----:B------:R-:W-:Y:S05]  /*13350*/  @!P0 BRA `(.L_x_1182) ;  /* 0x0000000000048947 */ /* 0x000fea0003800000 */
[----:B------:R-:W-:Y:S01]  /*13360*/  BPT.TRAP 0x1 ;  /* 0x000000040000795c */ /* 0x000fe20000300000 */
.L_x_1182:
[----:B------:R-:W-:Y:S01]  /*13370*/  ULEA UR9, UR54, UR41, 0x3 ;  /* 0x0000002936097291 */ /* 0x000fe2000f8e183f */
[----:B------:R-:W-:-:S05]  /*13380*/  IMAD.U32 R4, RZ, RZ, UR50 ;  /* 0x00000032ff047e24 */ /* 0x000fca000f8e00ff */
[----:B------:R-:W-:-:S04]  /*13390*/  SHF.L.U32 R4, R4, 0x1f, RZ ;  /* 0x0000001f04047819 */ /* 0x000fc800000006ff */
[----:B------:R0:W1:Y:S01]  /*133a0*/  SYNCS.PHASECHK.TRANS64.TRYWAIT P1, [UR9+0x33450], R4 ;  /* 0x03345004ff0075a7 */ /* 0x0000620008020149 */
[----:B------:R-:W-:Y:S05]  /*133b0*/  @!P0 BRA `(.L_x_1183) ;  /* 0x0000000000048947 */ /* 0x000fea0003800000 */
[----:B------:R-:W-:Y:S01]  /*133c0*/  BPT.TRAP 0x1 ;  /* 0x000000040000795c */ /* 0x000fe20000300000 */
.L_x_1183:
[----:B-1----:R-:W-:Y:S05]  /*133d0*/  @P1 BRA `(.L_x_1184) ;  /* 0x0000000000081947 */ /* 0x002fea0003800000 */
[----:B------:R-:W1:Y:S02]  /*133e0*/  SYNCS.PHASECHK.TRANS64.TRYWAIT P1, [UR9+0x33450], R4 ;  /* 0x03345004ff0075a7 */ /* 0x000e640008020149 */
[----:B-1----:R-:W-:Y:S05]  /*133f0*/  @!P1 BRA `(.L_x_1185) ;  /* 0x000000cc002c9947 */ /* 0x002fea0003800000 */
.L_x_1184:
[----:B------:R-:W-:Y:S01]  /*13400*/  UIADD3 UR41, UR41, 0x200, URZ ;  /* 0x0000020029297890 */ /* 0x000fe2000fffe03f */
[----:B------:R-:W-:Y:S01]  /*13410*/  WARPGROUP.ARRIVE ;  /* 0x00000000000079c5 */ /* 0x000fe20000000000 */
[----:B------:R-:W-:Y:S01]  /*13420*/  UMOV UR7, 0xc0000010 ;  /* 0xc000001000077882 */ /* 0x000fe20000000000 */
[----:B------:R-:W-:Y:S01]  /*13430*/  ULDC.64 UR10, c[0x0][0x9a0] ;  /* 0x00026800000a7ab9 */ /* 0x000fe20000000a00 */
[----:B------:R-:W-:Y:S01]  /*13440*/  USHF.R.U32.HI UR41, URZ, 0x4, UR41 ;  /* 0x000000043f297899 */ /* 0x000fe20008011629 */
[----:B01----:R-:W-:Y:S01]  /*13450*/  IMAD.MOV.U32 R4, RZ, RZ, 0x3f800000 ;  /* 0x3f800000ff047424 */ /* 0x003fe200078e00ff */
[----:B------:R-:W-:Y:S02]  /*13460*/  UISETP.NE.U32.AND UP0, UPT, UR10, URZ, UPT ;  /* 0x0000003f0a00728c */ /* 0x000fe4000bf05070 */
[----:B------:R-:W-:Y:S02]  /*13470*/  ULOP3.LUT UR41, UR41, 0x3fff, URZ, 0xc0, !UPT ;  /* 0x00003fff29297892 */ /* 0x000fe4000f8ec03f */
[----:B------:R-:W-:-:S02]  /*13480*/  UISETP.NE.AND.EX UP0, UPT, UR11, URZ, UPT, UP0 ;  /* 0x0000003f0b00728c */ /* 0x000fc4000bf05300 */
[----:B------:R-:W-:-:S04]  /*13490*/  ULOP3.LUT UR8, UR41, 0x10000, URZ, 0xfc, !UPT ;  /* 0x0001000029087892 */ /* 0x000fc8000f8efc3f */
[----:B------:R-:W-:Y:S01]  /*134a0*/  UIMAD UR8, UR54, 0x780, UR8 ;  /* 0x00000780360878a4 */ /* 0x000fe2000f8e0208 */
[----:B------:R-:W-:-:S04]  /*134b0*/  PLOP3.LUT P1, PT, PT, PT, UP0, 0x80, 0x0 ;  /* 0x000000000000781c */ /* 0x000fc80003f2f008 */
[----:B------:R-:W-:Y:S02]  /*134c0*/  @UP0 ULDC.64 UR12, c[0x0][0x9c8] ;  /* 0x00027200000c0ab9 */ /* 0x000fe40000000a00 */
[----:B------:R-:W-:Y:S01]  /*134d0*/  UMOV UR6, UR8 ;  /* 0x0000000800067c82 */ /* 0x000fe20008000000 */
[----:B------:R-:W-:-:S09]  /*134e0*/  @UP0 UIMAD.WIDE.U32 UR4, UR49, UR12, URZ ;  /* 0x0000000c310402a5 */ /* 0x000fd2000f8e003f */
        /* <DEDUP_REMOVED lines=11> */
[----:B------:R-:W-:-:S04]  /*135a0*/  @UP0 USHF.R.S32.HI UR6, URZ, 0x1f, UR49 ;  /* 0x0000001f3f060899 */ /* 0x000fc80008011431 */
[----:B------:R-:W-:-:S04]  /*135b0*/  @UP0 UIMAD UR6, UR6, UR12, URZ ;  /* 0x0000000c060602a4 */ /* 0x000fc8000f8e023f */
[----:B------:R-:W-:-:S04]  /*135c0*/  @UP0 UIMAD UR6, UR49, UR13, UR6 ;  /* 0x0000000d310602a4 */ /* 0x000fc8000f8e0206 */
[----:B------:R-:W-:-:S03]  /*135d0*/  @UP0 UIADD3 UR5, UR5, UR6, URZ ;  /* 0x0000000605050290 */ /* 0x000fc6000fffe03f */
[----:B------:R-:W-:Y:S02]  /*135e0*/  @UP0 ULDC.64 UR6, c[0x0][0x9d0] ;  /* 0x0002740000060ab9 */ /* 0x000fe40000000a00 */
[----:B------:R-:W-:-:S04]  /*135f0*/  @UP0 UIMAD.WIDE.U32 UR4, UR43, UR6, UR4 ;  /* 0x000000062b0402a5 */ /* 0x000fc8000f8e0004 */
[----:B------:R-:W-:Y:S02]  /*13600*/  @UP0 UIMAD UR5, UR43, UR7, UR5 ;  /* 0x000000072b0502a4 */ /* 0x000fe4000f8e0205 */
[----:B------:R-:W-:-:S04]  /*13610*/  @UP0 ULEA UR6, UP1, UR4, UR10, 0x2 ;  /* 0x0000000a04060291 */ /* 0x000fc8000f82103f */
[----:B------:R-:W-:Y:S02]  /*13620*/  @UP0 ULEA.HI.X UR7, UR4, UR11, UR5, 0x2, UP1 ;  /* 0x0000000b04070291 */ /* 0x000fe400088f1405 */
[----:B------:R-:W-:-:S04]  /*13630*/  IMAD.U32 R8, RZ, RZ, UR6 ;  /* 0x00000006ff087e24 */ /* 0x000fc8000f8e00ff */
[----:B------:R-:W-:-:S05]  /*13640*/  IMAD.U32 R9, RZ, RZ, UR7 ;  /* 0x00000007ff097e24 */ /* 0x000fca000f8e00ff */
[----:B------:R0:W2:Y:S01]  /*13650*/  @P1 LDG.E R4, desc[UR52][R8.64] ;  /* 0x0000003408041981 */ /* 0x0000a2000c1e1900 */
[----:B------:R-:W-:Y:S01]  /*13660*/  UIADD3 UR6, UR8, 0x480, URZ ;  /* 0x0000048008067890 */ /* 0x000fe2000fffe03f */
[----:B------:R-:W-:Y:S01]  /*13670*/  UMOV UR7, 0xc0000010 ;  /* 0xc000001000077882 */ /* 0x000fe20000000000 */
[----:B------:R-:W-:Y:S01]  /*13680*/  UIADD3 UR8, UR8, 0x600, URZ ;  /* 0x0000060008087890 */ /* 0x000fe2000fffe03f */
[----:B------:R-:W-:Y:S02]  /*13690*/  WARPGROUP.DEPBAR.LE gsb0, 0x0 ;  /* 0x00008000000079c5 */ /* 0x000fe40000010000 */
[----:B------:R-:W-:-:S06]  /*136a0*/  WARPGROUP.ARRIVE ;  /* 0x00000000000079c5 */ /* 0x000fcc0000000000 */
[----:B------:R-:W-:Y:S01]  /*136b0*/  QGMMA.64x192x32.F32.E4M3.E4M3 R24, R204, gdesc[UR4], R24, gsb0 ;  /* 0x02e00004cc187df3 */ /* 0x000fe20008000818 */
[----:B------:R-:W-:Y:S01]  /*136c0*/  UMOV UR6, UR8 ;  /* 0x0000000800067c82 */ /* 0x000fe20008000000 */
[----:B------:R-:W-:Y:S01]  /*136d0*/  UMOV UR7, 0xc0000010 ;  /* 0xc000001000077882 */ /* 0x000fe20000000000 */
[----:B------:R-:W1:Y:S04]  /*136e0*/  SHFL.BFLY PT, R7, R6, 0x2, 0x1f ;  /* 0x0c401f0006077f89 */ /* 0x000e6800000e0000 */
[----:B------:R-:W3:Y:S01]  /*136f0*/  SHFL.BFLY PT, R12, R5, 0x2, 0x1f ;  /* 0x0c401f00050c7f89 */ /* 0x000ee200000e0000 */
[----:B-1----:R-:W-:-:S01]  /*13700*/  FADD.FTZ R7, R7, R6 ;  /* 0x0000000607077221 */ /* 0x002fc20000010000 */
[----:B---3--:R-:W-:-:S04]  /*13710*/  FADD.FTZ R12, R12, R5 ;  /* 0x000000050c0c7221 */ /* 0x008fc80000010000 */
[----:B------:R-:W1:Y:S04]  /*13720*/  SHFL.BFLY PT, R10, R7, 0x1, 0x1f ;  /* 0x0c201f00070a7f89 */ /* 0x000e6800000e0000 */
[----:B0-----:R-:W0:Y:S01]  /*13730*/  SHFL.BFLY PT, R9, R12, 0x1, 0x1f ;  /* 0x0c201f000c097f89 */ /* 0x001e2200000e0000 */
[----:B-1----:R-:W-:-:S01]  /*13740*/  FADD.FTZ R10, R7, R10 ;  /* 0x0000000a070a7221 */ /* 0x002fc20000010000 */
[----:B0-----:R-:W-:-:S04]  /*13750*/  FADD.FTZ R13, R12, R9 ;  /* 0x000000090c0d7221 */ /* 0x001fc80000010000 */
        /* <DEDUP_REMOVED lines=22> */
[----:B--2---:R-:W-:Y:S01]  /*138c0*/  FMUL.FTZ R9, R9, R4 ;  /* 0x0000000409097220 */ /* 0x004fe20000410000 */
[----:B------:R-:W-:Y:S02]  /*138d0*/  IMAD.MOV.U32 R21, RZ, RZ, -0x800000 ;  /* 0xff800000ff157424 */ /* 0x000fe400078e00ff */
[----:B------:R-:W-:Y:S01]  /*138e0*/  @P2 FFMA.FTZ R20, R6, R3, R5 ;  /* 0x0000000306142223 */ /* 0x000fe20000010005 */
[----:B------:R-:W-:-:S01]  /*138f0*/  @P3 FFMA.FTZ R21, R10, R0, R11 ;  /* 0x000000000a153223 */ /* 0x000fc2000001000b */
[----:B---3--:R-:W-:Y:S01]  /*13900*/  FMUL.FTZ R4, R7, R4 ;  /* 0x0000000407047220 */ /* 0x008fe20000410000 */
[----:B------:R-:W-:-:S02]  /*13910*/  WARPGROUP.DEPBAR.LE gsb0, 0x0 ;  /* 0x00008000000079c5 */ /* 0x000fc40000010000 */
[----:B------:R-:W-:Y:S05]  /*13920*/  @!P0 BRA `(.L_x_1186) ;  /* 0x0000000000048947 */ /* 0x000fea0003800000 */
[----:B------:R-:W-:Y:S01]  /*13930*/  BPT.TRAP 0x1 ;  /* 0x000000040000795c */ /* 0x000fe20000300000 */
.L_x_1186:
[----:B------:R-:W-:Y:S01]  /*13940*/  UIADD3 UR4, UR9, 0x33460, URZ ;  /* 0x0003346009047890 */ /* 0x000fe2000fffe03f */
[-C--:B------:R-:W-:Y:S01]  /*13950*/  FMUL.FTZ R121, R32, R9.reuse ;  /* 0x0000000920797220 */ /* 0x080fe20000410000 */
[----:B------:R-:W-:Y:S01]  /*13960*/  UIADD3 UR54, UR54, 0x1, URZ ;  /* 0x0000000136367890 */ /* 0x000fe2000fffe03f */
[-C--:B------:R-:W-:Y:S01]  /*13970*/  FMUL.FTZ R125, R45, R9.reuse ;  /* 0x000000092d7d7220 */ /* 0x080fe20000410000 */
[----:B------:R-:W-:Y:S01]  /*13980*/  UPRMT UR4, UR40, 0x654, UR4 ;  /* 0x0000065428047896 */ /* 0x000fe20008000004 */
[-C--:B------:R-:W-:Y:S01]  /*13990*/  FMUL.FTZ R10, R56, R9.reuse ;  /* 0x00000009380a7220 */ /* 0x080fe20000410000 */
[----:B------:R-:W-:Y:S01]  /*139a0*/  UISETP.NE.AND UP0, UPT, UR54, 0x2, UPT ;  /* 0x000000023600788c */ /* 0x000fe2000bf05270 */
        /* <DEDUP_REMOVED lines=95> */
[----:B------:R-:W-:Y:S01]  /*13fa0*/  FMUL.FTZ R115, R115, R4 ;  /* 0x0000000473737220 */ /* 0x000fe20000410000 */
[----:B------:R-:W-:-:S02]  /*13fb0*/  UIADD3 UR47, UR47, 0x1, URZ ;  /* 0x000000012f2f7890 */ /* 0x000fc4000fffe03f */
[----:B------:R-:W-:Y:S02]  /*13fc0*/  USEL UR54, UR54, URZ, UP0 ;  /* 0x0000003f36367287 */ /* 0x000fe40008000000 */
[----:B------:R-:W-:-:S12]  /*13fd0*/  ULOP3.LUT UR50, UR50, UR4, URZ, 0x3c, !UPT ;  /* 0x0000000432327292 */ /* 0x000fd8000f8e3c3f */
.L_x_1112:
        /* <DEDUP_REMOVED lines=17> */
[----:B------:R-:W-:Y:S01]  /*140f0*/  ULDC.64 UR10, c[0x0][0xc00] ;  /* 0x00030000000a7ab9 */ /* 0x000fe20000000a00 */
[----:B0-----:R-:W-:-:S05]  /*14100*/  IMAD.SHL.U32 R4, R18, 0x4, RZ ;  /* 0x0000000412047824 */ /* 0x001fca00078e00ff */
[----:B------:R-:W-:Y:S01]  /*14110*/  LOP3.LUT R4, R4, 0xc, RZ, 0xc0, !PT ;  /* 0x0000000c04047812 */ /* 0x000fe200078ec0ff */
[----:B------:R-:W-:Y:S03]  /*14120*/  BAR.SYNC.DEFER_BLOCKING 0x1, 0x100 ;  /* 0x0044000000007b1d */ /* 0x000fe60000010000 */
[----:B------:R-:W-:-:S05]  /*14130*/  IADD3 R4, P0, R4, UR8, RZ ;  /* 0x0000000804047c10 */ /* 0x000fca000ff1e0ff */
[----:B------:R-:W-:-:S05]  /*14140*/  IMAD.X R5, RZ, RZ, UR9, P0 ;  /* 0x00000009ff057e24 */ /* 0x000fca00080e06ff */
[----:B------:R0:W2:Y:S01]  /*14150*/  LDG.E.CONSTANT R28, desc[UR52][R4.64] ;  /* 0x00000034041c7981 */ /* 0x0000a2000c1e9900 */
[----:B------:R-:W-:Y:S01]  /*14160*/  LOP3.LUT P0, R12, R18, 0x3, RZ, 0xc0, !PT ;  /* 0x00000003120c7812 */ /* 0x000fe2000780c0ff */
[----:B------:R-:W-:Y:S01]  /*14170*/  UMOV UR8, UR7 ;  /* 0x0000000700087c82 */ /* 0x000fe20008000000 */
[----:B-1----:R-:W-:Y:S01]  /*14180*/  UMOV UR9, UR4 ;  /* 0x0000000400097c82 */ /* 0x002fe20008000000 */
[----:B------:R-:W-:Y:S01]  /*14190*/  UIMAD.WIDE UR10, UR44, 0x4, UR10 ;  /* 0x000000042c0a78a5 */ /* 0x000fe2000f8e020a */
[----:B------:R-:W-:Y:S01]  /*141a0*/  ISETP.EQ.OR P0, PT, R12, 0x3, !P0 ;  /* 0x000000030c00780c */ /* 0x000fe20004702670 */
[----:B------:R-:W-:-:S03]  /*141b0*/  IMAD.MOV.U32 R12, RZ, RZ, 0x2 ;  /* 0x00000002ff0c7424 */ /* 0x000fc600078e00ff */
[----:B------:R-:W-:Y:S01]  /*141c0*/  SEL R59, R121, R36, P0 ;  /* 0x00000024793b7207 */ /* 0x000fe20000000000 */
[----:B------:R-:W-:Y:S01]  /*141d0*/  IMAD.WIDE R12, R231, R12, UR8 ;  /* 0x00000008e70c7e25 */ /* 0x000fe2000f8e020c */
        /* <DEDUP_REMOVED lines=28> */
[----:B------:R-:W-:-:S02]  /*143a0*/  IADD3 R179, P4, R12, 0x8060, RZ ;  /* 0x000080600cb37810 */ /* 0x000fc40007f9e0ff */
[C---:B------:R-:W-:Y:S02]  /*143b0*/  IADD3 R10, P3, R12.reuse, 0x8040, RZ ;  /* 0x000080400c0a7810 */ /* 0x040fe40007f7e0ff */
[C---:B------:R-:W-:Y:S02]  /*143c0*/  IADD3 R177, P6, R12.reuse, 0x8020, RZ ;  /* 0x000080200cb17810 */ /* 0x040fe40007fde0ff */
[C---:B------:R-:W-:Y:S02]  /*143d0*/  IADD3 R175, P5, R12.reuse, 0x8000, RZ ;  /* 0x000080000caf7810 */ /* 0x040fe40007fbe0ff */
[----:B------:R-:W-:Y:S01]  /*143e0*/  IADD3 R173, P2, R12, 0x4060, RZ ;  /* 0x000040600cad7810 */ /* 0x000fe20007f5e0ff */
[--C-:B------:R-:W-:Y:S01]  /*143f0*/  IMAD.X R19, RZ, RZ, R13.reuse, P6 ;  /* 0x000000ffff137224 */ /* 0x100fe200030e060d */
[----:B------:R-:W-:Y:S01]  /*14400*/  SEL R77, R109, R6, P0 ;  /* 0x000000066d4d7207 */ /* 0x000fe20000000000 */
[--C-:B------:R-:W-:Y:S01]  /*14410*/  IMAD.X R15, RZ, RZ, R13.reuse, P5 ;  /* 0x000000ffff0f7224 */ /* 0x100fe200028e060d */
[----:B------:R-:W-:Y:S01]  /*14420*/  SEL R43, R6, R109, P0 ;  /* 0x0000006d062b7207 */ /* 0x000fe20000000000 */
[----:B------:R-:W-:Y:S01]  /*14430*/  IMAD.X R41, RZ, RZ, R13, P2 ;  /* 0x000000ffff297224 */ /* 0x000fe200010e060d */
[----:B------:R-:W-:-:S02]  /*14440*/  SEL R61, R32, R123, P0 ;  /* 0x0000007b203d7207 */ /* 0x000fc40000000000 */
[----:B------:R-:W-:Y:S02]  /*14450*/  SEL R109, R112, R113, P0 ;  /* 0x00000071706d7207 */ /* 0x000fe40000000000 */
[----:B------:R-:W-:Y:S02]  /*14460*/  SEL R52, R113, R112, P0 ;  /* 0x0000007071347207 */ /* 0x000fe40000000000 */
[----:B------:R-:W-:Y:S02]  /*14470*/  SEL R32, R123, R32, P0 ;  /* 0x000000207b207207 */ /* 0x000fe40000000000 */
[----:B------:R-:W-:Y:S02]  /*14480*/  SEL R113, R134, R117, P0 ;  /* 0x0000007586717207 */ /* 0x000fe40000000000 */
[----:B------:R-:W-:Y:S02]  /*14490*/  SEL R57, R117, R134, P0 ;  /* 0x0000008675397207 */ /* 0x000fe40000000000 */
[----:B------:R-:W-:-:S02]  /*144a0*/  SHF.R.U64 R3, R3, 0x3, RZ ;  /* 0x0000000303037819 */ /* 0x000fc400000012ff */
[----:B------:R-:W-:Y:S02]  /*144b0*/  SEL R53, R24, R25, P0 ;  /* 0x0000001918357207 */ /* 0x000fe40000000000 */
[----:B------:R-:W-:Y:S01]  /*144c0*/  SEL R29, R25, R24, P0 ;  /* 0x00000018191d7207 */ /* 0x000fe20000000000 */
[--C-:B------:R-:W-:Y:S01]  /*144d0*/  IMAD.X R25, RZ, RZ, R13.reuse, P3 ;  /* 0x000000ffff197224 */ /* 0x100fe200018e060d */
[----:B------:R-:W-:Y:S02]  /*144e0*/  SEL R83, R80, R145, P0 ;  /* 0x0000009150537207 */ /* 0x000fe40000000000 */
[----:B------:R-:W-:Y:S02]  /*144f0*/  SEL R46, R145, R80, P0 ;  /* 0x00000050912e7207 */ /* 0x000fe40000000000 */
[----:B------:R-:W-:Y:S02]  /*14500*/  SEL R117, R26, R27, P0 ;  /* 0x0000001b1a757207 */ /* 0x000fe40000000000 */
[----:B------:R-:W-:Y:S01]  /*14510*/  SEL R58, R27, R26, P0 ;  /* 0x0000001a1b3a7207 */ /* 0x000fe20000000000 */
[----:B------:R-:W-:Y:S01]  /*14520*/  IMAD.X R27, RZ, RZ, R13, P4 ;  /* 0x000000ffff1b7224 */ /* 0x000fe200020e060d */
[----:B------:R-:W-:-:S02]  /*14530*/  SEL R123, R60, R37, P0 ;  /* 0x000000253c7b7207 */ /* 0x000fc40000000000 */
[----:B------:R-:W-:Y:S02]  /*14540*/  LOP3.LUT R8, R10, 0x380, RZ, 0xc0, !PT ;  /* 0x000003800a087812 */ /* 0x000fe400078ec0ff */
[----:B------:R-:W-:Y:S02]  /*14550*/  SEL R60, R37, R60, P0 ;  /* 0x0000003c253c7207 */ /* 0x000fe40000000000 */
[----:B------:R-:W-:Y:S02]  /*14560*/  SEL R145, R74, R147, P0 ;  /* 0x000000934a917207 */ /* 0x000fe40000000000 */
[----:B------:R-:W-:Y:S02]  /*14570*/  SEL R89, R128, R85, P0 ;  /* 0x0000005580597207 */ /* 0x000fe40000000000 */
[----:B------:R-:W-:Y:S02]  /*14580*/  SEL R47, R85, R128, P0 ;  /* 0x00000080552f7207 */ /* 0x000fe40000000000 */
[----:B------:R-:W-:-:S02]  /*14590*/  SEL R74, R147, R74, P0 ;  /* 0x0000004a934a7207 */ /* 0x000fc40000000000 */
[C---:B------:R-:W-:Y:S02]  /*145a0*/  IADD3 R6, P1, R12.reuse, 0x4040, RZ ;  /* 0x000040400c067810 */ /* 0x040fe40007f3e0ff */
[C---:B------:R-:W-:Y:S02]  /*145b0*/  IADD3 R171, P4, R12.reuse, 0x4020, RZ ;  /* 0x000040200cab7810 */ /* 0x040fe40007f9e0ff */
[C---:B------:R-:W-:Y:S02]  /*145c0*/  IADD3 R169, P3, R12.reuse, 0x4000, RZ ;  /* 0x000040000ca97810 */ /* 0x040fe40007f7e0ff */
[C---:B------:R-:W-:Y:S02]  /*145d0*/  IADD3 R37, P6, R12.reuse, 0x20, RZ ;  /* 0x000000200c257810 */ /* 0x040fe40007fde0ff */
[C---:B------:R-:W-:Y:S02]  /*145e0*/  IADD3 R167, P5, R12.reuse, 0x60, RZ ;  /* 0x000000600ca77810 */ /* 0x040fe40007fbe0ff */
[----:B0-----:R-:W-:-:S02]  /*145f0*/  IADD3 R4, P2, R12, 0x40, RZ ;  /* 0x000000400c047810 */ /* 0x001fc40007f5e0ff */
[----:B------:R-:W-:Y:S01]  /*14600*/  SEL R147, R149, R0, P0 ;  /* 0x0000000095937207 */ /* 0x000fe20000000000 */
[--C-:B------:R-:W-:Y:S01]  /*14610*/  IMAD.X R121, RZ, RZ, R13.reuse, P5 ;  /* 0x000000ffff797224 */ /* 0x100fe200028e060d */
[----:B------:R-:W-:Y:S01]  /*14620*/  SEL R85, R0, R149, P0 ;  /* 0x0000009500557207 */ /* 0x000fe20000000000 */
[----:B------:R-:W-:Y:S01]  /*14630*/  IMAD.X R5, RZ, RZ, R13, P2 ;  /* 0x000000ffff057224 */ /* 0x000fe200010e060d */
[----:B------:R-:W-:Y:S02]  /*14640*/  LOP3.LUT R12, R3, R12, RZ, 0x3c, !PT ;  /* 0x0000000c030c7212 */ /* 0x000fe400078e3cff */
[----:B------:R-:W-:Y:S02]  /*14650*/  LOP3.LUT R0, R177, 0x380, RZ, 0xc0, !PT ;  /* 0x00000380b1007812 */ /* 0x000fe400078ec0ff */
[----:B------:R-:W-:Y:S02]  /*14660*/  SHF.R.U64 R3, R8, 0x3, RZ ;  /* 0x0000000308037819 */ /* 0x000fe400000012ff */
[----:B------:R-:W-:-:S02]  /*14670*/  LOP3.LUT R14, R179, 0x380, RZ, 0xc0, !PT ;  /* 0x00000380b30e7812 */ /* 0x000fc400078ec0ff */
[----:B------:R-:W-:Y:S02]  /*14680*/  SHF.R.U64 R0, R0, 0x3, RZ ;  /* 0x0000000300007819 */ /* 0x000fe400000012ff */
[----:B------:R-:W-:Y:S02]  /*14690*/  LOP3.LUT R24, R3, R10, RZ, 0x3c, !PT ;  /* 0x0000000a03187212 */ /* 0x000fe400078e3cff */
[----:B------:R-:W-:Y:S02]  /*146a0*/  LOP3.LUT R10, R175, 0x380, RZ, 0xc0, !PT ;  /* 0x00000380af0a7812 */ /* 0x000fe400078ec0ff */
[----:B------:R-:W-:Y:S02]  /*146b0*/  LOP3.LUT R3, R6, 0x380, RZ, 0xc0, !PT ;  /* 0x0000038006037812 */ /* 0x000fe400078ec0ff */
[----:B------:R-:W-:Y:S02]  /*146c0*/  SHF.R.U64 R14, R14, 0x3, RZ ;  /* 0x000000030e0e7819 */ /* 0x000fe400000012ff */
[----:B------:R-:W-:-:S02]  /*146d0*/  LOP3.LUT R18, R0, R177, RZ, 0x3c, !PT ;  /* 0x000000b100127212 */ /* 0x000fc400078e3cff */
[----:B------:R-:W-:Y:S02]  /*146e0*/  LOP3.LUT R0, R171, 0x380, RZ, 0xc0, !PT ;  /* 0x00000380ab007812 */ /* 0x000fe400078ec0ff */
[----:B------:R-:W-:Y:S02]  /*146f0*/  SHF.R.U64 R10, R10, 0x3, RZ ;  /* 0x000000030a0a7819 */ /* 0x000fe400000012ff */
[----:B------:R-:W-:Y:S02]  /*14700*/  SHF.R.U64 R3, R3, 0x3, RZ ;  /* 0x0000000303037819 */ /* 0x000fe400000012ff */
[----:B------:R-:W-:Y:S02]  /*14710*/  SEL R97, R48, R153, P0 ;  /* 0x0000009930617207 */ /* 0x000fe40000000000 */
[----:B------:R-:W-:Y:S02]  /*14720*/  LOP3.LUT R26, R14, R179, RZ, 0x3c, !PT ;  /* 0x000000b30e1a7212 */ /* 0x000fe400078e3cff */
[----:B------:R-:W-:-:S02]  /*14730*/  SEL R48, R153, R48, P0 ;  /* 0x0000003099307207 */ /* 0x000fc40000000000 */
[----:B------:R-:W-:Y:S02]  /*14740*/  SEL R137, R100, R139, P0 ;  /* 0x0000008b64897207 */ /* 0x000fe40000000000 */
[----:B------:R-:W-:Y:S02]  /*14750*/  SEL R76, R139, R100, P0 ;  /* 0x000000648b4c7207 */ /* 0x000fe40000000000 */
[----:B------:R-:W-:Y:S02]  /*14760*/  SHF.R.U64 R0, R0, 0x3, RZ ;  /* 0x0000000300007819 */ /* 0x000fe400000012ff */
[----:B------:R-:W-:Y:S02]  /*14770*/  LOP3.LUT R14, R10, R175, RZ, 0x3c, !PT ;  /* 0x000000af0a0e7212 */ /* 0x000fe400078e3cff */
[----:B------:R-:W-:Y:S02]  /*14780*/  SEL R105, R132, R101, P0 ;  /* 0x0000006584697207 */ /* 0x000fe40000000000 */
[----:B------:R-:W-:-:S02]  /*14790*/  SEL R54, R101, R132, P0 ;  /* 0x0000008465367207 */ /* 0x000fc40000000000 */
[----:B------:R-:W-:Y:S02]  /*147a0*/  SEL R139, R92, R9, P0 ;  /* 0x000000095c8b7207 */ /* 0x000fe40000000000 */
[----:B------:R-:W-:Y:S01]  /*147b0*/  SEL R78, R9, R92, P0 ;  /* 0x0000005c094e7207 */ /* 0x000fe20000000000 */
[----:B------:R-:W-:Y:S01]  /*147c0*/  IMAD.X R9, RZ, RZ, R13, P3 ;  /* 0x000000ffff097224 */ /* 0x000fe200018e060d */
[----:B------:R-:W-:Y:S02]  /*147d0*/  SEL R153, R90, R91, P0 ;  /* 0x0000005b5a997207 */ /* 0x000fe40000000000 */
[----:B------:R-:W-:Y:S02]  /*147e0*/  LOP3.LUT R10, R3, R6, RZ, 0x3c, !PT ;  /* 0x00000006030a7212 */ /* 0x000fe400078e3cff */
[----:B------:R-:W-:Y:S02]  /*147f0*/  SEL R101, R104, R161, P0 ;  /* 0x000000a168657207 */ /* 0x000fe40000000000 */
[----:B------:R-:W-:-:S02]  /*14800*/  SEL R51, R161, R104, P0 ;  /* 0x00000068a1337207 */ /* 0x000fc40000000000 */
[----:B------:R-:W-:Y:S02]  /*14810*/  SEL R90, R91, R90, P0 ;  /* 0x0000005a5b5a7207 */ /* 0x000fe40000000000 */
[----:B------:R-:W-:Y:S02]  /*14820*/  LOP3.LUT R92, R167, 0x380, RZ, 0xc0, !PT ;  /* 0x00000380a75c7812 */ /* 0x000fe400078ec0ff */
[----:B------:R-:W-:Y:S02]  /*14830*/  LOP3.LUT R3, R4, 0x380, RZ, 0xc0, !PT ;  /* 0x0000038004037812 */ /* 0x000fe400078ec0ff */
[----:B------:R-:W-:Y:S02]  /*14840*/  SEL R161, R114, R115, P0 ;  /* 0x0000007372a17207 */ /* 0x000fe40000000000 */
[----:B------:R-:W-:Y:S01]  /*14850*/  SEL R91, R115, R114, P0 ;  /* 0x00000072735b7207 */ /* 0x000fe20000000000 */
[----:B------:R-:W-:Y:S01]  /*14860*/  IMAD.X R115, RZ, RZ, R13, P4 ;  /* 0x000000ffff737224 */ /* 0x000fe200020e060d */
[----:B------:R-:W-:-:S02]  /*14870*/  LOP3.LUT R8, R173, 0x380, RZ, 0xc0, !PT ;  /* 0x00000380ad087812 */ /* 0x000fc400078ec0ff */
[----:B------:R-:W-:Y:S02]  /*14880*/  LOP3.LUT R114, R0, R171, RZ, 0x3c, !PT ;  /* 0x000000ab00727212 */ /* 0x000fe400078e3cff */
[----:B------:R-:W-:Y:S02]  /*14890*/  LOP3.LUT R6, R169, 0x380, RZ, 0xc0, !PT ;  /* 0x00000380a9067812 */ /* 0x000fe400078ec0ff */
[----:B------:R-:W-:Y:S02]  /*148a0*/  LOP3.LUT R0, R37, 0x380, RZ, 0xc0, !PT ;  /* 0x0000038025007812 */ /* 0x000fe400078ec0ff */
[----:B------:R-:W-:Y:S02]  /*148b0*/  SHF.R.U64 R92, R92, 0x3, RZ ;  /* 0x000000035c5c7819 */ /* 0x000fe400000012ff */
[----:B------:R-:W-:Y:S02]  /*148c0*/  SHF.R.U64 R3, R3, 0x3, RZ ;  /* 0x0000000303037819 */ /* 0x000fe400000012ff */
[----:B------:R-:W-:-:S02]  /*148d0*/  SHF.R.U64 R8, R8, 0x3, RZ ;  /* 0x0000000308087819 */ /* 0x000fc400000012ff */
[----:B------:R-:W-:Y:S02]  /*148e0*/  SHF.R.U64 R6, R6, 0x3, RZ ;  /* 0x0000000306067819 */ /* 0x000fe400000012ff */
[----:B------:R-:W-:Y:S02]  /*148f0*/  SEL R55, R11, R120, P0 ;  /* 0x000000780b377207 */ /* 0x000fe40000000000 */
[----:B------:R-:W-:Y:S01]  /*14900*/  SEL R30, R120, R11, P0 ;  /* 0x0000000b781e7207 */ /* 0x000fe20000000000 */
[----:B------:R-:W-:Y:S01]  /*14910*/  IMAD.X R11, RZ, RZ, R13, P1 ;  /* 0x000000ffff0b7224 */ /* 0x000fe200008e060d */
[----:B------:R-:W-:Y:S02]  /*14920*/  SEL R149, R82, R151, P0 ;  /* 0x0000009752957207 */ /* 0x000fe40000000000 */
[----:B------:R-:W-:Y:S02]  /*14930*/  SHF.R.U64 R0, R0, 0x3, RZ ;  /* 0x0000000300007819 */ /* 0x000fe400000012ff */
[----:B------:R-:W-:-:S02]  /*14940*/  SEL R82, R151, R82, P0 ;  /* 0x0000005297527207 */ /* 0x000fc40000000000 */
[----:B------:R-:W-:Y:S02]  /*14950*/  SEL R165, R118, R119, P0 ;  /* 0x0000007776a57207 */ /* 0x000fe40000000000 */
[----:B------:R-:W-:Y:S02]  /*14960*/  LOP3.LUT R120, R92, R167, RZ, 0x3c, !PT ;  /* 0x000000a75c787212 */ /* 0x000fe400078e3cff */
[----:B------:R-:W-:Y:S02]  /*14970*/  LOP3.LUT R4, R3, R4, RZ, 0x3c, !PT ;  /* 0x0000000403047212 */ /* 0x000fe400078e3cff */
[----:B------:R-:W-:Y:S02]  /*14980*/  SEL R63, R122, R33, P0 ;  /* 0x000000217a3f7207 */ /* 0x000fe40000000000 */
[----:B------:R-:W-:Y:S02]  /*14990*/  SEL R67, R124, R49, P0 ;  /* 0x000000317c437207 */ /* 0x000fe40000000000 */
[----:B------:R-:W-:-:S02]  /*149a0*/  SEL R35, R49, R124, P0 ;  /* 0x0000007c31237207 */ /* 0x000fc40000000000 */
[----:B------:R-:W-:Y:S02]  /*149b0*/  SEL R107, R157, R56, P0 ;  /* 0x000000389d6b7207 */ /* 0x000fe40000000000 */
[----:B------:R-:W-:Y:S02]  /*149c0*/  SEL R151, R86, R87, P0 ;  /* 0x0000005756977207 */ /* 0x000fe40000000000 */
[----:B------:R-:W-:Y:S02]  /*149d0*/  SEL R119, R119, R118, P0 ;  /* 0x0000007677777207 */ /* 0x000fe40000000000 */
[----:B------:R-:W-:Y:S02]  /*149e0*/  LOP3.LUT R40, R8, R173, RZ, 0x3c, !PT ;  /* 0x000000ad08287212 */ /* 0x000fe400078e3cff */
[----:B------:R-:W-:Y:S02]  /*149f0*/  SEL R33, R33, R122, P0 ;  /* 0x0000007a21217207 */ /* 0x000fe40000000000 */
[----:B------:R-:W-:-:S02]  /*14a00*/  SEL R81, R126, R45, P0 ;  /* 0x0000002d7e517207 */ /* 0x000fc40000000000 */
[----:B------:R-:W-:Y:S02]  /*14a10*/  SEL R99, R130, R93, P0 ;  /* 0x0000005d82637207 */ /* 0x000fe40000000000 */
[----:B------:R-:W-:Y:S02]  /*14a20*/  SEL R49, R93, R130, P0 ;  /* 0x000000825d317207 */ /* 0x000fe40000000000 */
[----:B------:R-:W-:Y:S02]  /*14a30*/  SEL R56, R56, R157, P0 ;  /* 0x0000009d38387207 */ /* 0x000fe40000000000 */
[----:B------:R-:W-:Y:S02]  /*14a40*/  SEL R87, R87, R86, P0 ;  /* 0x0000005657577207 */ /* 0x000fe40000000000 */
[----:B------:R-:W-:Y:S02]  /*14a50*/  LOP3.LUT R8, R6, R169, RZ, 0x3c, !PT ;  /* 0x000000a906087212 */ /* 0x000fe400078e3cff */
[----:B------:R-:W-:-:S02]  /*14a60*/  SEL R93, R96, R155, P0 ;  /* 0x0000009b605d7207 */ /* 0x000fc40000000000 */
[----:B------:R-:W-:Y:S02]  /*14a70*/  SEL R50, R155, R96, P0 ;  /* 0x000000609b327207 */ /* 0x000fe40000000000 */
[----:B------:R-:W-:Y:S02]  /*14a80*/  SEL R141, R7, R116, P0 ;  /* 0x00000074078d7207 */ /* 0x000fe40000000000 */
[----:B------:R-:W-:Y:S01]  /*14a90*/  SEL R80, R116, R7, P0 ;  /* 0x0000000774507207 */ /* 0x000fe20000000000 */
[----:B------:R-:W-:Y:S01]  /*14aa0*/  IMAD.X R7, RZ, RZ, R13, P6 ;  /* 0x000000ffff077224 */ /* 0x000fe200030e060d */
[----:B------:R-:W-:Y:S02]  /*14ab0*/  SEL R157, R98, R159, P0 ;  /* 0x0000009f629d7207 */ /* 0x000fe40000000000 */
[----:B------:R-:W-:Y:S02]  /*14ac0*/  SEL R86, R159, R98, P0 ;  /* 0x000000629f567207 */ /* 0x000fe40000000000 */
[----:B------:R-:W-:-:S02]  /*14ad0*/  LOP3.LUT R6, R0, R37, RZ, 0x3c, !PT ;  /* 0x0000002500067212 */ /* 0x000fc400078e3cff */
[----:B------:R-:W-:Y:S02]  /*14ae0*/  SEL R155, R94, R95, P0 ;  /* 0x0000005f5e9b7207 */ /* 0x000fe40000000000 */
[----:B------:R-:W-:Y:S02]  /*14af0*/  SEL R159, R102, R103, P0 ;  /* 0x00000067669f7207 */ /* 0x000fe40000000000 */
[----:B------:R-:W-:Y:S02]  /*14b00*/  SEL R88, R103, R102, P0 ;  /* 0x0000006667587207 */ /* 0x000fe40000000000 */
[----:B------:R-:W-:Y:S02]  /*14b10*/  MOV R0, R26 ;  /* 0x0000001a00007202 */ /* 0x000fe40000000f00 */
[----:B------:R-:W-:Y:S02]  /*14b20*/  MOV R120, R120 ;  /* 0x0000007800787202 */ /* 0x000fe40000000f00 */
[----:B------:R-:W-:-:S02]  /*14b30*/  SEL R45, R45, R126, P0 ;  /* 0x0000007e2d2d7207 */ /* 0x000fc40000000000 */
[----:B------:R-:W-:Y:S02]  /*14b40*/  SEL R95, R95, R94, P0 ;  /* 0x0000005e5f5f7207 */ /* 0x000fe40000000000 */
[----:B------:R-:W-:Y:S02]  /*14b50*/  SEL R103, R106, R163, P0 ;  /* 0x000000a36a677207 */ /* 0x000fe40000000000 */
[----:B------:R-:W-:Y:S02]  /*14b60*/  MOV R3, R24 ;  /* 0x0000001800037202 */ /* 0x000fe40000000f00 */
[----:B------:R-:W-:Y:S02]  /*14b70*/  MOV R121, R4 ;  /* 0x0000000400797202 */ /* 0x000fe40000000f00 */
[----:B------:R-:W-:Y:S02]  /*14b80*/  SEL R106, R163, R106, P0 ;  /* 0x0000006aa36a7207 */ /* 0x000fe40000000000 */
[----:B------:R-:W-:Y:S01]  /*14b90*/  MOV R13, R12 ;  /* 0x0000000c000d7202 */ /* 0x000fe20000000f00 */
[----:B--2---:R0:W-:Y:S01]  /*14ba0*/  SHFL.IDX PT, R100, R71, R28, 0x1c1f ;  /* 0x001c1f1c47647589 */ /* 0x0041e200000e0000 */
[----:B------:R-:W-:-:S02]  /*14bb0*/  MOV R18, R18 ;  /* 0x0000001200127202 */ /* 0x000fc40000000f00 */
[----:B------:R-:W-:Y:S01]  /*14bc0*/  SEL R163, R110, R111, P0 ;  /* 0x0000006f6ea37207 */ /* 0x000fe20000000000 */
[----:B------:R-:W-:Y:S01]  /*14bd0*/  SHFL.IDX PT, R112, R97, R28, 0x1c1f ;  /* 0x001c1f1c61707589 */ /* 0x000fe200000e0000 */
[----:B------:R-:W-:Y:S02]  /*14be0*/  MOV R19, R14 ;  /* 0x0000000e00137202 */ /* 0x000fe40000000f00 */
[----:B------:R-:W-:Y:S01]  /*14bf0*/  SEL R111, R111, R110, P0 ;  /* 0x0000006e6f6f7207 */ /* 0x000fe20000000000 */
[----:B------:R-:W-:Y:S01]  /*14c00*/  SHFL.IDX PT, R96, R53, R28, 0x1c1f ;  /* 0x001c1f1c35607589 */ /* 0x000fe200000e0000 */
[----:B------:R-:W-:Y:S02]  /*14c10*/  MOV R37, R6 ;  /* 0x0000000600257202 */ /* 0x000fe40000000f00 */
[----:B0-----:R-:W-:Y:S01]  /*14c20*/  LOP3.LUT R71, R28, 0x2, RZ, 0x3c, !PT ;  /* 0x000000021c477812 */ /* 0x001fe200078e3cff */
[----:B------:R-:W-:Y:S01]  /*14c30*/  SHFL.IDX PT, R27, R73, R28, 0x1c1f ;  /* 0x001c1f1c491b7589 */ /* 0x000fe200000e0000 */
[----:B------:R-:W-:-:S02]  /*14c40*/  MOV R40, R40 ;  /* 0x0000002800287202 */ /* 0x000fc40000000f00 */
[----:B------:R-:W-:Y:S01]  /*14c50*/  MOV R114, R114 ;  /* 0x0000007200727202 */ /* 0x000fe20000000f00 */
[----:B------:R-:W0:Y:S01]  /*14c60*/  SHFL.IDX PT, R97, R29, R71, 0x1c1f ;  /* 0x001c1f471d617589 */ /* 0x000e2200000e0000 */
[----:B------:R-:W-:Y:S02]  /*14c70*/  MOV R41, R10 ;  /* 0x0000000a00297202 */ /* 0x000fe40000000f00 */
[----:B------:R-:W-:Y:S01]  /*14c80*/  MOV R115, R8 ;  /* 0x0000000800737202 */ /* 0x000fe20000000f00 */
[----:B------:R-:W-:Y:S04]  /*14c90*/  SHFL.IDX PT, R92, R55, R28, 0x1c1f ;  /* 0x001c1f1c375c7589 */ /* 0x000fe800000e0000 */
[----:B------:R-:W-:Y:S04]  /*14ca0*/  SHFL.IDX PT, R25, R75, R28, 0x1c1f ;  /* 0x001c1f1c4b197589 */ /* 0x000fe800000e0000 */
[----:B------:R-:W-:Y:S04]  /*14cb0*/  SHFL.IDX PT, R24, R77, R28, 0x1c1f ;  /* 0x001c1f1c4d187589 */ /* 0x000fe800000e0000 */
[----:B------:R-:W-:Y:S04]  /*14cc0*/  SHFL.IDX PT, R4, R113, R28, 0x1c1f ;  /* 0x001c1f1c71047589 */ /* 0x000fe800000e0000 */
[----:B------:R-:W-:Y:S04]  /*14cd0*/  SHFL.IDX PT, R165, R165, R28, 0x1c1f ;  /* 0x001c1f1ca5a57589 */ /* 0x000fe800000e0000 */
[----:B------:R-:W1:Y:S01]  /*14ce0*/  SHFL.IDX PT, R73, R30, R71, 0x1c1f ;  /* 0x001c1f471e497589 */ /* 0x000e6200000e0000 */
[----:B0-----:R-:W-:-:S02]  /*14cf0*/  SEL R98, R96, R97, P0 ;  /* 0x0000006160627207 */ /* 0x001fc40000000000 */
[----:B------:R-:W-:Y:S01]  /*14d00*/  SEL R96, R97, R96, P0 ;  /* 0x0000006061607207 */ /* 0x000fe20000000000 */
[----:B------:R-:W-:Y:S04]  /*14d10*/  SHFL.IDX PT, R94, R119, R71, 0x1c1f ;  /* 0x001c1f47775e7589 */ /* 0x000fe800000e0000 */
        /* <DEDUP_REMOVED lines=8> */
[----:B------:R-:W0:Y:S04]  /*14da0*/  SHFL.IDX PT, R116, R33, R71, 0x1c1f ;  /* 0x001c1f4721747589 */ /* 0x000e2800000e0000 */
        /* <DEDUP_REMOVED lines=12> */
[----:B------:R-:W-:Y:S01]  /*14e70*/  SHFL.IDX PT, R65, R65, R28, 0x1c1f ;  /* 0x001c1f1c41417589 */ /* 0x000fe200000e0000 */
[----:B0-----:R-:W-:-:S03]  /*14e80*/  SEL R80, R116, R63, P0 ;  /* 0x0000003f74507207 */ /* 0x001fc60000000000 */
        /* <DEDUP_REMOVED lines=9> */
[----:B------:R0:W-:Y:S04]  /*14f20*/  SHFL.IDX PT, R119, R87, R71, 0x1c1f ;  /* 0x001c1f4757777589 */ /* 0x0001e800000e0000 */
[----:B------:R-:W-:Y:S04]  /*14f30*/  SHFL.IDX PT, R131, R131, R28, 0x1c1f ;  /* 0x001c1f1c83837589 */ /* 0x000fe800000e0000 */
[----:B------:R-:W-:Y:S04]  /*14f40*/  SHFL.IDX PT, R53, R143, R28, 0x1c1f ;  /* 0x001c1f1c8f357589 */ /* 0x000fe800000e0000 */
[----:B------:R-:W-:Y:S04]  /*14f50*/  SHFL.IDX PT, R26, R155, R28, 0x1c1f ;  /* 0x001c1f1c9b1a7589 */ /* 0x000fe800000e0000 */
[----:B------:R-:W-:Y:S04]  /*14f60*/  SHFL.IDX PT, R126, R39, R71, 0x1c1f ;  /* 0x001c1f47277e7589 */ /* 0x000fe800000e0000 */
[----:B------:R-:W-:Y:S01]  /*14f70*/  SHFL.IDX PT, R43, R43, R71, 0x1c1f ;  /* 0x001c1f472b2b7589 */ /* 0x000fe200000e0000 */
[----:B0-----:R-:W-:-:S03]  /*14f80*/  SEL R87, R79, R64, P0 ;  /* 0x000000404f577207 */ /* 0x001fc60000000000 */
[----:B------:R-:W-:Y:S04]  /*14f90*/  SHFL.IDX PT, R42, R42, R71, 0x1c1f ;  /* 0x001c1f472a2a7589 */ /* 0x000fe800000e0000 */
[----:B------:R-:W-:Y:S04]  /*14fa0*/  SHFL.IDX PT, R68, R68, R71, 0x1c1f ;  /* 0x001c1f4744447589 */ /* 0x000fe800000e0000 */
[----:B------:R0:W-:Y:S04]  /*14fb0*/  SHFL.IDX PT, R46, R84, R71, 0x1c1f ;  /* 0x001c1f47542e7589 */ /* 0x0001e800000e0000 */
[----:B------:R1:W-:Y:S04]  /*14fc0*/  SHFL.IDX PT, R141, R95, R71, 0x1c1f ;  /* 0x001c1f475f8d7589 */ /* 0x0003e800000e0000 */
[----:B------:R-:W-:Y:S01]  /*14fd0*/  SHFL.IDX PT, R7, R105, R28, 0x1c1f ;  /* 0x001c1f1c69077589 */ /* 0x000fe200000e0000 */
[----:B0-----:R-:W-:-:S03]  /*14fe0*/  SEL R84, R62, R81, P0 ;  /* 0x000000513e547207 */ /* 0x001fc60000000000 */
[----:B------:R-:W-:Y:S01]  /*14ff0*/  SHFL.IDX PT, R6, R107, R28, 0x1c1f ;  /* 0x001c1f1c6b067589 */ /* 0x000fe200000e0000 */
[----:B-1----:R-:W-:-:S03]  /*15000*/  SEL R95, R75, R60, P0 ;  /* 0x0000003c4b5f7207 */ /* 0x002fc60000000000 */
        /* <DEDUP_REMOVED lines=9> */
[----:B-1----:R-:W-:-:S03]  /*150a0*/  SEL R83, R65, R34, P0 ;  /* 0x0000002241537207 */ /* 0x002fc60000000000 */
[----:B------:R-:W-:Y:S01]  /*150b0*/  SHFL.IDX PT, R107, R145, R28, 0x1c1f ;  /* 0x001c1f1c916b7589 */ /* 0x000fe200000e0000 */
[----:B0-----:R-:W-:Y:S02]  /*150c0*/  SEL R70, R130, R39, P0 ;  /* 0x0000002782467207 */ /* 0x001fe40000000000 */
[----:B--2---:R-:W-:Y:S01]  /*150d0*/  SEL R101, R94, R165, P0 ;  /* 0x000000a55e657207 */ /* 0x004fe20000000000 */
[----:B------:R-:W-:Y:S04]  /*150e0*/  SHFL.IDX PT, R105, R147, R28, 0x1c1f ;  /* 0x001c1f1c93697589 */ /* 0x000fe800000e0000 */
[----:B------:R-:W-:Y:S04]  /*150f0*/  SHFL.IDX PT, R108, R149, R28, 0x1c1f ;  /* 0x001c1f1c956c7589 */ /* 0x000fe800000e0000 */
[----:B------:R-:W-:Y:S04]  /*15100*/  SHFL.IDX PT, R36, R36, R71, 0x1c1f ;  /* 0x001c1f4724247589 */ /* 0x000fe800000e0000 */
[----:B------:R0:W-:Y:S04]  /*15110*/  SHFL.IDX PT, R133, R51, R71, 0x1c1f ;  /* 0x001c1f4733857589 */ /* 0x0001e800000e0000 */
[----:B------:R-:W1:Y:S04]  /*15120*/  SHFL.IDX PT, R66, R66, R71, 0x1c1f ;  /* 0x001c1f4742427589 */ /* 0x000e6800000e0000 */
[----:B------:R2:W3:Y:S01]  /*15130*/  SHFL.IDX PT, R134, R85, R71, 0x1c1f ;  /* 0x001c1f4755867589 */ /* 0x0004e200000e0000 */
[----:B0-----:R-:W-:-:S03]  /*15140*/  SEL R51, R12, R45, P0 ;  /* 0x0000002d0c337207 */ /* 0x001fc60000000000 */
[----:B------:R0:W4:Y:S04]  /*15150*/  SHFL.IDX PT, R138, R74, R71, 0x1c1f ;  /* 0x001c1f474a8a7589 */ /* 0x00012800000e0000 */
[----:B------:R1:W4:Y:S01]  /*15160*/  SHFL.IDX PT, R139, R82, R71, 0x1c1f ;  /* 0x001c1f47528b7589 */ /* 0x00032200000e0000 */
[----:B--2---:R-:W-:-:S03]  /*15170*/  SEL R85, R64, R79, P0 ;  /* 0x0000004f40557207 */ /* 0x004fc60000000000 */
[----:B------:R2:W-:Y:S01]  /*15180*/  SHFL.IDX PT, R10, R89, R28, 0x1c1f ;  /* 0x001c1f1c590a7589 */ /* 0x0005e200000e0000 */
[----:B------:R-:W-:Y:S02]  /*15190*/  SEL R79, R131, R68, P0 ;  /* 0x00000044834f7207 */ /* 0x000fe40000000000 */
[----:B0-----:R-:W-:Y:S01]  /*151a0*/  SEL R74, R67, R122, P0 ;  /* 0x0000007a434a7207 */ /* 0x001fe20000000000 */
[----:B------:R0:W-:Y:S01]  /*151b0*/  SHFL.IDX PT, R8, R99, R28, 0x1c1f ;  /* 0x001c1f1c63087589 */ /* 0x0001e200000e0000 */
[----:B------:R-:W-:Y:S02]  /*151c0*/  SEL R64, R113, R100, P0 ;  /* 0x0000006471407207 */ /* 0x000fe40000000000 */
[----:B-1----:R-:W-:Y:S01]  /*151d0*/  SEL R82, R63, R116, P0 ;  /* 0x000000743f527207 */ /* 0x002fe20000000000 */
[----:B------:R1:W-:Y:S01]  /*151e0*/  SHFL.IDX PT, R124, R93, R28, 0x1c1f ;  /* 0x001c1f1c5d7c7589 */ /* 0x0003e200000e0000 */
[----:B------:R-:W-:Y:S02]  /*151f0*/  SEL R63, R109, R38, P0 ;  /* 0x000000266d3f7207 */ /* 0x000fe40000000000 */
[----:B--2---:R-:W-:Y:S01]  /*15200*/  SEL R89, R32, R61, P0 ;  /* 0x0000003d20597207 */ /* 0x004fe20000000000 */
[----:B------:R-:W-:Y:S01]  /*15210*/  SHFL.IDX PT, R135, R135, R28, 0x1c1f ;  /* 0x001c1f1c87877589 */ /* 0x000fe200000e0000 */
[----:B------:R-:W-:-:S02]  /*15220*/  SEL R78, R129, R66, P0 ;  /* 0x00000042814e7207 */ /* 0x000fc40000000000 */
[----:B0-----:R-:W-:Y:S01]  /*15230*/  SEL R99, R92, R73, P0 ;  /* 0x000000495c637207 */ /* 0x001fe20000000000 */
[----:B------:R-:W-:Y:S01]  /*15240*/  SHFL.IDX PT, R118, R153, R28, 0x1c1f ;  /* 0x001c1f1c99767589 */ /* 0x000fe200000e0000 */
[----:B------:R-:W-:Y:S02]  /*15250*/  SEL R92, R58, R77, P0 ;  /* 0x0000004d3a5c7207 */ /* 0x000fe40000000000 */
[----:B-1----:R-:W-:Y:S01]  /*15260*/  SEL R93, R60, R75, P0 ;  /* 0x0000004b3c5d7207 */ /* 0x002fe20000000000 */
[----:B------:R-:W-:Y:S01]  /*15270*/  SHFL.IDX PT, R128, R157, R28, 0x1c1f ;  /* 0x001c1f1c9d807589 */ /* 0x000fe200000e0000 */
[----:B------:R-:W-:Y:S02]  /*15280*/  SEL R60, R44, R137, P0 ;  /* 0x000000892c3c7207 */ /* 0x000fe40000000000 */
[----:B------:R-:W-:Y:S01]  /*15290*/  SEL R76, R66, R129, P0 ;  /* 0x00000081424c7207 */ /* 0x000fe20000000000 */
[----:B------:R-:W-:Y:S01]  /*152a0*/  SHFL.IDX PT, R15, R159, R28, 0x1c1f ;  /* 0x001c1f1c9f0f7589 */ /* 0x000fe200000e0000 */
[----:B------:R-:W-:-:S02]  /*152b0*/  SEL R75, R69, R36, P0 ;  /* 0x00000024454b7207 */ /* 0x000fc40000000000 */
[----:B------:R-:W-:Y:S01]  /*152c0*/  SEL R73, R36, R69, P0 ;  /* 0x0000004524497207 */ /* 0x000fe20000000000 */
[----:B------:R0:W-:Y:S01]  /*152d0*/  SHFL.IDX PT, R136, R103, R28, 0x1c1f ;  /* 0x001c1f1c67887589 */ /* 0x0001e200000e0000 */
[----:B------:R-:W-:-:S03]  /*152e0*/  SEL R66, R100, R113, P0 ;  /* 0x0000007164427207 */ /* 0x000fc60000000000 */
[----:B------:R-:W-:Y:S04]  /*152f0*/  SHFL.IDX PT, R11, R163, R28, 0x1c1f ;  /* 0x001c1f1ca30b7589 */ /* 0x000fe800000e0000 */
[----:B------:R-:W-:Y:S01]  /*15300*/  SHFL.IDX PT, R9, R161, R28, 0x1c1f ;  /* 0x001c1f1ca1097589 */ /* 0x000fe200000e0000 */
[----:B0-----:R-:W-:-:S03]  /*15310*/  SEL R103, R165, R94, P0 ;  /* 0x0000005ea5677207 */ /* 0x001fc60000000000 */
[----:B------:R3:W-:Y:S01]  /*15320*/  SHFL.IDX PT, R123, R47, R71, 0x1c1f ;  /* 0x001c1f472f7b7589 */ /* 0x0007e200000e0000 */
[----:B------:R-:W-:Y:S02]  /*15330*/  SEL R94, R77, R58, P0 ;  /* 0x0000003a4d5e7207 */ /* 0x000fe40000000000 */
[----:B------:R-:W-:Y:S01]  /*15340*/  SEL R77, R68, R131, P0 ;  /* 0x00000083444d7207 */ /* 0x000fe20000000000 */
[----:B------:R0:W1:Y:S01]  /*15350*/  SHFL.IDX PT, R30, R72, R71, 0x1c1f ;  /* 0x001c1f47481e7589 */ /* 0x00006200000e0000 */
[----:B------:R-:W-:Y:S02]  /*15360*/  SEL R58, R25, R42, P0 ;  /* 0x0000002a193a7207 */ /* 0x000fe40000000000 */
[----:B------:R-:W-:Y:S01]  /*15370*/  SEL R68, R39, R130, P0 ;  /* 0x0000008227447207 */ /* 0x000fe20000000000 */
[----:B------:R2:W1:Y:S01]  /*15380*/  SHFL.IDX PT, R127, R48, R71, 0x1c1f ;  /* 0x001c1f47307f7589 */ /* 0x00046200000e0000 */
[----:B------:R-:W-:Y:S02]  /*15390*/  SEL R130, R132, R133, P0 ;  /* 0x0000008584827207 */ /* 0x000fe40000000000 */
[----:B---3--:R-:W-:Y:S01]  /*153a0*/  SEL R47, R105, R134, P0 ;  /* 0x00000086692f7207 */ /* 0x008fe20000000000 */
[----:B------:R3:W1:Y:S01]  /*153b0*/  SHFL.IDX PT, R28, R54, R71, 0x1c1f ;  /* 0x001c1f47361c7589 */ /* 0x00066200000e0000 */
[----:B------:R-:W-:-:S02]  /*153c0*/  SEL R132, R133, R132, P0 ;  /* 0x0000008485847207 */ /* 0x000fc40000000000 */
[----:B0-----:R-:W-:Y:S01]  /*153d0*/  SEL R72, R122, R67, P0 ;  /* 0x000000437a487207 */ /* 0x001fe20000000000 */
[----:B------:R0:W1:Y:S01]  /*153e0*/  SHFL.IDX PT, R31, R56, R71, 0x1c1f ;  /* 0x001c1f47381f7589 */ /* 0x00006200000e0000 */
[----:B------:R-:W-:Y:S02]  /*153f0*/  SEL R67, R27, R126, P0 ;  /* 0x0000007e1b437207 */ /* 0x000fe40000000000 */
[----:B--2---:R-:W-:Y:S01]  /*15400*/  SEL R48, R117, R14, P0 ;  /* 0x0000000e75307207 */ /* 0x004fe20000000000 */
[----:B------:R2:W1:Y:S01]  /*15410*/  SHFL.IDX PT, R29, R57, R71, 0x1c1f ;  /* 0x001c1f47391d7589 */ /* 0x00046200000e0000 */
[----:B---3--:R-:W-:-:S03]  /*15420*/  SEL R54, R55, R52, P0 ;  /* 0x0000003437367207 */ /* 0x008fc60000000000 */
[----:B------:R3:W1:Y:S01]  /*15430*/  SHFL.IDX PT, R33, R49, R71, 0x1c1f ;  /* 0x001c1f4731217589 */ /* 0x00066200000e0000 */
[----:B------:R-:W-:Y:S02]  /*15440*/  SEL R52, R52, R55, P0 ;  /* 0x0000003734347207 */ /* 0x000fe40000000000 */
[----:B0-----:R-:W-:Y:S01]  /*15450*/  SEL R56, R42, R25, P0 ;  /* 0x000000192a387207 */ /* 0x001fe20000000000 */
[----:B------:R0:W1:Y:S01]  /*15460*/  SHFL.IDX PT, R144, R111, R71, 0x1c1f ;  /* 0x001c1f476f907589 */ /* 0x00006200000e0000 */
[----:B------:R-:W-:Y:S02]  /*15470*/  SEL R55, R53, R46, P0 ;  /* 0x0000002e35377207 */ /* 0x000fe40000000000 */
[----:B--2---:R-:W-:Y:S01]  /*15480*/  SEL R57, R43, R24, P0 ;  /* 0x000000182b397207 */ /* 0x004fe20000000000 */
[----:B------:R2:W1:Y:S01]  /*15490*/  SHFL.IDX PT, R146, R91, R71, 0x1c1f ;  /* 0x001c1f475b927589 */ /* 0x00046200000e0000 */
[----:B------:R-:W-:Y:S02]  /*154a0*/  SEL R53, R46, R53, P0 ;  /* 0x000000352e357207 */ /* 0x000fe40000000000 */
[----:B---3--:R-:W-:Y:S01]  /*154b0*/  SEL R49, R45, R12, P0 ;  /* 0x0000000c2d317207 */ /* 0x008fe20000000000 */
[----:B------:R3:W1:Y:S01]  /*154c0*/  SHFL.IDX PT, R142, R88, R71, 0x1c1f ;  /* 0x001c1f47588e7589 */ /* 0x00066200000e0000 */
[----:B------:R-:W-:-:S02]  /*154d0*/  F2FP.BF16.F32.PACK_AB R25, R95, R94 ;  /* 0x0000005e5f19723e */ /* 0x000fc400000010ff */
[----:B0-----:R-:W-:Y:S01]  /*154e0*/  SEL R111, R102, R119, P0 ;  /* 0x00000077666f7207 */ /* 0x001fe20000000000 */
[----:B------:R0:W1:Y:S01]  /*154f0*/  SHFL.IDX PT, R143, R90, R71, 0x1c1f ;  /* 0x001c1f475a8f7589 */ /* 0x00006200000e0000 */
[----:B----4-:R-:W-:Y:S02]  /*15500*/  SEL R46, R107, R138, P0 ;  /* 0x0000008a6b2e7207 */ /* 0x010fe40000000000 */
[----:B--2---:R-:W-:Y:S01]  /*15510*/  SEL R91, R61, R32, P0 ;  /* 0x000000203d5b7207 */ /* 0x004fe20000000000 */
[----:B------:R2:W4:Y:S01]  /*15520*/  SHFL.IDX PT, R35, R50, R71, 0x1c1f ;  /* 0x001c1f4732237589 */ /* 0x00052200000e0000 */
[----:B------:R-:W-:Y:S02]  /*15530*/  SEL R61, R38, R109, P0 ;  /* 0x0000006d263d7207 */ /* 0x000fe40000000000 */
[----:B---3--:R-:W-:Y:S01]  /*15540*/  SEL R88, R110, R59, P0 ;  /* 0x0000003b6e587207 */ /* 0x008fe20000000000 */
[----:B------:R3:W4:Y:S01]  /*15550*/  SHFL.IDX PT, R145, R86, R71, 0x1c1f ;  /* 0x001c1f4756917589 */ /* 0x00072200000e0000 */
[----:B------:R-:W-:-:S02]  /*15560*/  SEL R109, R119, R102, P0 ;  /* 0x00000066776d7207 */ /* 0x000fc40000000000 */
[----:B0-----:R-:W-:Y:S01]  /*15570*/  SEL R90, R59, R110, P0 ;  /* 0x0000006e3b5a7207 */ /* 0x001fe20000000000 */
[----:B------:R1:W0:Y:S01]  /*15580*/  SHFL.IDX PT, R147, R106, R71, 0x1c1f ;  /* 0x001c1f476a937589 */ /* 0x00022200000e0000 */
[----:B------:R-:W-:Y:S02]  /*15590*/  SEL R59, R24, R43, P0 ;  /* 0x0000002b183b7207 */ /* 0x000fe40000000000 */
[----:B--2---:R-:W-:Y:S02]  /*155a0*/  SEL R50, R14, R117, P0 ;  /* 0x000000750e327207 */ /* 0x004fe40000000000 */
[----:B------:R-:W-:Y:S02]  /*155b0*/  SEL R117, R26, R141, P0 ;  /* 0x0000008d1a757207 */ /* 0x000fe40000000000 */
[----:B---3--:R-:W-:Y:S02]  /*155c0*/  SEL R86, R81, R62, P0 ;  /* 0x0000003e51567207 */ /* 0x008fe40000000000 */
[----:B------:R-:W-:-:S02]  /*155d0*/  SEL R81, R34, R65, P0 ;  /* 0x0000004122517207 */ /* 0x000fc40000000000 */
[----:B------:R-:W-:Y:S02]  /*155e0*/  SEL R65, R126, R27, P0 ;  /* 0x0000001b7e417207 */ /* 0x000fe40000000000 */
[----:B------:R-:W-:Y:S02]  /*155f0*/  SEL R119, R141, R26, P0 ;  /* 0x0000001a8d777207 */ /* 0x000fe40000000000 */
[----:B------:R-:W-:Y:S02]  /*15600*/  SEL R62, R137, R44, P0 ;  /* 0x0000002c893e7207 */ /* 0x000fe40000000000 */
[----:B------:R-:W-:Y:S02]  /*15610*/  F2FP.BF16.F32.PACK_AB R24, R99, R98 ;  /* 0x000000626318723e */ /* 0x000fe400000010ff */
[----:B------:R-:W-:Y:S02]  /*15620*/  F2FP.BF16.F32.PACK_AB R26, R97, R96 ;  /* 0x00000060611a723e */ /* 0x000fe400000010ff */
[----:B------:R-:W-:-:S02]  /*15630*/  F2FP.BF16.F32.PACK_AB R27, R93, R92 ;  /* 0x0000005c5d1b723e */ /* 0x000fc400000010ff */
[----:B------:R-:W-:Y:S02]  /*15640*/  SEL R44, R138, R107, P0 ;  /* 0x0000006b8a2c7207 */ /* 0x000fe40000000000 */
[----:B------:R-:W-:Y:S01]  /*15650*/  SEL R45, R134, R105, P0 ;  /* 0x00000069862d7207 */ /* 0x000fe20000000000 */
[----:B------:R2:W-:Y:S01]  /*15660*/  STSM.16.M88.4 [R13], R24 ;  /* 0x000000180d007844 */ /* 0x0005e20000000200 */
[----:B------:R-:W-:Y:S02]  /*15670*/  SEL R42, R104, R125, P0 ;  /* 0x0000007d682a7207 */ /* 0x000fe40000000000 */
[----:B------:R-:W-:Y:S02]  /*15680*/  SEL R110, R108, R139, P0 ;  /* 0x0000008b6c6e7207 */ /* 0x000fe40000000000 */
[----:B-1----:R-:W-:Y:S02]  /*15690*/  SEL R71, R135, R30, P0 ;  /* 0x0000001e87477207 */ /* 0x002fe40000000000 */
        /* <DEDUP_REMOVED lines=26> */
[----:B------:R-:W-:Y:S01]  /*15840*/  SEL R129, R142, R15, P0 ;  /* 0x0000000f8e817207 */ /* 0x000fe20000000000 */
[----:B------:R1:W-:Y:S01]  /*15850*/  STSM.16.M88.4 [R37], R4 ;  /* 0x0000000425007844 */ /* 0x0003e20000000200 */
[----:B------:R-:W-:Y:S02]  /*15860*/  F2FP.BF16.F32.PACK_AB R8, R83, R82 ;  /* 0x000000525308723e */ /* 0x000fe400000010ff */
[----:B------:R-:W-:Y:S02]  /*15870*/  F2FP.BF16.F32.PACK_AB R10, R81, R80 ;  /* 0x00000050510a723e */ /* 0x000fe400000010ff */
[----:B------:R-:W-:Y:S02]  /*15880*/  F2FP.BF16.F32.PACK_AB R11, R77, R76 ;  /* 0x0000004c4d0b723e */ /* 0x000fe400000010ff */
[----:B------:R-:W-:-:S02]  /*15890*/  F2FP.BF16.F32.PACK_AB R9, R79, R78 ;  /* 0x0000004e4f09723e */ /* 0x000fc400000010ff */
[----:B------:R-:W-:Y:S02]  /*158a0*/  SEL R116, R118, R143, P0 ;  /* 0x0000008f76747207 */ /* 0x000fe40000000000 */
[----:B------:R-:W-:Y:S01]  /*158b0*/  F2FP.BF16.F32.PACK_AB R12, R75, R74 ;  /* 0x0000004a4b0c723e */ /* 0x000fe200000010ff */
[----:B------:R-:W-:Y:S01]  /*158c0*/  STSM.16.M88.4 [R121], R8 ;  /* 0x0000000879007844 */ /* 0x000fe20000000200 */
[----:B------:R-:W-:Y:S02]  /*158d0*/  F2FP.BF16.F32.PACK_AB R14, R73, R72 ;  /* 0x00000048490e723e */ /* 0x000fe400000010ff */
[----:B------:R-:W-:Y:S02]  /*158e0*/  F2FP.BF16.F32.PACK_AB R15, R69, R68 ;  /* 0x00000044450f723e */ /* 0x000fe400000010ff */
[----:B--2---:R-:W-:Y:S02]  /*158f0*/  F2FP.BF16.F32.PACK_AB R13, R71, R70 ;  /* 0x00000046470d723e */ /* 0x004fe400000010ff */
[----:B------:R-:W-:-:S02]  /*15900*/  SEL R118, R143, R118, P0 ;  /* 0x000000768f767207 */ /* 0x000fc40000000000 */
[----:B----4-:R-:W-:Y:S01]  /*15910*/  SEL R122, R124, R35, P0 ;  /* 0x000000237c7a7207 */ /* 0x010fe20000000000 */
[----:B------:R-:W-:Y:S01]  /*15920*/  STSM.16.M88.4 [R120], R12 ;  /* 0x0000000c78007844 */ /* 0x000fe20000000200 */
[----:B------:R-:W-:Y:S02]  /*15930*/  SEL R126, R128, R145, P0 ;  /* 0x00000091807e7207 */ /* 0x000fe40000000000 */
[----:B------:R-:W-:Y:S02]  /*15940*/  F2FP.BF16.F32.PACK_AB R24, R67, R66 ;  /* 0x000000424318723e */ /* 0x000fe400000010ff */
[----:B------:R-:W-:Y:S02]  /*15950*/  F2FP.BF16.F32.PACK_AB R26, R65, R64 ;  /* 0x00000040411a723e */ /* 0x000fe400000010ff */
[----:B------:R-:W-:Y:S02]  /*15960*/  F2FP.BF16.F32.PACK_AB R27, R61, R60 ;  /* 0x0000003c3d1b723e */ /* 0x000fe400000010ff */
[----:B------:R-:W-:-:S02]  /*15970*/  F2FP.BF16.F32.PACK_AB R25, R63, R62 ;  /* 0x0000003e3f19723e */ /* 0x000fc400000010ff */
[----:B------:R-:W-:Y:S02]  /*15980*/  SEL R124, R35, R124, P0 ;  /* 0x0000007c237c7207 */ /* 0x000fe40000000000 */
[----:B------:R-:W-:Y:S01]  /*15990*/  SEL R128, R145, R128, P0 ;  /* 0x0000008091807207 */ /* 0x000fe20000000000 */
[----:B------:R-:W-:Y:S01]  /*159a0*/  STSM.16.M88.4 [R115], R24 ;  /* 0x0000001873007844 */ /* 0x000fe20000000200 */
[----:B0-----:R-:W-:Y:S02]  /*159b0*/  SEL R134, R136, R147, P0 ;  /* 0x0000009388867207 */ /* 0x001fe40000000000 */
[----:B------:R-:W-:Y:S02]  /*159c0*/  F2FP.BF16.F32.PACK_AB R28, R59, R58 ;  /* 0x0000003a3b1c723e */ /* 0x000fe400000010ff */
[----:B------:R-:W-:Y:S02]  /*159d0*/  F2FP.BF16.F32.PACK_AB R30, R57, R56 ;  /* 0x00000038391e723e */ /* 0x000fe400000010ff */
[----:B------:R-:W-:-:S02]  /*159e0*/  F2FP.BF16.F32.PACK_AB R31, R53, R52 ;  /* 0x00000034351f723e */ /* 0x000fc400000010ff */
[----:B------:R-:W-:Y:S02]  /*159f0*/  F2FP.BF16.F32.PACK_AB R29, R55, R54 ;  /* 0x00000036371d723e */ /* 0x000fe400000010ff */
[----:B------:R-:W-:Y:S02]  /*15a00*/  SEL R136, R147, R136, P0 ;  /* 0x0000008893887207 */ /* 0x000fe40000000000 */
[----:B------:R-:W-:Y:S01]  /*15a10*/  F2FP.BF16.F32.PACK_AB R32, R51, R50 ;  /* 0x000000323320723e */ /* 0x000fe200000010ff */
[----:B------:R0:W-:Y:S01]  /*15a20*/  STSM.16.M88.4 [R114], R28 ;  /* 0x0000001c72007844 */ /* 0x0001e20000000200 */
[----:B------:R-:W-:Y:S02]  /*15a30*/  F2FP.BF16.F32.PACK_AB R34, R49, R48 ;  /* 0x000000303122723e */ /* 0x000fe400000010ff */
[----:B------:R-:W-:Y:S02]  /*15a40*/  F2FP.BF16.F32.PACK_AB R35, R45, R44 ;  /* 0x0000002c2d23723e */ /* 0x000fe400000010ff */
[----:B------:R-:W-:-:S02]  /*15a50*/  F2FP.BF16.F32.PACK_AB R33, R47, R46 ;  /* 0x0000002e2f21723e */ /* 0x000fc400000010ff */
[----:B------:R-:W-:Y:S02]  /*15a60*/  F2FP.BF16.F32.PACK_AB R36, R43, R42 ;  /* 0x0000002a2b24723e */ /* 0x000fe400000010ff */
[----:B------:R-:W-:Y:S01]  /*15a70*/  F2FP.BF16.F32.PACK_AB R38, R105, R104 ;  /* 0x000000686926723e */ /* 0x000fe200000010ff */
[----:B------:R2:W-:Y:S01]  /*15a80*/  STSM.16.M88.4 [R41], R32 ;  /* 0x0000002029007844 */ /* 0x0005e20000000200 */
[----:B------:R-:W-:Y:S02]  /*15a90*/  F2FP.BF16.F32.PACK_AB R39, R109, R108 ;  /* 0x0000006c6d27723e */ /* 0x000fe400000010ff */
[----:B-1----:R-:W-:Y:S02]  /*15aa0*/  F2FP.BF16.F32.PACK_AB R37, R111, R110 ;  /* 0x0000006e6f25723e */ /* 0x002fe400000010ff */
[----:B------:R-:W-:Y:S01]  /*15ab0*/  F2FP.BF16.F32.PACK_AB R4, R107, R106 ;  /* 0x0000006a6b04723e */ /* 0x000fe200000010ff */
[----:B0-----:R-:W-:Y:S01]  /*15ac0*/  IMAD.U32 R28, RZ, RZ, UR10 ;  /* 0x0000000aff1c7e24 */ /* 0x001fe2000f8e00ff */
[----:B------:R-:W-:Y:S01]  /*15ad0*/  F2FP.BF16.F32.PACK_AB R6, R113, R112 ;  /* 0x000000707106723e */ /* 0x000fe200000010ff */
[----:B------:R-:W-:Y:S01]  /*15ae0*/  STSM.16.M88.4 [R40], R36 ;  /* 0x0000002428007844 */ /* 0x000fe20000000200 */
[----:B------:R-:W-:Y:S01]  /*15af0*/  F2FP.BF16.F32.PACK_AB R7, R119, R118 ;  /* 0x000000767707723e */ /* 0x000fe200000010ff */
[----:B------:R-:W-:Y:S01]  /*15b00*/  IMAD.U32 R29, RZ, RZ, UR11 ;  /* 0x0000000bff1d7e24 */ /* 0x000fe2000f8e00ff */
[----:B------:R-:W-:-:S02]  /*15b10*/  F2FP.BF16.F32.PACK_AB R5, R117, R116 ;  /* 0x000000747505723e */ /* 0x000fc400000010ff */
[----:B------:R-:W-:Y:S02]  /*15b20*/  F2FP.BF16.F32.PACK_AB R8, R123, R122 ;  /* 0x0000007a7b08723e */ /* 0x000fe400000010ff */
[----:B------:R-:W-:Y:S01]  /*15b30*/  F2FP.BF16.F32.PACK_AB R10, R125, R124 ;  /* 0x0000007c7d0a723e */ /* 0x000fe200000010ff */
[----:B------:R-:W-:Y:S01]  /*15b40*/  STSM.16.M88.4 [R19], R4 ;  /* 0x0000000413007844 */ /* 0x000fe20000000200 */
[----:B------:R-:W-:Y:S01]  /*15b50*/  F2FP.BF16.F32.PACK_AB R11, R129, R128 ;  /* 0x00000080810b723e */ /* 0x000fe200000010ff */
[----:B--2---:R-:W0:Y:S01]  /*15b60*/  LDC.64 R32, c[0x0][0xc08] ;  /* 0x00030200ff207b82 */ /* 0x004e220000000a00 */
[----:B------:R-:W-:Y:S02]  /*15b70*/  F2FP.BF16.F32.PACK_AB R9, R127, R126 ;  /* 0x0000007e7f09723e */ /* 0x000fe400000010ff */
[----:B------:R-:W-:Y:S02]  /*15b80*/  F2FP.BF16.F32.PACK_AB R12, R131, R130 ;  /* 0x00000082830c723e */ /* 0x000fe400000010ff */
[----:B------:R-:W-:Y:S01]  /*15b90*/  F2FP.BF16.F32.PACK_AB R14, R133, R132 ;  /* 0x00000084850e723e */ /* 0x000fe200000010ff */
        /* <DEDUP_REMOVED lines=8> */
[----:B------:R-:W-:-:S03]  /*15c20*/  ISETP.NE.U32.AND P0, PT, RZ, UR12, PT ;  /* 0x0000000cff007c0c */ /* 0x000fc6000bf05070 */
[----:B------:R2:W-:Y:S01]  /*15c30*/  STSM.16.M88.4 [R0], R24 ;  /* 0x0000001800007844 */ /* 0x0005e20000000200 */
[----:B------:R-:W-:Y:S01]  /*15c40*/  ISETP.NE.AND.EX P0, PT, RZ, UR13, PT, P0 ;  /* 0x0000000dff007c0c */ /* 0x000fe2000bf05300 */
[----:B------:R-:W-:Y:S08]  /*15c50*/  BAR.SYNC.DEFER_BLOCKING 0x1, 0x100 ;  /* 0x0044000000007b1d */ /* 0x000ff00000010000 */
[----:B-1----:R-:W1:Y:S04]  /*15c60*/  LDC R3, c[0x0][0xbe8] ;  /* 0x0002fa00ff037b82 */ /* 0x002e680000000800 */
[----:B------:R-:W3:Y:S01]  /*15c70*/  @P0 LDG.E R30, desc[UR52][R28.64] ;  /* 0x000000341c1e0981 */ /* 0x000ee2000c1e1900 */
[----:B0-----:R-:W-:-:S02]  /*15c80*/  ISETP.NE.U32.AND P1, PT, R32, RZ, PT ;  /* 0x000000ff2000720c */ /* 0x001fc40003f25070 */
[----:B------:R-:W-:-:S11]  /*15c90*/  R2UR UR4, R33 ;  /* 0x00000000210472ca */ /* 0x000fd600000e0000 */
[----:B------:R-:W-:Y:S01]  /*15ca0*/  VOTEU.ANY UP0, P1 ;  /* 0x00000000003f7886 */ /* 0x000fe20000800100 */
[----:B-1----:R-:W-:Y:S01]  /*15cb0*/  ISETP.NE.AND P1, PT, R3, 0x1, PT ;  /* 0x000000010300780c */ /* 0x002fe20003f25270 */
[----:B------:R-:W-:Y:S02]  /*15cc0*/  UISETP.NE.AND.EX UP0, UPT, UR4, URZ, UPT, UP0 ;  /* 0x0000003f0400728c */ /* 0x000fe4000bf05300 */
[----:B------:R-:W-:Y:S01]  /*15cd0*/  UISETP.GT.AND UP1, UPT, UR46, 0x1, UPT ;  /* 0x000000012e00788c */ /* 0x000fe2000bf24270 */
[----:B------:R-:W-:Y:S01]  /*15ce0*/  UMOV UR19, 0x9b8 ;  /* 0x000009b800137882 */ /* 0x000fe20000000000 */
[----:B------:R-:W-:Y:S02]  /*15cf0*/  ULDC UR4, c[0x0][0xa88] ;  /* 0x0002a20000047ab9 */ /* 0x000fe40000000800 */
[----:B------:R-:W-:Y:S01]  /*15d00*/  USEL UR19, UR19, 0x978, UP1 ;  /* 0x0000097813137887 */ /* 0x000fe20008800000 */
[----:B------:R-:W-:Y:S01]  /*15d10*/  PLOP3.LUT P4, PT, PT, PT, UP0, 0x80, 0x0 ;  /* 0x000000000000781c */ /* 0x000fe20003f8f008 */
[----:B--2---:R-:W-:-:S03]  /*15d20*/  IMAD.U32 R0, RZ, RZ, UR4 ;  /* 0x00000004ff007e24 */ /* 0x004fc6000f8e00ff */
[----:B------:R-:W-:Y:S01]  /*15d30*/  @UP0 ULDC.64 UR10, c[0x0][0xc08] ;  /* 0x00030200000a0ab9 */ /* 0x000fe20000000a00 */
[----:B------:R-:W0:Y:S01]  /*15d40*/  @P1 LDC R6, c[0x0][0xbec] ;  /* 0x0002fb00ff061b82 */ /* 0x000e220000000800 */
[----:B------:R-:W-:-:S07]  /*15d50*/  @UP0 UIMAD.WIDE UR10, UR44, 0x4, UR10 ;  /* 0x000000042c0a08a5 */ /* 0x000fce000f8e020a */
[----:B------:R-:W1:Y:S01]  /*15d60*/  @P1 LDC R9, c[0x0][0xbf0] ;  /* 0x0002fc00ff091b82 */ /* 0x000e620000000800 */
[----:B------:R-:W-:Y:S01]  /*15d70*/  UISETP.NE.U32.AND UP0, UPT, UR12, URZ, UPT ;  /* 0x0000003f0c00728c */ /* 0x000fe2000bf05070 */
[----:B------:R-:W-:Y:S02]  /*15d80*/  IMAD.U32 R4, RZ, RZ, UR10 ;  /* 0x0000000aff047e24 */ /* 0x000fe4000f8e00ff */
[----:B------:R-:W-:Y:S01]  /*15d90*/  IMAD.U32 R5, RZ, RZ, UR11 ;  /* 0x0000000bff057e24 */ /* 0x000fe2000f8e00ff */
[----:B------:R-:W-:Y:S01]  /*15da0*/  UISETP.NE.AND.EX UP0, UPT, UR13, URZ, UPT, UP0 ;  /* 0x0000003f0d00728c */ /* 0x000fe2000bf05300 */
[----:B------:R-:W-:Y:S01]  /*15db0*/  ULDC.64 UR10, c[0x0][UR19+0x218] ;  /* 0x00008600130a7abb */ /* 0x000fe20008000a00 */
[----:B------:R-:W-:Y:S01]  /*15dc0*/  UMOV UR4, URZ ;  /* 0x0000003f00047c82 */ /* 0x000fe20008000000 */
[----:B------:R-:W-:Y:S01]  /*15dd0*/  UIMAD.WIDE.U32 UR12, UR10, UR43, URZ ;  /* 0x0000002b0a0c72a5 */ /* 0x000fe2000f8e003f */
[----:B------:R-:W-:Y:S01]  /*15de0*/  VIADD R11, R22, UR36 ;  /* 0x00000024160b7c36 */ /* 0x000fe20008000000 */
[----:B------:R-:W-:Y:S01]  /*15df0*/  UIMAD UR20, UR11, UR43, URZ ;  /* 0x0000002b0b1472a4 */ /* 0x000fe2000f8e023f */
[----:B------:R0:W5:Y:S01]  /*15e00*/  @P4 LDG.E R0, desc[UR52][R4.64] ;  /* 0x0000003404004981 */ /* 0x000162000c1e1900 */
[----:B------:R-:W-:Y:S01]  /*15e10*/  USHF.R.S32.HI UR21, URZ, 0x1f, UR44 ;  /* 0x0000001f3f157899 */ /* 0x000fe2000801142c */
[----:B------:R-:W-:Y:S01]  /*15e20*/  IMAD.MOV.U32 R7, RZ, RZ, R11 ;  /* 0x000000ffff077224 */ /* 0x000fe200078e000b */
[----:B------:R-:W-:-:S02]  /*15e30*/  USEL UR10, UR44, URZ, !UP0 ;  /* 0x0000003f2c0a7287 */ /* 0x000fc4000c000000 */
[----:B------:R-:W-:Y:S01]  /*15e40*/  USEL UR18, UR37, URZ, UP1 ;  /* 0x0000003f25127287 */ /* 0x000fe20008800000 */
[----:B------:R-:W-:Y:S01]  /*15e50*/  ULDC.64 UR14, c[0x0][UR19+0x220] ;  /* 0x00008800130e7abb */ /* 0x000fe20008000a00 */
[----:B------:R-:W-:Y:S01]  /*15e60*/  UIADD3 UR20, UR13, UR20, URZ ;  /* 0x000000140d147290 */ /* 0x000fe2000fffe03f */
[----:B0-----:R-:W-:Y:S01]  /*15e70*/  @P1 IMAD.HI.U32 R4, R11, R6, RZ ;  /* 0x000000060b041227 */ /* 0x001fe200078e00ff */
[----:B------:R-:W-:Y:S01]  /*15e80*/  ULDC.64 UR16, c[0x0][UR19+0x228] ;  /* 0x00008a0013107abb */ /* 0x000fe20008000a00 */
[----:B------:R-:W-:Y:S02]  /*15e90*/  USEL UR11, UR21, URZ, !UP0 ;  /* 0x0000003f150b7287 */ /* 0x000fe4000c000000 */
[----:B------:R-:W-:Y:S01]  /*15ea0*/  UIMAD UR13, UR15, UR10, URZ ;  /* 0x0000000a0f0d72a4 */ /* 0x000fe2000f8e023f */
[----:B-1----:R-:W-:Y:S01]  /*15eb0*/  @P1 SHF.R.U32.HI R7, RZ, R9, R4 ;  /* 0x00000009ff071219 */ /* 0x002fe20000011604 */
[----:B------:R-:W-:Y:S02]  /*15ec0*/  UIMAD.WIDE.U32 UR22, UR16, UR18, URZ ;  /* 0x00000012101672a5 */ /* 0x000fe4000f8e003f */
[----:B------:R-:W-:-:S02]  /*15ed0*/  UIMAD UR18, UR17, UR18, URZ ;  /* 0x00000012111272a4 */ /* 0x000fc4000f8e023f */
[----:B------:R-:W-:Y:S01]  /*15ee0*/  UIMAD.WIDE.U32 UR16, UR14, UR10, URZ ;  /* 0x0000000a0e1072a5 */ /* 0x000fe2000f8e003f */
[----:B------:R-:W-:Y:S01]  /*15ef0*/  IMAD.MOV R6, RZ, RZ, -R7 ;  /* 0x000000ffff067224 */ /* 0x000fe200078e0a07 */
[----:B------:R-:W-:Y:S01]  /*15f00*/  UIMAD UR11, UR14, UR11, UR13 ;  /* 0x0000000b0e0b72a4 */ /* 0x000fe2000f8e020d */
[----:B------:R-:W-:Y:S01]  /*15f10*/  IMAD.U32 R4, RZ, RZ, UR22 ;  /* 0x00000016ff047e24 */ /* 0x000fe2000f8e00ff */
[----:B------:R-:W-:Y:S02]  /*15f20*/  UIADD3 UR18, UR23, UR18, URZ ;  /* 0x0000001217127290 */ /* 0x000fe4000fffe03f */
[----:B------:R-:W-:Y:S01]  /*15f30*/  IMAD.U32 R5, RZ, RZ, UR23 ;  /* 0x00000017ff057e24 */ /* 0x000fe2000f8e00ff */
[----:B------:R-:W-:Y:S01]  /*15f40*/  UIADD3 UR11, UR17, UR11, URZ ;  /* 0x0000000b110b7290 */ /* 0x000fe2000fffe03f */
[----:B------:R-:W-:Y:S01]  /*15f50*/  IMAD R9, R3, R6, R11 ;  /* 0x0000000603097224 */ /* 0x000fe200078e020b */
[----:B------:R-:W-:Y:S01]  /*15f60*/  SHF.R.S32.HI R5, RZ, 0x1f, R7 ;  /* 0x0000001fff057819 */ /* 0x000fe20000011407 */
[----:B------:R-:W-:-:S03]  /*15f70*/  IMAD.U32 R8, RZ, RZ, UR18 ;  /* 0x00000012ff087e24 */ /* 0x000fc6000f8e00ff */
[----:B------:R-:W-:Y:S02]  /*15f80*/  SHF.R.S32.HI R6, RZ, 0x1f, R9 ;  /* 0x0000001fff067819 */ /* 0x000fe40000011409 */
[----:B---3--:R-:W-:-:S13]  /*15f90*/  @P0 R2UR UR4, R30 ;  /* 0x000000001e0402ca */ /* 0x008fda00000e0000 */
[----:B------:R-:W-:Y:S02]  /*15fa0*/  UIADD3 UR12, UP0, UP2, UR16, UR12, UR4 ;  /* 0x0000000c100c7290 */ /* 0x000fe4000fa1e004 */
[----:B------:R-:W-:Y:S01]  /*15fb0*/  USHF.R.S32.HI UR14, URZ, 0x1f, UR4 ;  /* 0x0000001f3f0e7899 */ /* 0x000fe20008011404 */
[----:B------:R-:W-:Y:S01]  /*15fc0*/  ULDC.64 UR16, c[0x0][0xba8] ;  /* 0x0002ea0000107ab9 */ /* 0x000fe20000000a00 */
[----:B------:R-:W-:Y:S02]  /*15fd0*/  @!UP1 ULDC UR16, c[0x0][0xb50] ;  /* 0x0002d40000109ab9 */ /* 0x000fe40000000800 */
[----:B------:R-:W-:Y:S01]  /*15fe0*/  UIADD3.X UR11, UR11, UR20, UR14, UP0, UP2 ;  /* 0x000000140b0b7290 */ /* 0x000fe200087e440e */
[----:B------:R-:W-:Y:S01]  /*15ff0*/  IADD3 R4, P2, P3, R7, UR12, R4 ;  /* 0x0000000c07047c10 */ /* 0x000fe2000fb5e004 */
[----:B------:R-:W-:Y:S01]  /*16000*/  ULDC.64 UR12, c[0x0][UR19+0x210] ;  /* 0x00008400130c7abb */ /* 0x000fe20008000a00 */
[----:B------:R-:W-:Y:S01]  /*16010*/  @!UP1 ULDC UR17, c[0x0][0xb54] ;  /* 0x0002d50000119ab9 */ /* 0x000fe20000000800 */
[----:B------:R-:W-:-:S02]  /*16020*/  IMAD R7, R9, UR13, RZ ;  /* 0x0000000d09077c24 */ /* 0x000fc4000f8e02ff */
[----:B------:R-:W-:Y:S02]  /*16030*/  IADD3.X R5, R5, UR11, R8, P2, P3 ;  /* 0x0000000b05057c10 */ /* 0x000fe400097e6408 */
        /* <DEDUP_REMOVED lines=10> */
.L_x_1189:
[----:B------:R-:W-:Y:S01]  /*160e0*/  SHFL.IDX PT, R4, R6, RZ, 0x1c1f ;  /* 0x001c1fff06047589 */ /* 0x000fe200000e0000 */
[----:B------:R-:W-:Y:S01]  /*160f0*/  VIADD R13, R230, UR36 ;  /* 0x00000024e60d7c36 */ /* 0x000fe20008000000 */
[----:B------:R-:W-:Y:S01]  /*16100*/  LOP3.LUT P0, RZ, R225, 0x3, RZ, 0xc0, !PT ;  /* 0x00000003e1ff7812 */ /* 0x000fe2000780c0ff */
[----:B-----5:R-:W-:Y:S01]  /*16110*/  IMAD R0, R0, R3, RZ ;  /* 0x0000000300007224 */ /* 0x020fe200078e02ff */
[----:B------:R-:W0:Y:S01]  /*16120*/  SHFL.IDX PT, R5, R10, RZ, 0x1c1f ;  /* 0x001c1fff0a057589 */ /* 0x000e2200000e0000 */
[----:B------:R-:W-:-:S03]  /*16130*/  VIADD R7, R13, 0x8 ;  /* 0x000000080d077836 */ /* 0x000fc60000000000 */
[----:B------:R-:W-:Y:S01]  /*16140*/  SHFL.IDX PT, R8, R6, 0x1, 0x1c1f ;  /* 0x003c1f0006087f89 */ /* 0x000fe200000e0000 */
[-C--:B------:R-:W-:Y:S02]  /*16150*/  ISETP.GE.OR P2, PT, R13, R0.reuse, P0 ;  /* 0x000000000d00720c */ /* 0x080fe40000746670 */
[----:B------:R-:W-:Y:S01]  /*16160*/  ISETP.GE.OR P0, PT, R7, R0, P0 ;  /* 0x000000000700720c */ /* 0x000fe20000706670 */
[----:B------:R-:W1:Y:S10]  /*16170*/  SHFL.IDX PT, R9, R10, 0x1, 0x1c1f ;  /* 0x003c1f000a097f89 */ /* 0x000e7400000e0000 */
        /* <DEDUP_REMOVED lines=8> */
[----:B------:R-:W-:Y:S01]  /*16200*/  IMAD R4, R224, 0x40, R67 ;  /* 0x00000040e0047824 */ /* 0x000fe200078e0243 */
[----:B------:R-:W-:-:S03]  /*16210*/  UIMAD UR11, UR14, UR12, URZ ;  /* 0x0000000c0e0b72a4 */ /* 0x000fc6000f8e023f */
[----:B------:R-:W-:Y:S01]  /*16220*/  IMAD.WIDE R4, R4, R5, UR8 ;  /* 0x0000000804047e25 */ /* 0x000fe2000f8e0205 */
[----:B------:R-:W1:Y:S01]  /*16230*/  @P1 LDC R19, c[0x0][0xbf0] ;  /* 0x0002fc00ff131b82 */ /* 0x000e620000000800 */
[----:B------:R-:W-:Y:S02]  /*16240*/  UIMAD.WIDE.U32 UR8, UR4, UR12, URZ ;  /* 0x0000000c040872a5 */ /* 0x000fe4000f8e003f */
[----:B------:R-:W-:Y:S01]  /*16250*/  UIMAD UR11, UR4, UR13, UR11 ;  /* 0x0000000d040b72a4 */ /* 0x000fe2000f8e020b */
[C---:B------:R-:W-:Y:S02]  /*16260*/  IADD3 R13, P4, R4.reuse, 0x1000, RZ ;  /* 0x00001000040d7810 */ /* 0x040fe40007f9e0ff */
[C---:B------:R-:W-:Y:S02]  /*16270*/  IADD3 R9, P3, R4.reuse, 0x2000, RZ ;  /* 0x0000200004097810 */ /* 0x040fe40007f7e0ff */
[C---:B------:R-:W-:Y:S02]  /*16280*/  IADD3 R7, P6, R4.reuse, 0x3000, RZ ;  /* 0x0000300004077810 */ /* 0x040fe40007fde0ff */
[----:B------:R-:W-:-:S02]  /*16290*/  IADD3 R45, P5, R4, 0x4000, RZ ;  /* 0x00004000042d7810 */ /* 0x000fc40007fbe0ff */
[----:B------:R-:W-:Y:S01]  /*162a0*/  IADD3 R41, P2, R4, 0x5000, RZ ;  /* 0x0000500004297810 */ /* 0x000fe20007f5e0ff */
[----:B------:R-:W-:Y:S01]  /*162b0*/  UIADD3 UR9, UR9, UR11, URZ ;  /* 0x0000000b09097290 */ /* 0x000fe2000fffe03f */
[----:B------:R-:W-:Y:S01]  /*162c0*/  LOP3.LUT R12, R13, 0x380, RZ, 0xc0, !PT ;  /* 0x000003800d0c7812 */ /* 0x000fe200078ec0ff */
[----:B------:R-:W-:Y:S01]  /*162d0*/  ULDC.64 UR12, c[0x0][0xae8] ;  /* 0x0002ba00000c7ab9 */ /* 0x000fe20000000a00 */
[----:B------:R-:W-:Y:S01]  /*162e0*/  LOP3.LUT R8, R9, 0x380, RZ, 0xc0, !PT ;  /* 0x0000038009087812 */ /* 0x000fe200078ec0ff */
[----:B------:R-:W-:Y:S01]  /*162f0*/  IMAD R18, R23, 0x20, R224 ;  /* 0x0000002017127824 */ /* 0x000fe200078e02e0 */
[----:B------:R-:W-:Y:S02]  /*16300*/  LOP3.LUT R6, R7, 0x380, RZ, 0xc0, !PT ;  /* 0x0000038007067812 */ /* 0x000fe400078ec0ff */
[----:B------:R-:W-:Y:S02]  /*16310*/  LOP3.LUT R44, R45, 0x380, RZ, 0xc0, !PT ;  /* 0x000003802d2c7812 */ /* 0x000fe400078ec0ff */
[----:B------:R-:W-:Y:S01]  /*16320*/  LOP3.LUT R40, R41, 0x380, RZ, 0xc0, !PT ;  /* 0x0000038029287812 */ /* 0x000fe200078ec0ff */
[----:B------:R-:W-:Y:S01]  /*16330*/  UIMAD.WIDE.U32 UR8, UR43, UR12, UR8 ;  /* 0x0000000c2b0872a5 */ /* 0x000fe2000f8e0008 */
[----:B------:R-:W-:Y:S01]  /*16340*/  SHF.R.U64 R12, R12, 0x3, RZ ;  /* 0x000000030c0c7819 */ /* 0x000fe200000012ff */
[----:B------:R-:W-:Y:S01]  /*16350*/  VIADD R61, R18, UR36 ;  /* 0x00000024123d7c36 */ /* 0x000fe20008000000 */
[----:B------:R-:W-:-:S02]  /*16360*/  SHF.R.U64 R8, R8, 0x3, RZ ;  /* 0x0000000308087819 */ /* 0x000fc400000012ff */
[----:B------:R-:W-:Y:S02]  /*16370*/  SHF.R.U64 R6, R6, 0x3, RZ ;  /* 0x0000000306067819 */ /* 0x000fe400000012ff */
[----:B------:R-:W-:Y:S01]  /*16380*/  SHF.R.U64 R44, R44, 0x3, RZ ;  /* 0x000000032c2c7819 */ /* 0x000fe200000012ff */
[----:B------:R-:W-:Y:S01]  /*16390*/  USHF.R.S32.HI UR4, URZ, 0x1f, UR10 ;  /* 0x0000001f3f047899 */ /* 0x000fe2000801140a */
[----:B------:R-:W-:Y:S01]  /*163a0*/  SHF.R.U64 R40, R40, 0x3, RZ ;  /* 0x0000000328287819 */ /* 0x000fe200000012ff */
[----:B------:R-:W-:Y:S01]  /*163b0*/  UIMAD UR9, UR43, UR13, UR9 ;  /* 0x0000000d2b0972a4 */ /* 0x000fe2000f8e0209 */
[----:B------:R-:W-:Y:S01]  /*163c0*/  LOP3.LUT R12, R12, R13, RZ, 0x3c, !PT ;  /* 0x0000000d0c0c7212 */ /* 0x000fe200078e3cff */
[--C-:B------:R-:W-:Y:S01]  /*163d0*/  IMAD.X R13, RZ, RZ, R5.reuse, P4 ;  /* 0x000000ffff0d7224 */ /* 0x100fe200020e0605 */
[----:B------:R-:W-:Y:S01]  /*163e0*/  LOP3.LUT R8, R8, R9, RZ, 0x3c, !PT ;  /* 0x0000000908087212 */ /* 0x000fe200078e3cff */
[----:B------:R-:W-:Y:S01]  /*163f0*/  ULDC.64 UR12, c[0x0][0xaf0] ;  /* 0x0002bc00000c7ab9 */ /* 0x000fe20000000a00 */
[----:B------:R-:W-:Y:S01]  /*16400*/  LOP3.LUT R6, R6, R7, RZ, 0x3c, !PT ;  /* 0x0000000706067212 */ /* 0x000fe200078e3cff */
[--C-:B------:R-:W-:Y:S01]  /*16410*/  IMAD.X R9, RZ, RZ, R5.reuse, P3 ;  /* 0x000000ffff097224 */ /* 0x100fe200018e0605 */
[----:B------:R-:W-:Y:S01]  /*16420*/  LOP3.LUT R44, R44, R45, RZ, 0x3c, !PT ;  /* 0x0000002d2c2c7212 */ /* 0x000fe200078e3cff */
[--C-:B------:R-:W-:Y:S01]  /*16430*/  IMAD.X R7, RZ, RZ, R5.reuse, P6 ;  /* 0x000000ffff077224 */ /* 0x100fe200030e0605 */
[----:B------:R-:W-:Y:S01]  /*16440*/  LOP3.LUT R40, R40, R41, RZ, 0x3c, !PT ;  /* 0x0000002928287212 */ /* 0x000fe200078e3cff */
[--C-:B------:R-:W-:Y:S01]  /*16450*/  IMAD.X R45, RZ, RZ, R5.reuse, P5 ;  /* 0x000000ffff2d7224 */ /* 0x100fe200028e0605 */
[C---:B------:R-:W-:Y:S01]  /*16460*/  IADD3 R33, P0, R4.reuse, 0x6000, RZ ;  /* 0x0000600004217810 */ /* 0x040fe20007f1e0ff */
[----:B0-----:R-:W-:Y:S01]  /*16470*/  @P1 IMAD.HI.U32 R18, R61, R20, RZ ;  /* 0x000000143d121227 */ /* 0x001fe200078e00ff */
[C---:B------:R-:W-:Y:S01]  /*16480*/  IADD3 R25, P4, R4.reuse, 0x7000, RZ ;  /* 0x0000700004197810 */ /* 0x040fe20007f9e0ff */
[----:B------:R-:W-:Y:S01]  /*16490*/  UIMAD UR4, UR4, UR12, URZ ;  /* 0x0000000c040472a4 */ /* 0x000fe2000f8e023f */
[C---:B------:R-:W-:Y:S01]  /*164a0*/  IADD3 R57, P3, R4.reuse, 0x8000, RZ ;  /* 0x0000800004397810 */ /* 0x040fe20007f7e0ff */
[----:B------:R-:W-:Y:S01]  /*164b0*/  IMAD.X R41, RZ, RZ, R5, P2 ;  /* 0x000000ffff297224 */ /* 0x000fe200010e0605 */
[----:B------:R-:W-:-:S02]  /*164c0*/  IADD3 R53, P6, R4, 0x9000, RZ ;  /* 0x0000900004357810 */ /* 0x000fc40007fde0ff */
[C---:B------:R-:W-:Y:S01]  /*164d0*/  LOP3.LUT R29, R4.reuse, 0x380, RZ, 0xc0, !PT ;  /* 0x00000380041d7812 */ /* 0x040fe200078ec0ff */
[----:B------:R-:W-:Y:S01]  /*164e0*/  IMAD.MOV.U32 R21, RZ, RZ, R61 ;  /* 0x000000ffff157224 */ /* 0x000fe200078e003d */
[C---:B------:R-:W-:Y:S01]  /*164f0*/  IADD3 R49, P5, R4.reuse, 0xa000, RZ ;  /* 0x0000a00004317810 */ /* 0x040fe20007fbe0ff */
[----:B------:R-:W-:Y:S01]  /*16500*/  UIMAD UR4, UR10, UR13, UR4 ;  /* 0x0000000d0a0472a4 */ /* 0x000fe2000f8e0204 */
[----:B------:R-:W-:Y:S01]  /*16510*/  IADD3 R11, P2, R4, 0xb000, RZ ;  /* 0x0000b000040b7810 */ /* 0x000fe20007f5e0ff */
[----:B------:R-:W-:Y:S01]  /*16520*/  UIMAD.WIDE.U32 UR10, UR10, UR12, UR8 ;  /* 0x0000000c0a0a72a5 */ /* 0x000fe2000f8e0008 */
[----:B------:R-:W-:Y:S01]  /*16530*/  LOP3.LUT R32, R33, 0x380, RZ, 0xc0, !PT ;  /* 0x0000038021207812 */ /* 0x000fe200078ec0ff */
[----:B------:R-:W5:Y:S01]  /*16540*/  LD.E.128 R12, desc[UR52][R12.64] ;  /* 0x000000340c0c7980 */ /* 0x000f62000c101d00 */
[----:B------:R-:W-:Y:S01]  /*16550*/  LOP3.LUT R24, R25, 0x380, RZ, 0xc0, !PT ;  /* 0x0000038019187812 */ /* 0x000fe200078ec0ff */
[----:B------:R-:W-:Y:S01]  /*16560*/  IMAD.X R37, RZ, RZ, R5, P2 ;  /* 0x000000ffff257224 */ /* 0x000fe200010e0605 */
[----:B------:R-:W-:Y:S01]  /*16570*/  LOP3.LUT R56, R57, 0x380, RZ, 0xc0, !PT ;  /* 0x0000038039387812 */ /* 0x000fe200078ec0ff */
[----:B------:R-:W5:Y:S01]  /*16580*/  LD.E.128 R44, desc[UR52][R44.64] ;  /* 0x000000342c2c7980 */ /* 0x000f62000c101d00 */
[----:B------:R-:W-:-:S02]  /*16590*/  LOP3.LUT R52, R53, 0x380, RZ, 0xc0, !PT ;  /* 0x0000038035347812 */ /* 0x000fc400078ec0ff */
[----:B------:R-:W-:Y:S01]  /*165a0*/  LOP3.LUT R48, R49, 0x380, RZ, 0xc0, !PT ;  /* 0x0000038031307812 */ /* 0x000fe200078ec0ff */
[----:B------:R-:W5:Y:S01]  /*165b0*/  LD.E.128 R40, desc[UR52][R40.64] ;  /* 0x0000003428287980 */ /* 0x000f62000c101d00 */
[----:B------:R-:W-:Y:S02]  /*165c0*/  SHF.R.U64 R29, R29, 0x3, RZ ;  /* 0x000000031d1d7819 */ /* 0x000fe400000012ff */
[----:B-1----:R-:W-:Y:S02]  /*165d0*/  @P1 SHF.R.U32.HI R21, RZ, R19, R18 ;  /* 0x00000013ff151219 */ /* 0x002fe40000011612 */
[----:B------:R-:W-:Y:S01]  /*165e0*/  LOP3.LUT R10, R11, 0x380, RZ, 0xc0, !PT ;  /* 0x000003800b0a7812 */ /* 0x000fe200078ec0ff */
[----:B------:R-:W-:Y:S01]  /*165f0*/  UIADD3 UR4, UR11, UR4, URZ ;  /* 0x000000040b047290 */ /* 0x000fe2000fffe03f */
[----:B------:R-:W-:Y:S01]  /*16600*/  SHF.R.U64 R32, R32, 0x3, RZ ;  /* 0x0000000320207819 */ /* 0x000fe200000012ff */
[----:B------:R-:W-:Y:S01]  /*16610*/  IMAD.MOV R60, RZ, RZ, -R21 ;  /* 0x000000ffff3c7224 */ /* 0x000fe200078e0a15 */
[----:B------:R-:W-:Y:S01]  /*16620*/  SHF.R.U64 R24, R24, 0x3, RZ ;  /* 0x0000000318187819 */ /* 0x000fe200000012ff */
[----:B------:R-:W-:Y:S01]  /*16630*/  ULDC.64 UR8, c[0x0][0xae0] ;  /* 0x0002b80000087ab9 */ /* 0x000fe20000000a00 */
[----:B------:R-:W-:-:S02]  /*16640*/  SHF.R.U64 R56, R56, 0x3, RZ ;  /* 0x0000000338387819 */ /* 0x000fc400000012ff */
[----:B------:R-:W-:Y:S02]  /*16650*/  SHF.R.U64 R52, R52, 0x3, RZ ;  /* 0x0000000334347819 */ /* 0x000fe400000012ff */
[----:B------:R-:W-:Y:S02]  /*16660*/  SHF.R.U64 R48, R48, 0x3, RZ ;  /* 0x0000000330307819 */ /* 0x000fe400000012ff */
[----:B------:R-:W-:Y:S01]  /*16670*/  LOP3.LUT R28, R29, R4, RZ, 0x3c, !PT ;  /* 0x000000041d1c7212 */ /* 0x000fe200078e3cff */
[----:B------:R-:W-:Y:S01]  /*16680*/  IMAD.MOV.U32 R29, RZ, RZ, R5 ;  /* 0x000000ffff1d7224 */ /* 0x000fe200078e0005 */
[----:B------:R-:W-:Y:S02]  /*16690*/  SHF.R.S32.HI R20, RZ, 0x1f, R21 ;  /* 0x0000001fff147819 */ /* 0x000fe40000011415 */
[----:B------:R-:W-:Y:S01]  /*166a0*/  SHF.R.U64 R4, R10, 0x3, RZ ;  /* 0x000000030a047819 */ /* 0x000fe200000012ff */
[----:B------:R-:W-:Y:S01]  /*166b0*/  IMAD R3, R3, R60, R61 ;  /* 0x0000003c03037224 */ /* 0x000fe200078e023d */
        /* <DEDUP_REMOVED lines=11> */
[----:B------:R-:W-:Y:S01]  /*16770*/  IMAD R20, R20, UR8, RZ ;  /* 0x0000000814147c24 */ /* 0x000fe2000f8e02ff */
[----:B------:R-:W5:Y:S01]  /*16780*/  LD.E.128 R28, desc[UR52][R28.64] ;  /* 0x000000341c1c7980 */ /* 0x000f62000c101d00 */
[----:B------:R-:W-:-:S02]  /*16790*/  IMAD.U32 R19, RZ, RZ, UR11 ;  /* 0x0000000bff137e24 */ /* 0x000fc4000f8e00ff */
[----:B------:R-:W-:Y:S01]  /*167a0*/  IMAD.U32 R18, RZ, RZ, UR10 ;  /* 0x0000000aff127e24 */ /* 0x000fe2000f8e00ff */
[----:B------:R-:W5:Y:S01]  /*167b0*/  LD.E.128 R8, desc[UR52][R8.64] ;  /* 0x0000003408087980 */ /* 0x000f62000c101d00 */
[----:B------:R-:W-:Y:S02]  /*167c0*/  IMAD.U32 R19, RZ, RZ, UR4 ;  /* 0x00000004ff137e24 */ /* 0x000fe4000f8e00ff */
[C---:B------:R-:W-:Y:S01]  /*167d0*/  IMAD R61, R21.reuse, UR9, R20 ;  /* 0x00000009153d7c24 */ /* 0x040fe2000f8e0214 */
[----:B------:R-:W-:Y:S01]  /*167e0*/  SHF.R.S32.HI R20, RZ, 0x1f, R3 ;  /* 0x0000001fff147819 */ /* 0x000fe20000011403 */
[----:B------:R-:W5:Y:S01]  /*167f0*/  LD.E.128 R4, desc[UR52][R6.64] ;  /* 0x0000003406047980 */ /* 0x000f62000c101d00 */
[----:B------:R-:W-:Y:S01]  /*16800*/  IMAD.WIDE.U32 R18, R21, UR8, R18 ;  /* 0x0000000815127c25 */ /* 0x000fe2000f8e0012 */
[----:B------:R-:W-:Y:S02]  /*16810*/  ULDC.64 UR8, c[0x0][0xad8] ;  /* 0x0002b60000087ab9 */ /* 0x000fe40000000a00 */
[----:B------:R-:W5:Y:S04]  /*16820*/  LD.E.128 R32, desc[UR52][R32.64] ;  /* 0x0000003420207980 */ /* 0x000f68000c101d00 */
[----:B------:R-:W5:Y:S04]  /*16830*/  LD.E.128 R24, desc[UR52][R24.64] ;  /* 0x0000003418187980 */ /* 0x000f68000c101d00 */
[----:B------:R-:W5:Y:S04]  /*16840*/  LD.E.128 R56, desc[UR52][R56.64] ;  /* 0x0000003438387980 */ /* 0x000f68000c101d00 */
[----:B------:R-:W5:Y:S04]  /*16850*/  LD.E.128 R52, desc[UR52][R52.64] ;  /* 0x0000003434347980 */ /* 0x000f68000c101d00 */
[----:B------:R-:W5:Y:S04]  /*16860*/  LD.E.128 R48, desc[UR52][R48.64] ;  /* 0x0000003430307980 */ /* 0x000f68000c101d00 */
[----:B------:R-:W5:Y:S01]  /*16870*/  LD.E.128 R36, desc[UR52][R36.64] ;  /* 0x0000003424247980 */ /* 0x000f62000c101d00 */
[----:B------:R-:W-:Y:S01]  /*16880*/  IMAD.IADD R19, R19, 0x1, R61 ;  /* 0x0000000113137824 */ /* 0x000fe200078e023d */
[----:B------:R-:W-:Y:S01]  /*16890*/  @!PT LDS RZ, [RZ] ;  /* 0x00000000fffff984 */ /* 0x000fe20000000800 */
[----:B------:R-:W-:Y:S01]  /*168a0*/  @!PT LDS RZ, [RZ] ;  /* 0x00000000fffff984 */ /* 0x000fe20000000800 */
[----:B------:R-:W-:Y:S01]  /*168b0*/  @!PT LDS RZ, [RZ] ;  /* 0x00000000fffff984 */ /* 0x000fe20000000800 */
[----:B------:R-:W-:Y:S01]  /*168c0*/  @!PT LDS RZ, [RZ] ;  /* 0x00000000fffff984 */ /* 0x000fe20000000800 */
[----:B------:R0:W-:Y:S06]  /*168d0*/  MEMBAR.ALL.CTA ;  /* 0x0000000000007992 */ /* 0x0001ec0000008000 */
[----:B0-----:R-:W0:Y:S01]  /*168e0*/  FENCE.VIEW.ASYNC.S ;  /* 0x00000000000073c6 */ /* 0x001e220000000000 */
[----:B------:R-:W-:-:S02]  /*168f0*/  IMAD R20, R20, UR8, RZ ;  /* 0x0000000814147c24 */ /* 0x000fc4000f8e02ff */
[----:B------:R-:W-:Y:S02]  /*16900*/  VIADD R65, R224, UR36 ;  /* 0x00000024e0417c36 */ /* 0x000fe40008000000 */
[C---:B------:R-:W-:Y:S02]  /*16910*/  IMAD R61, R3.reuse, UR9, R20 ;  /* 0x00000009033d7c24 */ /* 0x040fe4000f8e0214 */
[----:B------:R-:W-:Y:S01]  /*16920*/  IMAD.WIDE.U32 R18, R3, UR8, R18 ;  /* 0x0000000803127c25 */ /* 0x000fe2000f8e0012 */
[----:B------:R-:W-:Y:S01]  /*16930*/  UIADD3 UR7, UR7, 0x33420, URZ ;  /* 0x0003342007077890 */ /* 0x000fe2000fffe03f */
[C---:B------:R-:W-:Y:S01]  /*16940*/  ISETP.GE.AND P2, PT, R65.reuse, R0, PT ;  /* 0x000000004100720c */ /* 0x040fe20003f46270 */
[----:B------:R-:W-:Y:S01]  /*16950*/  ULDC.64 UR8, c[0x0][0xa80] ;  /* 0x0002a00000087ab9 */ /* 0x000fe20000000a00 */
[----:B------:R-:W-:Y:S01]  /*16960*/  VIADD R3, R65, 0x40 ;  /* 0x0000004041037836 */ /* 0x000fe20000000000 */
[----:B------:R-:W-:Y:S01]  /*16970*/  UPRMT UR7, URZ, 0x654, UR7 ;  /* 0x000006543f077896 */ /* 0x000fe20008000007 */
[----:B------:R-:W-:-:S03]  /*16980*/  LEA R62, P3, R18, UR8, 0x1 ;  /* 0x00000008123e7c11 */ /* 0x000fc6000f8608ff */
[----:B------:R-:W-:Y:S01]  /*16990*/  ISETP.GE.AND P1, PT, R3, R0, PT ;  /* 0x000000000300720c */ /* 0x000fe20003f26270 */
[----:B------:R-:W-:Y:S02]  /*169a0*/  IMAD.IADD R3, R19, 0x1, R61 ;  /* 0x0000000113037824 */ /* 0x000fe400078e023d */
[----:B------:R-:W-:-:S03]  /*169b0*/  VIADD R21, R65, 0x20 ;  /* 0x0000002041157836 */ /* 0x000fc60000000000 */
[----:B------:R-:W-:Y:S01]  /*169c0*/  LEA.HI.X R63, R18, UR9, R3, 0x1, P3 ;  /* 0x00000009123f7c11 */ /* 0x000fe200098f0c03 */
[C---:B------:R-:W-:Y:S01]  /*169d0*/  VIADD R66, R67.reuse, 0x40 ;  /* 0x0000004043427836 */ /* 0x040fe20000000000 */
[----:B0-----:R-:W-:Y:S01]  /*169e0*/  SYNCS.ARRIVE.TRANS64.RED.A1T0 RZ, [UR7], RZ ;  /* 0x000000ffffff79a7 */ /* 0x001fe20008100407 */
[----:B------:R-:W-:Y:S01]  /*169f0*/  VIADD R69, R67, 0x80 ;  /* 0x0000008043457836 */ /* 0x000fe20000000000 */
[----:B------:R0:W1:Y:S01]  /*16a00*/  SHFL.IDX PT, R60, R62, RZ, 0x181f ;  /* 0x00181fff3e3c7589 */ /* 0x00006200000e0000 */
[----:B------:R-:W-:Y:S03]  /*16a10*/  BSSY B1, `(.L_x_1191) ;  /* 0x0000014000017945 */ /* 0x000fe60003800000 */
[----:B------:R0:W2:Y:S01]  /*16a20*/  SHFL.IDX PT, R3, R63, RZ, 0x181f ;  /* 0x00181fff3f037589 */ /* 0x0000a200000e0000 */
[----:B------:R-:W-:Y:S02]  /*16a30*/  ISETP.GE.AND P0, PT, R21, R0, PT ;  /* 0x000000001500720c */ /* 0x000fe40003f06270 */
[----:B------:R-:W-:-:S02]  /*16a40*/  SHF.R.S32.HI R64, RZ, 0x1f, R67 ;  /* 0x0000001fff407819 */ /* 0x000fc40000011443 */
[----:B------:R-:W-:Y:S02]  /*16a50*/  SHF.R.S32.HI R68, RZ, 0x1f, R66 ;  /* 0x0000001fff447819 */ /* 0x000fe40000011442 */
[----:B------:R-:W-:Y:S01]  /*16a60*/  SHF.R.S32.HI R70, RZ, 0x1f, R69 ;  /* 0x0000001fff467819 */ /* 0x000fe20000011445 */
[----:B0-----:R-:W-:Y:S06]  /*16a70*/  @P2 BRA `(.L_x_1192) ;  /* 0x0000000000342947 */ /* 0x001fec0003800000 */
[----:B------:R-:W-:Y:S02]  /*16a80*/  ULDC UR4, c[0x0][0xac8] ;  /* 0x0002b20000047ab9 */ /* 0x000fe40000000800 */
[----:B------:R-:W-:Y:S02]  /*16a90*/  ISETP.GE.AND P4, PT, R67, UR4, PT ;  /* 0x0000000443007c0c */ /* 0x000fe4000bf86270 */
[----:B------:R-:W-:Y:S02]  /*16aa0*/  ISETP.GE.AND P3, PT, R66, UR4, PT ;  /* 0x0000000442007c0c */ /* 0x000fe4000bf66270 */
[----:B------:R-:W-:-:S09]  /*16ab0*/  ISETP.GE.AND P2, PT, R69, UR4, PT ;  /* 0x0000000445007c0c */ /* 0x000fd2000bf46270 */
[CC--:B-1----:R-:W-:Y:S02]  /*16ac0*/  @!P4 LEA R18, P6, R67.reuse, R60.reuse, 0x1 ;  /* 0x0000003c4312c211 */ /* 0x0c2fe400078c08ff */
[CC--:B------:R-:W-:Y:S02]  /*16ad0*/  @!P3 LEA R20, P5, R66.reuse, R60.reuse, 0x1 ;  /* 0x0000003c4214b211 */ /* 0x0c0fe400078a08ff */
[-C--:B--2---:R-:W-:Y:S02]  /*16ae0*/  @!P4 LEA.HI.X R19, R67, R3.reuse, R64, 0x1, P6 ;  /* 0x000000034313c211 */ /* 0x084fe400030f0c40 */
[C---:B------:R-:W-:Y:S02]  /*16af0*/  @!P2 LEA R60, P6, R69.reuse, R60, 0x1 ;  /* 0x0000003c453ca211 */ /* 0x040fe400078c08ff */
[-C--:B------:R-:W-:Y:S01]  /*16b00*/  @!P3 LEA.HI.X R21, R66, R3.reuse, R68, 0x1, P5 ;  /* 0x000000034215b211 */ /* 0x080fe200028f0c44 */
[----:B-----5:R0:W-:Y:S01]  /*16b10*/  @!P4 ST.E.128 desc[UR52][R18.64], R28 ;  /* 0x0000001c1200c985 */ /* 0x0201e2000c101d34 */
[----:B------:R-:W-:-:S03]  /*16b20*/  @!P2 LEA.HI.X R61, R69, R3, R70, 0x1, P6 ;  /* 0x00000003453da211 */ /* 0x000fc600030f0c46 */
[----:B------:R0:W-:Y:S04]  /*16b30*/  @!P3 ST.E.128 desc[UR52][R20.64], R44 ;  /* 0x0000002c1400b985 */ /* 0x0001e8000c101d34 */
[----:B------:R0:W-:Y:S02]  /*16b40*/  @!P2 ST.E.128 desc[UR52][R60.64], R56 ;  /* 0x000000383c00a985 */ /* 0x0001e4000c101d34 */
.L_x_1192:
[----:B------:R-:W-:Y:S05]  /*16b50*/  BSYNC B1 ;  /* 0x0000000000017941 */ /* 0x000fea0003800000 */
.L_x_1191:
[----:B--2---:R2:W3:Y:S01]  /*16b60*/  SHFL.IDX PT, R3, R63, 0x1, 0x181f ;  /* 0x00381f003f037f89 */ /* 0x0044e200000e0000 */
[----:B------:R-:W-:Y:S03]  /*16b70*/  BSSY B1, `(.L_x_1193) ;  /* 0x0000010000017945 */ /* 0x000fe60003800000 */
[----:B0----5:R2:W0:Y:S01]  /*16b80*/  SHFL.IDX PT, R28, R62, 0x1, 0x181f ;  /* 0x00381f003e1c7f89 */ /* 0x02142200000e0000 */
[----:B------:R-:W-:Y:S05]  /*16b90*/  @P0 BRA `(.L_x_1194) ;  /* 0x0000000000340947 */ /* 0x000fea0003800000 */
[----:B------:R-:W-:Y:S02]  /*16ba0*/  ULDC UR4, c[0x0][0xac8] ;  /* 0x0002b20000047ab9 */ /* 0x000fe40000000800 */
[----:B------:R-:W-:Y:S02]  /*16bb0*/  ISETP.GE.AND P4, PT, R67, UR4, PT ;  /* 0x0000000443007c0c */ /* 0x000fe4000bf86270 */
[----:B------:R-:W-:Y:S02]  /*16bc0*/  ISETP.GE.AND P5, PT, R66, UR4, PT ;  /* 0x0000000442007c0c */ /* 0x000fe4000bfa6270 */
[----:B------:R-:W-:-:S09]  /*16bd0*/  ISETP.GE.AND P6, PT, R69, UR4, PT ;  /* 0x0000000445007c0c */ /* 0x000fd2000bfc6270 */
[-C--:B0-----:R-:W-:Y:S02]  /*16be0*/  @!P4 LEA R18, P0, R67, R28.reuse, 0x1 ;  /* 0x0000001c4312c211 */ /* 0x081fe400078008ff */
[CC--:B------:R-:W-:Y:S02]  /*16bf0*/  @!P5 LEA R20, P2, R66.reuse, R28.reuse, 0x1 ;  /* 0x0000001c4214d211 */ /* 0x0c0fe400078408ff */
[----:B------:R-:W-:Y:S02]  /*16c00*/  @!P6 LEA R28, P3, R69, R28, 0x1 ;  /* 0x0000001c451ce211 */ /* 0x000fe400078608ff */
[-C--:B---3--:R-:W-:Y:S02]  /*16c10*/  @!P4 LEA.HI.X R19, R67, R3.reuse, R64, 0x1, P0 ;  /* 0x000000034313c211 */ /* 0x088fe400000f0c40 */
[-C--:B------:R-:W-:Y:S02]  /*16c20*/  @!P5 LEA.HI.X R21, R66, R3.reuse, R68, 0x1, P2 ;  /* 0x000000034215d211 */ /* 0x080fe400010f0c44 */
[----:B------:R-:W-:Y:S01]  /*16c30*/  @!P6 LEA.HI.X R29, R69, R3, R70, 0x1, P3 ;  /* 0x00000003451de211 */ /* 0x000fe200018f0c46 */
[----:B------:R4:W-:Y:S04]  /*16c40*/  @!P4 ST.E.128 desc[UR52][R18.64], R12 ;  /* 0x0000000c1200c985 */ /* 0x0009e8000c101d34 */
[----:B------:R4:W-:Y:S04]  /*16c50*/  @!P5 ST.E.128 desc[UR52][R20.64], R40 ;  /* 0x000000281400d985 */ /* 0x0009e8000c101d34 */
[----:B------:R4:W-:Y:S02]  /*16c60*/  @!P6 ST.E.128 desc[UR52][R28.64], R52 ;  /* 0x000000341c00e985 */ /* 0x0009e4000c101d34 */
.L_x_1194:
[----:B------:R-:W-:Y:S05]  /*16c70*/  BSYNC B1 ;  /* 0x0000000000017941 */ /* 0x000fea0003800000 */
.L_x_1193:
[----:B---3--:R3:W0:Y:S01]  /*16c80*/  SHFL.IDX PT, R3, R63, 0x2, 0x181f ;  /* 0x00581f003f037f89 */ /* 0x00862200000e0000 */
[----:B------:R-:W-:Y:S03]  /*16c90*/  BSSY B1, `(.L_x_1195) ;  /* 0x0000010000017945 */ /* 0x000fe60003800000 */
[----:B----4-:R3:W4:Y:S01]  /*16ca0*/  SHFL.IDX PT, R18, R62, 0x2, 0x181f ;  /* 0x00581f003e127f89 */ /* 0x01072200000e0000 */
[----:B------:R-:W-:Y:S05]  /*16cb0*/  @P1 BRA `(.L_x_1196) ;  /* 0x0000000000341947 */ /* 0x000fea0003800000 */
[----:B------:R-:W-:Y:S02]  /*16cc0*/  ULDC UR4, c[0x0][0xac8] ;  /* 0x0002b20000047ab9 */ /* 0x000fe40000000800 */
[----:B------:R-:W-:Y:S02]  /*16cd0*/  ISETP.GE.AND P3, PT, R67, UR4, PT ;  /* 0x0000000443007c0c */ /* 0x000fe4000bf66270 */
[----:B------:R-:W-:Y:S02]  /*16ce0*/  ISETP.GE.AND P4, PT, R66, UR4, PT ;  /* 0x0000000442007c0c */ /* 0x000fe4000bf86270 */
[----:B------:R-:W-:-:S09]  /*16cf0*/  ISETP.GE.AND P5, PT, R69, UR4, PT ;  /* 0x0000000445007c0c */ /* 0x000fd2000bfa6270 */
[-C--:B----4-:R-:W-:Y:S02]  /*16d00*/  @!P3 LEA R12, P0, R67, R18.reuse, 0x1 ;  /* 0x00000012430cb211 */ /* 0x090fe400078008ff */
[CC--:B------:R-:W-:Y:S02]  /*16d10*/  @!P4 LEA R14, P1, R66.reuse, R18.reuse, 0x1 ;  /* 0x00000012420ec211 */ /* 0x0c0fe400078208ff */
[----:B------:R-:W-:Y:S02]  /*16d20*/  @!P5 LEA R18, P2, R69, R18, 0x1 ;  /* 0x000000124512d211 */ /* 0x000fe400078408ff */
[-C--:B0-----:R-:W-:Y:S02]  /*16d30*/  @!P3 LEA.HI.X R13, R67, R3.reuse, R64, 0x1, P0 ;  /* 0x00000003430db211 */ /* 0x081fe400000f0c40 */
[-C--:B------:R-:W-:Y:S02]  /*16d40*/  @!P4 LEA.HI.X R15, R66, R3.reuse, R68, 0x1, P1 ;  /* 0x00000003420fc211 */ /* 0x080fe400008f0c44 */
[----:B------:R-:W-:Y:S01]  /*16d50*/  @!P5 LEA.HI.X R19, R69, R3, R70, 0x1, P2 ;  /* 0x000000034513d211 */ /* 0x000fe200010f0c46 */
[----:B------:R0:W-:Y:S04]  /*16d60*/  @!P3 ST.E.128 desc[UR52][R12.64], R8 ;  /* 0x000000080c00b985 */ /* 0x0001e8000c101d34 */
[----:B------:R0:W-:Y:S04]  /*16d70*/  @!P4 ST.E.128 desc[UR52][R14.64], R32 ;  /* 0x000000200e00c985 */ /* 0x0001e8000c101d34 */
[----:B------:R0:W-:Y:S02]  /*16d80*/  @!P5 ST.E.128 desc[UR52][R18.64], R48 ;  /* 0x000000301200d985 */ /* 0x0001e4000c101d34 */
.L_x_1196:
[----:B------:R-:W-:Y:S05]  /*16d90*/  BSYNC B1 ;  /* 0x0000000000017941 */ /* 0x000fea0003800000 */
.L_x_1195:
        /* <DEDUP_REMOVED lines=8> */
[CC--:B--2---:R-:W-:Y:S02]  /*16e20*/  @!P2 LEA R8, P0, R67.reuse, R62.reuse, 0x1 ;  /* 0x0000003e4308a211 */ /* 0x0c4fe400078008ff */
[C---:B------:R-:W-:Y:S02]  /*16e30*/  @!P3 LEA R10, P1, R66.reuse, R62, 0x1 ;  /* 0x0000003e420ab211 */ /* 0x040fe400078208ff */
[-C--:B0-----:R-:W-:Y:S02]  /*16e40*/  @!P2 LEA.HI.X R9, R67, R63.reuse, R64, 0x1, P0 ;  /* 0x0000003f4309a211 */ /* 0x081fe400000f0c40 */
[----:B------:R-:W-:Y:S02]  /*16e50*/  @!P3 LEA.HI.X R11, R66, R63, R68, 0x1, P1 ;  /* 0x0000003f420bb211 */ /* 0x000fe400008f0c44 */
[----:B------:R-:W-:Y:S01]  /*16e60*/  ISETP.GE.AND P0, PT, R69, UR4, PT ;  /* 0x0000000445007c0c */ /* 0x000fe2000bf06270 */
[----:B------:R0:W-:Y:S04]  /*16e70*/  @!P2 ST.E.128 desc[UR52][R8.64], R4 ;  /* 0x000000040800a985 */ /* 0x0001e8000c101d34 */
[----:B------:R0:W-:Y:S08]  /*16e80*/  @!P3 ST.E.128 desc[UR52][R10.64], R24 ;  /* 0x000000180a00b985 */ /* 0x0001f0000c101d34 */
[----:B------:R-:W-:Y:S05]  /*16e90*/  @P0 BRA `(.L_x_1197) ;  /* 0x0000002000b40947 */ /* 0x000fea0003800000 */
[----:B0-----:R-:W-:-:S04]  /*16ea0*/  LEA R4, P0, R69, R62, 0x1 ;  /* 0x0000003e45047211 */ /* 0x001fc800078008ff */
[----:B------:R-:W-:-:S05]  /*16eb0*/  LEA.HI.X R5, R69, R63, R70, 0x1, P0 ;  /* 0x0000003f45057211 */ /* 0x000fca00000f0c46 */
[----:B------:R0:W-:Y:S01]  /*16ec0*/  ST.E.128 desc[UR52][R4.64], R36 ;  /* 0x0000002404007985 */ /* 0x0001e2000c101d34 */
[----:B------:R-:W-:Y:S05]  /*16ed0*/  BRA `(.L_x_1197) ;  /* 0x0000002000a47947 */ /* 0x000fea0003800000 */
.L_x_1190:
        /* <DEDUP_REMOVED lines=11> */
[----:B------:R-:W-:Y:S01]  /*16f90*/  ULDC.64 UR12, c[0x0][0xb38] ;  /* 0x0002ce00000c7ab9 */ /* 0x000fe20000000a00 */
[----:B------:R-:W-:-:S02]  /*16fa0*/  UIADD3 UR7, UR7, 0x33420, URZ ;  /* 0x0003342007077890 */ /* 0x000fc4000fffe03f */
[----:B------:R-:W-:Y:S02]  /*16fb0*/  UIMAD.WIDE.U32 UR8, UR43, UR12, UR8 ;  /* 0x0000000c2b0872a5 */ /* 0x000fe4000f8e0008 */
[----:B------:R-:W-:Y:S02]  /*16fc0*/  UPRMT UR7, URZ, 0x654, UR7 ;  /* 0x000006543f077896 */ /* 0x000fe40008000007 */
[----:B------:R-:W-:-:S03]  /*16fd0*/  UIMAD UR9, UR43, UR13, UR9 ;  /* 0x0000000d2b0972a4 */ /* 0x000fc6000f8e0209 */
[----:B------:R-:W-:Y:S02]  /*16fe0*/  ULDC.64 UR12, c[0x0][0xb40] ;  /* 0x0002d000000c7ab9 */ /* 0x000fe40000000a00 */
[----:B------:R-:W-:Y:S01]  /*16ff0*/  UIMAD UR4, UR4, UR12, URZ ;  /* 0x0000000c040472a4 */ /* 0x000fe2000f8e023f */
[----:B0-----:R-:W-:Y:S01]  /*17000*/  @P1 IMAD.HI.U32 R4, R11, R4, RZ ;  /* 0x000000040b041227 */ /* 0x001fe200078e00ff */
[----:B------:R-:W-:Y:S02]  /*17010*/  SYNCS.ARRIVE.TRANS64.RED.A1T0 RZ, [UR7], RZ ;  /* 0x000000ffffff79a7 */ /* 0x000fe40008100407 */
[----:B------:R-:W-:Y:S02]  /*17020*/  UIMAD UR4, UR10, UR13, UR4 ;  /* 0x0000000d0a0472a4 */ /* 0x000fe4000f8e0204 */
[----:B------:R-:W-:-:S03]  /*17030*/  UIMAD.WIDE.U32 UR10, UR10, UR12, UR8 ;  /* 0x0000000c0a0a72a5 */ /* 0x000fc6000f8e0008 */
[----:B------:R-:W-:Y:S01]  /*17040*/  ULDC.64 UR12, c[0x0][0xb48] ;  /* 0x0002d200000c7ab9 */ /* 0x000fe20000000a00 */
[----:B------:R-:W-:Y:S01]  /*17050*/  UIADD3 UR9, UR11, UR4, URZ ;  /* 0x000000040b097290 */ /* 0x000fe2000fffe03f */
[----:B-1----:R-:W-:Y:S02]  /*17060*/  @P1 SHF.R.U32.HI R9, RZ, R5, R4 ;  /* 0x00000005ff091219 */ /* 0x002fe40000011604 */
[----:B------:R-:W-:Y:S01]  /*17070*/  UMOV UR8, UR10 ;  /* 0x0000000a00087c82 */ /* 0x000fe20008000000 */
[----:B------:R-:W-:Y:S01]  /*17080*/  ULDC.64 UR10, c[0x0][0xb30] ;  /* 0x0002cc00000a7ab9 */ /* 0x000fe20000000a00 */
[----:B------:R-:W-:Y:S01]  /*17090*/  UIMAD.WIDE.U32 UR8, UR37, UR12, UR8 ;  /* 0x0000000c250872a5 */ /* 0x000fe2000f8e0008 */
[--C-:B------:R-:W-:Y:S01]  /*170a0*/  IMAD.MOV R6, RZ, RZ, -R9.reuse ;  /* 0x000000ffff067224 */ /* 0x100fe200078e0a09 */
[----:B------:R-:W-:Y:S02]  /*170b0*/  SHF.R.S32.HI R4, RZ, 0x1f, R9 ;  /* 0x0000001fff047819 */ /* 0x000fe40000011409 */
[----:B------:R-:W-:Y:S01]  /*170c0*/  UIMAD UR37, UR37, UR13, UR9 ;  /* 0x0000000d252572a4 */ /* 0x000fe2000f8e0209 */
[----:B------:R-:W-:-:S02]  /*170d0*/  IMAD R3, R3, R6, R11 ;  /* 0x0000000603037224 */ /* 0x000fc400078e020b */
[----:B------:R-:W-:Y:S02]  /*170e0*/  IMAD R6, R4, UR10, RZ ;  /* 0x0000000a04067c24 */ /* 0x000fe4000f8e02ff */
[----:B------:R-:W-:Y:S02]  /*170f0*/  IMAD.U32 R5, RZ, RZ, UR9 ;  /* 0x00000009ff057e24 */ /* 0x000fe4000f8e00ff */
[----:B------:R-:W-:Y:S01]  /*17100*/  IMAD.U32 R4, RZ, RZ, UR8 ;  /* 0x00000008ff047e24 */ /* 0x000fe2000f8e00ff */
[----:B------:R-:W-:Y:S01]  /*17110*/  ULDC.64 UR8, c[0x0][0xb28] ;  /* 0x0002ca0000087ab9 */ /* 0x000fe20000000a00 */
[----:B------:R-:W-:Y:S02]  /*17120*/  IMAD.U32 R5, RZ, RZ, UR37 ;  /* 0x00000025ff057e24 */ /* 0x000fe4000f8e00ff */
[C---:B------:R-:W-:Y:S01]  /*17130*/  IMAD R11, R9.reuse, UR11, R6 ;  /* 0x0000000b090b7c24 */ /* 0x040fe2000f8e0206 */
[----:B------:R-:W-:Y:S01]  /*17140*/  SHF.R.S32.HI R6, RZ, 0x1f, R3 ;  /* 0x0000001fff067819 */ /* 0x000fe20000011403 */
[----:B------:R-:W-:-:S04]  /*17150*/  IMAD.WIDE.U32 R4, R9, UR10, R4 ;  /* 0x0000000a09047c25 */ /* 0x000fc8000f8e0004 */
[----:B------:R-:W-:Y:S02]  /*17160*/  IMAD R6, R6, UR8, RZ ;  /* 0x0000000806067c24 */ /* 0x000fe4000f8e02ff */
[----:B------:R-:W-:Y:S02]  /*17170*/  IMAD.IADD R5, R5, 0x1, R11 ;  /* 0x0000000105057824 */ /* 0x000fe400078e020b */
        /* <DEDUP_REMOVED lines=10> */
[C---:B------:R-:W-:Y:S01]  /*17220*/  VIADD R19, R17.reuse, 0x28 ;  /* 0x0000002811137836 */ /* 0x040fe20000000000 */
[C---:B------:R-:W-:Y:S01]  /*17230*/  ISETP.GE.AND P0, PT, R17.reuse, UR4, PT ;  /* 0x0000000411007c0c */ /* 0x040fe2000bf06270 */
[----:B------:R-:W-:Y:S01]  /*17240*/  VIADD R21, R17, 0x30 ;  /* 0x0000003011157836 */ /* 0x000fe20000000000 */
[----:B------:R-:W-:Y:S01]  /*17250*/  ISETP.GE.AND P1, PT, R223, UR4, PT ;  /* 0x00000004df007c0c */ /* 0x000fe2000bf26270 */
[C---:B------:R-:W-:Y:S01]  /*17260*/  VIADD R25, R17.reuse, 0x38 ;  /* 0x0000003811197836 */ /* 0x040fe20000000000 */
[----:B------:R-:W-:Y:S01]  /*17270*/  ISETP.GE.AND P2, PT, R222, UR4, PT ;  /* 0x00000004de007c0c */ /* 0x000fe2000bf46270 */
[----:B------:R-:W-:Y:S01]  /*17280*/  VIADD R27, R17, 0x40 ;  /* 0x00000040111b7836 */ /* 0x000fe20000000000 */
[----:B------:R-:W-:Y:S01]  /*17290*/  ISETP.GE.AND P6, PT, R221, UR4, PT ;  /* 0x00000004dd007c0c */ /* 0x000fe2000bfc6270 */
[----:B------:R-:W-:-:S03]  /*172a0*/  VIADD R29, R17, 0x60 ;  /* 0x00000060111d7836 */ /* 0x000fc60000000000 */
[----:B------:R-:W-:-:S03]  /*172b0*/  ISETP.GE.AND P5, PT, R27, UR4, PT ;  /* 0x000000041b007c0c */ /* 0x000fc6000bfa6270 */
[----:B-12---:R-:W-:Y:S02]  /*172c0*/  @!P0 IMAD.WIDE R8, R17, 0x4, R4 ;  /* 0x0000000411088825 */ /* 0x006fe400078e0204 */
[CC--:B------:R-:W-:Y:S02]  /*172d0*/  @!P1 LEA R10, P3, R223.reuse, R4.reuse, 0x2 ;  /* 0x00000004df0a9211 */ /* 0x0c0fe400078610ff */
[C---:B------:R-:W-:Y:S01]  /*172e0*/  @!P2 LEA R12, P4, R222.reuse, R4, 0x2 ;  /* 0x00000004de0ca211 */ /* 0x040fe200078810ff */
[----:B------:R1:W-:Y:S01]  /*172f0*/  @!P0 ST.E.64 desc[UR52][R8.64], R98 ;  /* 0x0000006208008985 */ /* 0x0003e2000c101b34 */
[-C--:B------:R-:W-:Y:S02]  /*17300*/  @!P1 LEA.HI.X R11, R223, R5.reuse, R228, 0x2, P3 ;  /* 0x00000005df0b9211 */ /* 0x080fe400018f14e4 */
[----:B------:R-:W-:Y:S02]  /*17310*/  ISETP.GE.AND P0, PT, R19, UR4, PT ;  /* 0x0000000413007c0c */ /* 0x000fe4000bf06270 */
[----:B------:R-:W-:Y:S01]  /*17320*/  @!P2 LEA.HI.X R13, R222, R5, R227, 0x2, P4 ;  /* 0x00000005de0da211 */ /* 0x000fe200020f14e3 */
[----:B------:R2:W-:Y:S01]  /*17330*/  @!P1 ST.E.64 desc[UR52][R10.64], R96 ;  /* 0x000000600a009985 */ /* 0x0005e2000c101b34 */
[----:B------:R-:W-:-:S02]  /*17340*/  ISETP.GE.AND P1, PT, R220, UR4, PT ;  /* 0x00000004dc007c0c */ /* 0x000fc4000bf26270 */
[-C--:B------:R-:W-:Y:S01]  /*17350*/  @!P6 LEA R14, P3, R221, R4.reuse, 0x2 ;  /* 0x00000004dd0ee211 */ /* 0x080fe200078610ff */
[----:B------:R3:W-:Y:S01]  /*17360*/  @!P2 ST.E.64 desc[UR52][R12.64], R90 ;  /* 0x0000005a0c00a985 */ /* 0x0007e2000c101b34 */
[----:B------:R-:W-:Y:S02]  /*17370*/  ISETP.GE.AND P2, PT, R21, UR4, PT ;  /* 0x0000000415007c0c */ /* 0x000fe4000bf46270 */
[----:B------:R-:W-:Y:S02]  /*17380*/  ISETP.GE.AND P4, PT, R25, UR4, PT ;  /* 0x0000000419007c0c */ /* 0x000fe4000bf86270 */
[----:B------:R-:W-:Y:S02]  /*17390*/  @!P6 LEA.HI.X R15, R221, R5, R226, 0x2, P3 ;  /* 0x00000005dd0fe211 */ /* 0x000fe400018f14e2 */
[----:B-1----:R-:W-:Y:S02]  /*173a0*/  SHF.R.S32.HI R8, RZ, 0x1f, R19 ;  /* 0x0000001fff087819 */ /* 0x002fe40000011413 */
[----:B------:R-:W-:Y:S01]  /*173b0*/  SHF.R.S32.HI R9, RZ, 0x1f, R220 ;  /* 0x0000001fff097819 */ /* 0x000fe200000114dc */
[----:B------:R1:W-:Y:S01]  /*173c0*/  @!P6 ST.E.64 desc[UR52][R14.64], R88 ;  /* 0x000000580e00e985 */ /* 0x0003e2000c101b34 */
[----:B--2---:R-:W-:-:S02]  /*173d0*/  @!P0 LEA R10, P3, R19, R4, 0x2 ;  /* 0x00000004130a8211 */ /* 0x004fc400078610ff */
[----:B---3--:R-:W-:Y:S02]  /*173e0*/  SHF.R.S32.HI R13, RZ, 0x1f, R21 ;  /* 0x0000001fff0d7819 */ /* 0x008fe40000011415 */
[-C--:B------:R-:W-:Y:S02]  /*173f0*/  @!P0 LEA.HI.X R11, R19, R5.reuse, R8, 0x2, P3 ;  /* 0x00000005130b8211 */ /* 0x080fe400018f1408 */
[CC--:B------:R-:W-:Y:S02]  /*17400*/  @!P1 LEA R8, P3, R220.reuse, R4.reuse, 0x2 ;  /* 0x00000004dc089211 */ /* 0x0c0fe400078610ff */
[----:B------:R-:W-:Y:S02]  /*17410*/  @!P2 LEA R12, P6, R21, R4, 0x2 ;  /* 0x00000004150ca211 */ /* 0x000fe400078c10ff */
[----:B------:R-:W-:Y:S02]  /*17420*/  @!P1 LEA.HI.X R9, R220, R5, R9, 0x2, P3 ;  /* 0x00000005dc099211 */ /* 0x000fe400018f1409 */
[----:B------:R-:W-:-:S02]  /*17430*/  SHF.R.S32.HI R19, RZ, 0x1f, R25 ;  /* 0x0000001fff137819 */ /* 0x000fc40000011419 */
[-C--:B------:R-:W-:Y:S01]  /*17440*/  @!P4 LEA R18, P3, R25, R4.reuse, 0x2 ;  /* 0x000000041912c211 */ /* 0x080fe200078610ff */
[----:B------:R2:W-:Y:S01]  /*17450*/  @!P1 ST.E.64 desc[UR52][R8.64], R82 ;  /* 0x0000005208009985 */ /* 0x0005e2000c101b34 */
[-C--:B------:R-:W-:Y:S01]  /*17460*/  @!P2 LEA.HI.X R13, R21, R5.reuse, R13, 0x2, P6 ;  /* 0x00000005150da211 */ /* 0x080fe200030f140d */
[----:B------:R-:W-:Y:S01]  /*17470*/  VIADD R21, R17, 0x48 ;  /* 0x0000004811157836 */ /* 0x000fe20000000000 */
[-C--:B------:R-:W-:Y:S01]  /*17480*/  @!P4 LEA.HI.X R19, R25, R5.reuse, R19, 0x2, P3 ;  /* 0x000000051913c211 */ /* 0x080fe200018f1413 */
[----:B------:R-:W-:Y:S01]  /*17490*/  VIADD R25, R17, 0x50 ;  /* 0x0000005011197836 */ /* 0x000fe20000000000 */
[----:B-1----:R-:W-:Y:S01]  /*174a0*/  SHF.R.S32.HI R15, RZ, 0x1f, R27 ;  /* 0x0000001fff0f7819 */ /* 0x002fe2000001141b */
[----:B------:R-:W-:Y:S01]  /*174b0*/  @!P0 ST.E.64 desc[UR52][R10.64], R80 ;  /* 0x000000500a008985 */ /* 0x000fe2000c101b34 */
[----:B------:R-:W-:Y:S02]  /*174c0*/  @!P5 LEA R14, P6, R27, R4, 0x2 ;  /* 0x000000041b0ed211 */ /* 0x000fe400078c10ff */
[----:B------:R-:W-:Y:S01]  /*174d0*/  ISETP.GE.AND P3, PT, R21, UR4, PT ;  /* 0x0000000415007c0c */ /* 0x000fe2000bf66270 */
[----:B------:R1:W-:Y:S01]  /*174e0*/  @!P2 ST.E.64 desc[UR52][R12.64], R74 ;  /* 0x0000004a0c00a985 */ /* 0x0003e2000c101b34 */
[----:B------:R-:W-:Y:S01]  /*174f0*/  @!P5 LEA.HI.X R15, R27, R5, R15, 0x2, P6 ;  /* 0x000000051b0fd211 */ /* 0x000fe200030f140f */
[----:B------:R-:W-:Y:S01]  /*17500*/  VIADD R27, R17, 0x58 ;  /* 0x00000058111b7836 */ /* 0x000fe20000000000 */
[----:B------:R-:W-:Y:S01]  /*17510*/  ISETP.GE.AND P0, PT, R25, UR4, PT ;  /* 0x0000000419007c0c */ /* 0x000fe2000bf06270 */
[----:B------:R3:W-:Y:S01]  /*17520*/  @!P4 ST.E.64 desc[UR52][R18.64], R72 ;  /* 0x000000481200c985 */ /* 0x0007e2000c101b34 */
[----:B------:R-:W-:-:S02]  /*17530*/  SHF.R.S32.HI R24, RZ, 0x1f, R21 ;  /* 0x0000001fff187819 */ /* 0x000fc40000011415 */
[----:B------:R-:W-:Y:S01]  /*17540*/  ISETP.GE.AND P1, PT, R27, UR4, PT ;  /* 0x000000041b007c0c */ /* 0x000fe2000bf26270 */
[----:B------:R4:W-:Y:S01]  /*17550*/  @!P5 ST.E.64 desc[UR52][R14.64], R66 ;  /* 0x000000420e00d985 */ /* 0x0009e2000c101b34 */
[----:B--2---:R-:W-:-:S03]  /*17560*/  SHF.R.S32.HI R9, RZ, 0x1f, R25 ;  /* 0x0000001fff097819 */ /* 0x004fc60000011419 */
[-C--:B------:R-:W-:Y:S02]  /*17570*/  @!P3 LEA R20, P6, R21, R4.reuse, 0x2 ;  /* 0x000000041514b211 */ /* 0x080fe400078c10ff */
[----:B-1----:R-:W-:Y:S02]  /*17580*/  SHF.R.S32.HI R13, RZ, 0x1f, R29 ;  /* 0x0000001fff0d7819 */ /* 0x002fe4000001141d */
[-C--:B------:R-:W-:Y:S02]  /*17590*/  @!P0 LEA R8, P2, R25, R4.reuse, 0x2 ;  /* 0x0000000419088211 */ /* 0x080fe400078410ff */
[-C--:B------:R-:W-:Y:S02]  /*175a0*/  @!P3 LEA.HI.X R21, R21, R5.reuse, R24, 0x2, P6 ;  /* 0x000000051515b211 */ /* 0x080fe400030f1418 */
[----:B------:R-:W-:Y:S01]  /*175b0*/  @!P0 LEA.HI.X R9, R25, R5, R9, 0x2, P2 ;  /* 0x0000000519098211 */ /* 0x000fe200010f1409 */
[----:B------:R-:W-:Y:S01]  /*175c0*/  VIADD R25, R17, 0x68 ;  /* 0x0000006811197836 */ /* 0x000fe20000000000 */
[----:B------:R-:W-:Y:S01]  /*175d0*/  SHF.R.S32.HI R24, RZ, 0x1f, R27 ;  /* 0x0000001fff187819 */ /* 0x000fe2000001141b */
[----:B------:R1:W-:Y:S01]  /*175e0*/  @!P3 ST.E.64 desc[UR52][R20.64], R64 ;  /* 0x000000401400b985 */ /* 0x0003e2000c101b34 */
[----:B------:R-:W-:-:S02]  /*175f0*/  @!P1 LEA R10, P6, R27, R4, 0x2 ;  /* 0x000000041b0a9211 */ /* 0x000fc400078c10ff */
[----:B------:R-:W-:Y:S01]  /*17600*/  ISETP.GE.AND P2, PT, R29, UR4, PT ;  /* 0x000000041d007c0c */ /* 0x000fe2000bf46270 */
[----:B------:R2:W-:Y:S01]  /*17610*/  @!P0 ST.E.64 desc[UR52][R8.64], R58 ;  /* 0x0000003a08008985 */ /* 0x0005e2000c101b34 */
[----:B------:R-:W-:Y:S01]  /*17620*/  @!P1 LEA.HI.X R11, R27, R5, R24, 0x2, P6 ;  /* 0x000000051b0b9211 */ /* 0x000fe200030f1418 */
[----:B------:R-:W-:Y:S01]  /*17630*/  VIADD R27, R17, 0x70 ;  /* 0x00000070111b7836 */ /* 0x000fe20000000000 */
[----:B------:R-:W-:Y:S02]  /*17640*/  ISETP.GE.AND P4, PT, R25, UR4, PT ;  /* 0x0000000419007c0c */ /* 0x000fe4000bf86270 */
[----:B---3--:R-:W-:Y:S01]  /*17650*/  SHF.R.S32.HI R19, RZ, 0x1f, R25 ;  /* 0x0000001fff137819 */ /* 0x008fe20000011419 */
[----:B------:R3:W-:Y:S01]  /*17660*/  @!P1 ST.E.64 desc[UR52][R10.64], R56 ;  /* 0x000000380a009985 */ /* 0x0007e2000c101b34 */
[----:B------:R-:W-:Y:S02]  /*17670*/  ISETP.GE.AND P5, PT, R27, UR4, PT ;  /* 0x000000041b007c0c */ /* 0x000fe4000bfa6270 */
[----:B------:R-:W-:-:S03]  /*17680*/  SHF.R.S32.HI R24, RZ, 0x1f, R27 ;  /* 0x0000001fff187819 */ /* 0x000fc6000001141b */
[----:B------:R-:W-:-:S04]  /*17690*/  @!P2 LEA R12, P6, R29, R4, 0x2 ;  /* 0x000000041d0ca211 */ /* 0x000fc800078c10ff */
[-C--:B------:R-:W-:Y:S01]  /*176a0*/  @!P2 LEA.HI.X R13, R29, R5.reuse, R13, 0x2, P6 ;  /* 0x000000051d0da211 */ /* 0x080fe200030f140d */
[----:B------:R-:W-:Y:S01]  /*176b0*/  VIADD R29, R17, 0x78 ;  /* 0x00000078111d7836 */ /* 0x000fe20000000000 */
[-C--:B------:R-:W-:Y:S02]  /*176c0*/  @!P4 LEA R18, P3, R25, R4.reuse, 0x2 ;  /* 0x000000041912c211 */ /* 0x080fe400078610ff */
[----:B----4-:R-:W-:Y:S01]  /*176d0*/  @!P5 LEA R14, P6, R27, R4, 0x2 ;  /* 0x000000041b0ed211 */ /* 0x010fe200078c10ff */
[----:B------:R4:W-:Y:S01]  /*176e0*/  @!P2 ST.E.64 desc[UR52][R12.64], R50 ;  /* 0x000000320c00a985 */ /* 0x0009e2000c101b34 */
[-C--:B------:R-:W-:Y:S01]  /*176f0*/  @!P4 LEA.HI.X R19, R25, R5.reuse, R19, 0x2, P3 ;  /* 0x000000051913c211 */ /* 0x080fe200018f1413 */
[----:B------:R-:W-:Y:S01]  /*17700*/  VIADD R25, R17, 0x80 ;  /* 0x0000008011197836 */ /* 0x000fe20000000000 */
[----:B------:R-:W-:Y:S02]  /*17710*/  ISETP.GE.AND P3, PT, R29, UR4, PT ;  /* 0x000000041d007c0c */ /* 0x000fe4000bf66270 */
[----:B------:R-:W-:Y:S01]  /*17720*/  @!P5 LEA.HI.X R15, R27, R5, R24, 0x2, P6 ;  /* 0x000000051b0fd211 */ /* 0x000fe200030f1418 */
[----:B------:R-:W-:Y:S01]  /*17730*/  VIADD R27, R17, 0x88 ;  /* 0x00000088111b7836 */ /* 0x000fe20000000000 */
[----:B------:R-:W-:Y:S01]  /*17740*/  ISETP.GE.AND P1, PT, R25, UR4, PT ;  /* 0x0000000419007c0c */ /* 0x000fe2000bf26270 */
[----:B------:R5:W-:Y:S01]  /*17750*/  @!P4 ST.E.64 desc[UR52][R18.64], R48 ;  /* 0x000000301200c985 */ /* 0x000be2000c101b34 */
[----:B-1----:R-:W-:-:S02]  /*17760*/  SHF.R.S32.HI R21, RZ, 0x1f, R29 ;  /* 0x0000001fff157819 */ /* 0x002fc4000001141d */
[----:B------:R-:W-:Y:S01]  /*17770*/  ISETP.GE.AND P0, PT, R27, UR4, PT ;  /* 0x000000041b007c0c */ /* 0x000fe2000bf06270 */
[----:B------:R1:W-:Y:S01]  /*17780*/  @!P5 ST.E.64 desc[UR52][R14.64], R42 ;  /* 0x0000002a0e00d985 */ /* 0x0003e2000c101b34 */
[----:B--2---:R-:W-:Y:S02]  /*17790*/  SHF.R.S32.HI R9, RZ, 0x1f, R25 ;  /* 0x0000001fff097819 */ /* 0x004fe40000011419 */
[----:B------:R-:W-:Y:S02]  /*177a0*/  SHF.R.S32.HI R24, RZ, 0x1f, R27 ;  /* 0x0000001fff187819 */ /* 0x000fe4000001141b */
[----:B------:R-:W-:-:S03]  /*177b0*/  @!P3 LEA R20, P6, R29, R4, 0x2 ;  /* 0x000000041d14b211 */ /* 0x000fc600078c10ff */
[-C--:B------:R-:W-:Y:S02]  /*177c0*/  @!P1 LEA R8, P2, R25, R4.reuse, 0x2 ;  /* 0x0000000419089211 */ /* 0x080fe400078410ff */
[-C--:B------:R-:W-:Y:S01]  /*177d0*/  @!P3 LEA.HI.X R21, R29, R5.reuse, R21, 0x2, P6 ;  /* 0x000000051d15b211 */ /* 0x080fe200030f1415 */
[----:B------:R-:W-:Y:S01]  /*177e0*/  VIADD R29, R17, 0x90 ;  /* 0x00000090111d7836 */ /* 0x000fe20000000000 */
[-C--:B------:R-:W-:Y:S01]  /*177f0*/  @!P1 LEA.HI.X R9, R25, R5.reuse, R9, 0x2, P2 ;  /* 0x0000000519099211 */ /* 0x080fe200010f1409 */
[----:B------:R-:W-:Y:S01]  /*17800*/  VIADD R25, R17, 0x98 ;  /* 0x0000009811197836 */ /* 0x000fe20000000000 */
[----:B---3--:R-:W-:Y:S01]  /*17810*/  @!P0 LEA R10, P6, R27, R4, 0x2 ;  /* 0x000000041b0a8211 */ /* 0x008fe200078c10ff */
[----:B------:R2:W-:Y:S01]  /*17820*/  @!P3 ST.E.64 desc[UR52][R20.64], R104 ;  /* 0x000000681400b985 */ /* 0x0005e2000c101b34 */
[----:B------:R-:W-:Y:S02]  /*17830*/  ISETP.GE.AND P2, PT, R29, UR4, PT ;  /* 0x000000041d007c0c */ /* 0x000fe4000bf46270 */
[----:B------:R-:W-:Y:S01]  /*17840*/  @!P0 LEA.HI.X R11, R27, R5, R24, 0x2, P6 ;  /* 0x000000051b0b8211 */ /* 0x000fe200030f1418 */
[----:B------:R-:W-:Y:S01]  /*17850*/  VIADD R27, R17, 0xa0 ;  /* 0x000000a0111b7836 */ /* 0x000fe20000000000 */
[----:B------:R-:W-:Y:S01]  /*17860*/  ISETP.GE.AND P5, PT, R25, UR4, PT ;  /* 0x0000000419007c0c */ /* 0x000fe2000bfa6270 */
[----:B------:R3:W-:Y:S01]  /*17870*/  @!P1 ST.E.64 desc[UR52][R8.64], R106 ;  /* 0x0000006a08009985 */ /* 0x0007e2000c101b34 */
[----:B----4-:R-:W-:-:S02]  /*17880*/  SHF.R.S32.HI R13, RZ, 0x1f, R29 ;  /* 0x0000001fff0d7819 */ /* 0x010fc4000001141d */
[----:B------:R-:W-:Y:S01]  /*17890*/  ISETP.GE.AND P4, PT, R27, UR4, PT ;  /* 0x000000041b007c0c */ /* 0x000fe2000bf86270 */
[----:B------:R4:W-:Y:S01]  /*178a0*/  @!P0 ST.E.64 desc[UR52][R10.64], R112 ;  /* 0x000000700a008985 */ /* 0x0009e2000c101b34 */
[----:B-----5:R-:W-:Y:S02]  /*178b0*/  SHF.R.S32.HI R19, RZ, 0x1f, R25 ;  /* 0x0000001fff137819 */ /* 0x020fe40000011419 */
[----:B------:R-:W-:Y:S02]  /*178c0*/  SHF.R.S32.HI R24, RZ, 0x1f, R27 ;  /* 0x0000001fff187819 */ /* 0x000fe4000001141b */
[----:B------:R-:W-:-:S03]  /*178d0*/  @!P2 LEA R12, P6, R29, R4, 0x2 ;  /* 0x000000041d0ca211 */ /* 0x000fc600078c10ff */
[-C--:B------:R-:W-:Y:S02]  /*178e0*/  @!P5 LEA R18, P3, R25, R4.reuse, 0x2 ;  /* 0x000000041912d211 */ /* 0x080fe400078610ff */
[-C--:B------:R-:W-:Y:S01]  /*178f0*/  @!P2 LEA.HI.X R13, R29, R5.reuse, R13, 0x2, P6 ;  /* 0x000000051d0da211 */ /* 0x080fe200030f140d */
[----:B------:R-:W-:Y:S01]  /*17900*/  VIADD R29, R17, 0xa8 ;  /* 0x000000a8111d7836 */ /* 0x000fe20000000000 */
[-C--:B------:R-:W-:Y:S01]  /*17910*/  @!P5 LEA.HI.X R19, R25, R5.reuse, R19, 0x2, P3 ;  /* 0x000000051913d211 */ /* 0x080fe200018f1413 */
[----:B------:R-:W-:Y:S01]  /*17920*/  VIADD R25, R17, 0xb0 ;  /* 0x000000b011197836 */ /* 0x000fe20000000000 */
[----:B-1----:R-:W-:Y:S01]  /*17930*/  @!P4 LEA R14, P6, R27, R4, 0x2 ;  /* 0x000000041b0ec211 */ /* 0x002fe200078c10ff */
[----:B------:R4:W-:Y:S01]  /*17940*/  @!P2 ST.E.64 desc[UR52][R12.64], R122 ;  /* 0x0000007a0c00a985 */ /* 0x0009e2000c101b34 */
[----:B------:R-:W-:Y:S02]  /*17950*/  ISETP.GE.AND P3, PT, R29, UR4, PT ;  /* 0x000000041d007c0c */ /* 0x000fe4000bf66270 */
[----:B------:R-:W-:Y:S01]  /*17960*/  @!P4 LEA.HI.X R15, R27, R5, R24, 0x2, P6 ;  /* 0x000000051b0fc211 */ /* 0x000fe200030f1418 */
[----:B------:R-:W-:Y:S01]  /*17970*/  VIADD R27, R17, 0xb8 ;  /* 0x000000b8111b7836 */ /* 0x000fe20000000000 */
[----:B------:R-:W-:Y:S01]  /*17980*/  ISETP.GE.AND P1, PT, R25, UR4, PT ;  /* 0x0000000419007c0c */ /* 0x000fe2000bf26270 */
[----:B------:R4:W-:Y:S01]  /*17990*/  @!P5 ST.E.64 desc[UR52][R18.64], R124 ;  /* 0x0000007c1200d985 */ /* 0x0009e2000c101b34 */
[----:B--2---:R-:W-:-:S02]  /*179a0*/  SHF.R.S32.HI R21, RZ, 0x1f, R29 ;  /* 0x0000001fff157819 */ /* 0x004fc4000001141d */
[----:B------:R-:W-:Y:S01]  /*179b0*/  ISETP.GE.AND P0, PT, R27, UR4, PT ;  /* 0x000000041b007c0c */ /* 0x000fe2000bf06270 */
[----:B------:R4:W-:Y:S01]  /*179c0*/  @!P4 ST.E.64 desc[UR52][R14.64], R130 ;  /* 0x000000820e00c985 */ /* 0x0009e2000c101b34 */
[----:B------:R-:W-:Y:S02]  /*179d0*/  SHF.R.S32.HI R26, RZ, 0x1f, R25 ;  /* 0x0000001fff1a7819 */ /* 0x000fe40000011419 */
[----:B---3--:R-:W-:Y:S02]  /*179e0*/  SHF.R.S32.HI R8, RZ, 0x1f, R27 ;  /* 0x0000001fff087819 */ /* 0x008fe4000001141b */
[----:B------:R-:W-:-:S04]  /*179f0*/  @!P3 LEA R20, P6, R29, R4, 0x2 ;  /* 0x000000041d14b211 */ /* 0x000fc800078c10ff */
[----:B------:R-:W-:Y:S02]  /*17a00*/  @!P3 LEA.HI.X R21, R29, R5, R21, 0x2, P6 ;  /* 0x000000051d15b211 */ /* 0x000fe400030f1415 */
[----:B------:R-:W-:-:S03]  /*17a10*/  @!P1 LEA R24, P6, R25, R4, 0x2 ;  /* 0x0000000419189211 */ /* 0x000fc600078c10ff */
[----:B------:R4:W-:Y:S01]  /*17a20*/  @!P3 ST.E.64 desc[UR52][R20.64], R132 ;  /* 0x000000841400b985 */ /* 0x0009e2000c101b34 */
[----:B------:R-:W-:Y:S02]  /*17a30*/  @!P1 LEA.HI.X R25, R25, R5, R26, 0x2, P6 ;  /* 0x0000000519199211 */ /* 0x000fe400030f141a */
[----:B------:R-:W-:-:S03]  /*17a40*/  @!P0 LEA R4, P6, R27, R4, 0x2 ;  /* 0x000000041b048211 */ /* 0x000fc600078c10ff */
[----:B------:R4:W-:Y:S01]  /*17a50*/  @!P1 ST.E.64 desc[UR52][R24.64], R138 ;  /* 0x0000008a18009985 */ /* 0x0009e2000c101b34 */
[----:B------:R-:W-:-:S05]  /*17a60*/  @!P0 LEA.HI.X R5, R27, R5, R8, 0x2, P6 ;  /* 0x000000051b058211 */ /* 0x000fca00030f1408 */
[----:B------:R4:W-:Y:S04]  /*17a70*/  @!P0 ST.E.64 desc[UR52][R4.64], R140 ;  /* 0x0000008c04008985 */ /* 0x0009e8000c101b34 */
.L_x_1199:
[----:B------:R-:W-:Y:S05]  /*17a80*/  BSYNC B1 ;  /* 0x0000000000017941 */ /* 0x000fea0003800000 */
.L_x_1198:
[----:B------:R-:W-:Y:S01]  /*17a90*/  ISETP.GE.AND P0, PT, R7, R0, PT ;  /* 0x000000000700720c */ /* 0x000fe20003f06270 */
[----:B------:R3:W0:Y:S04]  /*17aa0*/  SHFL.IDX PT, R9, R3, 0x1, 0x1c1f ;  /* 0x003c1f0003097f89 */ /* 0x00062800000e0000 */
[----:B------:R3:W0:Y:S08]  /*17ab0*/  SHFL.IDX PT, R8, R6, 0x1, 0x1c1f ;  /* 0x003c1f0006087f89 */ /* 0x00063000000e0000 */
[----:B---3--:R-:W-:Y:S05]  /*17ac0*/  @P0 BRA `(.L_x_1197) ;  /* 0x0000001400a80947 */ /* 0x008fea0003800000 */
[----:B------:R-:W-:Y:S01]  /*17ad0*/  ULDC UR4, c[0x0][0xac8] ;  /* 0x0002b20000047ab9 */ /* 0x000fe20000000800 */
[----:B0-----:R-:W-:Y:S01]  /*17ae0*/  VIADD R3, R17, 0x28 ;  /* 0x0000002811037836 */ /* 0x001fe20000000000 */
[----:B------:R-:W-:Y:S01]  /*17af0*/  ISETP.GE.AND P2, PT, R223, UR4, PT ;  /* 0x00000004df007c0c */ /* 0x000fe2000bf46270 */
[C---:B----4-:R-:W-:Y:S01]  /*17b00*/  VIADD R19, R17.reuse, 0x30 ;  /* 0x0000003011137836 */ /* 0x050fe20000000000 */
[C---:B------:R-:W-:Y:S01]  /*17b10*/  ISETP.GE.AND P1, PT, R17.reuse, UR4, PT ;  /* 0x0000000411007c0c */ /* 0x040fe2000bf26270 */
[C---:B------:R-:W-:Y:S01]  /*17b20*/  VIADD R15, R17.reuse, 0x38 ;  /* 0x00000038110f7836 */ /* 0x040fe20000000000 */
[----:B------:R-:W-:Y:S01]  /*17b30*/  ISETP.GE.AND P3, PT, R222, UR4, PT ;  /* 0x00000004de007c0c */ /* 0x000fe2000bf66270 */
[----:B------:R-:W-:Y:S01]  /*17b40*/  VIADD R25, R17, 0x40 ;  /* 0x0000004011197836 */ /* 0x000fe20000000000 */
[----:B------:R-:W-:Y:S01]  /*17b50*/  ISETP.GE.AND P4, PT, R19, UR4, PT ;  /* 0x0000000413007c0c */ /* 0x000fe2000bf86270 */
[C---:B------:R-:W-:Y:S01]  /*17b60*/  VIADD R21, R17.reuse, 0x50 ;  /* 0x0000005011157836 */ /* 0x040fe20000000000 */
[----:B------:R-:W-:Y:S01]  /*17b70*/  SHF.R.S32.HI R0, RZ, 0x1f, R3 ;  /* 0x0000001fff007819 */ /* 0x000fe20000011403 */
[----:B------:R-:W-:Y:S01]  /*17b80*/  VIADD R27, R17, 0x68 ;  /* 0x00000068111b7836 */ /* 0x000fe20000000000 */
[----:B------:R-:W-:-:S03]  /*17b90*/  ISETP.GE.AND P5, PT, R15, UR4, PT ;  /* 0x000000040f007c0c */ /* 0x000fc6000bfa6270 */
[-C--:B------:R-:W-:Y:S02]  /*17ba0*/  @!P2 LEA R6, P0, R223, R8.reuse, 0x2 ;  /* 0x00000008df06a211 */ /* 0x080fe400078010ff */
[----:B-12---:R-:W-:Y:S01]  /*17bb0*/  @!P1 IMAD.WIDE R4, R17, 0x4, R8 ;  /* 0x0000000411049825 */ /* 0x006fe200078e0208 */
[----:B------:R-:W-:Y:S02]  /*17bc0*/  SHF.R.S32.HI R20, RZ, 0x1f, R27 ;  /* 0x0000001fff147819 */ /* 0x000fe4000001141b */
[----:B------:R-:W-:Y:S02]  /*17bd0*/  @!P2 LEA.HI.X R7, R223, R9, R228, 0x2, P0 ;  /* 0x00000009df07a211 */ /* 0x000fe400000f14e4 */
[----:B------:R0:W-:Y:S01]  /*17be0*/  @!P1 ST.E.64 desc[UR52][R4.64], R94 ;  /* 0x0000005e04009985 */ /* 0x0001e2000c101b34 */
[----:B------:R-:W-:Y:S02]  /*17bf0*/  ISETP.GE.AND P0, PT, R220, UR4, PT ;  /* 0x00000004dc007c0c */ /* 0x000fe4000bf06270 */
[----:B------:R-:W-:Y:S01]  /*17c00*/  @!P3 LEA R10, P1, R222, R8, 0x2 ;  /* 0x00000008de0ab211 */ /* 0x000fe200078210ff */
[----:B------:R1:W-:Y:S01]  /*17c10*/  @!P2 ST.E.64 desc[UR52][R6.64], R92 ;  /* 0x0000005c0600a985 */ /* 0x0003e2000c101b34 */
[----:B------:R-:W-:-:S02]  /*17c20*/  ISETP.GE.AND P2, PT, R3, UR4, PT ;  /* 0x0000000403007c0c */ /* 0x000fc4000bf46270 */
[----:B------:R-:W-:Y:S02]  /*17c30*/  @!P3 LEA.HI.X R11, R222, R9, R227, 0x2, P1 ;  /* 0x00000009de0bb211 */ /* 0x000fe400008f14e3 */
[----:B------:R-:W-:-:S03]  /*17c40*/  ISETP.GE.AND P1, PT, R221, UR4, PT ;  /* 0x00000004dd007c0c */ /* 0x000fc6000bf26270 */
[----:B------:R2:W-:Y:S01]  /*17c50*/  @!P3 ST.E.64 desc[UR52][R10.64], R86 ;  /* 0x000000560a00b985 */ /* 0x0005e2000c101b34 */
[----:B0-----:R-:W-:Y:S02]  /*17c60*/  SHF.R.S32.HI R5, RZ, 0x1f, R220 ;  /* 0x0000001fff057819 */ /* 0x001fe400000114dc */
[----:B------:R-:W-:-:S03]  /*17c70*/  @!P0 LEA R12, P6, R220, R8, 0x2 ;  /* 0x00000008dc0c8211 */ /* 0x000fc600078c10ff */
[-C--:B-1----:R-:W-:Y:S02]  /*17c80*/  @!P2 LEA R6, P3, R3, R8.reuse, 0x2 ;  /* 0x000000080306a211 */ /* 0x082fe400078610ff */
[-C--:B------:R-:W-:Y:S02]  /*17c90*/  @!P0 LEA.HI.X R13, R220, R9.reuse, R5, 0x2, P6 ;  /* 0x00000009dc0d8211 */ /* 0x080fe400030f1405 */
[-C--:B------:R-:W-:Y:S02]  /*17ca0*/  @!P1 LEA R4, P6, R221, R8.reuse, 0x2 ;  /* 0x00000008dd049211 */ /* 0x080fe400078c10ff */
[----:B------:R-:W-:Y:S02]  /*17cb0*/  @!P2 LEA.HI.X R7, R3, R9, R0, 0x2, P3 ;  /* 0x000000090307a211 */ /* 0x000fe400018f1400 */
[----:B------:R-:W-:Y:S02]  /*17cc0*/  SHF.R.S32.HI R3, RZ, 0x1f, R19 ;  /* 0x0000001fff037819 */ /* 0x000fe40000011413 */
[----:B--2---:R-:W-:-:S02]  /*17cd0*/  @!P4 LEA R10, P3, R19, R8, 0x2 ;  /* 0x00000008130ac211 */ /* 0x004fc400078610ff */
[-C--:B------:R-:W-:Y:S02]  /*17ce0*/  @!P1 LEA.HI.X R5, R221, R9.reuse, R226, 0x2, P6 ;  /* 0x00000009dd059211 */ /* 0x080fe400030f14e2 */
[----:B------:R-:W-:Y:S01]  /*17cf0*/  @!P4 LEA.HI.X R11, R19, R9, R3, 0x2, P3 ;  /* 0x00000009130bc211 */ /* 0x000fe200018f1403 */
[----:B------:R-:W-:Y:S01]  /*17d00*/  VIADD R3, R17, 0x48 ;  /* 0x0000004811037836 */ /* 0x000fe20000000000 */
[----:B------:R-:W-:Y:S01]  /*17d10*/  ISETP.GE.AND P3, PT, R25, UR4, PT ;  /* 0x0000000419007c0c */ /* 0x000fe2000bf66270 */
[----:B------:R0:W-:Y:S01]  /*17d20*/  @!P1 ST.E.64 desc[UR52][R4.64], R84 ;  /* 0x0000005404009985 */ /* 0x0001e2000c101b34 */
[----:B------:R-:W-:Y:S02]  /*17d30*/  ISETP.GE.AND P1, PT, R21, UR4, PT ;  /* 0x0000000415007c0c */ /* 0x000fe4000bf26270 */
[----:B------:R-:W-:Y:S01]  /*17d40*/  SHF.R.S32.HI R0, RZ, 0x1f, R15 ;  /* 0x0000001fff007819 */ /* 0x000fe2000001140f */
[----:B------:R1:W-:Y:S01]  /*17d50*/  @!P0 ST.E.64 desc[UR52][R12.64], R78 ;  /* 0x0000004e0c008985 */ /* 0x0003e2000c101b34 */
[----:B------:R-:W-:-:S02]  /*17d60*/  ISETP.GE.AND P0, PT, R3, UR4, PT ;  /* 0x0000000403007c0c */ /* 0x000fc4000bf06270 */
[CC--:B------:R-:W-:Y:S01]  /*17d70*/  @!P5 LEA R14, P6, R15.reuse, R8.reuse, 0x2 ;  /* 0x000000080f0ed211 */ /* 0x0c0fe200078c10ff */
[----:B------:R2:W-:Y:S03]  /*17d80*/  @!P2 ST.E.64 desc[UR52][R6.64], R76 ;  /* 0x0000004c0600a985 */ /* 0x0005e6000c101b34 */
[----:B------:R-:W-:Y:S01]  /*17d90*/  @!P5 LEA.HI.X R15, R15, R9, R0, 0x2, P6 ;  /* 0x000000090f0fd211 */ /* 0x000fe200030f1400 */
[----:B------:R3:W-:Y:S01]  /*17da0*/  @!P4 ST.E.64 desc[UR52][R10.64], R70 ;  /* 0x000000460a00c985 */ /* 0x0007e2000c101b34 */
[----:B------:R-:W-:Y:S02]  /*17db0*/  SHF.R.S32.HI R0, RZ, 0x1f, R25 ;  /* 0x0000001fff007819 */ /* 0x000fe40000011419 */
[----:B------:R-:W-:Y:S01]  /*17dc0*/  @!P3 LEA R18, P6, R25, R8, 0x2 ;  /* 0x000000081912b211 */ /* 0x000fe200078c10ff */
[----:B------:R4:W-:Y:S01]  /*17dd0*/  @!P5 ST.E.64 desc[UR52][R14.64], R68 ;  /* 0x000000440e00d985 */ /* 0x0009e2000c101b34 */
[----:B0-----:R-:W-:-:S02]  /*17de0*/  SHF.R.S32.HI R5, RZ, 0x1f, R3 ;  /* 0x0000001fff057819 */ /* 0x001fc40000011403 */
[-C--:B------:R-:W-:Y:S01]  /*17df0*/  @!P3 LEA.HI.X R19, R25, R9.reuse, R0, 0x2, P6 ;  /* 0x000000091913b211 */ /* 0x080fe200030f1400 */
[----:B------:R-:W-:Y:S01]  /*17e00*/  VIADD R25, R17, 0x58 ;  /* 0x0000005811197836 */ /* 0x000fe20000000000 */
[-C--:B------:R-:W-:Y:S02]  /*17e10*/  @!P0 LEA R4, P2, R3, R8.reuse, 0x2 ;  /* 0x0000000803048211 */ /* 0x080fe400078410ff */
[----:B------:R-:W-:Y:S01]  /*17e20*/  SHF.R.S32.HI R0, RZ, 0x1f, R21 ;  /* 0x0000001fff007819 */ /* 0x000fe20000011415 */
[----:B------:R0:W-:Y:S01]  /*17e30*/  @!P3 ST.E.64 desc[UR52][R18.64], R62 ;  /* 0x0000003e1200b985 */ /* 0x0001e2000c101b34 */
[----:B-1----:R-:W-:Y:S02]  /*17e40*/  @!P1 LEA R12, P6, R21, R8, 0x2 ;  /* 0x00000008150c9211 */ /* 0x002fe400078c10ff */
[-C--:B------:R-:W-:Y:S01]  /*17e50*/  @!P0 LEA.HI.X R5, R3, R9.reuse, R5, 0x2, P2 ;  /* 0x0000000903058211 */ /* 0x080fe200010f1405 */
[----:B------:R-:W-:Y:S01]  /*17e60*/  VIADD R3, R17, 0x70 ;  /* 0x0000007011037836 */ /* 0x000fe20000000000 */
[----:B------:R-:W-:Y:S01]  /*17e70*/  @!P1 LEA.HI.X R13, R21, R9, R0, 0x2, P6 ;  /* 0x00000009150d9211 */ /* 0x000fe200030f1400 */
[----:B------:R-:W-:Y:S01]  /*17e80*/  VIADD R21, R17, 0x60 ;  /* 0x0000006011157836 */ /* 0x000fe20000000000 */
[----:B------:R-:W-:Y:S01]  /*17e90*/  ISETP.GE.AND P2, PT, R25, UR4, PT ;  /* 0x0000000419007c0c */ /* 0x000fe2000bf46270 */
[----:B------:R1:W-:Y:S01]  /*17ea0*/  @!P0 ST.E.64 desc[UR52][R4.64], R60 ;  /* 0x0000003c04008985 */ /* 0x0003e2000c101b34 */
[----:B------:R-:W-:-:S02]  /*17eb0*/  SHF.R.S32.HI R0, RZ, 0x1f, R25 ;  /* 0x0000001fff007819 */ /* 0x000fc40000011419 */
[----:B------:R-:W-:Y:S01]  /*17ec0*/  ISETP.GE.AND P4, PT, R21, UR4, PT ;  /* 0x0000000415007c0c */ /* 0x000fe2000bf86270 */
[----:B------:R5:W-:Y:S01]  /*17ed0*/  @!P1 ST.E.64 desc[UR52][R12.64], R54 ;  /* 0x000000360c009985 */ /* 0x000be2000c101b34 */
[----:B------:R-:W-:-:S07]  /*17ee0*/  ISETP.GE.AND P5, PT, R27, UR4, PT ;  /* 0x000000041b007c0c */ /* 0x000fce000bfa6270 */
[----:B--2---:R-:W-:-:S04]  /*17ef0*/  @!P2 LEA R6, P6, R25, R8, 0x2 ;  /* 0x000000081906a211 */ /* 0x004fc800078c10ff */
[-C--:B------:R-:W-:Y:S01]  /*17f00*/  @!P2 LEA.HI.X R7, R25, R9.reuse, R0, 0x2, P6 ;  /* 0x000000091907a211 */ /* 0x080fe200030f1400 */
[----:B------:R-:W-:Y:S01]  /*17f10*/  VIADD R25, R17, 0x80 ;  /* 0x0000008011197836 */ /* 0x000fe20000000000 */
[----:B------:R-:W-:Y:S02]  /*17f20*/  SHF.R.S32.HI R0, RZ, 0x1f, R21 ;  /* 0x0000001fff007819 */ /* 0x000fe40000011415 */
[----:B---3--:R-:W-:Y:S01]  /*17f30*/  @!P4 LEA R10, P3, R21, R8, 0x2 ;  /* 0x00000008150ac211 */ /* 0x008fe200078610ff */
[----:B------:R2:W-:Y:S01]  /*17f40*/  @!P2 ST.E.64 desc[UR52][R6.64], R52 ;  /* 0x000000340600a985 */ /* 0x0005e2000c101b34 */
[----:B------:R-:W-:Y:S02]  /*17f50*/  ISETP.GE.AND P0, PT, R25, UR4, PT ;  /* 0x0000000419007c0c */ /* 0x000fe4000bf06270 */
[----:B------:R-:W-:Y:S01]  /*17f60*/  @!P4 LEA.HI.X R11, R21, R9, R0, 0x2, P3 ;  /* 0x00000009150bc211 */ /* 0x000fe200018f1400 */
[----:B------:R-:W-:Y:S01]  /*17f70*/  VIADD R21, R17, 0x78 ;  /* 0x0000007811157836 */ /* 0x000fe20000000000 */
[----:B------:R-:W-:-:S02]  /*17f80*/  ISETP.GE.AND P3, PT, R3, UR4, PT ;  /* 0x0000000403007c0c */ /* 0x000fc4000bf66270 */
[----:B----4-:R-:W-:Y:S01]  /*17f90*/  @!P5 LEA R14, P6, R27, R8, 0x2 ;  /* 0x000000081b0ed211 */ /* 0x010fe200078c10ff */
[----:B------:R3:W-:Y:S01]  /*17fa0*/  @!P4 ST.E.64 desc[UR52][R10.64], R46 ;  /* 0x0000002e0a00c985 */ /* 0x0007e2000c101b34 */
[----:B------:R-:W-:Y:S02]  /*17fb0*/  ISETP.GE.AND P1, PT, R21, UR4, PT ;  /* 0x0000000415007c0c */ /* 0x000fe4000bf26270 */
[----:B------:R-:W-:Y:S01]  /*17fc0*/  @!P5 LEA.HI.X R15, R27, R9, R20, 0x2, P6 ;  /* 0x000000091b0fd211 */ /* 0x000fe200030f1414 */
[----:B------:R-:W-:Y:S01]  /*17fd0*/  VIADD R27, R17, 0x88 ;  /* 0x00000088111b7836 */ /* 0x000fe20000000000 */
[----:B------:R-:W-:-:S03]  /*17fe0*/  SHF.R.S32.HI R0, RZ, 0x1f, R3 ;  /* 0x0000001fff007819 */ /* 0x000fc60000011403 */
[----:B------:R4:W-:Y:S02]  /*17ff0*/  @!P5 ST.E.64 desc[UR52][R14.64], R44 ;  /* 0x0000002c0e00d985 */ /* 0x0009e4000c101b34 */
[----:B0-----:R-:W-:-:S04]  /*18000*/  @!P3 LEA R18, P6, R3, R8, 0x2 ;  /* 0x000000080312b211 */ /* 0x001fc800078c10ff */
[-C--:B------:R-:W-:Y:S02]  /*18010*/  @!P3 LEA.HI.X R19, R3, R9.reuse, R0, 0x2, P6 ;  /* 0x000000090313b211 */ /* 0x080fe400030f1400 */
[----:B------:R-:W-:Y:S02]  /*18020*/  SHF.R.S32.HI R0, RZ, 0x1f, R21 ;  /* 0x0000001fff007819 */ /* 0x000fe40000011415 */
[-C--:B-1----:R-:W-:Y:S01]  /*18030*/  @!P1 LEA R4, P2, R21, R8.reuse, 0x2 ;  /* 0x0000000815049211 */ /* 0x082fe200078410ff */
[----:B------:R0:W-:Y:S01]  /*18040*/  @!P3 ST.E.64 desc[UR52][R18.64], R110 ;  /* 0x0000006e1200b985 */ /* 0x0001e2000c101b34 */
[----:B------:R-:W-:Y:S02]  /*18050*/  SHF.R.S32.HI R3, RZ, 0x1f, R25 ;  /* 0x0000001fff037819 */ /* 0x000fe40000011419 */
[----:B-----5:R-:W-:Y:S02]  /*18060*/  @!P0 LEA R12, P6, R25, R8, 0x2 ;  /* 0x00000008190c8211 */ /* 0x020fe400078c10ff */
[-C--:B------:R-:W-:Y:S01]  /*18070*/  @!P1 LEA.HI.X R5, R21, R9.reuse, R0, 0x2, P2 ;  /* 0x0000000915059211 */ /* 0x080fe200010f1400 */
[----:B------:R-:W-:Y:S01]  /*18080*/  VIADD R21, R17, 0x98 ;  /* 0x0000009811157836 */ /* 0x000fe20000000000 */
[----:B------:R-:W-:Y:S01]  /*18090*/  @!P0 LEA.HI.X R13, R25, R9, R3, 0x2, P6 ;  /* 0x00000009190d8211 */ /* 0x000fe200030f1403 */
[----:B------:R-:W-:Y:S01]  /*180a0*/  VIADD R3, R17, 0x90 ;  /* 0x0000009011037836 */ /* 0x000fe20000000000 */
[----:B------:R-:W-:Y:S01]  /*180b0*/  ISETP.GE.AND P2, PT, R27, UR4, PT ;  /* 0x000000041b007c0c */ /* 0x000fe2000bf46270 */
[----:B------:R-:W-:Y:S01]  /*180c0*/  VIADD R25, R17, 0xa0 ;  /* 0x000000a011197836 */ /* 0x000fe20000000000 */
[----:B------:R-:W-:Y:S01]  /*180d0*/  SHF.R.S32.HI R0, RZ, 0x1f, R27 ;  /* 0x0000001fff007819 */ /* 0x000fe2000001141b */
[----:B------:R1:W-:Y:S01]  /*180e0*/  @!P1 ST.E.64 desc[UR52][R4.64], R108 ;  /* 0x0000006c04009985 */ /* 0x0003e2000c101b34 */
[----:B------:R-:W-:-:S02]  /*180f0*/  ISETP.GE.AND P5, PT, R3, UR4, PT ;  /* 0x0000000403007c0c */ /* 0x000fc4000bfa6270 */
[----:B------:R-:W-:Y:S01]  /*18100*/  ISETP.GE.AND P4, PT, R21, UR4, PT ;  /* 0x0000000415007c0c */ /* 0x000fe2000bf86270 */
[----:B------:R0:W-:Y:S01]  /*18110*/  @!P0 ST.E.64 desc[UR52][R12.64], R116 ;  /* 0x000000740c008985 */ /* 0x0001e2000c101b34 */
[----:B------:R-:W-:-:S05]  /*18120*/  SHF.R.S32.HI R20, RZ, 0x1f, R21 ;  /* 0x0000001fff147819 */ /* 0x000fca0000011415 */
[----:B--2---:R-:W-:-:S04]  /*18130*/  @!P2 LEA R6, P6, R27, R8, 0x2 ;  /* 0x000000081b06a211 */ /* 0x004fc800078c10ff */
[-C--:B------:R-:W-:Y:S01]  /*18140*/  @!P2 LEA.HI.X R7, R27, R9.reuse, R0, 0x2, P6 ;  /* 0x000000091b07a211 */ /* 0x080fe200030f1400 */
[----:B------:R-:W-:Y:S01]  /*18150*/  VIADD R27, R17, 0xb0 ;  /* 0x000000b0111b7836 */ /* 0x000fe20000000000 */
[----:B------:R-:W-:Y:S02]  /*18160*/  SHF.R.S32.HI R0, RZ, 0x1f, R3 ;  /* 0x0000001fff007819 */ /* 0x000fe40000011403 */
[-C--:B---3--:R-:W-:Y:S01]  /*18170*/  @!P5 LEA R10, P3, R3, R8.reuse, 0x2 ;  /* 0x00000008030ad211 */ /* 0x088fe200078610ff */
[----:B------:R3:W-:Y:S01]  /*18180*/  @!P2 ST.E.64 desc[UR52][R6.64], R118 ;  /* 0x000000760600a985 */ /* 0x0007e2000c101b34 */
[----:B----4-:R-:W-:Y:S02]  /*18190*/  @!P4 LEA R14, P6, R21, R8, 0x2 ;  /* 0x00000008150ec211 */ /* 0x010fe400078c10ff */
[----:B------:R-:W-:Y:S01]  /*181a0*/  @!P5 LEA.HI.X R11, R3, R9, R0, 0x2, P3 ;  /* 0x00000009030bd211 */ /* 0x000fe200018f1400 */
[----:B------:R-:W-:Y:S01]  /*181b0*/  VIADD R3, R17, 0xa8 ;  /* 0x000000a811037836 */ /* 0x000fe20000000000 */
[----:B------:R-:W-:-:S02]  /*181c0*/  ISETP.GE.AND P3, PT, R25, UR4, PT ;  /* 0x0000000419007c0c */ /* 0x000fc4000bf66270 */
[----:B------:R-:W-:Y:S01]  /*181d0*/  ISETP.GE.AND P0, PT, R27, UR4, PT ;  /* 0x000000041b007c0c */ /* 0x000fe2000bf06270 */
[----:B------:R3:W-:Y:S01]  /*181e0*/  @!P5 ST.E.64 desc[UR52][R10.64], R126 ;  /* 0x0000007e0a00d985 */ /* 0x0007e2000c101b34 */
[----:B------:R-:W-:Y:S02]  /*181f0*/  ISETP.GE.AND P1, PT, R3, UR4, PT ;  /* 0x0000000403007c0c */ /* 0x000fe4000bf26270 */
[----:B------:R-:W-:Y:S02]  /*18200*/  @!P4 LEA.HI.X R15, R21, R9, R20, 0x2, P6 ;  /* 0x00000009150fc211 */ /* 0x000fe400030f1414 */
[----:B------:R-:W-:-:S03]  /*18210*/  SHF.R.S32.HI R0, RZ, 0x1f, R25 ;  /* 0x0000001fff007819 */ /* 0x000fc60000011419 */
[----:B------:R3:W-:Y:S02]  /*18220*/  @!P4 ST.E.64 desc[UR52][R14.64], R128 ;  /* 0x000000800e00c985 */ /* 0x0007e4000c101b34 */
[----:B0-----:R-:W-:-:S04]  /*18230*/  @!P3 LEA R18, P6, R25, R8, 0x2 ;  /* 0x000000081912b211 */ /* 0x001fc800078c10ff */
[-C--:B------:R-:W-:Y:S02]  /*18240*/  @!P3 LEA.HI.X R19, R25, R9.reuse, R0, 0x2, P6 ;  /* 0x000000091913b211 */ /* 0x080fe400030f1400 */
[----:B------:R-:W-:Y:S02]  /*18250*/  SHF.R.S32.HI R0, RZ, 0x1f, R3 ;  /* 0x0000001fff007819 */ /* 0x000fe40000011403 */
[C---:B------:R-:W-:Y:S01]  /*18260*/  @!P1 LEA R20, P6, R3.reuse, R8, 0x2 ;  /* 0x0000000803149211 */ /* 0x040fe200078c10ff */
[----:B------:R3:W-:Y:S03]  /*18270*/  @!P3 ST.E.64 desc[UR52][R18.64], R134 ;  /* 0x000000861200b985 */ /* 0x0007e6000c101b34 */
[----:B------:R-:W-:Y:S01]  /*18280*/  @!P1 LEA.HI.X R21, R3, R9, R0, 0x2, P6 ;  /* 0x0000000903159211 */ /* 0x000fe200030f1400 */
[----:B------:R-:W-:Y:S01]  /*18290*/  VIADD R3, R17, 0xb8 ;  /* 0x000000b811037836 */ /* 0x000fe20000000000 */
[----:B------:R-:W-:-:S02]  /*182a0*/  SHF.R.S32.HI R0, RZ, 0x1f, R27 ;  /* 0x0000001fff007819 */ /* 0x000fc4000001141b */
[C---:B-1----:R-:W-:Y:S01]  /*182b0*/  @!P0 LEA R4, P6, R27.reuse, R8, 0x2 ;  /* 0x000000081b048211 */ /* 0x042fe200078c10ff */
[----:B------:R3:W-:Y:S03]  /*182c0*/  @!P1 ST.E.64 desc[UR52][R20.64], R136 ;  /* 0x0000008814009985 */ /* 0x0007e6000c101b34 */
[----:B------:R-:W-:-:S05]  /*182d0*/  @!P0 LEA.HI.X R5, R27, R9, R0, 0x2, P6 ;  /* 0x000000091b058211 */ /* 0x000fca00030f1400 */
[----:B------:R3:W-:Y:S01]  /*182e0*/  @!P0 ST.E.64 desc[UR52][R4.64], R102 ;  /* 0x0000006604008985 */ /* 0x0007e2000c101b34 */
[----:B------:R-:W-:-:S13]  /*182f0*/  ISETP.GE.AND P0, PT, R3, UR4, PT ;  /* 0x0000000403007c0c */ /* 0x000fda000bf06270 */
[----:B---3--:R-:W-:Y:S05]  /*18300*/  @P0 BRA `(.L_x_1197) ;  /* 0x0000000c00980947 */ /* 0x008fea0003800000 */
[----:B------:R-:W-:Y:S02]  /*18310*/  LEA R4, P0, R3, R8, 0x2 ;  /* 0x0000000803047211 */ /* 0x000fe400078010ff */
[----:B------:R-:W-:-:S04]  /*18320*/  SHF.R.S32.HI R8, RZ, 0x1f, R3 ;  /* 0x0000001fff087819 */ /* 0x000fc80000011403 */
[----:B------:R-:W-:-:S05]  /*18330*/  LEA.HI.X R5, R3, R9, R8, 0x2, P0 ;  /* 0x0000000903057211 */ /* 0x000fca00000f1408 */
[----:B------:R3:W-:Y:S01]  /*18340*/  ST.E.64 desc[UR52][R4.64], R100 ;  /* 0x0000006404007985 */ /* 0x0007e2000c101b34 */
[----:B------:R-:W-:Y:S05]  /*18350*/  BRA `(.L_x_1197) ;  /* 0x0000000c00847947 */ /* 0x000fea0003800000 */
.L_x_1188:
[----:B------:R-:W0:Y:S01]  /*18360*/  LDC.64 R4, c[0x0][0xc00] ;  /* 0x00030000ff047b82 */ /* 0x000e220000000a00 */
[----:B------:R-:W-:Y:S01]  /*18370*/  ULDC.64 UR8, c[0x0][0xc00] ;  /* 0x0003000000087ab9 */ /* 0x000fe20000000a00 */
[----:B------:R-:W-:Y:S01]  /*18380*/  IMAD.MOV.U32 R3, RZ, RZ, RZ ;  /* 0x000000ffff037224 */ /* 0x000fe200078e00ff */
[----:B------:R-:W-:-:S05]  /*18390*/  UIMAD.WIDE UR8, UR44, 0x4, UR8 ;  /* 0x000000042c0878a5 */ /* 0x000fca000f8e0208 */
[----:B------:R-:W1:Y:S01]  /*183a0*/  LDC.64 R6, c[0x0][0xc08] ;  /* 0x00030200ff067b82 */ /* 0x000e620000000a00 */
[----:B0-----:R-:W-:Y:S01]  /*183b0*/  ISETP.NE.U32.AND P0, PT, R4, RZ, PT ;  /* 0x000000ff0400720c */ /* 0x001fe20003f05070 */
[----:B------:R-:W-:Y:S01]  /*183c0*/  IMAD.U32 R4, RZ, RZ, UR8 ;  /* 0x00000008ff047e24 */ /* 0x000fe2000f8e00ff */
[----:B------:R-:W-:Y:S01]  /*183d0*/  R2UR UR4, R5 ;  /* 0x00000000050472ca */ /* 0x000fe200000e0000 */
[----:B------:R-:W-:Y:S01]  /*183e0*/  IMAD.U32 R5, RZ, RZ, UR9 ;  /* 0x00000009ff057e24 */ /* 0x000fe2000f8e00ff */
[----:B-1----:R-:W-:-:S09]  /*183f0*/  ISETP.NE.U32.AND P1, PT, R6, RZ, PT ;  /* 0x000000ff0600720c */ /* 0x002fd20003f25070 */
[----:B------:R-:W-:Y:S02]  /*18400*/  VOTEU.ANY UP0, P0 ;  /* 0x00000000003f7886 */ /* 0x000fe40000000100 */
[----:B------:R-:W-:Y:S01]  /*18410*/  UISETP.NE.AND.EX UP0, UPT, UR4, URZ, UPT, UP0 ;  /* 0x0000003f0400728c */ /* 0x000fe2000bf05300 */
[----:B------:R-:W-:Y:S01]  /*18420*/  R2UR UR4, R7 ;  /* 0x00000000070472ca */ /* 0x000fe200000e0000 */
[----:B------:R-:W-:-:S04]  /*18430*/  VOTEU.ANY UP1, P1 ;  /* 0x00000000003f7886 */ /* 0x000fc80000820100 */
[----:B------:R-:W-:-:S08]  /*18440*/  PLOP3.LUT P0, PT, PT, PT, UP0, 0x80, 0x0 ;  /* 0x000000000000781c */ /* 0x000fd00003f0f008 */
[----:B------:R-:W-:-:S06]  /*18450*/  UISETP.NE.AND.EX UP1, UPT, UR4, URZ, UPT, UP1 ;  /* 0x0000003f0400728c */ /* 0x000fcc000bf25310 */
[----:B------:R-:W-:Y:S01]  /*18460*/  PLOP3.LUT P1, PT, PT, PT, UP1, 0x80, 0x0 ;  /* 0x000000000000781c */ /* 0x000fe20003f2f018 */
[----:B------:R0:W5:Y:S01]  /*18470*/  @P0 LDG.E R3, desc[UR52][R4.64] ;  /* 0x0000003404030981 */ /* 0x000162000c1e1900 */
[----:B------:R-:W-:Y:S02]  /*18480*/  ULDC UR4, c[0x0][0xa88] ;  /* 0x0002a20000047ab9 */ /* 0x000fe40000000800 */
[----:B------:R-:W-:Y:S01]  /*18490*/  IMAD.U32 R0, RZ, RZ, UR4 ;  /* 0x00000004ff007e24 */ /* 0x000fe2000f8e00ff */
[----:B------:R-:W-:Y:S02]  /*184a0*/  @UP1 ULDC.64 UR8, c[0x0][0xc08] ;  /* 0x0003020000081ab9 */ /* 0x000fe40000000a00 */
[----:B------:R-:W-:-:S06]  /*184b0*/  @UP1 UIMAD.WIDE UR8, UR44, 0x4, UR8 ;  /* 0x000000042c0818a5 */ /* 0x000fcc000f8e0208 */
[----:B------:R-:W-:Y:S02]  /*184c0*/  IMAD.U32 R6, RZ, RZ, UR8 ;  /* 0x00000008ff067e24 */ /* 0x000fe4000f8e00ff */
[----:B------:R-:W-:-:S05]  /*184d0*/  IMAD.U32 R7, RZ, RZ, UR9 ;  /* 0x00000009ff077e24 */ /* 0x000fca000f8e00ff */
[----:B------:R0:W5:Y:S01]  /*184e0*/  @P1 LDG.E R0, desc[UR52][R6.64] ;  /* 0x0000003406001981 */ /* 0x000162000c1e1900 */
[----:B------:R-:W-:Y:S05]  /*184f0*/  @P1 BRA `(.L_x_1200) ;  /* 0x0000000000101947 */ /* 0x000fea0003800000 */
[----:B------:R-:W-:Y:S05]  /*18500*/  @!P0 BRA `(.L_x_1200) ;  /* 0x00000000000c8947 */ /* 0x000fea0003800000 */
[----:B0-----:R-:W2:Y:S04]  /*18510*/  LDG.E R7, desc[UR52][R4.64] ;  /* 0x0000003404077981 */ /* 0x001ea8000c1e1900 */
[----:B-----5:R-:W2:Y:S02]  /*18520*/  LDG.E R0, desc[UR52][R4.64+0x4] ;  /* 0x0000043404007981 */ /* 0x020ea4000c1e1900 */
[----:B--2---:R-:W-:-:S07]  /*18530*/  IMAD.IADD R0, R0, 0x1, -R7 ;  /* 0x0000000100007824 */ /* 0x004fce00078e0a07 */
.L_x_1200:
[----:B-----5:R-:W-:Y:S01]  /*18540*/  R2UR UR16, R3 ;  /* 0x00000000031072ca */ /* 0x020fe200000e0000 */
[----:B------:R-:W-:Y:S01]  /*18550*/  USHF.R.S32.HI UR7, URZ, 0x1f, UR44 ;  /* 0x0000001f3f077899 */ /* 0x000fe2000801142c */
[----:B------:R-:W-:Y:S01]  /*18560*/  ISETP.GT.AND P0, PT, R232, 0x7f, PT ;  /* 0x0000007fe800780c */ /* 0x000fe20003f04270 */
[----:B------:R-:W-:Y:S01]  /*18570*/  USEL UR4, UR44, URZ, !UP0 ;  /* 0x0000003f2c047287 */ /* 0x000fe2000c000000 */
[----:B------:R-:W-:Y:S01]  /*18580*/  BSSY B1, `(.L_x_1201) ;  /* 0x000003a000017945 */ /* 0x000fe20003800000 */
[----:B------:R-:W-:-:S08]  /*18590*/  USEL UR7, UR7, URZ, !UP0 ;  /* 0x0000003f07077287 */ /* 0x000fd0000c000000 */
[----:B------:R-:W-:Y:S02]  /*185a0*/  USHF.R.S32.HI UR16, URZ, 0x1f, UR16 ;  /* 0x0000001f3f107899 */ /* 0x000fe40008011410 */
[----:B------:R-:W-:Y:S10]  /*185b0*/  @P0 BRA `(.L_x_1202) ;  /* 0x0000000000d80947 */ /* 0x000ff40003800000 */
[----:B0-----:R-:W0:Y:S01]  /*185c0*/  S2R R5, SR_TID.X ;  /* 0x0000000000057919 */ /* 0x001e220000002100 */
[----:B------:R-:W1:Y:S01]  /*185d0*/  LDC R9, c[0x0][0xbe8] ;  /* 0x0002fa00ff097b82 */ /* 0x000e620000000800 */
[----:B------:R-:W-:Y:S02]  /*185e0*/  IMAD.U32 R8, RZ, RZ, UR36 ;  /* 0x00000024ff087e24 */ /* 0x000fe4000f8e00ff */
[----:B-1----:R-:W-:-:S03]  /*185f0*/  IMAD R4, R0, R9, RZ ;  /* 0x0000000900047224 */ /* 0x002fc600078e02ff */
[----:B0-----:R-:W-:-:S04]  /*18600*/  IADD3 R8, R8, -0x80, R5 ;  /* 0xffffff8008087810 */ /* 0x001fc80007ffe005 */
        /* <DEDUP_REMOVED lines=11> */
[----:B------:R-:W-:Y:S02]  /*186c0*/  UIMAD.WIDE.U32 UR14, UR8, UR43, URZ ;  /* 0x0000002b080e72a5 */ /* 0x000fe4000f8e003f */
[----:B------:R-:W1:Y:S01]  /*186d0*/  @P0 LDC R10, c[0x0][0xbf0] ;  /* 0x0002fc00ff0a0b82 */ /* 0x000e620000000800 */
[----:B------:R-:W-:Y:S02]  /*186e0*/  UIMAD UR18, UR9, UR43, URZ ;  /* 0x0000002b091272a4 */ /* 0x000fe4000f8e023f */
[----:B------:R-:W-:Y:S01]  /*186f0*/  UIMAD UR11, UR11, UR4, URZ ;  /* 0x000000040b0b72a4 */ /* 0x000fe2000f8e023f */
[----:B------:R-:W-:Y:S01]  /*18700*/  IMAD.U32 R4, RZ, RZ, UR14 ;  /* 0x0000000eff047e24 */ /* 0x000fe2000f8e00ff */
[----:B------:R-:W-:Y:S01]  /*18710*/  UIMAD.WIDE.U32 UR8, UR10, UR4, URZ ;  /* 0x000000040a0872a5 */ /* 0x000fe2000f8e003f */
[----:B------:R-:W-:Y:S01]  /*18720*/  IMAD.U32 R5, RZ, RZ, UR15 ;  /* 0x0000000fff057e24 */ /* 0x000fe2000f8e00ff */
[----:B------:R-:W-:-:S02]  /*18730*/  UIADD3 UR14, UR18, UR15, URZ ;  /* 0x0000000f120e7290 */ /* 0x000fc4000fffe03f */
[----:B------:R-:W-:Y:S01]  /*18740*/  UIMAD UR11, UR10, UR7, UR11 ;  /* 0x000000070a0b72a4 */ /* 0x000fe2000f8e020b */
[----:B------:R-:W-:-:S03]  /*18750*/  ULDC.64 UR12, c[0x0][UR17+0x228] ;  /* 0x00008a00110c7abb */ /* 0x000fc60008000a00 */
[----:B------:R-:W-:Y:S01]  /*18760*/  UIADD3 UR11, UR9, UR11, URZ ;  /* 0x0000000b090b7290 */ /* 0x000fe2000fffe03f */
[----:B------:R-:W-:Y:S01]  /*18770*/  IMAD.U32 R11, RZ, RZ, UR14 ;  /* 0x0000000eff0b7e24 */ /* 0x000fe2000f8e00ff */
[----:B------:R-:W-:Y:S01]  /*18780*/  UIMAD.WIDE.U32 UR20, UR12, UR19, URZ ;  /* 0x000000130c1472a5 */ /* 0x000fe2000f8e003f */
[----:B0-----:R-:W-:Y:S01]  /*18790*/  @P0 IMAD.HI.U32 R7, R8, R7, RZ ;  /* 0x0000000708070227 */ /* 0x001fe200078e00ff */
[----:B------:R-:W-:-:S04]  /*187a0*/  UIMAD UR10, UR13, UR19, URZ ;  /* 0x000000130d0a72a4 */ /* 0x000fc8000f8e023f */
[----:B------:R-:W-:Y:S01]  /*187b0*/  UIADD3 UR10, UR10, UR21, URZ ;  /* 0x000000150a0a7290 */ /* 0x000fe2000fffe03f */
[----:B-1----:R-:W-:Y:S02]  /*187c0*/  @P0 SHF.R.U32.HI R6, RZ, R10, R7 ;  /* 0x0000000aff060219 */ /* 0x002fe40000011607 */
[----:B------:R-:W-:Y:S01]  /*187d0*/  IADD3 R5, P0, P1, R4, UR8, R3 ;  /* 0x0000000804057c10 */ /* 0x000fe2000f91e003 */
[----:B------:R-:W-:Y:S01]  /*187e0*/  IMAD.U32 R4, RZ, RZ, UR16 ;  /* 0x00000010ff047e24 */ /* 0x000fe2000f8e00ff */
[----:B------:R-:W-:Y:S01]  /*187f0*/  ULDC.64 UR8, c[0x0][UR17+0x210] ;  /* 0x0000840011087abb */ /* 0x000fe20008000a00 */
[----:B------:R-:W-:-:S04]  /*18800*/  IMAD.MOV R7, RZ, RZ, -R6 ;  /* 0x000000ffff077224 */ /* 0x000fc800078e0a06 */
[----:B------:R-:W-:Y:S01]  /*18810*/  IMAD R7, R9, R7, R8 ;  /* 0x0000000709077224 */ /* 0x000fe200078e0208 */
[----:B------:R-:W-:Y:S02]  /*18820*/  IADD3.X R8, R11, UR11, R4, P0, P1 ;  /* 0x0000000b0b087c10 */ /* 0x000fe400087e2404 */
[----:B------:R-:W-:Y:S01]  /*18830*/  IADD3 R4, P0, P1, R6, UR20, R5 ;  /* 0x0000001406047c10 */ /* 0x000fe2000f91e005 */
[----:B------:R-:W-:Y:S01]  /*18840*/  IMAD R9, R7, UR9, RZ ;  /* 0x0000000907097c24 */ /* 0x000fe2000f8e02ff */
[----:B------:R-:W-:Y:S02]  /*18850*/  SHF.R.S32.HI R5, RZ, 0x1f, R6 ;  /* 0x0000001fff057819 */ /* 0x000fe40000011406 */
[----:B------:R-:W-:Y:S02]  /*18860*/  SHF.R.S32.HI R6, RZ, 0x1f, R7 ;  /* 0x0000001fff067819 */ /* 0x000fe40000011407 */
[----:B------:R-:W-:Y:S01]  /*18870*/  IADD3.X R5, R5, UR10, R8, P0, P1 ;  /* 0x0000000a05057c10 */ /* 0x000fe200087e2408 */
[----:B------:R-:W-:Y:S01]  /*18880*/  ULDC.64 UR10, c[0x0][0xba8] ;  /* 0x0002ea00000a7ab9 */ /* 0x000fe20000000a00 */
[----:B------:R-:W-:Y:S01]  /*18890*/  @!UP0 ULDC UR10, c[0x0][0xb50] ;  /* 0x0002d400000a8ab9 */ /* 0x000fe20000000800 */
[----:B------:R-:W-:Y:S01]  /*188a0*/  IMAD R9, R6, UR8, R9 ;  /* 0x0000000806097c24 */ /* 0x000fe2000f8e0209 */
[----:B------:R-:W-:Y:S01]  /*188b0*/  @!UP0 ULDC UR11, c[0x0][0xb54] ;  /* 0x0002d500000b8ab9 */ /* 0x000fe20000000800 */
[----:B------:R-:W-:-:S04]  /*188c0*/  IMAD.WIDE.U32 R4, R7, UR8, R4 ;  /* 0x0000000807047c25 */ /* 0x000fc8000f8e0004 */
[----:B------:R-:W-:Y:S01]  /*188d0*/  IMAD.IADD R5, R5, 0x1, R9 ;  /* 0x0000000105057824 */ /* 0x000fe200078e0209 */
[----:B------:R-:W-:-:S04]  /*188e0*/  LEA R6, P0, R4, UR10, 0x2 ;  /* 0x0000000a04067c11 */ /* 0x000fc8000f8010ff */
[----:B------:R-:W-:Y:S01]  /*188f0*/  LEA.HI.X R7, R4, UR11, R5, 0x2, P0 ;  /* 0x0000000b04077c11 */ /* 0x000fe200080f1405 */
[----:B------:R-:W-:-:S05]  /*18900*/  IMAD.MOV.U32 R5, RZ, RZ, -0x800000 ;  /* 0xff800000ff057424 */ /* 0x000fca00078e00ff */
[----:B------:R1:W-:Y:S03]  /*18910*/  STG.E desc[UR52][R6.64], R5 ;  /* 0x0000000506007986 */ /* 0x0003e6000c101934 */
.L_x_1202:
[----:B------:R-:W-:Y:S05]  /*18920*/  BSYNC B1 ;  /* 0x0000000000017941 */ /* 0x000fea0003800000 */
.L_x_1201:
[----:B------:R-:W-:-:S06]  /*18930*/  UISETP.GT.AND UP0, UPT, UR46, 0x1, UPT ;  /* 0x000000012e00788c */ /* 0x000fcc000bf04270 */
[----:B------:R-:W-:-:S13]  /*18940*/  PLOP3.LUT P0, PT, PT, PT, UP0, 0x80, 0x0 ;  /* 0x000000000000781c */ /* 0x000fda0003f0f008 */
[----:B------:R-:W-:Y:S05]  /*18950*/  @P0 BRA `(.L_x_1197) ;  /* 0x0000000800040947 */ /* 0x000fea0003800000 */
[----:B------:R-:W2:Y:S01]  /*18960*/  LDC R11, c[0x0][0xbe8] ;  /* 0x0002fa00ff0b7b82 */ /* 0x000ea20000000800 */
[C---:B------:R-:W-:Y:S01]  /*18970*/  R2UR UR11, R3.reuse ;  /* 0x00000000030b72ca */ /* 0x040fe200000e0000 */
[----:B------:R-:W-:Y:S01]  /*18980*/  ULDC.64 UR12, c[0x0][0xaa0] ;  /* 0x0002a800000c7ab9 */ /* 0x000fe20000000a00 */
[----:B------:R-:W-:Y:S01]  /*18990*/  R2UR UR8, R3 ;  /* 0x00000000030872ca */ /* 0x000fe200000e0000 */
[----:B------:R-:W-:Y:S01]  /*189a0*/  UIMAD UR10, UR16, UR12, URZ ;  /* 0x0000000c100a72a4 */ /* 0x000fe2000f8e023f */
[----:B------:R-:W-:Y:S01]  /*189b0*/  IMAD R3, R23, 0x20, R224 ;  /* 0x0000002017037824 */ /* 0x000fe200078e02e0 */
[----:B------:R-:W-:Y:S03]  /*189c0*/  BSSY B1, `(.L_x_1203) ;  /* 0x0000044000017945 */ /* 0x000fe60003800000 */
[----:B------:R-:W-:-:S04]  /*189d0*/  VIADD R8, R3, UR36 ;  /* 0x0000002403087c36 */ /* 0x000fc80008000000 */
[----:B------:R-:W-:Y:S01]  /*189e0*/  IMAD.MOV.U32 R3, RZ, RZ, R8 ;  /* 0x000000ffff037224 */ /* 0x000fe200078e0008 */
[----:B------:R-:W-:Y:S02]  /*189f0*/  UIMAD UR10, UR11, UR13, UR10 ;  /* 0x0000000d0b0a72a4 */ /* 0x000fe4000f8e020a */
[----:B------:R-:W-:-:S04]  /*18a00*/  UIMAD.WIDE.U32 UR8, UR8, UR12, URZ ;  /* 0x0000000c080872a5 */ /* 0x000fc8000f8e003f */
[----:B------:R-:W-:-:S03]  /*18a10*/  UIADD3 UR9, UR9, UR10, URZ ;  /* 0x0000000a09097290 */ /* 0x000fc6000fffe03f */
[----:B------:R-:W-:Y:S01]  /*18a20*/  ULDC.64 UR10, c[0x0][0xae8] ;  /* 0x0002ba00000a7ab9 */ /* 0x000fe20000000a00 */
[----:B--2---:R-:W-:Y:S01]  /*18a30*/  ISETP.NE.AND P0, PT, R11, 0x1, PT ;  /* 0x000000010b00780c */ /* 0x004fe20003f05270 */
[----:B------:R-:W-:-:S04]  /*18a40*/  UIMAD.WIDE.U32 UR8, UR43, UR10, UR8 ;  /* 0x0000000a2b0872a5 */ /* 0x000fc8000f8e0008 */
[----:B------:R-:W-:-:S03]  /*18a50*/  UIMAD UR9, UR43, UR11, UR9 ;  /* 0x0000000b2b0972a4 */ /* 0x000fc6000f8e0209 */
[----:B------:R-:W-:Y:S02]  /*18a60*/  ULDC.64 UR10, c[0x0][0xaf0] ;  /* 0x0002bc00000a7ab9 */ /* 0x000fe40000000a00 */
[----:B------:R-:W-:Y:S02]  /*18a70*/  UIMAD UR7, UR7, UR10, URZ ;  /* 0x0000000a070772a4 */ /* 0x000fe4000f8e023f */
[----:B------:R-:W-:Y:S01]  /*18a80*/  UIMAD.WIDE.U32 UR8, UR4, UR10, UR8 ;  /* 0x0000000a040872a5 */ /* 0x000fe2000f8e0008 */
[----:B01----:R-:W0:Y:S01]  /*18a90*/  @P0 LDC R5, c[0x0][0xbec] ;  /* 0x0002fb00ff050b82 */ /* 0x003e220000000800 */
[----:B------:R-:W-:-:S03]  /*18aa0*/  UIMAD UR7, UR4, UR11, UR7 ;  /* 0x0000000b040772a4 */ /* 0x000fc6000f8e0207 */
[----:B------:R-:W-:Y:S01]  /*18ab0*/  ULDC.64 UR10, c[0x0][0xae0] ;  /* 0x0002b800000a7ab9 */ /* 0x000fe20000000a00 */
[----:B------:R-:W-:-:S03]  /*18ac0*/  UIADD3 UR4, UR9, UR7, URZ ;  /* 0x0000000709047290 */ /* 0x000fc6000fffe03f */
        /* <DEDUP_REMOVED lines=8> */
[----:B------:R-:W-:Y:S01]  /*18b50*/  IMAD.U32 R4, RZ, RZ, UR8 ;  /* 0x00000008ff047e24 */ /* 0x000fe2000f8e00ff */
[----:B------:R-:W-:Y:S01]  /*18b60*/  ULDC.64 UR8, c[0x0][0xad8] ;  /* 0x0002b60000087ab9 */ /* 0x000fe20000000a00 */
[----:B------:R-:W-:Y:S02]  /*18b70*/  IMAD R7, R11, R7, R8 ;  /* 0x000000070b077224 */ /* 0x000fe400078e0208 */
[C---:B------:R-:W-:Y:S02]  /*18b80*/  IMAD R9, R3.reuse, UR11, R6 ;  /* 0x0000000b03097c24 */ /* 0x040fe4000f8e0206 */
[----:B------:R-:W-:Y:S01]  /*18b90*/  IMAD.WIDE.U32 R4, R3, UR10, R4 ;  /* 0x0000000a03047c25 */ /* 0x000fe2000f8e0004 */
[----:B------:R-:W-:-:S03]  /*18ba0*/  SHF.R.S32.HI R3, RZ, 0x1f, R7 ;  /* 0x0000001fff037819 */ /* 0x000fc60000011407 */
[----:B------:R-:W-:Y:S02]  /*18bb0*/  VIADD R8, R224, UR36 ;  /* 0x00000024e0087c36 */ /* 0x000fe40008000000 */
[----:B------:R-:W-:Y:S02]  /*18bc0*/  IMAD.IADD R5, R5, 0x1, R9 ;  /* 0x0000000105057824 */ /* 0x000fe400078e0209 */
[----:B------:R-:W-:Y:S02]  /*18bd0*/  IMAD R6, R3, UR8, RZ ;  /* 0x0000000803067c24 */ /* 0x000fe4000f8e02ff */
[----:B------:R-:W-:Y:S02]  /*18be0*/  IMAD R11, R0, R11, RZ ;  /* 0x0000000b000b7224 */ /* 0x000fe400078e02ff */
[C---:B------:R-:W-:Y:S02]  /*18bf0*/  VIADD R3, R8.reuse, 0x40 ;  /* 0x0000004008037836 */ /* 0x040fe40000000000 */
[C---:B------:R-:W-:Y:S01]  /*18c00*/  IMAD R9, R7.reuse, UR9, R6 ;  /* 0x0000000907097c24 */ /* 0x040fe2000f8e0206 */
[-C--:B------:R-:W-:Y:S01]  /*18c10*/  ISETP.GE.AND P2, PT, R8, R11.reuse, PT ;  /* 0x0000000b0800720c */ /* 0x080fe20003f46270 */
[----:B------:R-:W-:Y:S01]  /*18c20*/  IMAD.WIDE.U32 R4, R7, UR8, R4 ;  /* 0x0000000807047c25 */ /* 0x000fe2000f8e0004 */
[----:B------:R-:W-:Y:S01]  /*18c30*/  ISETP.GE.AND P1, PT, R3, R11, PT ;  /* 0x0000000b0300720c */ /* 0x000fe20003f26270 */
[----:B------:R-:W-:-:S02]  /*18c40*/  ULDC.64 UR8, c[0x0][0xa80] ;  /* 0x0002a00000087ab9 */ /* 0x000fc40000000a00 */
[----:B------:R-:W-:Y:S01]  /*18c50*/  IMAD.IADD R3, R5, 0x1, R9 ;  /* 0x0000000105037824 */ /* 0x000fe200078e0209 */
[----:B------:R-:W-:Y:S01]  /*18c60*/  LEA R6, P3, R4, UR8, 0x1 ;  /* 0x0000000804067c11 */ /* 0x000fe2000f8608ff */
[----:B------:R-:W-:Y:S02]  /*18c70*/  VIADD R0, R8, 0x20 ;  /* 0x0000002008007836 */ /* 0x000fe40000000000 */
[----:B------:R-:W-:Y:S01]  /*18c80*/  IMAD.SHL.U32 R7, R23, 0x8, RZ ;  /* 0x0000000817077824 */ /* 0x000fe200078e00ff */
[----:B------:R-:W-:Y:S02]  /*18c90*/  LEA.HI.X R3, R4, UR9, R3, 0x1, P3 ;  /* 0x0000000904037c11 */ /* 0x000fe400098f0c03 */
[----:B------:R-:W-:Y:S01]  /*18ca0*/  ISETP.GE.AND P0, PT, R0, R11, PT ;  /* 0x0000000b0000720c */ /* 0x000fe20003f06270 */
[C---:B------:R-:W-:Y:S01]  /*18cb0*/  VIADD R9, R7.reuse, 0x40 ;  /* 0x0000004007097836 */ /* 0x040fe20000000000 */
[----:B------:R0:W1:Y:S01]  /*18cc0*/  SHFL.IDX PT, R4, R6, RZ, 0x181f ;  /* 0x00181fff06047589 */ /* 0x00006200000e0000 */
[----:B------:R-:W-:Y:S01]  /*18cd0*/  VIADD R13, R7, 0x80 ;  /* 0x00000080070d7836 */ /* 0x000fe20000000000 */
[----:B------:R-:W-:-:S02]  /*18ce0*/  SHF.R.S32.HI R14, RZ, 0x1f, R7 ;  /* 0x0000001fff0e7819 */ /* 0x000fc40000011407 */
        /* <DEDUP_REMOVED lines=17> */
.L_x_1204:
[----:B------:R-:W-:Y:S05]  /*18e00*/  BSYNC B1 ;  /* 0x0000000000017941 */ /* 0x000fea0003800000 */
.L_x_1203:
        /* <DEDUP_REMOVED lines=17> */
.L_x_1206:
[----:B------:R-:W-:Y:S05]  /*18f20*/  BSYNC B1 ;  /* 0x0000000000017941 */ /* 0x000fea0003800000 */
.L_x_1205:
        /* <DEDUP_REMOVED lines=17> */
.L_x_1208:
[----:B------:R-:W-:Y:S05]  /*19040*/  BSYNC B1 ;  /* 0x0000000000017941 */ /* 0x000fea0003800000 */
.L_x_1207:
        /* <DEDUP_REMOVED lines=18> */
.L_x_1197:
[----:B------:R-:W-:Y:S05]  /*19170*/  BSYNC B0 ;  /* 0x0000000000007941 */ /* 0x000fea0003800000 */
.L_x_1187:
[----:B------:R-:W-:Y:S02]  /*19180*/  ULDC UR4, c[0x0][0xc3c] ;  /* 0x00030f0000047ab9 */ /* 0x000fe40000000800 */
[----:B------:R-:W-:-:S06]  /*19190*/  UISETP.GE.AND UP0, UPT, UR49, UR4, UPT ;  /* 0x000000043100728c */ /* 0x000fcc000bf06270 */
[----:B------:R-:W-:-:S13]  /*191a0*/  PLOP3.LUT P0, PT, PT, PT, UP0, 0x80, 0x0 ;  /* 0x000000000000781c */ /* 0x000fda0003f0f008 */
[----:B------:R-:W-:Y:S05]  /*191b0*/  @!P0 BRA `(.L_x_1209) ;  /* 0xfffffe7c00248947 */ /* 0x000fea000383ffff */
[----:B------:R-:W-:Y:S05]  /*191c0*/  EXIT ;  /* 0x000000000000794d */ /* 0x000fea0003800000 */
.L_x_1100:
[----:B------:R-:W-:-:S08]  /*191d0*/  NOP ;  /* 0x0000000000007918 */ /* 0x000fd00000000000 */
[----:B------:R-:W0:-:S00]  /*191e0*/  USETMAXREG.DEALLOC.CTAPOOL 0x18 ;  /* 0x00000018000079c8 */ /* 0x000e0000080e0500 */
[----:B0-----:R-:W-:Y:S01]  /*191f0*/  LOP3.LUT R0, R0, 0x3, RZ, 0xc0, !PT ;  /* 0x0000000300007812 */ /* 0x001fe200078ec0ff */
[----:B------:R-:W-:Y:S01]  /*19200*/  IMAD.MOV.U32 R6, RZ, RZ, RZ ;  /* 0x000000ffff067224 */ /* 0x000fe200078e00ff */
[----:B------:R-:W-:-:S04]  /*19210*/  LOP3.LUT R16, R16, 0xfffffffd, RZ, 0xc0, !PT ;  /* 0xfffffffd10107812 */ /* 0x000fc800078ec0ff */
[----:B------:R-:W0:Y:S02]  /*19220*/  SHFL.IDX PT, R0, R0, RZ, 0x1f ;  /* 0x00001fff00007589 */ /* 0x000e2400000e0000 */
[----:B0-----:R-:W-:-:S13]  /*19230*/  ISETP.NE.AND P0, PT, R0, RZ, PT ;  /* 0x000000ff0000720c */ /* 0x001fda0003f05270 */
[----:B------:R-:W-:Y:S01]  /*19240*/  @P0 LOP3.LUT R16, R16, 0x2, RZ, 0xfc, !PT ;  /* 0x0000000210100812 */ /* 0x000fe200078efcff */
[----:B------:R-:W-:Y:S06]  /*19250*/  @!P0 BRA `(.L_x_1210) ;  /* 0x00000000002c8947 */ /* 0x000fec0003800000 */
[----:B------:R-:W0:Y:S08]  /*19260*/  S2UR UR5, SR_CgaCtaId ;  /* 0x00000000000579c3 */ /* 0x000e300000008800 */
[----:B------:R-:W-:Y:S06]  /*19270*/  BAR.SYNC.DEFER_BLOCKING 0x5, 0x180 ;  /* 0x0146000000007b1d */ /* 0x000fec0000010000 */
[----:B------:R-:W-:-:S02]  /*19280*/  UMOV UR4, 0x400 ;  /* 0x0000040000047882 */ /* 0x000fc40000000000 */
[----:B0-----:R-:W-:-:S09]  /*19290*/  ULEA UR4, UR5, UR4, 0x18 ;  /* 0x0000000405047291 */ /* 0x001fd2000f8ec03f */
[----:B------:R-:W0:Y:S04]  /*192a0*/  LDS.128 R4, [UR4+0x334d0] ;  /* 0x0334d004ff047984 */ /* 0x000e280008000c00 */
[----:B0-----:R0:W-:Y:S01]  /*192b0*/  STL.64 [R1+0x10], R4 ;  /* 0x0000100401007387 */ /* 0x0011e20000100a00 */
[----:B------:R-:W-:-:S03]  /*192c0*/  IMAD.MOV.U32 R0, RZ, RZ, R7 ;  /* 0x000000ffff007224 */ /* 0x000fc600078e0007 */
[----:B------:R0:W-:Y:S02]  /*192d0*/  STL [R1+0x18], R6 ;  /* 0x0000180601007387 */ /* 0x0001e40000100800 */
[----:B------:R-:W-:Y:S01]  /*192e0*/  R2UR UR42, R0 ;  /* 0x00000000002a72ca */ /* 0x000fe200000e0000 */
[----:B------:R-:W-:Y:S06]  /*192f0*/  BAR.ARV 0x4, 0x180 ;  /* 0x0106000000007b1d */ /* 0x000fec0000002000 */
[----:B------:R-:W-:Y:S08]  /*19300*/  BRA `(.L_x_1211) ;  /* 0x0000000c00c47947 */ /* 0x000ff00003800000 */
.L_x_1210:
[----:B------:R-:W0:Y:S01]  /*19310*/  S2R R0, SR_TID.X ;  /* 0x0000000000007919 */ /* 0x000e220000002100 */
[----:B------:R-:W-:Y:S01]  /*19320*/  ULDC UR4, c[0x0][0xc3c] ;  /* 0x00030f0000047ab9 */ /* 0x000fe20000000800 */
[----:B0-----:R-:W-:-:S04]  /*19330*/  LOP3.LUT R0, R0, 0x1f, RZ, 0xc0, !PT ;  /* 0x0000001f00007812 */ /* 0x001fc800078ec0ff */
[----:B------:R-:W-:-:S04]  /*19340*/  ISETP.NE.AND P0, PT, R0, 0x1f, PT ;  /* 0x0000001f0000780c */ /* 0x000fc80003f05270 */
[----:B------:R-:W-:-:S13]  /*19350*/  ISETP.GE.OR P1, PT, R0, UR4, !P0 ;  /* 0x0000000400007c0c */ /* 0x000fda000c726670 */
[----:B------:R-:W0:Y:S08]  /*19360*/  @!P1 LDC.64 R2, c[0x0][0xc80] ;  /* 0x00032000ff029b82 */ /* 0x000e300000000a00 */
        /* <DEDUP_REMOVED lines=15> */
[----:B------:R-:W-:Y:S02]  /*19460*/  IMAD.IADD R7, R4, 0x1, R7 ;  /* 0x0000000104077824 */ /* 0x000fe400078e0207 */
[----:B------:R-:W0:Y:S03]  /*19470*/  LDC R4, c[0x0][0xc38] ;  /* 0x00030e00ff047b82 */ /* 0x000e260000000800 */
[----:B------:R-:W1:Y:S02]  /*19480*/  SHFL.UP PT, R8, R7, 0x2, RZ ;  /* 0x0440000007087989 */ /* 0x000e6400000e00ff */
[----:B-1----:R-:W-:-:S05]  /*19490*/  SEL R8, R8, RZ, P2 ;  /* 0x000000ff08087207 */ /* 0x002fca0001000000 */
[----:B------:R-:W-:Y:S02]  /*194a0*/  IMAD.IADD R8, R7, 0x1, R8 ;  /* 0x0000000107087824 */ /* 0x000fe400078e0208 */
[----:B------:R-:W1:Y:S03]  /*194b0*/  S2R R7, SR_CTAID.X ;  /* 0x0000000000077919 */ /* 0x000e660000002500 */
[----:B------:R-:W2:Y:S02]  /*194c0*/  SHFL.UP PT, R9, R8, 0x4, RZ ;  /* 0x0480000008097989 */ /* 0x000ea400000e00ff */
[----:B--2---:R-:W-:-:S05]  /*194d0*/  SEL R9, R9, RZ, P3 ;  /* 0x000000ff09097207 */ /* 0x004fca0001800000 */
[----:B------:R-:W-:-:S05]  /*194e0*/  IMAD.IADD R9, R8, 0x1, R9 ;  /* 0x0000000108097824 */ /* 0x000fca00078e0209 */
[----:B------:R-:W2:Y:S02]  /*194f0*/  SHFL.UP PT, R2, R9, 0x8, RZ ;  /* 0x0500000009027989 */ /* 0x000ea400000e00ff */
[----:B--2---:R-:W-:-:S05]  /*19500*/  SEL R2, R2, RZ, P4 ;  /* 0x000000ff02027207 */ /* 0x004fca0002000000 */
[----:B------:R-:W-:-:S05]  /*19510*/  IMAD.IADD R2, R9, 0x1, R2 ;  /* 0x0000000109027824 */ /* 0x000fca00078e0202 */
[----:B------:R-:W2:Y:S02]  /*19520*/  SHFL.UP PT, R3, R2, 0x10, RZ ;  /* 0x0600000002037989 */ /* 0x000ea400000e00ff */
[----:B--2---:R-:W-:-:S05]  /*19530*/  SEL R3, R3, RZ, P5 ;  /* 0x000000ff03037207 */ /* 0x004fca0002800000 */
[----:B------:R-:W-:-:S05]  /*19540*/  IMAD.IADD R3, R2, 0x1, R3 ;  /* 0x0000000102037824 */ /* 0x000fca00078e0203 */
[----:B------:R-:W0:Y:S02]  /*19550*/  SHFL.IDX PT, R11, R3, 0x1f, 0x1f ;  /* 0x03e01f00030b7f89 */ /* 0x000e2400000e0000 */
[----:B0-----:R-:W-:-:S04]  /*19560*/  IMAD R8, R11, R4, RZ ;  /* 0x000000040b087224 */ /* 0x001fc800078e02ff */
[----:B------:R-:W-:Y:S01]  /*19570*/  IMAD.MOV.U32 R9, RZ, RZ, R8 ;  /* 0x000000ffff097224 */ /* 0x000fe200078e0008 */
[----:B-1----:R-:W-:-:S13]  /*19580*/  ISETP.GT.AND P6, PT, R8, R7, PT ;  /* 0x000000070800720c */ /* 0x002fda0003fc4270 */
[----:B------:R-:W-:Y:S05]  /*19590*/  @P6 BRA `(.L_x_1212) ;  /* 0x0000000000a86947 */ /* 0x000fea0003800000 */
[----:B------:R-:W-:Y:S01]  /*195a0*/  IMAD.MOV.U32 R8, RZ, RZ, R9 ;  /* 0x000000ffff087224 */ /* 0x000fe200078e0009 */
[----:B------:R-:W-:Y:S01]  /*195b0*/  UMOV UR42, URZ ;  /* 0x0000003f002a7c82 */ /* 0x000fe20008000000 */
[----:B------:R-:W-:-:S05]  /*195c0*/  ULDC UR5, c[0x0][0xc3c] ;  /* 0x00030f0000057ab9 */ /* 0x000fca0000000800 */
.L_x_1214:
        /* <DEDUP_REMOVED lines=22> */
[----:B------:R-:W-:Y:S02]  /*19730*/  IMAD.IADD R9, R4, 0x1, R9 ;  /* 0x0000000104097824 */ /* 0x000fe400078e0209 */
[----:B------:R-:W0:Y:S03]  /*19740*/  LDC R4, c[0x0][0xc38] ;  /* 0x00030e00ff047b82 */ /* 0x000e260000000800 */
[----:B------:R-:W1:Y:S02]  /*19750*/  SHFL.UP PT, R10, R9, 0x4, RZ ;  /* 0x04800000090a7989 */ /* 0x000e6400000e00ff */
[----:B-1----:R-:W-:-:S05]  /*19760*/  SEL R10, R10, RZ, P3 ;  /* 0x000000ff0a0a7207 */ /* 0x002fca0001800000 */
[----:B------:R-:W-:-:S05]  /*19770*/  IMAD.IADD R10, R9, 0x1, R10 ;  /* 0x00000001090a7824 */ /* 0x000fca00078e020a */
[----:B------:R-:W1:Y:S02]  /*19780*/  SHFL.UP PT, R2, R10, 0x8, RZ ;  /* 0x050000000a027989 */ /* 0x000e6400000e00ff */
[----:B-1----:R-:W-:-:S05]  /*19790*/  SEL R3, R2, RZ, P4 ;  /* 0x000000ff02037207 */ /* 0x002fca0002000000 */
[----:B------:R-:W-:-:S05]  /*197a0*/  IMAD.IADD R3, R10, 0x1, R3 ;  /* 0x000000010a037824 */ /* 0x000fca00078e0203 */
[----:B------:R-:W1:Y:S02]  /*197b0*/  SHFL.UP PT, R2, R3, 0x10, RZ ;  /* 0x0600000003027989 */ /* 0x000e6400000e00ff */
[----:B-1----:R-:W-:-:S05]  /*197c0*/  SEL R2, R2, RZ, P5 ;  /* 0x000000ff02027207 */ /* 0x002fca0002800000 */
[----:B------:R-:W-:-:S05]  /*197d0*/  IMAD.IADD R2, R3, 0x1, R2 ;  /* 0x0000000103027824 */ /* 0x000fca00078e0202 */
[----:B------:R-:W0:Y:S02]  /*197e0*/  SHFL.IDX PT, R11, R2, 0x1f, 0x1f ;  /* 0x03e01f00020b7f89 */ /* 0x000e2400000e0000 */
[----:B0-----:R-:W-:-:S04]  /*197f0*/  IMAD R9, R11, R4, RZ ;  /* 0x000000040b097224 */ /* 0x001fc800078e02ff */
[----:B------:R-:W-:-:S05]  /*19800*/  IMAD.IADD R8, R9, 0x1, R8 ;  /* 0x0000000109087824 */ /* 0x000fca00078e0208 */
[----:B------:R-:W-:-:S13]  /*19810*/  ISETP.GT.AND P6, PT, R8, R7, PT ;  /* 0x000000070800720c */ /* 0x000fda0003fc4270 */
[----:B------:R-:W-:Y:S05]  /*19820*/  @!P6 BRA `(.L_x_1214) ;  /* 0xfffffffc0068e947 */ /* 0x000fea000383ffff */
[----:B------:R-:W-:-:S07]  /*19830*/  IMAD.MOV.U32 R3, RZ, RZ, R2 ;  /* 0x000000ffff037224 */ /* 0x000fce00078e0002 */
.L_x_1212:
        /* <DEDUP_REMOVED lines=8> */
[----:B------:R-:W-:-:S04]  /*198c0*/  IMAD.U32 R11, RZ, RZ, UR4 ;  /* 0x00000004ff0b7e24 */ /* 0x000fc8000f8e00ff */
[----:B------:R0:W1:Y:S04]  /*198d0*/  SHFL.IDX PT, R8, R5, R8, 0x1f ;  /* 0x00001f0805087589 */ /* 0x00006800000e0000 */
[----:B------:R0:W2:Y:S01]  /*198e0*/  SHFL.IDX PT, R6, R6, R11, 0x1f ;  /* 0x00001f0b06067589 */ /* 0x0000a200000e0000 */
[----:B------:R-:W-:Y:S05]  /*198f0*/  @!P0 BRA `(.L_x_1215) ;  /* 0x00000000000c8947 */ /* 0x000fea0003800000 */
[----:B------:R-:W-:-:S06]  /*19900*/  UIADD3 UR5, UR4, -0x1, URZ ;  /* 0xffffffff04057890 */ /* 0x000fcc000fffe03f */
[----:B------:R-:W-:-:S05]  /*19910*/  IMAD.U32 R2, RZ, RZ, UR5 ;  /* 0x00000005ff027e24 */ /* 0x000fca000f8e00ff */
[----:B------:R3:W4:Y:S02]  /*19920*/  SHFL.IDX PT, R9, R3, R2, 0x1f ;  /* 0x00001f0203097589 */ /* 0x00072400000e0000 */
.L_x_1215:
[----:B---34-:R-:W-:Y:S01]  /*19930*/  IMAD R2, R9, R4, R10 ;  /* 0x0000000409027224 */ /* 0x018fe200078e020a */
[----:B-1----:R-:W-:Y:S01]  /*19940*/  ISETP.NE.AND P0, PT, R8, 0x1, PT ;  /* 0x000000010800780c */ /* 0x002fe20003f05270 */
[----:B------:R-:W-:Y:S02]  /*19950*/  UIADD3 UR42, UR4, UR42, URZ ;  /* 0x0000002a042a7290 */ /* 0x000fe4000fffe03f */
[----:B0-----:R-:W-:Y:S01]  /*19960*/  IMAD.IADD R5, R7, 0x1, -R2 ;  /* 0x0000000107057824 */ /* 0x001fe200078e0a02 */
[----:B------:R0:W-:Y:S09]  /*19970*/  STL [R1+0x10], R2 ;  /* 0x0000100201007387 */ /* 0x0001f20000100800 */
[----:B------:R-:W-:Y:S05]  /*19980*/  @!P0 BRA `(.L_x_1216) ;  /* 0x0000000000e08947 */ /* 0x000fea0003800000 */
[----:B--2---:R-:W-:Y:S02]  /*19990*/  IABS R4, R6 ;  /* 0x0000000600047213 */ /* 0x004fe40000000000 */
[----:B------:R-:W-:Y:S02]  /*199a0*/  IABS R7, R8 ;  /* 0x0000000800077213 */ /* 0x000fe40000000000 */
[----:B------:R-:W1:Y:S08]  /*199b0*/  I2F.RP R9, R4 ;  /* 0x0000000400097306 */ /* 0x000e700000209400 */
[----:B------:R-:W2:Y:S08]  /*199c0*/  I2F.RP R10, R7 ;  /* 0x00000007000a7306 */ /* 0x000eb00000209400 */
[----:B-1----:R-:W0:Y:S08]  /*199d0*/  MUFU.RCP R9, R9 ;  /* 0x0000000900097308 */ /* 0x002e300000001000 */
[----:B--2---:R-:W-:Y:S01]  /*199e0*/  MUFU.RCP R10, R10 ;  /* 0x0000000a000a7308 */ /* 0x004fe20000001000 */
[----:B0-----:R-:W-:Y:S01]  /*199f0*/  VIADD R2, R9, 0xffffffe ;  /* 0x0ffffffe09027836 */ /* 0x001fe20000000000 */
[----:B------:R-:W-:-:S06]  /*19a00*/  IABS R9, R6 ;  /* 0x0000000600097213 */ /* 0x000fcc0000000000 */
[----:B------:R0:W1:Y:S02]  /*19a10*/  F2I.FTZ.U32.TRUNC.NTZ R3, R2 ;  /* 0x0000000200037305 */ /* 0x000064000021f000 */
[----:B0-----:R-:W-:Y:S02]  /*19a20*/  IMAD.MOV.U32 R2, RZ, RZ, RZ ;  /* 0x000000ffff027224 */ /* 0x001fe400078e00ff */
[----:B-1----:R-:W-:-:S04]  /*19a30*/  IMAD.MOV R11, RZ, RZ, -R3 ;  /* 0x000000ffff0b7224 */ /* 0x002fc800078e0a03 */
[----:B------:R-:W-:-:S04]  /*19a40*/  IMAD R11, R11, R4, RZ ;  /* 0x000000040b0b7224 */ /* 0x000fc800078e02ff */
[----:B------:R-:W-:Y:S01]  /*19a50*/  IMAD.HI.U32 R3, R3, R11, R2 ;  /* 0x0000000b03037227 */ /* 0x000fe200078e0002 */
[----:B------:R-:W-:-:S03]  /*19a60*/  IABS R2, R5 ;  /* 0x0000000500027213 */ /* 0x000fc60000000000 */
[----:B------:R-:W-:Y:S02]  /*19a70*/  IMAD.MOV R11, RZ, RZ, -R9 ;  /* 0x000000ffff0b7224 */ /* 0x000fe400078e0a09 */
[----:B------:R-:W-:-:S04]  /*19a80*/  IMAD.HI.U32 R9, R3, R2, RZ ;  /* 0x0000000203097227 */ /* 0x000fc800078e00ff */
[----:B------:R-:W-:Y:S02]  /*19a90*/  VIADD R3, R10, 0xffffffe ;  /* 0x0ffffffe0a037836 */ /* 0x000fe40000000000 */
[----:B------:R-:W-:-:S04]  /*19aa0*/  IMAD R11, R9, R11, R2 ;  /* 0x0000000b090b7224 */ /* 0x000fc800078e0202 */
[----:B------:R-:W0:Y:S01]  /*19ab0*/  F2I.FTZ.U32.TRUNC.NTZ R3, R3 ;  /* 0x0000000300037305 */ /* 0x000e22000021f000 */
[----:B------:R-:W-:-:S13]  /*19ac0*/  ISETP.GT.U32.AND P1, PT, R4, R11, PT ;  /* 0x0000000b0400720c */ /* 0x000fda0003f24070 */
[----:B------:R-:W-:Y:S02]  /*19ad0*/  @!P1 IMAD.IADD R11, R11, 0x1, -R4 ;  /* 0x000000010b0b9824 */ /* 0x000fe400078e0a04 */
[----:B0-----:R-:W-:Y:S02]  /*19ae0*/  IMAD.MOV R2, RZ, RZ, -R3 ;  /* 0x000000ffff027224 */ /* 0x001fe400078e0a03 */
[----:B------:R-:W-:Y:S01]  /*19af0*/  @!P1 VIADD R9, R9, 0x1 ;  /* 0x0000000109099836 */ /* 0x000fe20000000000 */
[----:B------:R-:W-:Y:S01]  /*19b00*/  ISETP.GE.U32.AND P0, PT, R11, R4, PT ;  /* 0x000000040b00720c */ /* 0x000fe20003f06070 */
[----:B------:R-:W-:Y:S01]  /*19b10*/  IMAD R11, R2, R7, RZ ;  /* 0x00000007020b7224 */ /* 0x000fe200078e02ff */
[----:B------:R-:W-:Y:S01]  /*19b20*/  ISETP.NE.AND P1, PT, R6, RZ, PT ;  /* 0x000000ff0600720c */ /* 0x000fe20003f25270 */
[----:B------:R-:W-:-:S04]  /*19b30*/  IMAD.MOV.U32 R2, RZ, RZ, RZ ;  /* 0x000000ffff027224 */ /* 0x000fc800078e00ff */
[----:B------:R-:W-:Y:S01]  /*19b40*/  IMAD.HI.U32 R4, R3, R11, R2 ;  /* 0x0000000b03047227 */ /* 0x000fe200078e0002 */
[----:B------:R-:W-:-:S04]  /*19b50*/  LOP3.LUT R2, R5, R6, RZ, 0x3c, !PT ;  /* 0x0000000605027212 */ /* 0x000fc800078e3cff */
[----:B------:R-:W-:Y:S01]  /*19b60*/  ISETP.GE.AND P2, PT, R2, RZ, PT ;  /* 0x000000ff0200720c */ /* 0x000fe20003f46270 */
[----:B------:R-:W-:Y:S01]  /*19b70*/  @P0 VIADD R9, R9, 0x1 ;  /* 0x0000000109090836 */ /* 0x000fe20000000000 */
[----:B------:R-:W-:-:S05]  /*19b80*/  IABS R2, R8 ;  /* 0x0000000800027213 */ /* 0x000fca0000000000 */
[----:B------:R-:W-:-:S06]  /*19b90*/  IMAD.MOV R2, RZ, RZ, -R2 ;  /* 0x000000ffff027224 */ /* 0x000fcc00078e0a02 */
[----:B------:R-:W-:Y:S01]  /*19ba0*/  @!P2 IMAD.MOV R9, RZ, RZ, -R9 ;  /* 0x000000ffff09a224 */ /* 0x000fe200078e0a09 */
[----:B------:R-:W-:-:S04]  /*19bb0*/  @!P1 LOP3.LUT R9, RZ, R6, RZ, 0x33, !PT ;  /* 0x00000006ff099212 */ /* 0x000fc800078e33ff */
        /* <DEDUP_REMOVED lines=15> */
[--C-:B------:R-:W-:Y:S02]  /*19cb0*/  IMAD R8, R8, R2, R9.reuse ;  /* 0x0000000208087224 */ /* 0x100fe400078e0209 */
[----:B------:R-:W-:Y:S02]  /*19cc0*/  IMAD.MOV R2, RZ, RZ, -R9 ;  /* 0x000000ffff027224 */ /* 0x000fe400078e0a09 */
[----:B------:R-:W-:Y:S02]  /*19cd0*/  IMAD R3, R8, 0x10000, R3 ;  /* 0x0001000008037824 */ /* 0x000fe400078e0203 */
[----:B------:R-:W-:-:S03]  /*19ce0*/  IMAD R2, R6, R2, R5 ;  /* 0x0000000206027224 */ /* 0x000fc600078e0205 */
[----:B------:R1:W-:Y:S01]  /*19cf0*/  STL [R1+0x18], R3 ;  /* 0x0000180301007387 */ /* 0x0003e20000100800 */
[----:B------:R-:W-:Y:S05]  /*19d00*/  BRA `(.L_x_1217) ;  /* 0x0000000000fc7947 */ /* 0x000fea0003800000 */
.L_x_1216:
[----:B------:R-:W-:Y:S02]  /*19d10*/  ULDC.64 UR4, c[0x0][0xc90] ;  /* 0x0003240000047ab9 */ /* 0x000fe40000000a00 */
[----:B------:R-:W-:-:S06]  /*19d20*/  UIMAD.WIDE UR4, UR42, 0x4, UR4 ;  /* 0x000000042a0478a5 */ /* 0x000fcc000f8e0204 */
[----:B0-----:R-:W-:Y:S02]  /*19d30*/  IMAD.U32 R2, RZ, RZ, UR4 ;  /* 0x00000004ff027e24 */ /* 0x001fe4000f8e00ff */
[----:B------:R-:W-:-:S05]  /*19d40*/  IMAD.U32 R3, RZ, RZ, UR5 ;  /* 0x00000005ff037e24 */ /* 0x000fca000f8e00ff */
[----:B------:R0:W2:Y:S02]  /*19d50*/  LDG.E R7, desc[UR52][R2.64] ;  /* 0x0000003402077981 */ /* 0x0000a4000c1e1900 */
[----:B0-----:R-:W-:Y:S02]  /*19d60*/  IMAD.MOV.U32 R2, RZ, RZ, RZ ;  /* 0x000000ffff027224 */ /* 0x001fe400078e00ff */
[----:B--2---:R-:W-:-:S05]  /*19d70*/  IMAD R8, R6, R7, RZ ;  /* 0x0000000706087224 */ /* 0x004fca00078e02ff */
[----:B------:R-:W-:-:S04]  /*19d80*/  IABS R9, R8 ;  /* 0x0000000800097213 */ /* 0x000fc80000000000 */
[----:B------:R-:W0:Y:S08]  /*19d90*/  I2F.RP R10, R9 ;  /* 0x00000009000a7306 */ /* 0x000e300000209400 */
[----:B0-----:R-:W0:Y:S02]  /*19da0*/  MUFU.RCP R10, R10 ;  /* 0x0000000a000a7308 */ /* 0x001e240000001000 */
[----:B0-----:R-:W-:-:S06]  /*19db0*/  VIADD R11, R10, 0xffffffe ;  /* 0x0ffffffe0a0b7836 */ /* 0x001fcc0000000000 */
[----:B------:R-:W0:Y:S02]  /*19dc0*/  F2I.FTZ.U32.TRUNC.NTZ R3, R11 ;  /* 0x0000000b00037305 */ /* 0x000e24000021f000 */
[----:B0-----:R-:W-:-:S04]  /*19dd0*/  IMAD.MOV R12, RZ, RZ, -R3 ;  /* 0x000000ffff0c7224 */ /* 0x001fc800078e0a03 */
[----:B------:R-:W-:-:S04]  /*19de0*/  IMAD R13, R12, R9, RZ ;  /* 0x000000090c0d7224 */ /* 0x000fc800078e02ff */
[----:B------:R-:W-:Y:S01]  /*19df0*/  IMAD.HI.U32 R2, R3, R13, R2 ;  /* 0x0000000d03027227 */ /* 0x000fe200078e0002 */
[----:B------:R-:W-:Y:S02]  /*19e00*/  IABS R13, R5 ;  /* 0x00000005000d7213 */ /* 0x000fe40000000000 */
[----:B------:R-:W-:-:S03]  /*19e10*/  IABS R3, R8 ;  /* 0x0000000800037213 */ /* 0x000fc60000000000 */
[----:B------:R-:W-:-:S04]  /*19e20*/  IMAD.HI.U32 R2, R2, R13, RZ ;  /* 0x0000000d02027227 */ /* 0x000fc800078e00ff */
[----:B------:R-:W-:-:S04]  /*19e30*/  IMAD.MOV R3, RZ, RZ, -R3 ;  /* 0x000000ffff037224 */ /* 0x000fc800078e0a03 */
[----:B------:R-:W-:Y:S01]  /*19e40*/  IMAD R10, R2, R3, R13 ;  /* 0x00000003020a7224 */ /* 0x000fe200078e020d */
[----:B------:R-:W-:-:S04]  /*19e50*/  LOP3.LUT R3, R5, R8, RZ, 0x3c, !PT ;  /* 0x0000000805037212 */ /* 0x000fc800078e3cff */
[----:B------:R-:W-:Y:S02]  /*19e60*/  ISETP.GT.U32.AND P1, PT, R9, R10, PT ;  /* 0x0000000a0900720c */ /* 0x000fe40003f24070 */
[----:B------:R-:W-:-:S11]  /*19e70*/  ISETP.GE.AND P2, PT, R3, RZ, PT ;  /* 0x000000ff0300720c */ /* 0x000fd60003f46270 */
[----:B------:R-:W-:Y:S02]  /*19e80*/  @!P1 IMAD.IADD R10, R10, 0x1, -R9 ;  /* 0x000000010a0a9824 */ /* 0x000fe400078e0a09 */
[----:B------:R-:W-:Y:S01]  /*19e90*/  @!P1 VIADD R2, R2, 0x1 ;  /* 0x0000000102029836 */ /* 0x000fe20000000000 */
[----:B------:R-:W-:Y:S02]  /*19ea0*/  ISETP.NE.AND P1, PT, R8, RZ, PT ;  /* 0x000000ff0800720c */ /* 0x000fe40003f25270 */
[----:B------:R-:W-:-:S13]  /*19eb0*/  ISETP.GE.U32.AND P0, PT, R10, R9, PT ;  /* 0x000000090a00720c */ /* 0x000fda0003f06070 */
[----:B------:R-:W-:-:S04]  /*19ec0*/  @P0 VIADD R2, R2, 0x1 ;  /* 0x0000000102020836 */ /* 0x000fc80000000000 */
[----:B------:R-:W-:Y:S01]  /*19ed0*/  @!P2 IMAD.MOV R2, RZ, RZ, -R2 ;  /* 0x000000ffff02a224 */ /* 0x000fe200078e0a02 */
[----:B------:R-:W-:-:S05]  /*19ee0*/  @!P1 LOP3.LUT R2, RZ, R8, RZ, 0x33, !PT ;  /* 0x00000008ff029212 */ /* 0x000fca00078e33ff */
[----:B------:R-:W-:Y:S02]  /*19ef0*/  IMAD R9, R7, R2, RZ ;  /* 0x0000000207097224 */ /* 0x000fe400078e02ff */
[----:B------:R-:W-:Y:S02]  /*19f00*/  IMAD.MOV R2, RZ, RZ, -R2 ;  /* 0x000000ffff027224 */ /* 0x000fe400078e0a02 */
[----:B------:R-:W-:Y:S02]  /*19f10*/  IMAD.MOV R3, RZ, RZ, -R9 ;  /* 0x000000ffff037224 */ /* 0x000fe400078e0a09 */
[----:B------:R-:W-:-:S03]  /*19f20*/  IMAD R5, R8, R2, R5 ;  /* 0x0000000208057224 */ /* 0x000fc600078e0205 */
[----:B------:R-:W-:-:S04]  /*19f30*/  VIADDMNMX R4, R3, R4, R7, PT ;  /* 0x0000000403047246 */ /* 0x000fc80003800107 */
[-C--:B------:R-:W-:Y:S02]  /*19f40*/  IABS R7, R4.reuse ;  /* 0x0000000400077213 */ /* 0x080fe40000000000 */
[----:B------:R-:W-:Y:S02]  /*19f50*/  IABS R8, R4 ;  /* 0x0000000400087213 */ /* 0x000fe40000000000 */
[----:B------:R-:W0:Y:S03]  /*19f60*/  I2F.RP R10, R7 ;  /* 0x00000007000a7306 */ /* 0x000e260000209400 */
[----:B------:R-:W-:-:S05]  /*19f70*/  IMAD.MOV R8, RZ, RZ, -R8 ;  /* 0x000000ffff087224 */ /* 0x000fca00078e0a08 */
[----:B0-----:R-:W0:Y:S02]  /*19f80*/  MUFU.RCP R10, R10 ;  /* 0x0000000a000a7308 */ /* 0x001e240000001000 */
[----:B0-----:R-:W-:-:S06]  /*19f90*/  VIADD R3, R10, 0xffffffe ;  /* 0x0ffffffe0a037836 */ /* 0x001fcc0000000000 */
[----:B------:R-:W0:Y:S02]  /*19fa0*/  F2I.FTZ.U32.TRUNC.NTZ R3, R3 ;  /* 0x0000000300037305 */ /* 0x000e24000021f000 */
[----:B0-----:R-:W-:-:S04]  /*19fb0*/  IMAD.MOV R2, RZ, RZ, -R3 ;  /* 0x000000ffff027224 */ /* 0x001fc800078e0a03 */
[----:B------:R-:W-:Y:S02]  /*19fc0*/  IMAD R11, R2, R7, RZ ;  /* 0x00000007020b7224 */ /* 0x000fe400078e02ff */
[----:B------:R-:W-:-:S04]  /*19fd0*/  IMAD.MOV.U32 R2, RZ, RZ, RZ ;  /* 0x000000ffff027224 */ /* 0x000fc800078e00ff */
[----:B------:R-:W-:Y:S01]  /*19fe0*/  IMAD.HI.U32 R2, R3, R11, R2 ;  /* 0x0000000b03027227 */ /* 0x000fe200078e0002 */
[----:B------:R-:W-:Y:S02]  /*19ff0*/  IABS R11, R5 ;  /* 0x00000005000b7213 */ /* 0x000fe40000000000 */
[----:B------:R-:W-:Y:S02]  /*1a000*/  LOP3.LUT R3, R5, R4, RZ, 0x3c, !PT ;  /* 0x0000000405037212 */ /* 0x000fe400078e3cff */
[----:B------:R-:W-:Y:S01]  /*1a010*/  IADD3 R5, R9, 0x1000000, R5 ;  /* 0x0100000009057810 */ /* 0x000fe20007ffe005 */
        /* <DEDUP_REMOVED lines=9> */
[----:B------:R-:W-:Y:S01]  /*1a0b0*/  @!P2 IMAD.MOV R2, RZ, RZ, -R2 ;  /* 0x000000ffff02a224 */ /* 0x000fe200078e0a02 */
[----:B------:R-:W-:Y:S01]  /*1a0c0*/  @!P1 LOP3.LUT R2, RZ, R4, RZ, 0x33, !PT ;  /* 0x00000004ff029212 */ /* 0x000fe200078e33ff */
[----:B------:R-:W-:-:S04]  /*1a0d0*/  IMAD.MOV R4, RZ, RZ, -R4 ;  /* 0x000000ffff047224 */ /* 0x000fc800078e0a04 */
[----:B------:R-:W-:-:S05]  /*1a0e0*/  IMAD R3, R2, R4, R5 ;  /* 0x0000000402037224 */ /* 0x000fca00078e0205 */
[----:B------:R0:W-:Y:S02]  /*1a0f0*/  STL [R1+0x18], R3 ;  /* 0x0000180301007387 */ /* 0x0001e40000100800 */
.L_x_1217:
[----:B01----:R-:W-:-:S05]  /*1a100*/  LOP3.LUT R3, RZ, R2, RZ, 0x33, !PT ;  /* 0x00000002ff037212 */ /* 0x003fca00078e33ff */
[----:B------:R-:W-:-:S05]  /*1a110*/  IMAD.IADD R2, R6, 0x1, R3 ;  /* 0x0000000106027824 */ /* 0x000fca00078e0203 */
[----:B------:R1:W-:Y:S01]  /*1a120*/  STL [R1+0x14], R2 ;  /* 0x0000140201007387 */ /* 0x0003e20000100800 */
[----:B------:R-:W-:Y:S05]  /*1a130*/  BRA `(.L_x_1218) ;  /* 0x00000000000c7947 */ /* 0x000fea0003800000 */
.L_x_1213:
[----:B------:R0:W-:Y:S04]  /*1a140*/  STL [R1+0x10], R7 ;  /* 0x0000100701007387 */ /* 0x0001e80000100800 */
[----:B------:R0:W-:Y:S04]  /*1a150*/  STL [R1+0x14], RZ ;  /* 0x000014ff01007387 */ /* 0x0001e80000100800 */
[----:B------:R0:W-:Y:S02]  /*1a160*/  STL [R1+0x18], RZ ;  /* 0x000018ff01007387 */ /* 0x0001e40000100800 */
.L_x_1218:
[----:B------:R-:W2:Y:S04]  /*1a170*/  LDL R4, [R1+0x10] ;  /* 0x0000100001047983 */ /* 0x000ea80000100800 */
[----:B------:R-:W2:Y:S04]  /*1a180*/  LDL R5, [R1+0x14] ;  /* 0x0000140001057983 */ /* 0x000ea80000100800 */
[----:B------:R-:W2:Y:S01]  /*1a190*/  LDL R6, [R1+0x18] ;  /* 0x0000180001067983 */ /* 0x000ea20000100800 */
[----:B------:R-:W-:Y:S01]  /*1a1a0*/  ISETP.NE.AND P0, PT, R0, RZ, PT ;  /* 0x000000ff0000720c */ /* 0x000fe20003f05270 */
[----:B-1----:R-:W-:-:S12]  /*1a1b0*/  IMAD.U32 R2, RZ, RZ, UR42 ;  /* 0x0000002aff027e24 */ /* 0x002fd8000f8e00ff */
[----:B------:R-:W1:Y:S01]  /*1a1c0*/  @!P0 S2R R3, SR_CgaCtaId ;  /* 0x0000000000038919 */ /* 0x000e620000008800 */
[----:B------:R-:W-:Y:S01]  /*1a1d0*/  @!P0 MOV R0, 0x400 ;  /* 0x0000040000008802 */ /* 0x000fe20000000f00 */
[----:B0-----:R-:W-:-:S03]  /*1a1e0*/  @!P0 IMAD.MOV.U32 R7, RZ, RZ, R2 ;  /* 0x000000ffff078224 */ /* 0x001fc600078e0002 */
[----:B-1----:R-:W-:-:S05]  /*1a1f0*/  @!P0 LEA R0, R3, R0, 0x18 ;  /* 0x0000000003008211 */ /* 0x002fca00078ec0ff */
[----:B--2---:R1:W-:Y:S01]  /*1a200*/  @!P0 STS.128 [R0+0x334d0], R4 ;  /* 0x0334d00400008388 */ /* 0x0043e20000000c00 */
[----:B------:R-:W-:Y:S06]  /*1a210*/  BAR.ARV 0x5, 0x180 ;  /* 0x0146000000007b1d */ /* 0x000fec0000002000 */
.L_x_1211:
[----:B-1----:R-:W-:Y:S01]  /*1a220*/  IMAD.MOV.U32 R0, RZ, RZ, 0x1 ;  /* 0x00000001ff007424 */ /* 0x002fe200078e00ff */
[----:B------:R-:W-:Y:S01]  /*1a230*/  ULDC UR4, c[0x0][0xc3c] ;  /* 0x00030f0000047ab9 */ /* 0x000fe20000000800 */
[----:B------:R-:W-:Y:S01]  /*1a240*/  IMAD.MOV.U32 R19, RZ, RZ, RZ ;  /* 0x000000ffff137224 */ /* 0x000fe200078e00ff */
[----:B------:R-:W-:Y:S02]  /*1a250*/  UISETP.GE.AND UP0, UPT, UR42, UR4, UPT ;  /* 0x000000042a00728c */ /* 0x000fe4000bf06270 */
[----:B------:R1:W-:Y:S04]  /*1a260*/  STL [R1], R0 ;  /* 0x0000000001007387 */ /* 0x0003e80000100800 */
[----:B------:R1:W-:Y:S01]  /*1a270*/  STL [R1+0x30], RZ ;  /* 0x000030ff01007387 */ /* 0x0003e20000100800 */
[----:B------:R-:W-:-:S13]  /*1a280*/  PLOP3.LUT P0, PT, PT, PT, UP0, 0x80, 0x0 ;  /* 0x000000000000781c */ /* 0x000fda0003f0f008 */
[----:B-1----:R-:W-:Y:S05]  /*1a290*/  @P0 BRA `(.L_x_1219) ;  /* 0x0000005400c00947 */ /* 0x002fea0003800000 */
[----:B------:R-:W1:Y:S01]  /*1a2a0*/  S2R R9, SR_TID.X ;  /* 0x0000000000097919 */ /* 0x000e620000002100 */
[----:B------:R-:W2:Y:S01]  /*1a2b0*/  S2UR UR5, SR_CgaCtaId ;  /* 0x00000000000579c3 */ /* 0x000ea20000008800 */
[----:B------:R-:W-:Y:S01]  /*1a2c0*/  UMOV UR4, 0x400 ;  /* 0x0000040000047882 */ /* 0x000fe20000000000 */
[----:B------:R-:W-:Y:S01]  /*1a2d0*/  IMAD.MOV.U32 R19, RZ, RZ, RZ ;  /* 0x000000ffff137224 */ /* 0x000fe200078e00ff */
[----:B------:R-:W-:Y:S01]  /*1a2e0*/  ULDC UR40, c[0x0][0xc] ;  /* 0x0000030000287ab9 */ /* 0x000fe20000000800 */
[----:B------:R-:W-:Y:S02]  /*1a2f0*/  ULOP3.LUT UR39, UR38, 0x1, URZ, 0xfc, !UPT ;  /* 0x0000000126277892 */ /* 0x000fe4000f8efc3f */
[----:B------:R-:W-:Y:S01]  /*1a300*/  ULOP3.LUT UR41, UR38, 0x2, URZ, 0xfc, !UPT ;  /* 0x0000000226297892 */ /* 0x000fe2000f8efc3f */
[----:B------:R-:W-:Y:S01]  /*1a310*/  ULDC.64 UR44, c[0x0][0x198] ;  /* 0x00006600002c7ab9 */ /* 0x000fe20000000a00 */
[----:B--2---:R-:W-:-:S06]  /*1a320*/  ULEA UR4, UR5, UR4, 0x18 ;  /* 0x0000000405047291 */ /* 0x004fcc000f8ec03f */
[----:B------:R-:W-:Y:S01]  /*1a330*/  IMAD.U32 R18, RZ, RZ, UR4 ;  /* 0x00000004ff127e24 */ /* 0x000fe2000f8e00ff */
[----:B-1----:R-:W-:Y:S01]  /*1a340*/  SHF.R.U32.HI R3, RZ, 0x1, R9 ;  /* 0x00000001ff037819 */ /* 0x002fe20000011609 */
[C---:B0-----:R-:W-:Y:S01]  /*1a350*/  IMAD.SHL.U32 R4, R9.reuse, 0x40, RZ ;  /* 0x0000004009047824 */ /* 0x041fe200078e00ff */
[C---:B------:R-:W-:Y:S01]  /*1a360*/  LOP3.LUT R8, R9.reuse, 0x7f, RZ, 0xc0, !PT ;  /* 0x0000007f09087812 */ /* 0x040fe200078ec0ff */
[----:B------:R-:W-:-:S03]  /*1a370*/  IMAD.SHL.U32 R5, R9, 0x2, RZ ;  /* 0x0000000209057824 */ /* 0x000fc600078e00ff */
[----:B------:R-:W-:-:S04]  /*1a380*/  LOP3.LUT R0, R4, 0x180, RZ, 0xc0, !PT ;  /* 0x0000018004007812 */ /* 0x000fc800078ec0ff */
[----:B------:R-:W-:Y:S01]  /*1a390*/  LOP3.LUT R3, R0, 0x30, R3, 0xf8, !PT ;  /* 0x0000003000037812 */ /* 0x000fe200078ef803 */
[----:B------:R-:W-:-:S05]  /*1a3a0*/  IMAD.SHL.U32 R0, R9, 0x10, RZ ;  /* 0x0000001009007824 */ /* 0x000fca00078e00ff */
[----:B------:R-:W-:-:S04]  /*1a3b0*/  LOP3.LUT R2, R0, 0x1b0, RZ, 0xc0, !PT ;  /* 0x000001b000027812 */ /* 0x000fc800078ec0ff */
        /* <DEDUP_REMOVED lines=20> */
[----:B------:R-:W-:Y:S04]  /*1a500*/  STL [R1+0x28], R3 ;  /* 0x0000280301007387 */ /* 0x000fe80000100800 */
[----:B------:R-:W-:Y:S01]  /*1a510*/  STL [R1+0x30], RZ ;  /* 0x000030ff01007387 */ /* 0x000fe20000100800 */
[----:B0-----:R-:W-:-:S04]  /*1a520*/  SHF.R.U32.HI R4, RZ, 0x2, R8 ;  /* 0x00000002ff047819 */ /* 0x001fc80000011608 */
[----:B------:R-:W-:Y:S01]  /*1a530*/  LOP3.LUT R4, R4, 0x60, R2, 0xf8, !PT ;  /* 0x0000006004047812 */ /* 0x000fe200078ef802 */
[----:B------:R-:W-:-:S05]  /*1a540*/  IMAD.MOV.U32 R2, RZ, RZ, 0x1 ;  /* 0x00000001ff027424 */ /* 0x000fca00078e00ff */
[----:B------:R0:W-:Y:S02]  /*1a550*/  STL [R1], R2 ;  /* 0x0000000201007387 */ /* 0x0001e40000100800 */
[C---:B0-----:R-:W-:Y:S02]  /*1a560*/  LOP3.LUT R2, R0.reuse, 0x40, RZ, 0xfc, !PT ;  /* 0x0000004000027812 */ /* 0x041fe400078efcff */
[----:B------:R-:W-:-:S07]  /*1a570*/  LOP3.LUT R0, R0, 0x80, RZ, 0xfc, !PT ;  /* 0x0000008000007812 */ /* 0x000fce00078efcff */
.L_x_1299:
[----:B------:R-:W-:Y:S01]  /*1a580*/  ULDC.64 UR4, c[0x0][0xa28] ;  /* 0x00028a0000047ab9 */ /* 0x000fe20000000a00 */
[----:B------:R-:W-:Y:S01]  /*1a590*/  ULDC.64 UR8, c[0x0][0xa00] ;  /* 0x0002800000087ab9 */ /* 0x000fe20000000a00 */
[----:B------:R-:W-:Y:S01]  /*1a5a0*/  UISETP.NE.U32.AND UP0, UPT, UR4, URZ, UPT ;  /* 0x0000003f0400728c */ /* 0x000fe2000bf05070 */
[----:B------:R-:W-:Y:S01]  /*1a5b0*/  ISETP.NE.U32.AND P0, PT, RZ, UR8, PT ;  /* 0x00000008ff007c0c */ /* 0x000fe2000bf05070 */
[----:B------:R-:W-:Y:S01]  /*1a5c0*/  ULDC.64 UR6, c[0x0][0xa00] ;  /* 0x0002800000067ab9 */ /* 0x000fe20000000a00 */
[----:B01----:R-:W-:Y:S01]  /*1a5d0*/  CS2R R4, SRZ ;  /* 0x0000000000047805 */ /* 0x003fe2000001ff00 */
[----:B------:R-:W-:Y:S01]  /*1a5e0*/  UISETP.NE.AND.EX UP0, UPT, UR5, URZ, UPT, UP0 ;  /* 0x0000003f0500728c */ /* 0x000fe2000bf05300 */
[----:B------:R-:W-:Y:S01]  /*1a5f0*/  ISETP.NE.AND.EX P0, PT, RZ, UR9, PT, P0 ;  /* 0x00000009ff007c0c */ /* 0x000fe2000bf05300 */
[----:B------:R-:W-:Y:S01]  /*1a600*/  UIMAD.WIDE UR6, UR42, 0x4, UR6 ;  /* 0x000000042a0678a5 */ /* 0x000fe2000f8e0206 */
[----:B--2---:R-:W2:Y:S01]  /*1a610*/  LDL.LU R8, [R1+0x18] ;  /* 0x0000180001087983 */ /* 0x004ea20000300800 */
[----:B------:R-:W-:Y:S01]  /*1a620*/  ULDC.64 UR10, c[0x0][0xa18] ;  /* 0x00028600000a7ab9 */ /* 0x000fe20000000a00 */
[----:B------:R-:W0:Y:S01]  /*1a630*/  LDC R6, c[0x0][0x288] ;  /* 0x0000a200ff067b82 */ /* 0x000e220000000800 */
[----:B------:R-:W-:Y:S01]  /*1a640*/  PLOP3.LUT P1, PT, PT, PT, UP0, 0x80, 0x0 ;  /* 0x000000000000781c */ /* 0x000fe20003f2f008 */
[----:B------:R-:W-:Y:S01]  /*1a650*/  ULDC.64 UR8, c[0x0][0xa08] ;  /* 0x0002820000087ab9 */ /* 0x000fe20000000a00 */
[----:B------:R-:W-:-:S02]  /*1a660*/  IMAD.U32 R2, RZ, RZ, UR6 ;  /* 0x00000006ff027e24 */ /* 0x000fc4000f8e00ff */
[----:B------:R-:W-:Y:S01]  /*1a670*/  IMAD.U32 R3, RZ, RZ, UR7 ;  /* 0x00000007ff037e24 */ /* 0x000fe2000f8e00ff */
[----:B------:R-:W-:Y:S02]  /*1a680*/  @UP0 ULDC.64 UR4, c[0x0][0xa28] ;  /* 0x00028a0000040ab9 */ /* 0x000fe40000000a00 */
[----:B------:R-:W-:Y:S01]  /*1a690*/  @UP0 UIMAD.WIDE UR4, UR42, 0x4, UR4 ;  /* 0x000000042a0408a5 */ /* 0x000fe2000f8e0204 */
[----:B------:R-:W1:Y:S01]  /*1a6a0*/  LDC R7, c[0x0][0x2f0] ;  /* 0x0000bc00ff077b82 */ /* 0x000e620000000800 */
[----:B------:R3:W4:Y:S01]  /*1a6b0*/  @P0 LDG.E R0, desc[UR52][R2.64] ;  /* 0x0000003402000981 */ /* 0x000722000c1e1900 */
[----:B------:R-:W-:-:S04]  /*1a6c0*/  UISETP.NE.U32.AND UP0, UPT, UR10, URZ, UPT ;  /* 0x0000003f0a00728c */ /* 0x000fc8000bf05070 */
[----:B------:R-:W-:Y:S01]  /*1a6d0*/  UISETP.NE.AND.EX UP0, UPT, UR11, URZ, UPT, UP0 ;  /* 0x0000003f0b00728c */ /* 0x000fe2000bf05300 */
[----:B---3--:R-:W-:Y:S02]  /*1a6e0*/  IMAD.U32 R2, RZ, RZ, UR4 ;  /* 0x00000004ff027e24 */ /* 0x008fe4000f8e00ff */
[----:B------:R-:W-:Y:S01]  /*1a6f0*/  IMAD.U32 R3, RZ, RZ, UR5 ;  /* 0x00000005ff037e24 */ /* 0x000fe2000f8e00ff */
[----:B------:R-:W-:-:S04]  /*1a700*/  ULDC.64 UR4, c[0x0][0xa08] ;  /* 0x0002820000047ab9 */ /* 0x000fc80000000a00 */
[----:B------:R3:W5:Y:S01]  /*1a710*/  @P1 LDG.E R4, desc[UR52][R2.64] ;  /* 0x0000003402041981 */ /* 0x000762000c1e1900 */
[----:B------:R-:W-:Y:S01]  /*1a720*/  ISETP.NE.U32.AND P1, PT, RZ, UR4, PT ;  /* 0x00000004ff007c0c */ /* 0x000fe2000bf25070 */
[----:B------:R-:W-:-:S03]  /*1a730*/  UIMAD.WIDE UR8, UR42, 0x4, UR8 ;  /* 0x000000042a0878a5 */ /* 0x000fc6000f8e0208 */
[----:B------:R-:W-:Y:S01]  /*1a740*/  ISETP.NE.AND.EX P1, PT, RZ, UR5, PT, P1 ;  /* 0x00000005ff007c0c */ /* 0x000fe2000bf25310 */
[----:B------:R-:W-:Y:S01]  /*1a750*/  @UP0 ULDC.64 UR4, c[0x0][0xa18] ;  /* 0x0002860000040ab9 */ /* 0x000fe20000000a00 */
[----:B------:R-:W-:Y:S01]  /*1a760*/  PLOP3.LUT P4, PT, PT, PT, UP0, 0x80, 0x0 ;  /* 0x000000000000781c */ /* 0x000fe20003f8f008 */
[----:B------:R-:W-:Y:S01]  /*1a770*/  @UP0 UIMAD.WIDE UR4, UR42, 0x4, UR4 ;  /* 0x000000042a0408a5 */ /* 0x000fe2000f8e0204 */
[----:B---3--:R-:W-:Y:S02]  /*1a780*/  IMAD.U32 R2, RZ, RZ, UR8 ;  /* 0x00000008ff027e24 */ /* 0x008fe4000f8e00ff */
[----:B------:R-:W-:-:S07]  /*1a790*/  IMAD.U32 R3, RZ, RZ, UR9 ;  /* 0x00000009ff037e24 */ /* 0x000fce000f8e00ff */
[----:B------:R3:W5:Y:S02]  /*1a7a0*/  @P1 LDG.E R5, desc[UR52][R2.64] ;  /* 0x0000003402051981 */ /* 0x000764000c1e1900 */
[----:B---3--:R-:W-:Y:S02]  /*1a7b0*/  IMAD.U32 R2, RZ, RZ, UR4 ;  /* 0x00000004ff027e24 */ /* 0x008fe4000f8e00ff */
[----:B------:R-:W-:Y:S01]  /*1a7c0*/  IMAD.U32 R3, RZ, RZ, UR5 ;  /* 0x00000005ff037e24 */ /* 0x000fe2000f8e00ff */
[----:B------:R-:W-:-:S04]  /*1a7d0*/  ULDC.64 UR4, c[0x0][0xa20] ;  /* 0x0002880000047ab9 */ /* 0x000fc80000000a00 */
[----:B0-----:R0:W3:Y:S01]  /*1a7e0*/  @P4 LDG.E R6, desc[UR52][R2.64] ;  /* 0x0000003402064981 */ /* 0x0010e2000c1e1900 */
[----:B------:R-:W-:Y:S01]  /*1a7f0*/  ISETP.NE.U32.AND P3, PT, RZ, UR4, PT ;  /* 0x00000004ff007c0c */ /* 0x000fe2000bf65070 */
[----:B------:R-:W-:-:S03]  /*1a800*/  UMOV UR43, URZ ;  /* 0x0000003f002b7c82 */ /* 0x000fc60008000000 */
[----:B------:R-:W-:Y:S01]  /*1a810*/  ISETP.NE.AND.EX P3, PT, RZ, UR5, PT, P3 ;  /* 0x00000005ff007c0c */ /* 0x000fe2000bf65330 */
[----:B0-----:R-:W0:Y:S02]  /*1a820*/  LDC.64 R2, c[0x0][0x418] ;  /* 0x00010600ff027b82 */ /* 0x001e240000000a00 */
[----:B0-----:R-:W-:-:S04]  /*1a830*/  ISETP.NE.U32.AND P2, PT, R2, RZ, PT ;  /* 0x000000ff0200720c */ /* 0x001fc80003f45070 */
[----:B------:R-:W-:Y:S02]  /*1a840*/  ISETP.NE.AND.EX P2, PT, R3, RZ, PT, P2 ;  /* 0x000000ff0300720c */ /* 0x000fe40003f45320 */
[C---:B--2---:R-:W-:Y:S02]  /*1a850*/  R2UR UR36, R8.reuse ;  /* 0x00000000082472ca */ /* 0x044fe400000e0000 */
[----:B------:R-:W-:-:S04]  /*1a860*/  LOP3.LUT R2, R8, 0xff000000, RZ, 0xc0, !PT ;  /* 0xff00000008027812 */ /* 0x000fc800078ec0ff */
[----:B------:R-:W-:Y:S02]  /*1a870*/  SHF.R.U32.HI R2, RZ, 0x8, R2 ;  /* 0x00000008ff027819 */ /* 0x000fe40000011602 */
[----:B----4-:R-:W-:-:S05]  /*1a880*/  @P0 R2UR UR43, R0 ;  /* 0x00000000002b02ca */ /* 0x010fca00000e0000 */
[----:B------:R-:W-:Y:S01]  /*1a890*/  ULOP3.LUT UR36, UR36, 0xffff, URZ, 0xc0, !UPT ;  /* 0x0000ffff24247892 */ /* 0x000fe2000f8ec03f */
[----:B------:R-:W-:-:S04]  /*1a8a0*/  LOP3.LUT R0, R8, 0xff0000, RZ, 0xc0, !PT ;  /* 0x00ff000008007812 */ /* 0x000fc800078ec0ff */
[----:B------:R-:W-:Y:S01]  /*1a8b0*/  LEA.HI R0, R0, R2, RZ, 0x10 ;  /* 0x0000000200007211 */ /* 0x000fe200078f80ff */
[----:B---3--:R0:W-:Y:S01]  /*1a8c0*/  STL [R1+0x1c], R6 ;  /* 0x00001c0601007387 */ /* 0x0081e20000100800 */
[----:B------:R-:W-:Y:S02]  /*1a8d0*/  IMAD.MOV.U32 R9, RZ, RZ, R6 ;  /* 0x000000ffff097224 */ /* 0x000fe400078e0006 */
[----:B0-----:R-:W0:Y:S02]  /*1a8e0*/  LDC R6, c[0x0][0x424] ;  /* 0x00010900ff067b82 */ /* 0x001e240000000800 */
[----:B0-----:R-:W-:-:S05]  /*1a8f0*/  SEL R6, R6, 0x1, P2 ;  /* 0x0000000106067807 */ /* 0x001fca0001000000 */
[----:B-1----:R-:W-:Y:S01]  /*1a900*/  IMAD R6, R6, R7, RZ ;  /* 0x0000000706067224 */ /* 0x002fe200078e02ff */
[----:B------:R-:W-:Y:S06]  /*1a910*/  @P4 BRA `(.L_x_1220) ;  /* 0x00000000001c4947 */ /* 0x000fec0003800000 */
[----:B------:R-:W-:Y:S05]  /*1a920*/  @!P0 BRA `(.L_x_1220) ;  /* 0x0000000000188947 */ /* 0x000fea0003800000 */
[----:B------:R-:W-:Y:S02]  /*1a930*/  IMAD.U32 R2, RZ, RZ, UR6 ;  /* 0x00000006ff027e24 */ /* 0x000fe4000f8e00ff */
[----:B------:R-:W-:-:S05]  /*1a940*/  IMAD.U32 R3, RZ, RZ, UR7 ;  /* 0x00000007ff037e24 */ /* 0x000fca000f8e00ff */
[----:B------:R-:W2:Y:S04]  /*1a950*/  LDG.E R7, desc[UR52][R2.64] ;  /* 0x0000003402077981 */ /* 0x000ea8000c1e1900 */
[----:B------:R-:W2:Y:S02]  /*1a960*/  LDG.E R2, desc[UR52][R2.64+0x4] ;  /* 0x0000043402027981 */ /* 0x000ea4000c1e1900 */
[----:B--2---:R-:W-:-:S05]  /*1a970*/  IMAD.IADD R9, R2, 0x1, -R7 ;  /* 0x0000000102097824 */ /* 0x004fca00078e0a07 */
[----:B------:R0:W-:Y:S02]  /*1a980*/  STL [R1+0x1c], R9 ;  /* 0x00001c0901007387 */ /* 0x0001e40000100800 */
.L_x_1220:
[----:B-----5:R-:W-:-:S05]  /*1a990*/  IMAD.IADD R2, R5, 0x1, R4 ;  /* 0x0000000105027824 */ /* 0x020fca00078e0204 */
[----:B------:R1:W-:Y:S01]  /*1a9a0*/  STL [R1+0x18], R2 ;  /* 0x0000180201007387 */ /* 0x0003e20000100800 */
[----:B------:R-:W-:Y:S05]  /*1a9b0*/  @!P3 BRA `(.L_x_1221) ;  /* 0x000000000018b947 */ /* 0x000fea0003800000 */
[----:B------:R-:W-:Y:S02]  /*1a9c0*/  ULDC.64 UR4, c[0x0][0xa20] ;  /* 0x0002880000047ab9 */ /* 0x000fe40000000a00 */
[----:B------:R-:W-:-:S06]  /*1a9d0*/  UIMAD.WIDE UR4, UR42, 0x4, UR4 ;  /* 0x000000042a0478a5 */ /* 0x000fcc000f8e0204 */
[----:B-1----:R-:W-:Y:S02]  /*1a9e0*/  IMAD.U32 R2, RZ, RZ, UR4 ;  /* 0x00000004ff027e24 */ /* 0x002fe4000f8e00ff */
[----:B------:R-:W-:-:S05]  /*1a9f0*/  IMAD.U32 R3, RZ, RZ, UR5 ;  /* 0x00000005ff037e24 */ /* 0x000fca000f8e00ff */
[----:B------:R1:W5:Y:S01]  /*1aa00*/  LDG.E R6, desc[UR52][R2.64] ;  /* 0x0000003402067981 */ /* 0x000362000c1e1900 */
[----:B------:R-:W-:Y:S05]  /*1aa10*/  BRA `(.L_x_1222) ;  /* 0x0000000000187947 */ /* 0x000fea0003800000 */
.L_x_1221:
[----:B------:R-:W-:Y:S05]  /*1aa20*/  @!P1 BRA `(.L_x_1222) ;  /* 0x0000000000149947 */ /* 0x000fea0003800000 */
[----:B-1----:R-:W-:Y:S02]  /*1aa30*/  IMAD.U32 R2, RZ, RZ, UR8 ;  /* 0x00000008ff027e24 */ /* 0x002fe4000f8e00ff */
[----:B------:R-:W-:-:S05]  /*1aa40*/  IMAD.U32 R3, RZ, RZ, UR9 ;  /* 0x00000009ff037e24 */ /* 0x000fca000f8e00ff */
[----:B------:R-:W2:Y:S04]  /*1aa50*/  LDG.E R6, desc[UR52][R2.64] ;  /* 0x0000003402067981 */ /* 0x000ea8000c1e1900 */
[----:B------:R-:W2:Y:S02]  /*1aa60*/  LDG.E R2, desc[UR52][R2.64+0x4] ;  /* 0x0000043402027981 */ /* 0x000ea4000c1e1900 */
[----:B--2---:R-:W-:-:S07]  /*1aa70*/  IMAD.IADD R6, R2, 0x1, -R6 ;  /* 0x0000000102067824 */ /* 0x004fce00078e0a06 */
.L_x_1222:
[----:B------:R-:W2:Y:S01]  /*1aa80*/  LDL.LU R5, [R1+0x14] ;  /* 0x0000140001057983 */ /* 0x000ea20000300800 */
[----:B-1----:R-:W1:Y:S01]  /*1aa90*/  LDC R2, c[0x0][0x448] ;  /* 0x00011200ff027b82 */ /* 0x002e620000000800 */
[----:B-----5:R-:W-:Y:S01]  /*1aaa0*/  IMAD.IADD R6, R6, 0x1, -R4 ;  /* 0x0000000106067824 */ /* 0x020fe200078e0a04 */
[----:B-1----:R-:W-:-:S13]  /*1aab0*/  ISETP.NE.AND P1, PT, R2, 0x1, PT ;  /* 0x000000010200780c */ /* 0x002fda0003f25270 */
[----:B------:R-:W1:Y:S08]  /*1aac0*/  @P1 LDC R3, c[0x0][0x44c] ;  /* 0x00011300ff031b82 */ /* 0x000e700000000800 */
[----:B------:R-:W3:Y:S01]  /*1aad0*/  @P1 LDC R2, c[0x0][0x450] ;  /* 0x00011400ff021b82 */ /* 0x000ee20000000800 */
[----:B--2---:R-:W-:-:S04]  /*1aae0*/  IMAD.SHL.U32 R10, R5, 0x80, RZ ;  /* 0x00000080050a7824 */ /* 0x004fc800078e00ff */
[----:B------:R-:W-:Y:S01]  /*1aaf0*/  VIADD R4, R10, 0x7f ;  /* 0x0000007f0a047836 */ /* 0x000fe20000000000 */
[----:B------:R2:W-:Y:S03]  /*1ab00*/  STL [R1+0x14], R10 ;  /* 0x0000140a01007387 */ /* 0x0005e60000100800 */
[----:B-1----:R-:W-:-:S04]  /*1ab10*/  @P1 IMAD.HI.U32 R3, R4, R3, RZ ;  /* 0x0000000304031227 */ /* 0x002fc800078e00ff */
[----:B------:R-:W-:Y:S01]  /*1ab20*/  IMAD.MOV.U32 R7, RZ, RZ, R4 ;  /* 0x000000ffff077224 */ /* 0x000fe200078e0004 */
[----:B---3--:R-:W-:Y:S02]  /*1ab30*/  @P1 SHF.R.U32.HI R7, RZ, R2, R3 ;  /* 0x00000002ff071219 */ /* 0x008fe40000011603 */
[----:B------:R-:W-:-:S05]  /*1ab40*/  IADD3 R2, R6, 0x1, -R9 ;  /* 0x0000000106027810 */ /* 0x000fca0007ffe809 */
[----:B------:R-:W-:Y:S02]  /*1ab50*/  IMAD.IADD R7, R2, 0x1, R7 ;  /* 0x0000000102077824 */ /* 0x000fe400078e0207 */
[----:B------:R-:W1:Y:S02]  /*1ab60*/  LDC.64 R2, c[0x0][0x9e0] ;  /* 0x00027800ff027b82 */ /* 0x000e640000000a00 */
[----:B-1----:R-:W-:Y:S01]  /*1ab70*/  ISETP.GE.AND P2, PT, R3, 0x1, PT ;  /* 0x000000010300780c */ /* 0x002fe20003f46270 */
[----:B------:R-:W-:-:S12]  /*1ab80*/  IMAD.IADD R2, R7, 0x1, R2 ;  /* 0x0000000107027824 */ /* 0x000fd800078e0202 */
[----:B--2---:R-:W-:Y:S05]  /*1ab90*/  @!P2 BRA `(.L_x_1223) ;  /* 0x000000000040a947 */ /* 0x004fea0003800000 */
[C---:B------:R-:W-:Y:S01]  /*1aba0*/  ISETP.GT.AND P0, PT, R7.reuse, RZ, PT ;  /* 0x000000ff0700720c */ /* 0x040fe20003f04270 */
[----:B------:R-:W-:-:S12]  /*1abb0*/  VIADD R8, R7, 0xffffffff ;  /* 0xffffffff07087836 */ /* 0x000fd80000000000 */
[----:B------:R-:W-:Y:S05]  /*1abc0*/  @P0 BRA `(.L_x_1224) ;  /* 0x00000000001c0947 */ /* 0x000fea0003800000 */
[----:B------:R-:W-:Y:S01]  /*1abd0*/  ISETP.NE.AND P0, PT, R3, 0x1, PT ;  /* 0x000000010300780c */ /* 0x000fe20003f05270 */
[----:B------:R-:W-:-:S12]  /*1abe0*/  IMAD.MOV R7, RZ, RZ, -R7 ;  /* 0x000000ffff077224 */ /* 0x000fd800078e0a07 */
[----:B------:R-:W1:Y:S02]  /*1abf0*/  @P0 LDC.64 R4, c[0x0][0x9e8] ;  /* 0x00027a00ff040b82 */ /* 0x000e640000000a00 */
[----:B-1----:R-:W-:-:S05]  /*1ac00*/  @P0 IMAD.HI.U32 R4, R7, R4, RZ ;  /* 0x0000000407040227 */ /* 0x002fca00078e00ff */
[----:B------:R-:W-:-:S04]  /*1ac10*/  @P0 SHF.R.U32.HI R7, RZ, R5, R4 ;  /* 0x00000005ff070219 */ /* 0x000fc80000011604 */
[----:B------:R-:W-:Y:S01]  /*1ac20*/  LOP3.LUT R8, RZ, R7, RZ, 0x33, !PT ;  /* 0x00000007ff087212 */ /* 0x000fe200078e33ff */
[----:B------:R-:W-:Y:S06]  /*1ac30*/  BRA `(.L_x_1225) ;  /* 0x0000000000107947 */ /* 0x000fec0003800000 */
.L_x_1224:
[----:B------:R-:W-:-:S13]  /*1ac40*/  ISETP.NE.AND P0, PT, R3, 0x1, PT ;  /* 0x000000010300780c */ /* 0x000fda0003f05270 */
[----:B------:R-:W1:Y:S02]  /*1ac50*/  @P0 LDC.64 R4, c[0x0][0x9e8] ;  /* 0x00027a00ff040b82 */ /* 0x000e640000000a00 */
[----:B-1----:R-:W-:-:S05]  /*1ac60*/  @P0 IMAD.HI.U32 R4, R8, R4, RZ ;  /* 0x0000000408040227 */ /* 0x002fca00078e00ff */
[----:B------:R-:W-:-:S07]  /*1ac70*/  @P0 SHF.R.U32.HI R8, RZ, R5, R4 ;  /* 0x00000005ff080219 */ /* 0x000fce0000011604 */
.L_x_1225:
[----:B------:R-:W-:-:S05]  /*1ac80*/  IMAD R8, R8, R3, R3 ;  /* 0x0000000308087224 */ /* 0x000fca00078e0203 */
[----:B------:R-:W-:-:S07]  /*1ac90*/  VIMNMX R2, R2, R8, PT ;  /* 0x0000000802027248 */ /* 0x000fce0003fe0100 */
.L_x_1223:
[----:B------:R-:W1:Y:S01]  /*1aca0*/  @P1 LDC R7, c[0x0][0x44c] ;  /* 0x00011300ff071b82 */ /* 0x000e620000000800 */
[----:B------:R-:W-:Y:S01]  /*1acb0*/  VIADD R2, R2, 0x9f ;  /* 0x0000009f02027836 */ /* 0x000fe20000000000 */
[----:B------:R-:W-:Y:S01]  /*1acc0*/  ULDC UR4, c[0x0][0x9dc] ;  /* 0x0002770000047ab9 */ /* 0x000fe20000000800 */
[----:B------:R-:W-:Y:S02]  /*1acd0*/  IMAD.MOV.U32 R4, RZ, RZ, R10 ;  /* 0x000000ffff047224 */ /* 0x000fe400078e000a */
[----:B------:R-:W-:-:S03]  /*1ace0*/  IMAD.HI R2, R2, 0x66666667, RZ ;  /* 0x6666666702027827 */ /* 0x000fc600078e02ff */
[----:B------:R-:W2:Y:S01]  /*1acf0*/  @P1 LDC R5, c[0x0][0x450] ;  /* 0x00011400ff051b82 */ /* 0x000ea20000000800 */
[----:B-1----:R-:W-:-:S05]  /*1ad00*/  @P1 IMAD.HI.U32 R7, R10, R7, RZ ;  /* 0x000000070a071227 */ /* 0x002fca00078e00ff */
[----:B--2---:R-:W-:Y:S01]  /*1ad10*/  @P1 SHF.R.U32.HI R4, RZ, R5, R7 ;  /* 0x00000005ff041219 */ /* 0x004fe20000011607 */
[----:B------:R-:W-:-:S03]  /*1ad20*/  VIADD R5, R6, 0x9f ;  /* 0x0000009f06057836 */ /* 0x000fc60000000000 */
[----:B------:R-:W-:Y:S01]  /*1ad30*/  IADD3 R7, R4, R6, -R9 ;  /* 0x0000000604077210 */ /* 0x000fe20007ffe809 */
[----:B------:R-:W-:Y:S01]  /*1ad40*/  IMAD.HI R5, R5, 0x66666667, RZ ;  /* 0x6666666705057827 */ /* 0x000fe200078e02ff */
[----:B------:R-:W-:-:S04]  /*1ad50*/  SHF.R.U32.HI R4, RZ, 0x1f, R2 ;  /* 0x0000001fff047819 */ /* 0x000fc80000011602 */
[----:B------:R-:W-:Y:S02]  /*1ad60*/  LEA.HI.SX32 R4, R2, R4, 0x1a ;  /* 0x0000000402047211 */ /* 0x000fe400078fd2ff */
[----:B------:R-:W-:-:S04]  /*1ad70*/  SHF.R.U32.HI R2, RZ, 0x1f, R5 ;  /* 0x0000001fff027819 */ /* 0x000fc80000011605 */
[----:B------:R-:W-:-:S04]  /*1ad80*/  LEA.HI.SX32 R2, R5, R2, 0x1a ;  /* 0x0000000205027211 */ /* 0x000fc800078fd2ff */
[----:B------:R-:W-:Y:S01]  /*1ad90*/  VIMNMX R6, R2, R4, PT ;  /* 0x0000000402067248 */ /* 0x000fe20003fe0100 */
[----:B------:R-:W-:Y:S01]  /*1ada0*/  VIADD R2, R7, -UR4 ;  /* 0x8000000407027c36 */ /* 0x000fe20008000000 */
[----:B------:R-:W-:Y:S06]  /*1adb0*/  @!P2 BRA `(.L_x_1226) ;  /* 0x00000000003ca947 */ /* 0x000fec0003800000 */
[----:B------:R-:W-:-:S13]  /*1adc0*/  ISETP.GT.AND P0, PT, R7, -0x1, PT ;  /* 0xffffffff0700780c */ /* 0x000fda0003f04270 */
[----:B------:R-:W-:Y:S05]  /*1add0*/  @P0 BRA `(.L_x_1227) ;  /* 0x00000000001c0947 */ /* 0x000fea0003800000 */
[----:B------:R-:W-:Y:S02]  /*1ade0*/  ISETP.NE.AND P0, PT, R3, 0x1, PT ;  /* 0x000000010300780c */ /* 0x000fe40003f05270 */
[----:B------:R-:W-:-:S11]  /*1adf0*/  LOP3.LUT R7, RZ, R7, RZ, 0x33, !PT ;  /* 0x00000007ff077212 */ /* 0x000fd600078e33ff */
[----:B------:R-:W1:Y:S02]  /*1ae00*/  @P0 LDC.64 R4, c[0x0][0x9e8] ;  /* 0x00027a00ff040b82 */ /* 0x000e640000000a00 */
[----:B-1----:R-:W-:-:S05]  /*1ae10*/  @P0 IMAD.HI.U32 R4, R7, R4, RZ ;  /* 0x0000000407040227 */ /* 0x002fca00078e00ff */
[----:B------:R-:W-:-:S04]  /*1ae20*/  @P0 SHF.R.U32.HI R7, RZ, R5, R4 ;  /* 0x00000005ff070219 */ /* 0x000fc80000011604 */
[----:B------:R-:W-:Y:S01]  /*1ae30*/  LOP3.LUT R7, RZ, R7, RZ, 0x33, !PT ;  /* 0x00000007ff077212 */ /* 0x000fe200078e33ff */
[----:B------:R-:W-:Y:S06]  /*1ae40*/  BRA `(.L_x_1228) ;  /* 0x0000000000107947 */ /* 0x000fec0003800000 */
.L_x_1227:
[----:B------:R-:W-:-:S13]  /*1ae50*/  ISETP.NE.AND P0, PT, R3, 0x1, PT ;  /* 0x000000010300780c */ /* 0x000fda0003f05270 */
[----:B------:R-:W1:Y:S02]  /*1ae60*/  @P0 LDC.64 R4, c[0x0][0x9e8] ;  /* 0x00027a00ff040b82 */ /* 0x000e640000000a00 */
[----:B-1----:R-:W-:-:S05]  /*1ae70*/  @P0 IMAD.HI.U32 R4, R7, R4, RZ ;  /* 0x0000000407040227 */ /* 0x002fca00078e00ff */
[----:B------:R-:W-:-:S07]  /*1ae80*/  @P0 SHF.R.U32.HI R7, RZ, R5, R4 ;  /* 0x00000005ff070219 */ /* 0x000fce0000011604 */
.L_x_1228:
[----:B------:R-:W-:-:S05]  /*1ae90*/  IMAD R3, R7, R3, RZ ;  /* 0x0000000307037224 */ /* 0x000fca00078e02ff */
[----:B------:R-:W-:-:S07]  /*1aea0*/  VIMNMX R2, R2, R3, !PT ;  /* 0x0000000302027248 */ /* 0x000fce0007fe0100 */
.L_x_1226:
[----:B------:R-:W-:Y:S01]  /*1aeb0*/  SHF.R.U32.HI R5, RZ, 0x10, R0 ;  /* 0x00000010ff057819 */ /* 0x000fe20000011600 */
[----:B------:R-:W-:-:S03]  /*1aec0*/  IMAD.HI R2, R2, 0x66666667, RZ ;  /* 0x6666666702027827 */ /* 0x000fc600078e02ff */
[----:B------:R-:W-:Y:S02]  /*1aed0*/  ISETP.NE.AND P0, PT, R5, RZ, PT ;  /* 0x000000ff0500720c */ /* 0x000fe40003f05270 */
[----:B------:R-:W-:-:S04]  /*1aee0*/  SHF.R.U32.HI R3, RZ, 0x1f, R2 ;  /* 0x0000001fff037819 */ /* 0x000fc80000011602 */
[----:B------:R-:W-:Y:S01]  /*1aef0*/  LEA.HI.SX32 R3, R2, R3, 0x1a ;  /* 0x0000000302037211 */ /* 0x000fe200078fd2ff */
[----:B------:R-:W-:-:S03]  /*1af00*/  IMAD.MOV.U32 R2, RZ, RZ, RZ ;  /* 0x000000ffff027224 */ /* 0x000fc600078e00ff */
[----:B------:R-:W-:-:S03]  /*1af10*/  VIMNMX R4, RZ, R3, !PT ;  /* 0x00000003ff047248 */ /* 0x000fc60007fe0100 */
[----:B------:R-:W1:Y:S01]  /*1af20*/  @!P0 LDC R5, c[0x0][0x9f0] ;  /* 0x00027c00ff058b82 */ /* 0x000e620000000800 */
[----:B------:R-:W-:-:S13]  /*1af30*/  ISETP.GT.AND P1, PT, R6, R4, PT ;  /* 0x000000040600720c */ /* 0x000fda0003f24270 */
[----:B------:R-:W-:Y:S05]  /*1af40*/  @!P1 BRA `(.L_x_1229) ;  /* 0x00000000006c9947 */ /* 0x000fea0003800000 */
[-C--:B-1----:R-:W-:Y:S02]  /*1af50*/  IABS R7, R5.reuse ;  /* 0x0000000500077213 */ /* 0x082fe40000000000 */
[----:B0-----:R-:W-:Y:S02]  /*1af60*/  IABS R9, R5 ;  /* 0x0000000500097213 */ /* 0x001fe40000000000 */
        /* <DEDUP_REMOVED lines=9> */
[----:B------:R-:W-:-:S05]  /*1b000*/  IADD3 R3, R5, -0x1, R6 ;  /* 0xffffffff05037810 */ /* 0x000fca0007ffe006 */
[----:B------:R-:W-:-:S05]  /*1b010*/  IMAD.IADD R3, R3, 0x1, -R4 ;  /* 0x0000000103037824 */ /* 0x000fca00078e0a04 */
[----:B------:R-:W-:Y:S02]  /*1b020*/  IABS R2, R3 ;  /* 0x0000000300027213 */ /* 0x000fe40000000000 */
[----:B------:R-:W-:-:S03]  /*1b030*/  LOP3.LUT R3, R3, R5, RZ, 0x3c, !PT ;  /* 0x0000000503037212 */ /* 0x000fc600078e3cff */
        /* <DEDUP_REMOVED lines=12> */
.L_x_1229:
[----:B------:R-:W-:Y:S01]  /*1b100*/  LOP3.LUT R0, R0, 0xff, RZ, 0xc0, !PT ;  /* 0x000000ff00007812 */ /* 0x000fe200078ec0ff */
[----:B------:R-:W-:Y:S04]  /*1b110*/  BSSY B7, `(.L_x_1230) ;  /* 0x000037d000077945 */ /* 0x000fe80003800000 */
[----:B------:R-:W-:-:S05]  /*1b120*/  IMAD R4, R0, R2, R4 ;  /* 0x0000000200047224 */ /* 0x000fca00078e0204 */
        /* <DEDUP_REMOVED lines=10> */
[----:B------:R-:W-:Y:S02]  /*1b1d0*/  VOTEU.ANY UR4, UPT, PT ;  /* 0x0000000000047886 */ /* 0x000fe400038e0100 */
[----:B------:R-:W2:Y:S08]  /*1b1e0*/  FLO.U32 R0, UR4 ;  /* 0x0000000400007d00 */ /* 0x000eb000080e0000 */
[----:B-1----:R-:W1:Y:S01]  /*1b1f0*/  POPC R5, UR4 ;  /* 0x0000000400057d09 */ /* 0x002e620008000000 */
[----:B--2---:R-:W-:-:S02]  /*1b200*/  ISETP.EQ.U32.AND P0, PT, R0, R3, PT ;  /* 0x000000030000720c */ /* 0x004fc40003f02070 */
[----:B------:R-:W1:Y:S11]  /*1b210*/  LDC.64 R2, c[0x0][0xc60] ;  /* 0x00031800ff027b82 */ /* 0x000e760000000a00 */
[----:B-1----:R-:W2:Y:S01]  /*1b220*/  @P0 ATOMG.E.ADD.STRONG.GPU PT, R3, desc[UR52][R2.64], R5 ;  /* 0x00000005020309a8 */ /* 0x002ea200081ee1f4 */
[----:B------:R-:W1:Y:S02]  /*1b230*/  S2R R4, SR_LTMASK ;  /* 0x0000000000047919 */ /* 0x000e640000003900 */
[----:B-1----:R-:W-:-:S04]  /*1b240*/  LOP3.LUT R4, R4, UR4, RZ, 0xc0, !PT ;  /* 0x0000000404047c12 */ /* 0x002fc8000f8ec0ff */
[----:B------:R-:W1:Y:S01]  /*1b250*/  POPC R7, R4 ;  /* 0x0000000400077309 */ /* 0x000e620000000000 */
[----:B--2---:R-:W1:Y:S02]  /*1b260*/  SHFL.IDX PT, R0, R3, R0, 0x1f ;  /* 0x00001f0003007589 */ /* 0x004e6400000e0000 */
[----:B-1----:R-:W-:-:S05]  /*1b270*/  IADD3 R0, R0, UR40, R7 ;  /* 0x0000002800007c10 */ /* 0x002fca000fffe007 */
[----:B------:R3:W-:Y:S01]  /*1b280*/  STL [R1+0x10], R0 ;  /* 0x0000100001007387 */ /* 0x0007e20000100800 */
[----:B------:R-:W-:Y:S05]  /*1b290*/  BRA `(.L_x_1232) ;  /* 0x0000003400907947 */ /* 0x000fea0003800000 */
.L_x_1231:
        /* <DEDUP_REMOVED lines=9> */
[----:B------:R-:W2:Y:S01]  /*1b330*/  LDC.64 R2, c[0x4][R2] ;  /* 0x0100000002027b82 */ /* 0x000ea20000000a00 */
[----:B-1----:R-:W-:Y:S02]  /*1b340*/  IMAD.U32 R5, RZ, RZ, UR7 ;  /* 0x00000007ff057e24 */ /* 0x002fe4000f8e00ff */
        /* <DEDUP_REMOVED lines=8> */
[----:B0-2---:R-:W-:Y:S05]  /*1b3d0*/  CALL.ABS.NOINC R2 ;  /* 0x0000000002007343 */ /* 0x005fea0003c00000 */
.L_x_1234:
[----:B------:R-:W-:Y:S05]  /*1b3e0*/  BSYNC B6 ;  /* 0x0000000000067941 */ /* 0x000fea0003800000 */
.L_x_1233:
[----:B------:R-:W-:Y:S01]  /*1b3f0*/  VIADD R0, R18, 0xf200 ;  /* 0x0000f20012007836 */ /* 0x000fe20000000000 */
[----:B------:R-:W-:Y:S01]  /*1b400*/  LOP3.LUT R16, R16, 0xfffffffe, RZ, 0xc0, !PT ;  /* 0xfffffffe10107812 */ /* 0x000fe200078ec0ff */
[----:B------:R-:W-:Y:S03]  /*1b410*/  BSSY B6, `(.L_x_1235) ;  /* 0x0000014000067945 */ /* 0x000fe60003800000 */
[----:B------:R-:W-:-:S13]  /*1b420*/  LOP3.LUT P0, RZ, R0, 0x1bf, RZ, 0xc0, !PT ;  /* 0x000001bf00ff7812 */ /* 0x000fda000780c0ff */
[----:B------:R-:W-:Y:S01]  /*1b430*/  @P0 LOP3.LUT R16, R16, 0x1, RZ, 0xfc, !PT ;  /* 0x0000000110100812 */ /* 0x000fe200078efcff */
[----:B------:R-:W-:Y:S06]  /*1b440*/  @!P0 BRA `(.L_x_1236) ;  /* 0x0000000000408947 */ /* 0x000fec0003800000 */
        /* <DEDUP_REMOVED lines=16> */
.L_x_1236:
[----:B------:R-:W-:Y:S05]  /*1b550*/  BSYNC B6 ;  /* 0x0000000000067941 */ /* 0x000fea0003800000 */
.L_x_1235:
        /* <DEDUP_REMOVED lines=20> */
.L_x_1238:
[----:B------:R-:W-:Y:S05]  /*1b6a0*/  BSYNC B6 ;  /* 0x0000000000067941 */ /* 0x000fea0003800000 */
.L_x_1237:
        /* <DEDUP_REMOVED lines=19> */
.L_x_1240:
[----:B------:R-:W-:Y:S05]  /*1b7e0*/  BSYNC B6 ;  /* 0x0000000000067941 */ /* 0x000fea0003800000 */
.L_x_1239:
[----:B------:R-:W-:Y:S01]  /*1b7f0*/  ULDC.64 UR4, c[0x0][0x9f8] ;  /* 0x00027e0000047ab9 */ /* 0x000fe20000000a00 */
[----:B------:R-:W-:Y:S01]  /*1b800*/  IMAD.U32 R8, RZ, RZ, UR42 ;  /* 0x0000002aff087e24 */ /* 0x000fe2000f8e00ff */
[----:B------:R-:W-:-:S04]  /*1b810*/  UISETP.NE.U32.AND UP0, UPT, UR4, URZ, UPT ;  /* 0x0000003f0400728c */ /* 0x000fc8000bf05070 */
[----:B------:R-:W-:-:S06]  /*1b820*/  UISETP.NE.AND.EX UP0, UPT, UR5, URZ, UPT, UP0 ;  /* 0x0000003f0500728c */ /* 0x000fcc000bf05300 */
[----:B------:R-:W-:-:S05]  /*1b830*/  PLOP3.LUT P0, PT, PT, PT, UP0, 0x80, 0x0 ;  /* 0x000000000000781c */ /* 0x000fca0003f0f008 */
[----:B------:R-:W-:Y:S02]  /*1b840*/  @UP0 ULDC.64 UR4, c[0x0][0x9f8] ;  /* 0x00027e0000040ab9 */ /* 0x000fe40000000a00 */
[----:B------:R-:W-:-:S06]  /*1b850*/  @UP0 UIMAD.WIDE UR4, UR42, 0x4, UR4 ;  /* 0x000000042a0408a5 */ /* 0x000fcc000f8e0204 */
[----:B------:R-:W-:Y:S02]  /*1b860*/  IMAD.U32 R2, RZ, RZ, UR4 ;  /* 0x00000004ff027e24 */ /* 0x000fe4000f8e00ff */
[----:B------:R-:W-:Y:S01]  /*1b870*/  IMAD.U32 R3, RZ, RZ, UR5 ;  /* 0x00000005ff037e24 */ /* 0x000fe2000f8e00ff */
[----:B------:R-:W2:Y:S01]  /*1b880*/  S2R R0, SR_TID.X ;  /* 0x0000000000007919 */ /* 0x000ea20000002100 */
[----:B------:R-:W-:-:S03]  /*1b890*/  ULDC.64 UR4, c[0x0][0xa08] ;  /* 0x0002820000047ab9 */ /* 0x000fc60000000a00 */
[----:B------:R3:W0:Y:S02]  /*1b8a0*/  @P0 LDG.E R8, desc[UR52][R2.64] ;  /* 0x0000003402080981 */ /* 0x000624000c1e1900 */
[----:B---3--:R-:W3:Y:S01]  /*1b8b0*/  LDC.64 R2, c[0x0][0x418] ;  /* 0x00010600ff027b82 */ /* 0x008ee20000000a00 */
[----:B--2---:R-:W-:-:S04]  /*1b8c0*/  SHF.R.U32.HI R0, RZ, 0x5, R0 ;  /* 0x00000005ff007819 */ /* 0x004fc80000011600 */
[----:B------:R-:W-:Y:S02]  /*1b8d0*/  LOP3.LUT R0, R0, 0x3, RZ, 0xc0, !PT ;  /* 0x0000000300007812 */ /* 0x000fe400078ec0ff */
[----:B---3--:R-:W-:Y:S01]  /*1b8e0*/  LOP3.LUT P0, RZ, R2, UR4, RZ, 0xfc, !PT ;  /* 0x0000000402ff7c12 */ /* 0x008fe2000f80fcff */
[----:B------:R-:W-:-:S03]  /*1b8f0*/  UMOV UR4, 0xffffffff ;  /* 0xffffffff00047882 */ /* 0x000fc60000000000 */
[----:B------:R-:W-:Y:S02]  /*1b900*/  LOP3.LUT P0, RZ, R3, UR5, RZ, 0xfc, P0 ;  /* 0x0000000503ff7c12 */ /* 0x000fe4000800fcff */
[----:B0-----:R-:W-:Y:S01]  /*1b910*/  SHF.R.S32.HI R9, RZ, 0x1f, R8 ;  /* 0x0000001fff097819 */ /* 0x001fe20000011408 */
[----:B------:R0:W-:Y:S01]  /*1b920*/  STL [R1+0x4], R8 ;  /* 0x0000040801007387 */ /* 0x0001e20000100800 */
[----:B------:R-:W-:-:S03]  /*1b930*/  SEL R17, R8, RZ, !P0 ;  /* 0x000000ff08117207 */ /* 0x000fc60004000000 */
[----:B------:R0:W-:Y:S01]  /*1b940*/  STL [R1+0xc], R9 ;  /* 0x00000c0901007387 */ /* 0x0001e20000100800 */
[----:B------:R-:W-:Y:S05]  /*1b950*/  BRA.DIV UR4, `(.L_x_1241) ;  /* 0x0000004604ec7947 */ /* 0x000fea000b800000 */
[----:B------:R2:W3:Y:S02]  /*1b960*/  SHFL.IDX PT, R14, R0, RZ, 0x1f ;  /* 0x00001fff000e7589 */ /* 0x0004e400000e0000 */
.L_x_1318:
[----:B---3--:R-:W-:Y:S02]  /*1b970*/  ISETP.NE.AND P0, PT, R14, RZ, PT ;  /* 0x000000ff0e00720c */ /* 0x008fe40003f05270 */
[----:B------:R-:W-:Y:S02]  /*1b980*/  PLOP3.LUT P1, PT, PT, PT, PT, 0x8, 0x0 ;  /* 0x000000000000781c */ /* 0x000fe40003f2e170 */
[----:B------:R-:W-:-:S11]  /*1b990*/  LOP3.LUT R16, R16, 0xfffffffe, RZ, 0xc0, !PT ;  /* 0xfffffffe10107812 */ /* 0x000fd600078ec0ff */
[----:B------:R-:W-:Y:S01]  /*1b9a0*/  @P1 LOP3.LUT R16, R16, 0x1, RZ, 0xfc, !PT ;  /* 0x0000000110101812 */ /* 0x000fe200078efcff */
[----:B------:R-:W-:Y:S06]  /*1b9b0*/  @P0 BRA `(.L_x_1242) ;  /* 0x0000000400c00947 */ /* 0x000fec0003800000 */
[----:B--2---:R-:W2:Y:S01]  /*1b9c0*/  LDL R0, [R1+0x2c] ;  /* 0x00002c0001007983 */ /* 0x004ea20000100800 */
[----:B------:R-:W-:Y:S01]  /*1b9d0*/  UMOV UR4, 0xffffffff ;  /* 0xffffffff00047882 */ /* 0x000fe20000000000 */
[----:B--2---:R-:W-:Y:S02]  /*1b9e0*/  VIADD R0, R0, 0xffffffff ;  /* 0xffffffff00007836 */ /* 0x004fe40000000000 */
[----:B------:R-:W-:Y:S05]  /*1b9f0*/  BRA.DIV UR4, `(.L_x_1243) ;  /* 0x0000004604e47947 */ /* 0x000fea000b800000 */
[----:B------:R-:W-:-:S13]  /*1ba00*/  ELECT P6, URZ, PT ;  /* 0x00000000003f782f */ /* 0x000fda00038c0000 */
.L_x_1321:
[----:B------:R-:W-:Y:S05]  /*1ba10*/  @!P6 BRA `(.L_x_1242) ;  /* 0x0000000400a8e947 */ /* 0x000fea0003800000 */
[----:B------:R-:W-:-:S04]  /*1ba20*/  ISETP.NE.U32.AND P0, PT, R2, RZ, PT ;  /* 0x000000ff0200720c */ /* 0x000fc80003f05070 */
[----:B------:R-:W-:-:S13]  /*1ba30*/  ISETP.NE.AND.EX P0, PT, R3, RZ, PT, P0 ;  /* 0x000000ff0300720c */ /* 0x000fda0003f05300 */
[----:B------:R-:W-:Y:S05]  /*1ba40*/  @!P0 BRA `(.L_x_1244) ;  /* 0x0000000000448947 */ /* 0x000fea0003800000 */
[----:B------:R-:W2:Y:S01]  /*1ba50*/  LDC R7, c[0x0][0x43c] ;  /* 0x00010f00ff077b82 */ /* 0x000ea20000000800 */
[----:B------:R-:W-:Y:S01]  /*1ba60*/  ULDC.64 UR4, c[0x0][0x428] ;  /* 0x00010a0000047ab9 */ /* 0x000fe20000000a00 */
[----:B--2---:R-:W-:-:S13]  /*1ba70*/  ISETP.NE.AND P0, PT, R7, 0x1, PT ;  /* 0x000000010700780c */ /* 0x004fda0003f05270 */
[----:B-1----:R-:W1:Y:S02]  /*1ba80*/  @P0 LDC.64 R4, c[0x0][0x440] ;  /* 0x00011000ff040b82 */ /* 0x002e640000000a00 */
        /* <DEDUP_REMOVED lines=13> */
.L_x_1244:
[----:B--2---:R-:W2:Y:S01]  /*1bb60*/  LDL R2, [R1] ;  /* 0x0000000001027983 */ /* 0x004ea20000100800 */
[----:B------:R-:W-:Y:S01]  /*1bb70*/  IMAD R4, R19, 0x8, R18 ;  /* 0x0000000813047824 */ /* 0x000fe200078e0212 */
[----:B0-----:R-:W0:Y:S02]  /*1bb80*/  S2R R8, SR_TID.X ;  /* 0x0000000000087919 */ /* 0x001e240000002100 */
[----:B0-----:R-:W-:-:S04]  /*1bb90*/  LOP3.LUT R8, R8, 0x7f, RZ, 0xc0, !PT ;  /* 0x0000007f08087812 */ /* 0x001fc800078ec0ff */
[----:B------:R-:W-:Y:S02]  /*1bba0*/  ISETP.NE.AND P1, PT, R8, RZ, PT ;  /* 0x000000ff0800720c */ /* 0x000fe40003f25270 */
[----:B--2---:R-:W-:-:S04]  /*1bbb0*/  SHF.L.U32 R3, R2, 0x1f, RZ ;  /* 0x0000001f02037819 */ /* 0x004fc800000006ff */
[----:B------:R-:W0:Y:S02]  /*1bbc0*/  SYNCS.PHASECHK.TRANS64.TRYWAIT P0, [R4+URZ+0x33480], R3 ;  /* 0x03348003040075a7 */ /* 0x000e24000800017f */
[----:B0-----:R-:W-:Y:S05]  /*1bbd0*/  @!P0 BRA `(.L_x_1245) ;  /* 0x00000044008c8947 */ /* 0x001fea0003800000 */
.L_x_1322:
[----:B------:R-:W-:Y:S05]  /*1bbe0*/  @P1 BRA `(.L_x_1246) ;  /* 0x00000000001c1947 */ /* 0x000fea0003800000 */
[----:B------:R-:W1:Y:S02]  /*1bbf0*/  S2R R2, SR_TID.X ;  /* 0x0000000000027919 */ /* 0x000e640000002100 */
[----:B-1----:R-:W-:Y:S01]  /*1bc00*/  LOP3.LUT R5, R2, 0x1f, RZ, 0xc0, !PT ;  /* 0x0000001f02057812 */ /* 0x002fe200078ec0ff */
[----:B------:R-:W-:-:S03]  /*1bc10*/  IMAD.MOV.U32 R2, RZ, RZ, 0x7800 ;  /* 0x00007800ff027424 */ /* 0x000fc600078e00ff */
[----:B------:R-:W-:Y:S01]  /*1bc20*/  ISETP.NE.AND P0, PT, R5, RZ, PT ;  /* 0x000000ff0500720c */ /* 0x000fe20003f05270 */
[----:B------:R2:W-:-:S12]  /*1bc30*/  SYNCS.ARRIVE.TRANS64 RZ, [R4+URZ+0x33470], R2 ;  /* 0x0334700204ff79a7 */ /* 0x0005d8000800003f */
[----:B--2---:R-:W-:Y:S05]  /*1bc40*/  @!P0 BRA `(.L_x_1246) ;  /* 0x0000000000048947 */ /* 0x004fea0003800000 */
[----:B------:R-:W-:Y:S01]  /*1bc50*/  BPT.TRAP 0x1 ;  /* 0x000000040000795c */ /* 0x000fe20000300000 */
.L_x_1246:
[----:B-1----:R-:W2:Y:S01]  /*1bc60*/  LDL R5, [R1+0x18] ;  /* 0x0000180001057983 */ /* 0x002ea20000100800 */
[----:B------:R-:W-:Y:S01]  /*1bc70*/  IMAD R2, R19, 0x7800, R18 ;  /* 0x0000780013027824 */ /* 0x000fe200078e0212 */
[----:B------:R-:W-:Y:S01]  /*1bc80*/  R2UR UR33, R4 ;  /* 0x00000000042172ca */ /* 0x000fe200000e0000 */
[----:B------:R-:W-:Y:S01]  /*1bc90*/  UIADD3 UR4, UP0, UR44, 0x470, URZ ;  /* 0x000004702c047890 */ /* 0x000fe2000ff1e03f */
[----:B-----5:R-:W-:Y:S01]  /*1bca0*/  R2UR UR37, R17 ;  /* 0x00000000112572ca */ /* 0x020fe200000e0000 */
[----:B------:R-:W-:Y:S01]  /*1bcb0*/  UMOV UR6, 0x0 ;  /* 0x0000000000067882 */ /* 0x000fe20000000000 */
[----:B------:R-:W-:Y:S01]  /*1bcc0*/  R2UR UR8, R2 ;  /* 0x00000000020872ca */ /* 0x000fe200000e0000 */
[----:B------:R-:W-:Y:S01]  /*1bcd0*/  UIADD3.X UR5, URZ, UR45, URZ, UP0, !UPT ;  /* 0x0000002d3f057290 */ /* 0x000fe200087fe43f */
[----:B------:R-:W-:Y:S01]  /*1bce0*/  UMOV UR7, 0x14f00000 ;  /* 0x14f0000000077882 */ /* 0x000fe20000000000 */
[----:B------:R-:W-:Y:S01]  /*1bcf0*/  UMOV UR34, URZ ;  /* 0x0000003f00227c82 */ /* 0x000fe20008000000 */
[----:B------:R-:W-:Y:S01]  /*1bd00*/  UMOV UR18, 0x40 ;  /* 0x0000004000127882 */ /* 0x000fe20000000000 */
[----:B------:R-:W-:Y:S01]  /*1bd10*/  UMOV UR20, UR36 ;  /* 0x0000002400147c82 */ /* 0x000fe20008000000 */
[----:B------:R-:W-:Y:S01]  /*1bd20*/  UMOV UR10, 0x80 ;  /* 0x00000080000a7882 */ /* 0x000fe20000000000 */
[----:B------:R-:W-:-:S02]  /*1bd30*/  UMOV UR12, UR36 ;  /* 0x00000024000c7c82 */ /* 0x000fc40008000000 */
[----:B------:R-:W-:Y:S02]  /*1bd40*/  UIADD3 UR33, UR33, 0x33470, URZ ;  /* 0x0003347021217890 */ /* 0x000fe4000fffe03f */
[----:B------:R-:W-:Y:S01]  /*1bd50*/  UMOV UR21, UR37 ;  /* 0x0000002500157c82 */ /* 0x000fe20008000000 */
[----:B------:R-:W-:Y:S01]  /*1bd60*/  UMOV UR13, UR37 ;  /* 0x00000025000d7c82 */ /* 0x000fe20008000000 */
[----:B------:R-:W-:Y:S02]  /*1bd70*/  UIADD3 UR32, UR8, 0xf200, URZ ;  /* 0x0000f20008207890 */ /* 0x000fe4000fffe03f */
[----:B------:R-:W-:Y:S02]  /*1bd80*/  UIADD3 UR16, UR8, 0x11a00, URZ ;  /* 0x00011a0008107890 */ /* 0x000fe4000fffe03f */
[----:B------:R-:W-:Y:S01]  /*1bd90*/  UIADD3 UR8, UR8, 0x14200, URZ ;  /* 0x0001420008087890 */ /* 0x000fe2000fffe03f */
[----:B------:R-:W-:Y:S01]  /*1bda0*/  UMOV UR17, UR33 ;  /* 0x0000002100117c82 */ /* 0x000fe20008000000 */
[----:B------:R-:W-:Y:S01]  /*1bdb0*/  UMOV UR9, UR33 ;  /* 0x0000002100097c82 */ /* 0x000fe20008000000 */
[----:B--2---:R-:W-:-:S05]  /*1bdc0*/  IMAD R0, R0, 0xa0, R5 ;  /* 0x000000a000007824 */ /* 0x004fca00078e0205 */
[----:B------:R-:W-:-:S13]  /*1bdd0*/  R2UR UR35, R0 ;  /* 0x00000000002372ca */ /* 0x000fda00000e0000 */
[----:B------:R-:W-:Y:S01]  /*1bde0*/  UMOV UR19, UR35 ;  /* 0x0000002300137c82 */ /* 0x000fe20008000000 */
[----:B------:R-:W-:Y:S01]  /*1bdf0*/  UMOV UR11, UR35 ;  /* 0x00000023000b7c82 */ /* 0x000fe20008000000 */
[----:B------:R1:W-:Y:S01]  /*1be00*/  UTMALDG.4D [UR32], [UR4], desc[UR6] ;  /* 0x00000620040075b4 */ /* 0x0003e20008019000 */
[----:B------:R1:W-:Y:S01]  /*1be10*/  UTMALDG.4D [UR16], [UR4], desc[UR6] ;  /* 0x00000610040075b4 */ /* 0x0003e20008019000 */
[----:B------:R1:W-:Y:S01]  /*1be20*/  UTMALDG.4D [UR8], [UR4], desc[UR6] ;  /* 0x00000608040075b4 */ /* 0x0003e20008019000 */
[----:B------:R-:W2:Y:S02]  /*1be30*/  SYNCS.PHASECHK.TRANS64.TRYWAIT P0, [R4+URZ+0x33440], R3 ;  /* 0x03344003040075a7 */ /* 0x000ea4000800017f */
[----:B-12---:R-:W-:Y:S05]  /*1be40*/  @!P0 BRA `(.L_x_1247) ;  /* 0x0000004400048947 */ /* 0x006fea0003800000 */
.L_x_1323:
        /* <DEDUP_REMOVED lines=8> */
.L_x_1248:
[----:B------:R-:W-:Y:S01]  /*1bed0*/  R2UR UR8, R2 ;  /* 0x00000000020872ca */ /* 0x000fe200000e0000 */
[----:B------:R-:W-:Y:S01]  /*1bee0*/  UIADD3 UR4, UP0, UR44, 0x370, URZ ;  /* 0x000003702c047890 */ /* 0x000fe2000ff1e03f */
[----:B------:R-:W-:Y:S01]  /*1bef0*/  R2UR UR25, R4 ;  /* 0x00000000041972ca */ /* 0x000fe200000e0000 */
[----:B------:R-:W-:Y:S01]  /*1bf00*/  UMOV UR6, 0x0 ;  /* 0x0000000000067882 */ /* 0x000fe20000000000 */
[----:B------:R-:W-:Y:S01]  /*1bf10*/  R2UR UR27, R0 ;  /* 0x00000000001b72ca */ /* 0x000fe200000e0000 */
[----:B------:R-:W-:Y:S01]  /*1bf20*/  UIADD3.X UR5, URZ, UR45, URZ, UP0, !UPT ;  /* 0x0000002d3f057290 */ /* 0x000fe200087fe43f */
[----:B------:R-:W-:Y:S01]  /*1bf30*/  R2UR UR29, R17 ;  /* 0x00000000111d72ca */ /* 0x000fe200000e0000 */
[----:B------:R-:W-:Y:S01]  /*1bf40*/  UMOV UR7, 0x14f00000 ;  /* 0x14f0000000077882 */ /* 0x000fe20000000000 */
[----:B------:R-:W-:Y:S01]  /*1bf50*/  UMOV UR26, URZ ;  /* 0x0000003f001a7c82 */ /* 0x000fe20008000000 */
[----:B------:R-:W-:Y:S01]  /*1bf60*/  UMOV UR28, UR36 ;  /* 0x00000024001c7c82 */ /* 0x000fe20008000000 */
[----:B------:R-:W-:Y:S01]  /*1bf70*/  UMOV UR18, 0x40 ;  /* 0x0000004000127882 */ /* 0x000fe20000000000 */
[----:B------:R-:W-:Y:S01]  /*1bf80*/  UMOV UR20, UR36 ;  /* 0x0000002400147c82 */ /* 0x000fe20008000000 */
[----:B------:R-:W-:Y:S01]  /*1bf90*/  UMOV UR10, 0x80 ;  /* 0x00000080000a7882 */ /* 0x000fe20000000000 */
[----:B------:R-:W-:Y:S01]  /*1bfa0*/  UIADD3 UR24, UR8, 0x24200, URZ ;  /* 0x0002420008187890 */ /* 0x000fe2000fffe03f */
[----:B------:R-:W-:Y:S01]  /*1bfb0*/  PLOP3.LUT P0, PT, PT, PT, PT, 0x80, 0x0 ;  /* 0x000000000000781c */ /* 0x000fe20003f0f070 */
[----:B------:R-:W-:Y:S01]  /*1bfc0*/  UIADD3 UR25, UR25, 0x33430, URZ ;  /* 0x0003343019197890 */ /* 0x000fe2000fffe03f */
[----:B------:R-:W-:Y:S01]  /*1bfd0*/  LOP3.LUT R16, R16, 0xfffffffe, RZ, 0xc0, !PT ;  /* 0xfffffffe10107812 */ /* 0x000fe200078ec0ff */
[----:B------:R-:W-:-:S02]  /*1bfe0*/  UIADD3 UR16, UR8, 0x26a00, URZ ;  /* 0x00026a0008107890 */ /* 0x000fc4000fffe03f */
[----:B------:R-:W-:Y:S01]  /*1bff0*/  UIADD3 UR8, UR8, 0x29200, URZ ;  /* 0x0002920008087890 */ /* 0x000fe2000fffe03f */
[----:B------:R-:W-:Y:S01]  /*1c000*/  UMOV UR19, UR27 ;  /* 0x0000001b00137c82 */ /* 0x000fe20008000000 */
[----:B------:R-:W-:Y:S01]  /*1c010*/  UMOV UR21, UR29 ;  /* 0x0000001d00157c82 */ /* 0x000fe20008000000 */
[----:B------:R-:W-:Y:S01]  /*1c020*/  UMOV UR17, UR25 ;  /* 0x0000001900117c82 */ /* 0x000fe20008000000 */
        /* <DEDUP_REMOVED lines=8> */
[----:B---3--:R-:W-:-:S03]  /*1c0b0*/  NOP ;  /* 0x0000000000007918 */ /* 0x008fc60000000000 */
.L_x_1242:
[----:B------:R-:W-:Y:S05]  /*1c0c0*/  WARPSYNC.ALL ;  /* 0x0000000000007948 */ /* 0x000fea0003800000 */
[----:B--2---:R-:W-:Y:S01]  /*1c0d0*/  VIADD R0, R18, 0x1e200 ;  /* 0x0001e20012007836 */ /* 0x004fe20000000000 */
[----:B------:R-:W-:Y:S01]  /*1c0e0*/  USHF.R.S32.HI UR4, URZ, 0x1f, UR43 ;  /* 0x0000001f3f047899 */ /* 0x000fe2000801142b */
[----:B------:R-:W-:Y:S03]  /*1c0f0*/  BAR.SYNC.DEFER_BLOCKING 0x8, 0x180 ;  /* 0x0206000000007b1d */ /* 0x000fe60000010000 */
[----:B------:R-:W-:-:S03]  /*1c100*/  LOP3.LUT P0, RZ, R0, 0x1bf, RZ, 0xc0, !PT ;  /* 0x000001bf00ff7812 */ /* 0x000fc6000780c0ff */
[----:B------:R-:W-:Y:S01]  /*1c110*/  ULDC.64 UR6, c[0x0][0x298] ;  /* 0x0000a60000067ab9 */ /* 0x000fe20000000a00 */
[----:B------:R-:W-:Y:S01]  /*1c120*/  BSSY B6, `(.L_x_1249) ;  /* 0x0000016000067945 */ /* 0x000fe20003800000 */
[----:B------:R-:W-:Y:S02]  /*1c130*/  UIMAD UR4, UR4, UR6, URZ ;  /* 0x00000006040472a4 */ /* 0x000fe4000f8e023f */
[----:B------:R-:W-:Y:S02]  /*1c140*/  UIMAD.WIDE.U32 UR46, UR43, UR6, URZ ;  /* 0x000000062b2e72a5 */ /* 0x000fe4000f8e003f */
[----:B------:R-:W-:-:S04]  /*1c150*/  UIMAD UR4, UR43, UR7, UR4 ;  /* 0x000000072b0472a4 */ /* 0x000fc8000f8e0204 */
[----:B------:R-:W-:Y:S01]  /*1c160*/  UIADD3 UR37, UR47, UR4, URZ ;  /* 0x000000042f257290 */ /* 0x000fe2000fffe03f */
[----:B------:R-:W-:Y:S11]  /*1c170*/  @!P0 BRA `(.L_x_1250) ;  /* 0x0000000000408947 */ /* 0x000ff60003800000 */
[----:B------:R-:W-:Y:S01]  /*1c180*/  MOV R2, 0x0 ;  /* 0x0000000000027802 */ /* 0x000fe20000000f00 */
[----:B------:R-:W-:Y:S01]  /*1c190*/  ULDC.64 UR6, c[0x4][0x98] ;  /* 0x0100260000067ab9 */ /* 0x000fe20000000a00 */
[----:B------:R-:W-:Y:S01]  /*1c1a0*/  ULDC.64 UR8, c[0x4][0xa0] ;  /* 0x0100280000087ab9 */ /* 0x000fe20000000a00 */
[----:B------:R-:W-:Y:S01]  /*1c1b0*/  ULDC.64 UR4, c[0x4][0x28] ;  /* 0x01000a0000047ab9 */ /* 0x000fe20000000a00 */
[----:B01----:R-:W-:Y:S02]  /*1c1c0*/  IMAD.U32 R4, RZ, RZ, UR6 ;  /* 0x00000006ff047e24 */ /* 0x003fe4000f8e00ff */
        /* <DEDUP_REMOVED lines=11> */
.L_x_1250:
[----:B------:R-:W-:Y:S05]  /*1c280*/  BSYNC B6 ;  /* 0x0000000000067941 */ /* 0x000fea0003800000 */
.L_x_1249:
[----:B------:R-:W2:Y:S01]  /*1c290*/  LDL R12, [R1+0x14] ;  /* 0x00001400010c7983 */ /* 0x000ea20000100800 */
[----:B0-----:R-:W0:Y:S01]  /*1c2a0*/  LDC R8, c[0x0][0x448] ;  /* 0x00011200ff087b82 */ /* 0x001e220000000800 */
[----:B------:R-:W-:Y:S01]  /*1c2b0*/  ULDC.64 UR8, c[0x0][0xa00] ;  /* 0x0002800000087ab9 */ /* 0x000fe20000000a00 */
[----:B------:R-:W-:Y:S01]  /*1c2c0*/  ULDC.64 UR6, c[0x0][0x2d8] ;  /* 0x0000b60000067ab9 */ /* 0x000fe20000000a00 */
[----:B------:R-:W3:Y:S01]  /*1c2d0*/  S2R R2, SR_TID.X ;  /* 0x0000000000027919 */ /* 0x000ee20000002100 */
[----:B------:R-:W4:Y:S01]  /*1c2e0*/  S2R R0, SR_TID.X ;  /* 0x0000000000007919 */ /* 0x000f220000002100 */
[----:B0-----:R-:W-:Y:S02]  /*1c2f0*/  ISETP.NE.AND P0, PT, R8, 0x1, PT ;  /* 0x000000010800780c */ /* 0x001fe40003f05270 */
[----:B---3--:R-:W-:-:S11]  /*1c300*/  LOP3.LUT R2, R2, 0x7f, RZ, 0xc0, !PT ;  /* 0x0000007f02027812 */ /* 0x008fd600078ec0ff */
[----:B-1----:R-:W0:Y:S01]  /*1c310*/  @P0 LDC R3, c[0x0][0x450] ;  /* 0x00011400ff030b82 */ /* 0x002e220000000800 */
[----:B------:R-:W-:Y:S01]  /*1c320*/  SHF.R.U32.HI R2, RZ, 0x2, R2 ;  /* 0x00000002ff027819 */ /* 0x000fe20000011602 */
[----:B----4-:R-:W-:-:S05]  /*1c330*/  IMAD.SHL.U32 R0, R0, 0x20, RZ ;  /* 0x0000002000007824 */ /* 0x010fca00078e00ff */
[----:B------:R-:W-:Y:S02]  /*1c340*/  LOP3.LUT R0, R2, 0x60, R0, 0xf8, !PT ;  /* 0x0000006002007812 */ /* 0x000fe400078ef800 */
[----:B------:R-:W1:Y:S01]  /*1c350*/  @P0 LDC R2, c[0x0][0x44c] ;  /* 0x00011300ff020b82 */ /* 0x000e620000000800 */
[----:B------:R-:W3:Y:S01]  /*1c360*/  S2R R9, SR_TID.X ;  /* 0x0000000000097919 */ /* 0x000ee20000002100 */
[----:B------:R-:W-:Y:S01]  /*1c370*/  UISETP.NE.U32.AND UP0, UPT, UR8, URZ, UPT ;  /* 0x0000003f0800728c */ /* 0x000fe2000bf05070 */
[----:B------:R-:W-:Y:S01]  /*1c380*/  UMOV UR4, UR46 ;  /* 0x0000002e00047c82 */ /* 0x000fe20008000000 */
[----:B------:R-:W-:Y:S02]  /*1c390*/  UMOV UR5, UR37 ;  /* 0x0000002500057c82 */ /* 0x000fe40008000000 */
[----:B------:R-:W-:Y:S02]  /*1c3a0*/  UISETP.NE.AND.EX UP0, UPT, UR9, URZ, UPT, UP0 ;  /* 0x0000003f0900728c */ /* 0x000fe4000bf05300 */
[----:B------:R-:W-:-:S02]  /*1c3b0*/  UIMAD.WIDE.U32 UR4, UR36, UR6, UR4 ;  /* 0x00000006240472a5 */ /* 0x000fc4000f8e0004 */
[----:B------:R-:W-:Y:S01]  /*1c3c0*/  USHF.R.S32.HI UR6, URZ, 0x1f, UR42 ;  /* 0x0000001f3f067899 */ /* 0x000fe2000801142a */
[----:B------:R-:W-:-:S03]  /*1c3d0*/  ULDC.64 UR8, c[0x0][0x2e0] ;  /* 0x0000b80000087ab9 */ /* 0x000fc60000000a00 */
[----:B------:R-:W-:Y:S02]  /*1c3e0*/  USEL UR6, UR6, URZ, !UP0 ;  /* 0x0000003f06067287 */ /* 0x000fe4000c000000 */
[----:B------:R-:W-:Y:S02]  /*1c3f0*/  UIMAD UR5, UR36, UR7, UR5 ;  /* 0x00000007240572a4 */ /* 0x000fe4000f8e0205 */
[----:B------:R-:W-:Y:S02]  /*1c400*/  USEL UR7, UR42, URZ, !UP0 ;  /* 0x0000003f2a077287 */ /* 0x000fe4000c000000 */
[----:B------:R-:W-:Y:S02]  /*1c410*/  UIMAD UR6, UR6, UR8, URZ ;  /* 0x00000008060672a4 */ /* 0x000fe4000f8e023f */
[----:B------:R-:W-:Y:S02]  /*1c420*/  UIMAD.WIDE.U32 UR4, UR7, UR8, UR4 ;  /* 0x00000008070472a5 */ /* 0x000fe4000f8e0004 */
[----:B------:R-:W-:-:S04]  /*1c430*/  UIMAD UR6, UR7, UR9, UR6 ;  /* 0x00000009070672a4 */ /* 0x000fc8000f8e0206 */
[----:B------:R-:W-:Y:S01]  /*1c440*/  UIADD3 UR6, UR5, UR6, URZ ;  /* 0x0000000605067290 */ /* 0x000fe2000fffe03f */
[----:B------:R-:W-:Y:S02]  /*1c450*/  IMAD.U32 R6, RZ, RZ, UR4 ;  /* 0x00000004ff067e24 */ /* 0x000fe4000f8e00ff */
[----:B------:R-:W-:Y:S01]  /*1c460*/  IMAD.U32 R7, RZ, RZ, UR5 ;  /* 0x00000005ff077e24 */ /* 0x000fe2000f8e00ff */
[----:B------:R-:W-:Y:S01]  /*1c470*/  ULDC.64 UR4, c[0x0][0x2d0] ;  /* 0x0000b40000047ab9 */ /* 0x000fe20000000a00 */
[----:B---3--:R-:W-:-:S05]  /*1c480*/  IMAD.SHL.U32 R9, R9, 0x10, RZ ;  /* 0x0000001009097824 */ /* 0x008fca00078e00ff */
[----:B------:R-:W-:-:S04]  /*1c490*/  LOP3.LUT R9, R9, 0x30, RZ, 0xc0, !PT ;  /* 0x0000003009097812 */ /* 0x000fc800078ec0ff */
[C---:B------:R-:W-:Y:S02]  /*1c4a0*/  LOP3.LUT R11, R9.reuse, 0x40, RZ, 0xfc, !PT ;  /* 0x00000040090b7812 */ /* 0x040fe400078efcff */
[----:B------:R-:W-:Y:S01]  /*1c4b0*/  LOP3.LUT R9, R9, 0x80, RZ, 0xfc, !PT ;  /* 0x0000008009097812 */ /* 0x000fe200078efcff */
[----:B--2---:R-:W-:-:S04]  /*1c4c0*/  IMAD.IADD R0, R0, 0x1, R12 ;  /* 0x0000000100007824 */ /* 0x004fc800078e020c */
[----:B-1----:R-:W-:-:S04]  /*1c4d0*/  @P0 IMAD.HI.U32 R2, R0, R2, RZ ;  /* 0x0000000200020227 */ /* 0x002fc800078e00ff */
[----:B------:R-:W-:Y:S01]  /*1c4e0*/  IMAD.MOV.U32 R4, RZ, RZ, R0 ;  /* 0x000000ffff047224 */ /* 0x000fe200078e0000 */
[----:B0-----:R-:W-:-:S04]  /*1c4f0*/  @P0 SHF.R.U32.HI R4, RZ, R3, R2 ;  /* 0x00000003ff040219 */ /* 0x001fc80000011602 */
[--C-:B------:R-:W-:Y:S01]  /*1c500*/  SHF.R.S32.HI R5, RZ, 0x1f, R4.reuse ;  /* 0x0000001fff057819 */ /* 0x100fe20000011404 */
[----:B------:R-:W-:Y:S02]  /*1c510*/  IMAD.MOV R2, RZ, RZ, -R4 ;  /* 0x000000ffff027224 */ /* 0x000fe400078e0a04 */
[----:B------:R-:W-:Y:S01]  /*1c520*/  IMAD.U32 R3, RZ, RZ, UR6 ;  /* 0x00000006ff037e24 */ /* 0x000fe2000f8e00ff */
[----:B------:R-:W0:Y:S01]  /*1c530*/  S2R R7, SR_TID.X ;  /* 0x0000000000077919 */ /* 0x000e220000002100 */
[----:B------:R-:W-:Y:S01]  /*1c540*/  IMAD R0, R8, R2, R0 ;  /* 0x0000000208007224 */ /* 0x000fe200078e0200 */
[----:B------:R-:W-:Y:S01]  /*1c550*/  ULDC.64 UR6, c[0x0][0x280] ;  /* 0x0000a00000067ab9 */ /* 0x000fe20000000a00 */
[----:B------:R-:W-:Y:S02]  /*1c560*/  IMAD.MOV.U32 R2, RZ, RZ, R6 ;  /* 0x000000ffff027224 */ /* 0x000fe400078e0006 */
[----:B------:R-:W-:Y:S02]  /*1c570*/  IMAD R5, R5, UR4, RZ ;  /* 0x0000000405057c24 */ /* 0x000fe4000f8e02ff */
[----:B------:R-:W-:-:S04]  /*1c580*/  IMAD.WIDE.U32 R2, R4, UR4, R2 ;  /* 0x0000000404027c25 */ /* 0x000fc8000f8e0002 */
[----:B------:R-:W-:Y:S01]  /*1c590*/  IMAD R5, R4, UR5, R5 ;  /* 0x0000000504057c24 */ /* 0x000fe2000f8e0205 */
[----:B------:R-:W-:Y:S01]  /*1c5a0*/  SHF.R.S32.HI R4, RZ, 0x1f, R0 ;  /* 0x0000001fff047819 */ /* 0x000fe20000011400 */
[----:B------:R-:W-:Y:S02]  /*1c5b0*/  ULDC.64 UR4, c[0x0][0x2c8] ;  /* 0x0000b20000047ab9 */ /* 0x000fe40000000a00 */
[----:B------:R-:W-:Y:S02]  /*1c5c0*/  IMAD.IADD R3, R3, 0x1, R5 ;  /* 0x0000000103037824 */ /* 0x000fe400078e0205 */
[----:B------:R-:W-:Y:S02]  /*1c5d0*/  IMAD R4, R4, UR4, RZ ;  /* 0x0000000404047c24 */ /* 0x000fe4000f8e02ff */
[----:B------:R-:W-:Y:S01]  /*1c5e0*/  IMAD.WIDE.U32 R2, R0, UR4, R2 ;  /* 0x0000000400027c25 */ /* 0x000fe2000f8e0002 */
[----:B------:R-:W-:Y:S02]  /*1c5f0*/  ULDC UR4, c[0x0][0x2b8] ;  /* 0x0000ae0000047ab9 */ /* 0x000fe40000000800 */
[----:B------:R-:W-:-:S02]  /*1c600*/  ISETP.GE.AND P2, PT, R9, UR4, PT ;  /* 0x0000000409007c0c */ /* 0x000fc4000bf46270 */
[----:B------:R1:W5:Y:S01]  /*1c610*/  LDL R9, [R1+0x28] ;  /* 0x0000280001097983 */ /* 0x0003620000100800 */
[----:B------:R-:W-:Y:S02]  /*1c620*/  IMAD R0, R0, UR5, R4 ;  /* 0x0000000500007c24 */ /* 0x000fe4000f8e0204 */
[----:B0-----:R-:W-:Y:S01]  /*1c630*/  IMAD.SHL.U32 R10, R7, 0x10, RZ ;  /* 0x00000010070a7824 */ /* 0x001fe200078e00ff */
[----:B------:R-:W-:-:S04]  /*1c640*/  IADD3 R4, P3, R2, UR6, RZ ;  /* 0x0000000602047c10 */ /* 0x000fc8000ff7e0ff */
[----:B------:R-:W-:Y:S02]  /*1c650*/  LOP3.LUT R10, R10, 0x30, RZ, 0xc0, !PT ;  /* 0x000000300a0a7812 */ /* 0x000fe400078ec0ff */
[----:B------:R-:W-:Y:S02]  /*1c660*/  ISETP.GE.AND P1, PT, R11, UR4, PT ;  /* 0x000000040b007c0c */ /* 0x000fe4000bf26270 */
[----:B------:R-:W-:Y:S01]  /*1c670*/  ISETP.GE.AND P0, PT, R10, UR4, PT ;  /* 0x000000040a007c0c */ /* 0x000fe2000bf06270 */
[----:B------:R-:W-:Y:S01]  /*1c680*/  UMOV UR4, 0xffffffff ;  /* 0xffffffff00047882 */ /* 0x000fe20000000000 */
[----:B------:R-:W-:Y:S02]  /*1c690*/  IADD3.X R0, R3, UR7, R0, P3, !PT ;  /* 0x0000000703007c10 */ /* 0x000fe40009ffe400 */
[----:B-1----:R-:W-:Y:S09]  /*1c6a0*/  BRA.DIV UR4, `(.L_x_1251) ;  /* 0x0000003e04007947 */ /* 0x002ff2000b800000 */
[----:B------:R-:W0:Y:S02]  /*1c6b0*/  S2R R5, SR_TID.X ;  /* 0x0000000000057919 */ /* 0x000e240000002100 */
[----:B0-----:R-:W-:Y:S02]  /*1c6c0*/  LOP3.LUT R6, R5, 0x7f, RZ, 0xc0, !PT ;  /* 0x0000007f05067812 */ /* 0x001fe400078ec0ff */
[----:B------:R-:W2:Y:S04]  /*1c6d0*/  LDL.LU R5, [R1+0x1c] ;  /* 0x00001c0001057983 */ /* 0x000ea80000300800 */
[----:B------:R-:W3:Y:S01]  /*1c6e0*/  LDL.LU R11, [R1+0x14] ;  /* 0x00001400010b7983 */ /* 0x000ee20000300800 */
[----:B------:R-:W-:-:S03]  /*1c6f0*/  SHF.R.U32.HI R7, RZ, 0x2, R6 ;  /* 0x00000002ff077819 */ /* 0x000fc60000011606 */
[----:B------:R-:W0:Y:S01]  /*1c700*/  SHFL.IDX PT, R6, R4, RZ, 0x1c1f ;  /* 0x001c1fff04067589 */ /* 0x000e2200000e0000 */
[----:B--2---:R-:W-:-:S03]  /*1c710*/  IMAD R2, R5, R8, RZ ;  /* 0x0000000805027224 */ /* 0x004fc600078e02ff */
[----:B------:R-:W1:Y:S01]  /*1c720*/  SHFL.IDX PT, R5, R0, RZ, 0x1c1f ;  /* 0x001c1fff00057589 */ /* 0x000e6200000e0000 */
[----:B---3--:R-:W-:-:S05]  /*1c730*/  IMAD.IADD R3, R7, 0x1, R11 ;  /* 0x0000000107037824 */ /* 0x008fca00078e020b */
[----:B------:R-:W-:-:S13]  /*1c740*/  ISETP.GE.AND P4, PT, R3, R2, PT ;  /* 0x000000020300720c */ /* 0x000fda0003f86270 */
[----:B0-----:R-:W-:-:S05]  /*1c750*/  @!P4 IADD3 R6, P3, R10, R6, RZ ;  /* 0x000000060a06c210 */ /* 0x001fca0007f7e0ff */
[----:B-1----:R-:W-:-:S04]  /*1c760*/  @!P4 IMAD.X R5, RZ, RZ, R5, P3 ;  /* 0x000000ffff05c224 */ /* 0x002fc800018e0605 */
        /* <DEDUP_REMOVED lines=18> */
[----:B------:R-:W-:Y:S04]  /*1c890*/  SHFL.IDX PT, R0, R0, 0x3, 0x1c1f ;  /* 0x007c1f0000007f89 */ /* 0x000fe800000e0000 */
[----:B0-----:R-:W0:Y:S04]  /*1c8a0*/  SHFL.IDX PT, R6, R4, 0x2, 0x1c1f ;  /* 0x005c1f0004067f89 */ /* 0x001e2800000e0000 */
[----:B------:R-:W1:Y:S01]  /*1c8b0*/  SHFL.IDX PT, R4, R4, 0x3, 0x1c1f ;  /* 0x007c1f0004047f89 */ /* 0x000e6200000e0000 */
[----:B0-----:R-:W-:-:S05]  /*1c8c0*/  @!P3 IADD3 R6, P4, R10, R6, RZ ;  /* 0x000000060a06b210 */ /* 0x001fca0007f9e0ff */
[----:B------:R-:W-:-:S04]  /*1c8d0*/  @!P3 IMAD.X R5, RZ, RZ, R5, P4 ;  /* 0x000000ffff05b224 */ /* 0x000fc800020e0605 */
[----:B------:R-:W-:-:S05]  /*1c8e0*/  @!P3 IMAD.MOV.U32 R7, RZ, RZ, R5 ;  /* 0x000000ffff07b224 */ /* 0x000fca00078e0005 */
[----:B------:R0:W-:Y:S04]  /*1c8f0*/  @!P3 LDGSTS.E.BYPASS.LTC128B.128 [R9+0x1f200], desc[UR52][R6.64], !P0 ;  /* 0x1f2000000609bfae */ /* 0x0001e8000c101d74 */
[----:B------:R0:W-:Y:S04]  /*1c900*/  @!P3 LDGSTS.E.BYPASS.LTC128B.128 [R9+0x21200], desc[UR52][R6.64+0x40], !P1 ;  /* 0x212000400609bfae */ /* 0x0001e8000c901d74 */
[----:B-1----:R0:W-:Y:S02]  /*1c910*/  @!P3 LDGSTS.E.BYPASS.LTC128B.128 [R9+0x23200], desc[UR52][R6.64+0x80], !P2 ;  /* 0x232000800609bfae */ /* 0x0021e4000d101d74 */
.L_x_1332:
[----:B------:R-:W-:Y:S01]  /*1c920*/  VIADD R3, R3, 0x60 ;  /* 0x0000006003037836 */ /* 0x000fe20000000000 */
[----:B------:R-:W-:Y:S04]  /*1c930*/  BSSY B0, `(.L_x_1252) ;  /* 0x000000b000007945 */ /* 0x000fe80003800000 */
[----:B------:R-:W-:-:S13]  /*1c940*/  ISETP.GE.AND P3, PT, R3, R2, PT ;  /* 0x000000020300720c */ /* 0x000fda0003f66270 */
[----:B------:R-:W-:Y:S05]  /*1c950*/  @P3 BRA `(.L_x_1253) ;  /* 0x0000000000203947 */ /* 0x000fea0003800000 */
[----:B------:R-:W-:-:S05]  /*1c960*/  IADD3 R2, P3, R10, R4, RZ ;  /* 0x000000040a027210 */ /* 0x000fca0007f7e0ff */
[----:B------:R-:W-:-:S05]  /*1c970*/  IMAD.X R3, RZ, RZ, R0, P3 ;  /* 0x000000ffff037224 */ /* 0x000fca00018e0600 */
[----:B------:R-:W-:Y:S01]  /*1c980*/  @!PT LDS RZ, [RZ] ;  /* 0x00000000fffff984 */ /* 0x000fe20000000800 */
[----:B------:R-:W-:Y:S01]  /*1c990*/  @!PT LDS RZ, [RZ] ;  /* 0x00000000fffff984 */ /* 0x000fe20000000800 */
[----:B------:R-:W-:Y:S01]  /*1c9a0*/  @!PT LDS RZ, [RZ] ;  /* 0x00000000fffff984 */ /* 0x000fe20000000800 */
[----:B------:R1:W-:Y:S04]  /*1c9b0*/  LDGSTS.E.BYPASS.LTC128B.128 [R9+0x1fa00], desc[UR52][R2.64], !P0 ;  /* 0x1fa0000002097fae */ /* 0x0003e8000c101d74 */
[----:B------:R1:W-:Y:S04]  /*1c9c0*/  LDGSTS.E.BYPASS.LTC128B.128 [R9+0x21a00], desc[UR52][R2.64+0x40], !P1 ;  /* 0x21a0004002097fae */ /* 0x0003e8000c901d74 */
[----:B------:R1:W-:Y:S02]  /*1c9d0*/  LDGSTS.E.BYPASS.LTC128B.128 [R9+0x23a00], desc[UR52][R2.64+0x80], !P2 ;  /* 0x23a0008002097fae */ /* 0x0003e4000d101d74 */
.L_x_1253:
[----:B------:R-:W-:Y:S05]  /*1c9e0*/  BSYNC B0 ;  /* 0x0000000000007941 */ /* 0x000fea0003800000 */
.L_x_1252:
[----:B------:R-:W-:Y:S01]  /*1c9f0*/  NOP ;  /* 0x0000000000007918 */ /* 0x000fe20000000000 */
[----:B------:R-:W-:-:S13]  /*1ca00*/  PLOP3.LUT P0, PT, PT, PT, PT, 0x80, 0x0 ;  /* 0x000000000000781c */ /* 0x000fda0003f0f070 */
.L_x_1254:
[----:B------:R-:W-:Y:S02]  /*1ca10*/  PLOP3.LUT P1, PT, P1, P0, PT, 0xa2, 0x0 ;  /* 0x000000000000781c */ /* 0x000fe40000f21472 */
[----:B------:R-:W-:-:S08]  /*1ca20*/  @P0 R2UR P1, UR4, R18 ;  /* 0x00000000120402ca */ /* 0x000fd00000020000 */
[----:B------:R-:W-:-:S05]  /*1ca30*/  @P0 PLOP3.LUT P0, PT, P1, PT, PT, 0x80, 0x0 ;  /* 0x000000000000081c */ /* 0x000fca0000f0f070 */
[----:B------:R-:W-:Y:S01]  /*1ca40*/  @!P1 SYNCS.ARRIVE.TRANS64.RED.A0T1 RZ, [UR4+0x33400], RZ ;  /* 0x033400ffffff99a7 */ /* 0x000fe20008200404 */
[----:B------:R-:W-:Y:S07]  /*1ca50*/  @!P1 ARRIVES.LDGSTSBAR.64.TRANSCNT [UR4+0x33400] ;  /* 0x03340000ff0099b0 */ /* 0x000fee0008000a84 */
[----:B------:R-:W-:Y:S05]  /*1ca60*/  @P0 BRA.U.ANY `(.L_x_1254) ;  /* 0xfffffffd00e80947 */ /* 0x000fea000393ffff */
[----:B-1----:R-:W2:Y:S02]  /*1ca70*/  LDL.LU R2, [R1+0x30] ;  /* 0x0000300001027983 */ /* 0x002ea40000300800 */
[----:B--2---:R-:W-:-:S05]  /*1ca80*/  VIADD R2, R2, 0x1 ;  /* 0x0000000102027836 */ /* 0x004fca0000000000 */
        /* <DEDUP_REMOVED lines=8> */
[----:B------:R-:W2:Y:S03]  /*1cb10*/  SYNCS.PHASECHK.TRANS64.TRYWAIT P0, [R18+URZ+0x33420], R0 ;  /* 0x03342000120075a7 */ /* 0x000ea6000800017f */
[----:B-12---:R-:W-:Y:S05]  /*1cb20*/  @!P0 BRA `(.L_x_1256) ;  /* 0x0000003c00348947 */ /* 0x006fea0003800000 */
.L_x_1333:
[----:B------:R-:W-:Y:S05]  /*1cb30*/  BSYNC B0 ;  /* 0x0000000000007941 */ /* 0x000fea0003800000 */
.L_x_1255:
[----:B------:R-:W2:Y:S04]  /*1cb40*/  LDL.LU R2, [R1+0x2c] ;  /* 0x00002c0001027983 */ /* 0x000ea80000300800 */
[----:B------:R-:W3:Y:S01]  /*1cb50*/  LDL R3, [R1+0x8] ;  /* 0x0000080001037983 */ /* 0x000ee20000100800 */
[----:B--2---:R-:W-:-:S05]  /*1cb60*/  VIADD R2, R2, 0xfffffffe ;  /* 0xfffffffe02027836 */ /* 0x004fca0000000000 */
[----:B---3--:R-:W-:-:S13]  /*1cb70*/  ISETP.GE.AND P0, PT, R2, R3, PT ;  /* 0x000000030200720c */ /* 0x008fda0003f06270 */
[----:B------:R-:W-:Y:S05]  /*1cb80*/  @!P0 BRA `(.L_x_1257) ;  /* 0x0000001000e08947 */ /* 0x000fea0003800000 */
[----:B------:R2:W5:Y:S01]  /*1cb90*/  LDL.LU R8, [R1] ;  /* 0x0000000001087983 */ /* 0x0005620000300800 */
[----:B-1----:R-:W-:-:S07]  /*1cba0*/  IMAD.MOV.U32 R0, RZ, RZ, R19 ;  /* 0x000000ffff007224 */ /* 0x002fce00078e0013 */
.L_x_1281:
[----:B------:R-:W-:Y:S01]  /*1cbb0*/  VIADD R19, R0, 0x1 ;  /* 0x0000000100137836 */ /* 0x000fe20000000000 */
[----:B------:R-:W-:Y:S01]  /*1cbc0*/  LOP3.LUT P1, RZ, R16, 0x1, RZ, 0xc0, !PT ;  /* 0x0000000110ff7812 */ /* 0x000fe2000782c0ff */
[----:B------:R-:W-:Y:S05]  /*1cbd0*/  YIELD ;  /* 0x0000000000007946 */ /* 0x000fea0003800000 */
[----:B------:R-:W-:Y:S01]  /*1cbe0*/  ISETP.NE.AND P0, PT, R19, 0x2, PT ;  /* 0x000000021300780c */ /* 0x000fe20003f05270 */
[----:B------:R-:W-:Y:S03]  /*1cbf0*/  BSSY B0, `(.L_x_1258) ;  /* 0x00000a7000007945 */ /* 0x000fe60003800000 */
[----:B------:R-:W-:-:S02]  /*1cc00*/  SEL R3, RZ, 0x1, P0 ;  /* 0x00000001ff037807 */ /* 0x000fc40000000000 */
[----:B------:R-:W-:Y:S02]  /*1cc10*/  SEL R19, R19, RZ, P0 ;  /* 0x000000ff13137207 */ /* 0x000fe40000000000 */
[----:B0----5:R-:W-:-:S05]  /*1cc20*/  LOP3.LUT R9, R8, R3, RZ, 0x3c, !PT ;  /* 0x0000000308097212 */ /* 0x021fca00078e3cff */
[----:B------:R0:W-:Y:S01]  /*1cc30*/  STL [R1], R9 ;  /* 0x0000000901007387 */ /* 0x0001e20000100800 */
[----:B------:R-:W-:Y:S05]  /*1cc40*/  @!P1 BRA `(.L_x_1259) ;  /* 0x0000000800849947 */ /* 0x000fea0003800000 */
[----:B------:R-:W-:Y:S01]  /*1cc50*/  ULDC.64 UR4, c[0x0][0x418] ;  /* 0x0001060000047ab9 */ /* 0x000fe20000000a00 */
[----:B------:R-:W-:Y:S01]  /*1cc60*/  IMAD.MOV.U32 R3, RZ, RZ, R2 ;  /* 0x000000ffff037224 */ /* 0x000fe200078e0002 */
[----:B------:R-:W-:-:S04]  /*1cc70*/  ISETP.NE.U32.AND P0, PT, RZ, UR4, PT ;  /* 0x00000004ff007c0c */ /* 0x000fc8000bf05070 */
[----:B------:R-:W-:-:S13]  /*1cc80*/  ISETP.NE.AND.EX P0, PT, RZ, UR5, PT, P0 ;  /* 0x00000005ff007c0c */ /* 0x000fda000bf05300 */
[----:B------:R-:W-:Y:S05]  /*1cc90*/  @!P0 BRA `(.L_x_1260) ;  /* 0x00000000004c8947 */ /* 0x000fea0003800000 */
[----:B------:R-:W3:Y:S01]  /*1cca0*/  LDL R10, [R1+0xc] ;  /* 0x00000c00010a7983 */ /* 0x000ee20000100800 */
[----:B------:R-:W1:Y:S01]  /*1ccb0*/  LDC R3, c[0x0][0x43c] ;  /* 0x00010f00ff037b82 */ /* 0x000e620000000800 */
[----:B------:R-:W-:Y:S02]  /*1ccc0*/  ULDC.64 UR6, c[0x0][0x428] ;  /* 0x00010a0000067ab9 */ /* 0x000fe40000000a00 */
[----:B------:R-:W4:Y:S01]  /*1ccd0*/  LDL R7, [R1+0x4] ;  /* 0x0000040001077983 */ /* 0x000f220000100800 */
[----:B-1----:R-:W-:-:S13]  /*1cce0*/  ISETP.NE.AND P0, PT, R3, 0x1, PT ;  /* 0x000000010300780c */ /* 0x002fda0003f05270 */
[----:B------:R-:W1:Y:S02]  /*1ccf0*/  @P0 LDC.64 R4, c[0x0][0x440] ;  /* 0x00011000ff040b82 */ /* 0x000e640000000a00 */
[----:B-1----:R-:W-:-:S04]  /*1cd00*/  @P0 IMAD.HI.U32 R6, R2, R4, RZ ;  /* 0x0000000402060227 */ /* 0x002fc800078e00ff */
        /* <DEDUP_REMOVED lines=12> */
.L_x_1260:
[----:B-1----:R-:W-:Y:S01]  /*1cdd0*/  IMAD R6, R19, 0x8, R18 ;  /* 0x0000000813067824 */ /* 0x002fe200078e0212 */
[----:B------:R-:W-:Y:S01]  /*1cde0*/  SHF.L.U32 R5, R9, 0x1f, RZ ;  /* 0x0000001f09057819 */ /* 0x000fe200000006ff */
[----:B------:R-:W1:Y:S01]  /*1cdf0*/  S2R R4, SR_TID.X ;  /* 0x0000000000047919 */ /* 0x000e620000002100 */
[----:B------:R-:W-:Y:S02]  /*1ce00*/  BSSY B1, `(.L_x_1261) ;  /* 0x0000005000017945 */ /* 0x000fe40003800000 */
[----:B------:R-:W3:Y:S01]  /*1ce10*/  SYNCS.PHASECHK.TRANS64.TRYWAIT P0, [R6+URZ+0x33480], R5 ;  /* 0x03348005060075a7 */ /* 0x000ee2000800017f */
[----:B-1----:R-:W-:-:S04]  /*1ce20*/  LOP3.LUT R4, R4, 0x7f, RZ, 0xc0, !PT ;  /* 0x0000007f04047812 */ /* 0x002fc800078ec0ff */
[----:B------:R-:W-:Y:S01]  /*1ce30*/  ISETP.NE.AND P1, PT, R4, RZ, PT ;  /* 0x000000ff0400720c */ /* 0x000fe20003f25270 */
[----:B---3--:R-:W-:-:S12]  /*1ce40*/  @!P0 BRA `(.L_x_1262) ;  /* 0x0000003800808947 */ /* 0x008fd80003800000 */
.L_x_1334:
[----:B------:R-:W-:Y:S05]  /*1ce50*/  BSYNC B1 ;  /* 0x0000000000017941 */ /* 0x000fea0003800000 */
.L_x_1261:
        /* <DEDUP_REMOVED lines=9> */
.L_x_1264:
[----:B------:R-:W-:Y:S05]  /*1cef0*/  BSYNC B1 ;  /* 0x0000000000017941 */ /* 0x000fea0003800000 */
.L_x_1263:
[----:B------:R-:W3:Y:S01]  /*1cf00*/  LDL R7, [R1+0x18] ;  /* 0x0000180001077983 */ /* 0x000ee20000100800 */
[----:B------:R-:W-:Y:S01]  /*1cf10*/  IMAD.MOV.U32 R14, RZ, RZ, RZ ;  /* 0x000000ffff0e7224 */ /* 0x000fe200078e00ff */
[----:B------:R-:W-:Y:S01]  /*1cf20*/  UIADD3 UR4, UP0, UR44, 0x470, URZ ;  /* 0x000004702c047890 */ /* 0x000fe2000ff1e03f */
[----:B------:R-:W-:Y:S01]  /*1cf30*/  IMAD R4, R19, 0x7800, R18 ;  /* 0x0000780013047824 */ /* 0x000fe200078e0212 */
[----:B------:R-:W-:Y:S01]  /*1cf40*/  PLOP3.LUT P0, PT, PT, PT, PT, 0x80, 0x0 ;  /* 0x000000000000781c */ /* 0x000fe20003f0f070 */
[----:B------:R-:W-:Y:S01]  /*1cf50*/  UMOV UR6, 0x0 ;  /* 0x0000000000067882 */ /* 0x000fe20000000000 */
[----:B------:R-:W-:Y:S01]  /*1cf60*/  R2UR UR10, R14 ;  /* 0x000000000e0a72ca */ /* 0x000fe200000e0000 */
[----:B0-----:R-:W-:Y:S01]  /*1cf70*/  VIADD R9, R4, 0xf200 ;  /* 0x0000f20004097836 */ /* 0x001fe20000000000 */
[----:B------:R-:W-:Y:S01]  /*1cf80*/  UIADD3.X UR5, URZ, UR45, URZ, UP0, !UPT ;  /* 0x0000002d3f057290 */ /* 0x000fe200087fe43f */
[----:B------:R-:W-:Y:S01]  /*1cf90*/  UMOV UR7, 0x14f00000 ;  /* 0x14f0000000077882 */ /* 0x000fe20000000000 */
[----:B---3--:R-:W-:-:S02]  /*1cfa0*/  IMAD R7, R3, 0xa0, R7 ;  /* 0x000000a003077824 */ /* 0x008fc400078e0207 */
[----:B------:R-:W-:-:S09]  /*1cfb0*/  VIADD R3, R6, 0x33470 ;  /* 0x0003347006037836 */ /* 0x000fd20000000000 */
.L_x_1265:
        /* <DEDUP_REMOVED lines=16> */
.L_x_1266:
        /* <DEDUP_REMOVED lines=16> */
.L_x_1267:
        /* <DEDUP_REMOVED lines=10> */
[----:B------:R-:W0:Y:S01]  /*1d260*/  SYNCS.PHASECHK.TRANS64.TRYWAIT P0, [R6+URZ+0x33440], R5 ;  /* 0x03344005060075a7 */ /* 0x000e22000800017f */
[----:B------:R-:W-:Y:S04]  /*1d270*/  BSSY B1, `(.L_x_1268) ;  /* 0x0000002000017945 */ /* 0x000fe80003800000 */
[----:B0-----:R-:W-:Y:S05]  /*1d280*/  @!P0 BRA `(.L_x_1269) ;  /* 0x0000003400848947 */ /* 0x001fea0003800000 */
.L_x_1335:
[----:B------:R-:W-:Y:S05]  /*1d290*/  BSYNC B1 ;  /* 0x0000000000017941 */ /* 0x000fea0003800000 */
.L_x_1268:
[----:B------:R-:W-:Y:S01]  /*1d2a0*/  BSSY B1, `(.L_x_1270) ;  /* 0x000000b000017945 */ /* 0x000fe20003800000 */
[----:B------:R-:W-:Y:S02]  /*1d2b0*/  IMAD.MOV.U32 R10, RZ, RZ, 0x0 ;  /* 0x00000000ff0a7424 */ /* 0x000fe400078e00ff */
[----:B------:R-:W-:Y:S01]  /*1d2c0*/  IMAD.MOV.U32 R11, RZ, RZ, 0x14f00000 ;  /* 0x14f00000ff0b7424 */ /* 0x000fe200078e00ff */
[----:B------:R-:W-:Y:S06]  /*1d2d0*/  @P1 BRA `(.L_x_1271) ;  /* 0x00000000001c1947 */ /* 0x000fec0003800000 */
[----:B------:R-:W3:Y:S02]  /*1d2e0*/  S2R R3, SR_TID.X ;  /* 0x0000000000037919 */ /* 0x000ee40000002100 */
[----:B---3--:R-:W-:Y:S01]  /*1d2f0*/  LOP3.LUT R9, R3, 0x1f, RZ, 0xc0, !PT ;  /* 0x0000001f03097812 */ /* 0x008fe200078ec0ff */
[----:B------:R-:W-:-:S03]  /*1d300*/  IMAD.MOV.U32 R3, RZ, RZ, 0x7800 ;  /* 0x00007800ff037424 */ /* 0x000fc600078e00ff */
[----:B------:R-:W-:Y:S01]  /*1d310*/  ISETP.NE.AND P0, PT, R9, RZ, PT ;  /* 0x000000ff0900720c */ /* 0x000fe20003f05270 */
[----:B------:R3:W-:-:S12]  /*1d320*/  SYNCS.ARRIVE.TRANS64 RZ, [R6+URZ+0x33430], R3 ;  /* 0x0334300306ff79a7 */ /* 0x0007d8000800003f */
[----:B---3--:R-:W-:Y:S05]  /*1d330*/  @!P0 BRA `(.L_x_1271) ;  /* 0x0000000000048947 */ /* 0x008fea0003800000 */
[----:B------:R-:W-:Y:S01]  /*1d340*/  BPT.TRAP 0x1 ;  /* 0x000000040000795c */ /* 0x000fe20000300000 */
.L_x_1271:
[----:B------:R-:W-:Y:S05]  /*1d350*/  BSYNC B1 ;  /* 0x0000000000017941 */ /* 0x000fea0003800000 */
.L_x_1270:
        /* <DEDUP_REMOVED lines=8> */
.L_x_1272:
        /* <DEDUP_REMOVED lines=15> */
.L_x_1273:
        /* <DEDUP_REMOVED lines=15> */
.L_x_1274:
        /* <DEDUP_REMOVED lines=10> */
.L_x_1259:
[----:B------:R-:W-:Y:S05]  /*1d660*/  BSYNC B0 ;  /* 0x0000000000007941 */ /* 0x000fea0003800000 */
.L_x_1258:
[----:B------:R-:W-:-:S06]  /*1d670*/  UISETP.NE.AND UP0, UPT, UR39, 0x3, UPT ;  /* 0x000000032700788c */ /* 0x000fcc000bf05270 */
[----:B------:R-:W-:-:S13]  /*1d680*/  PLOP3.LUT P0, PT, PT, PT, UP0, 0x80, 0x0 ;  /* 0x000000000000781c */ /* 0x000fda0003f0f008 */
[----:B------:R-:W-:Y:S05]  /*1d690*/  @!P0 BRA `(.L_x_1275) ;  /* 0x0000000000048947 */ /* 0x000fea0003800000 */
[----:B------:R-:W-:Y:S01]  /*1d6a0*/  BPT.TRAP 0x1 ;  /* 0x000000040000795c */ /* 0x000fe20000300000 */
.L_x_1275:
[----:B------:R-:W-:Y:S01]  /*1d6b0*/  IMAD.U32 R3, RZ, RZ, UR41 ;  /* 0x00000029ff037e24 */ /* 0x000fe2000f8e00ff */
[----:B------:R-:W-:Y:S01]  /*1d6c0*/  LOP3.LUT R4, R8, 0x1, RZ, 0x3c, !PT ;  /* 0x0000000108047812 */ /* 0x000fe200078e3cff */
[----:B------:R-:W-:Y:S03]  /*1d6d0*/  BSSY B0, `(.L_x_1276) ;  /* 0x0000006000007945 */ /* 0x000fe60003800000 */
[----:B------:R-:W-:Y:S01]  /*1d6e0*/  ISETP.NE.AND P1, PT, R3, 0x3, PT ;  /* 0x000000030300780c */ /* 0x000fe20003f25270 */
[----:B------:R-:W-:Y:S01]  /*1d6f0*/  IMAD R3, R0, 0x8, R18 ;  /* 0x0000000800037824 */ /* 0x000fe200078e0212 */
[----:B------:R-:W-:-:S04]  /*1d700*/  SHF.L.U32 R4, R4, 0x1f, RZ ;  /* 0x0000001f04047819 */ /* 0x000fc800000006ff */
[----:B------:R-:W1:Y:S02]  /*1d710*/  SYNCS.PHASECHK.TRANS64.TRYWAIT P0, [R3+URZ+0x33470], R4 ;  /* 0x03347004030075a7 */ /* 0x000e64000800017f */
[----:B-1----:R-:W-:Y:S05]  /*1d720*/  @!P0 BRA `(.L_x_1277) ;  /* 0x0000003000708947 */ /* 0x002fea0003800000 */
.L_x_1336:
[----:B------:R-:W-:Y:S05]  /*1d730*/  BSYNC B0 ;  /* 0x0000000000007941 */ /* 0x000fea0003800000 */
.L_x_1276:
[----:B------:R-:W-:Y:S05]  /*1d740*/  @!P1 BRA `(.L_x_1278) ;  /* 0x0000000000049947 */ /* 0x000fea0003800000 */
[----:B------:R-:W-:Y:S01]  /*1d750*/  BPT.TRAP 0x1 ;  /* 0x000000040000795c */ /* 0x000fe20000300000 */
.L_x_1278:
[----:B-1----:R-:W-:Y:S01]  /*1d760*/  SHF.L.U32 R4, R8, 0x1f, RZ ;  /* 0x0000001f08047819 */ /* 0x002fe200000006ff */
[----:B------:R-:W-:-:S03]  /*1d770*/  IMAD R10, R0, 0x7800, RZ ;  /* 0x00007800000a7824 */ /* 0x000fc600078e02ff */
[----:B------:R-:W1:Y:S02]  /*1d780*/  SYNCS.PHASECHK.TRANS64.TRYWAIT P0, [R3+URZ+0x33460], R4 ;  /* 0x03346004030075a7 */ /* 0x000e64000800017f */
[----:B-1----:R-:W-:Y:S05]  /*1d790*/  @!P0 BRA `(.L_x_1279) ;  /* 0x0000003000688947 */ /* 0x002fea0003800000 */
.L_x_1337:
[----:B------:R-:W3:Y:S04]  /*1d7a0*/  LDL R0, [R1+0x24] ;  /* 0x0000240001007983 */ /* 0x000ee80000100800 */
[----:B------:R-:W4:Y:S01]  /*1d7b0*/  LDL R11, [R1+0x20] ;  /* 0x00002000010b7983 */ /* 0x000f220000100800 */
[----:B------:R-:W-:Y:S05]  /*1d7c0*/  WARPSYNC.ALL ;  /* 0x0000000000007948 */ /* 0x000fea0003800000 */
[----:B---3--:R-:W-:-:S02]  /*1d7d0*/  LOP3.LUT R0, R10, R0, RZ, 0xfc, !PT ;  /* 0x000000000a007212 */ /* 0x008fc400078efcff */
[----:B----4-:R-:W-:-:S03]  /*1d7e0*/  LOP3.LUT R12, R10, R11, RZ, 0xfc, !PT ;  /* 0x0000000b0a0c7212 */ /* 0x010fc600078efcff */
[C---:B------:R-:W-:Y:S02]  /*1d7f0*/  IMAD.IADD R0, R18.reuse, 0x1, R0 ;  /* 0x0000000112007824 */ /* 0x040fe400078e0200 */
[----:B------:R-:W-:-:S03]  /*1d800*/  IMAD.IADD R12, R18, 0x1, R12 ;  /* 0x00000001120c7824 */ /* 0x000fc600078e020c */
[----:B-1----:R-:W1:Y:S02]  /*1d810*/  LDSM.16.MT88.4 R4, [R0+0xf200] ;  /* 0x00f200000004783b */ /* 0x002e640000004200 */
[C-C-:B-1----:R-:W-:Y:S02]  /*1d820*/  PRMT R8, R4.reuse, 0x6420, R5.reuse ;  /* 0x0000642004087816 */ /* 0x142fe40000000005 */
[----:B0-----:R-:W-:Y:S02]  /*1d830*/  PRMT R9, R4, 0x7531, R5 ;  /* 0x0000753104097816 */ /* 0x001fe40000000005 */
        /* <DEDUP_REMOVED lines=95> */
.L_x_1280:
[----:B------:R-:W3:Y:S01]  /*1de30*/  S2R R0, SR_TID.X ;  /* 0x0000000000007919 */ /* 0x000ee20000002100 */
[----:B-1----:R1:W-:Y:S01]  /*1de40*/  SYNCS.ARRIVE.TRANS64.A1T0 RZ, [R3+URZ+0x33450], RZ ;  /* 0x033450ff03ff79a7 */ /* 0x0023e2000810003f */
[----:B0-----:R4:W5:Y:S01]  /*1de50*/  LDL R8, [R1] ;  /* 0x0000000001087983 */ /* 0x0019620000100800 */
[----:B---3--:R-:W-:-:S03]  /*1de60*/  LOP3.LUT R4, R0, 0x7f, RZ, 0xc0, !PT ;  /* 0x0000007f00047812 */ /* 0x008fc600078ec0ff */
[----:B------:R-:W3:Y:S01]  /*1de70*/  LDL R0, [R1+0x8] ;  /* 0x0000080001007983 */ /* 0x000ee20000100800 */
[----:B------:R-:W-:Y:S01]  /*1de80*/  BAR.SYNC.DEFER_BLOCKING 0x2, 0x80 ;  /* 0x0082000000007b1d */ /* 0x000fe20000010000 */
[----:B------:R-:W-:-:S13]  /*1de90*/  ISETP.NE.AND P0, PT, R4, RZ, PT ;  /* 0x000000ff0400720c */ /* 0x000fda0003f05270 */
[----:B-1----:R-:W-:-:S05]  /*1dea0*/  @!P0 VIADD R3, R3, 0x33480 ;  /* 0x0003348003038836 */ /* 0x002fca0000000000 */
[----:B------:R-:W-:-:S04]  /*1deb0*/  @!P0 PRMT R3, RZ, 0x654, R3 ;  /* 0x00000654ff038816 */ /* 0x000fc80000000003 */
[----:B------:R4:W-:Y:S01]  /*1dec0*/  @!P0 SYNCS.ARRIVE.TRANS64.RED.A1T0 RZ, [R3+URZ], RZ ;  /* 0x000000ff03ff89a7 */ /* 0x0009e2000810043f */
[C---:B---3--:R-:W-:Y:S01]  /*1ded0*/  ISETP.GT.AND P0, PT, R2.reuse, R0, PT ;  /* 0x000000000200720c */ /* 0x048fe20003f04270 */
[----:B------:R-:W-:Y:S02]  /*1dee0*/  VIADD R2, R2, 0xffffffff ;  /* 0xffffffff02027836 */ /* 0x000fe40000000000 */
[----:B------:R-:W-:-:S10]  /*1def0*/  IMAD.MOV.U32 R0, RZ, RZ, R19 ;  /* 0x000000ffff007224 */ /* 0x000fd400078e0013 */
[----:B----4-:R-:W-:Y:S05]  /*1df00*/  @P0 BRA `(.L_x_1281) ;  /* 0xffffffec00280947 */ /* 0x010fea000383ffff */
.L_x_1257:
[----:B------:R-:W3:Y:S01]  /*1df10*/  S2R R3, SR_TID.X ;  /* 0x0000000000037919 */ /* 0x000ee20000002100 */
[----:B------:R-:W-:Y:S01]  /*1df20*/  BSSY B0, `(.L_x_1282) ;  /* 0x0000011000007945 */ /* 0x000fe20003800000 */
[----:B---3--:R-:W-:-:S04]  /*1df30*/  LOP3.LUT R3, R3, 0x7f, RZ, 0xc0, !PT ;  /* 0x0000007f03037812 */ /* 0x008fc800078ec0ff */
[----:B------:R-:W-:-:S13]  /*1df40*/  ISETP.NE.AND P0, PT, R3, RZ, PT ;  /* 0x000000ff0300720c */ /* 0x000fda0003f05270 */
[----:B------:R-:W-:Y:S05]  /*1df50*/  @P0 BRA `(.L_x_1283) ;  /* 0x0000000000340947 */ /* 0x000fea0003800000 */
[----:B------:R-:W3:Y:S01]  /*1df60*/  S2R R3, SR_LANEID ;  /* 0x0000000000037919 */ /* 0x000ee20000000000 */
[----:B------:R-:W-:Y:S02]  /*1df70*/  VOTEU.ANY UR4, UPT, PT ;  /* 0x0000000000047886 */ /* 0x000fe400038e0100 */
[----:B-1----:R-:W3:Y:S08]  /*1df80*/  FLO.U32 R0, UR4 ;  /* 0x0000000400007d00 */ /* 0x002ef000080e0000 */
[----:B------:R-:W1:Y:S01]  /*1df90*/  POPC R5, UR4 ;  /* 0x0000000400057d09 */ /* 0x000e620008000000 */
[----:B---3--:R-:W-:-:S02]  /*1dfa0*/  ISETP.EQ.U32.AND P1, PT, R0, R3, PT ;  /* 0x000000030000720c */ /* 0x008fc40003f22070 */
[----:B------:R-:W1:Y:S11]  /*1dfb0*/  LDC.64 R2, c[0x0][0xc60] ;  /* 0x00031800ff027b82 */ /* 0x000e760000000a00 */
[----:B-1----:R-:W3:Y:S01]  /*1dfc0*/  @P1 ATOMG.E.ADD.STRONG.GPU PT, R3, desc[UR52][R2.64], R5 ;  /* 0x00000005020319a8 */ /* 0x002ee200081ee1f4 */
[----:B------:R-:W1:Y:S02]  /*1dfd0*/  S2R R4, SR_LTMASK ;  /* 0x0000000000047919 */ /* 0x000e640000003900 */
[----:B-1----:R-:W-:-:S04]  /*1dfe0*/  LOP3.LUT R4, R4, UR4, RZ, 0xc0, !PT ;  /* 0x0000000404047c12 */ /* 0x002fc8000f8ec0ff */
[----:B0-----:R-:W0:Y:S01]  /*1dff0*/  POPC R7, R4 ;  /* 0x0000000400077309 */ /* 0x001e220000000000 */
[----:B---3--:R-:W0:Y:S02]  /*1e000*/  SHFL.IDX PT, R0, R3, R0, 0x1f ;  /* 0x00001f0003007589 */ /* 0x008e2400000e0000 */
[----:B0-----:R-:W-:-:S05]  /*1e010*/  IADD3 R0, R0, UR40, R7 ;  /* 0x0000002800007c10 */ /* 0x001fca000fffe007 */
[----:B------:R3:W-:Y:S02]  /*1e020*/  STL [R1+0x10], R0 ;  /* 0x0000100001007387 */ /* 0x0007e40000100800 */
.L_x_1283:
[----:B------:R-:W-:Y:S05]  /*1e030*/  BSYNC B0 ;  /* 0x0000000000007941 */ /* 0x000fea0003800000 */
.L_x_1282:
[----:B------:R-:W-:-:S06]  /*1e040*/  UISETP.NE.AND UP0, UPT, UR39, 0x3, UPT ;  /* 0x000000032700788c */ /* 0x000fcc000bf05270 */
[----:B------:R-:W-:-:S13]  /*1e050*/  PLOP3.LUT P1, PT, PT, PT, UP0, 0x80, 0x0 ;  /* 0x000000000000781c */ /* 0x000fda0003f2f008 */
[----:B------:R-:W-:Y:S05]  /*1e060*/  @!P1 BRA `(.L_x_1284) ;  /* 0x0000000000049947 */ /* 0x000fea0003800000 */
[----:B------:R-:W-:Y:S01]  /*1e070*/  BPT.TRAP 0x1 ;  /* 0x000000040000795c */ /* 0x000fe20000300000 */
.L_x_1284:
[----:B------:R-:W4:Y:S01]  /*1e080*/  LDL R2, [R1] ;  /* 0x0000000001027983 */ /* 0x000f220000100800 */
[----:B-1-3--:R-:W-:Y:S01]  /*1e090*/  IMAD.U32 R0, RZ, RZ, UR41 ;  /* 0x00000029ff007e24 */ /* 0x00afe2000f8e00ff */
[----:B------:R-:W-:Y:S01]  /*1e0a0*/  BSSY B0, `(.L_x_1285) ;  /* 0x0000007000007945 */ /* 0x000fe20003800000 */
[----:B------:R-:W-:-:S03]  /*1e0b0*/  IMAD R3, R19, 0x8, R18 ;  /* 0x0000000813037824 */ /* 0x000fc600078e0212 */
[----:B------:R-:W-:Y:S02]  /*1e0c0*/  ISETP.NE.AND P2, PT, R0, 0x3, PT ;  /* 0x000000030000780c */ /* 0x000fe40003f45270 */
[----:B----4-:R-:W-:-:S04]  /*1e0d0*/  LOP3.LUT R0, R2, 0x1, RZ, 0x3c, !PT ;  /* 0x0000000102007812 */ /* 0x010fc800078e3cff */
[----:B------:R-:W-:-:S04]  /*1e0e0*/  SHF.L.U32 R0, R0, 0x1f, RZ ;  /* 0x0000001f00007819 */ /* 0x000fc800000006ff */
[----:B------:R-:W1:Y:S02]  /*1e0f0*/  SYNCS.PHASECHK.TRANS64.TRYWAIT P1, [R3+URZ+0x33470], R0 ;  /* 0x03347000030075a7 */ /* 0x000e64000802017f */
[----:B-1----:R-:W-:Y:S05]  /*1e100*/  @!P1 BRA `(.L_x_1286) ;  /* 0x0000002800209947 */ /* 0x002fea0003800000 */
.L_x_1338:
[----:B------:R-:W-:Y:S05]  /*1e110*/  BSYNC B0 ;  /* 0x0000000000007941 */ /* 0x000fea0003800000 */
.L_x_1285:
[----:B------:R-:W-:Y:S05]  /*1e120*/  @!P2 BRA `(.L_x_1287) ;  /* 0x000000000004a947 */ /* 0x000fea0003800000 */
[----:B------:R-:W-:Y:S01]  /*1e130*/  BPT.TRAP 0x1 ;  /* 0x000000040000795c */ /* 0x000fe20000300000 */
.L_x_1287:
[----:B-1----:R-:W3:Y:S02]  /*1e140*/  LDL R0, [R1] ;  /* 0x0000000001007983 */ /* 0x002ee40000100800 */
[----:B---3--:R-:W-:-:S04]  /*1e150*/  SHF.L.U32 R0, R0, 0x1f, RZ ;  /* 0x0000001f00007819 */ /* 0x008fc800000006ff */
[----:B------:R-:W1:Y:S02]  /*1e160*/  SYNCS.PHASECHK.TRANS64.TRYWAIT P1, [R3+URZ+0x33460], R0 ;  /* 0x03346000030075a7 */ /* 0x000e64000802017f */
[----:B-1----:R-:W-:Y:S05]  /*1e170*/  @!P1 BRA `(.L_x_1288) ;  /* 0x0000002800189947 */ /* 0x002fea0003800000 */
.L_x_1339:
[----:B------:R-:W3:Y:S04]  /*1e180*/  LDL R4, [R1+0x24] ;  /* 0x0000240001047983 */ /* 0x000ee80000100800 */
[----:B------:R-:W4:Y:S01]  /*1e190*/  LDL R10, [R1+0x20] ;  /* 0x00002000010a7983 */ /* 0x000f220000100800 */
[----:B------:R-:W-:Y:S01]  /*1e1a0*/  IMAD R2, R19, 0x7800, RZ ;  /* 0x0000780013027824 */ /* 0x000fe200078e02ff */
[----:B------:R-:W-:Y:S05]  /*1e1b0*/  WARPSYNC.ALL ;  /* 0x0000000000007948 */ /* 0x000fea0003800000 */
[----:B---3--:R-:W-:-:S02]  /*1e1c0*/  LOP3.LUT R5, R2, R4, RZ, 0xfc, !PT ;  /* 0x0000000402057212 */ /* 0x008fc400078efcff */
[----:B----4-:R-:W-:-:S03]  /*1e1d0*/  LOP3.LUT R2, R2, R10, RZ, 0xfc, !PT ;  /* 0x0000000a02027212 */ /* 0x010fc600078efcff */
[C---:B-1----:R-:W-:Y:S02]  /*1e1e0*/  IMAD.IADD R0, R18.reuse, 0x1, R5 ;  /* 0x0000000112007824 */ /* 0x042fe400078e0205 */
[----:B------:R-:W-:-:S03]  /*1e1f0*/  IMAD.IADD R2, R18, 0x1, R2 ;  /* 0x0000000112027824 */ /* 0x000fc600078e0202 */
[----:B0-----:R-:W0:Y:S02]  /*1e200*/  LDSM.16.MT88.4 R4, [R0+0xf200] ;  /* 0x00f200000004783b */ /* 0x001e240000004200 */
[C-C-:B0----5:R-:W-:Y:S02]  /*1e210*/  PRMT R8, R4.reuse, 0x6420, R5.reuse ;  /* 0x0000642004087816 */ /* 0x161fe40000000005 */
        /* <DEDUP_REMOVED lines=96> */
.L_x_1289:
[----:B0-----:R-:W3:Y:S01]  /*1e820*/  LDL.LU R2, [R1] ;  /* 0x0000000001027983 */ /* 0x001ee20000300800 */
        /* <DEDUP_REMOVED lines=8> */
[----:B0-----:R-:W-:-:S04]  /*1e8b0*/  SEL R0, RZ, 0x1, P0 ;  /* 0x00000001ff007807 */ /* 0x001fc80000000000 */
[----:B---3--:R-:W-:-:S05]  /*1e8c0*/  LOP3.LUT R2, R2, R0, RZ, 0x3c, !PT ;  /* 0x0000000002027212 */ /* 0x008fca00078e3cff */
[----:B------:R0:W-:Y:S02]  /*1e8d0*/  STL [R1], R2 ;  /* 0x0000000201007387 */ /* 0x0001e40000100800 */
.L_x_1232:
[----:B------:R-:W-:Y:S05]  /*1e8e0*/  BSYNC B7 ;  /* 0x0000000000077941 */ /* 0x000fea0003800000 */
.L_x_1230:
[----:B------:R-:W-:-:S13]  /*1e8f0*/  LOP3.LUT P0, RZ, R16, 0x2, RZ, 0xc0, !PT ;  /* 0x0000000210ff7812 */ /* 0x000fda000780c0ff */
[----:B------:R-:W-:Y:S05]  /*1e900*/  @!P0 BRA `(.L_x_1290) ;  /* 0x0000000000308947 */ /* 0x000fea0003800000 */
[----:B------:R-:W4:Y:S08]  /*1e910*/  S2UR UR5, SR_CgaCtaId ;  /* 0x00000000000579c3 */ /* 0x000f300000008800 */
[----:B------:R-:W-:Y:S06]  /*1e920*/  BAR.SYNC.DEFER_BLOCKING 0x5, 0x180 ;  /* 0x0146000000007b1d */ /* 0x000fec0000010000 */
[----:B------:R-:W-:-:S02]  /*1e930*/  UMOV UR4, 0x400 ;  /* 0x0000040000047882 */ /* 0x000fc40000000000 */
[----:B----4-:R-:W-:-:S06]  /*1e940*/  ULEA UR4, UR5, UR4, 0x18 ;  /* 0x0000000405047291 */ /* 0x010fcc000f8ec03f */
[----:B------:R-:W-:-:S05]  /*1e950*/  IMAD.U32 R18, RZ, RZ, UR4 ;  /* 0x00000004ff127e24 */ /* 0x000fca000f8e00ff */
[----:B-1----:R-:W1:Y:S04]  /*1e960*/  LDS.128 R4, [R18+0x334d0] ;  /* 0x0334d00012047984 */ /* 0x002e680000000c00 */
[----:B-1----:R1:W-:Y:S01]  /*1e970*/  STL.64 [R1+0x10], R4 ;  /* 0x0000100401007387 */ /* 0x0023e20000100a00 */
[----:B---3--:R-:W-:-:S03]  /*1e980*/  IMAD.MOV.U32 R0, RZ, RZ, R7 ;  /* 0x000000ffff007224 */ /* 0x008fc600078e0007 */
[----:B------:R1:W-:Y:S02]  /*1e990*/  STL [R1+0x18], R6 ;  /* 0x0000180601007387 */ /* 0x0003e40000100800 */
[----:B------:R-:W-:Y:S01]  /*1e9a0*/  R2UR UR42, R0 ;  /* 0x00000000002a72ca */ /* 0x000fe200000e0000 */
[----:B------:R-:W-:Y:S06]  /*1e9b0*/  BAR.ARV 0x4, 0x180 ;  /* 0x0106000000007b1d */ /* 0x000fec0000002000 */
[----:B------:R-:W-:Y:S08]  /*1e9c0*/  BRA `(.L_x_1291) ;  /* 0x0000000c00e47947 */ /* 0x000ff00003800000 */
.L_x_1290:
[----:B---3--:R-:W3:Y:S01]  /*1e9d0*/  LDL.LU R0, [R1+0x10] ;  /* 0x0000100001007983 */ /* 0x008ee20000300800 */
[----:B------:R-:W-:Y:S01]  /*1e9e0*/  ULDC UR4, c[0x0][0xc3c] ;  /* 0x00030f0000047ab9 */ /* 0x000fe20000000800 */
[----:B0-----:R-:W0:Y:S02]  /*1e9f0*/  S2R R2, SR_TID.X ;  /* 0x0000000000027919 */ /* 0x001e240000002100 */
[----:B0-----:R-:W-:-:S04]  /*1ea00*/  LOP3.LUT R10, R2, 0x1f, RZ, 0xc0, !PT ;  /* 0x0000001f020a7812 */ /* 0x001fc800078ec0ff */
[C---:B------:R-:W-:Y:S01]  /*1ea10*/  ISETP.NE.AND P0, PT, R10.reuse, 0x1f, PT ;  /* 0x0000001f0a00780c */ /* 0x040fe20003f05270 */
[----:B------:R-:W-:-:S05]  /*1ea20*/  VIADD R6, R10, UR42 ;  /* 0x0000002a0a067c36 */ /* 0x000fca0008000000 */
[----:B------:R-:W-:Y:S01]  /*1ea30*/  ISETP.GE.OR P1, PT, R6, UR4, !P0 ;  /* 0x0000000406007c0c */ /* 0x000fe2000c726670 */
[----:B------:R-:W-:Y:S02]  /*1ea40*/  IMAD.MOV.U32 R7, RZ, RZ, RZ ;  /* 0x000000ffff077224 */ /* 0x000fe400078e00ff */
[----:B---3--:R-:W-:-:S10]  /*1ea50*/  IMAD.MOV.U32 R9, RZ, RZ, R0 ;  /* 0x000000ffff097224 */ /* 0x008fd400078e0000 */
[----:B------:R-:W0:Y:S01]  /*1ea60*/  @!P1 LDC.64 R2, c[0x0][0xc80] ;  /* 0x00032000ff029b82 */ /* 0x000e220000000a00 */
[----:B------:R-:W-:Y:S01]  /*1ea70*/  IMAD.MOV.U32 R0, RZ, RZ, RZ ;  /* 0x000000ffff007224 */ /* 0x000fe200078e00ff */
[----:B------:R-:W-:Y:S01]  /*1ea80*/  ISETP.GE.U32.AND P2, PT, R10, 0x2, PT ;  /* 0x000000020a00780c */ /* 0x000fe20003f46070 */
[----:B------:R-:W-:-:S05]  /*1ea90*/  ULDC UR4, c[0x0][0xc3c] ;  /* 0x00030f0000047ab9 */ /* 0x000fca0000000800 */
[----:B-1----:R-:W1:Y:S01]  /*1eaa0*/  @!P1 LDC.64 R4, c[0x0][0xc78] ;  /* 0x00031e00ff049b82 */ /* 0x002e620000000a00 */
[----:B0-----:R-:W-:-:S05]  /*1eab0*/  @!P1 IMAD.WIDE R2, R6, 0x4, R2 ;  /* 0x0000000406029825 */ /* 0x001fca00078e0202 */
[----:B------:R1:W3:Y:S02]  /*1eac0*/  @!P1 LDG.E R0, desc[UR52][R2.64] ;  /* 0x0000003402009981 */ /* 0x0002e4000c1e1900 */
[----:B-1----:R-:W-:-:S05]  /*1ead0*/  @!P1 IMAD.WIDE R2, R6, 0x4, R4 ;  /* 0x0000000406029825 */ /* 0x002fca00078e0204 */
[----:B------:R-:W3:Y:S01]  /*1eae0*/  @!P1 LDG.E R7, desc[UR52][R2.64] ;  /* 0x0000003402079981 */ /* 0x000ee2000c1e1900 */
[C---:B------:R-:W-:Y:S02]  /*1eaf0*/  ISETP.NE.AND P1, PT, R10.reuse, RZ, PT ;  /* 0x000000ff0a00720c */ /* 0x040fe40003f25270 */
        /* <DEDUP_REMOVED lines=11> */
[----:B0-----:R-:W-:Y:S02]  /*1ebb0*/  SEL R3, R8, RZ, P3 ;  /* 0x000000ff08037207 */ /* 0x001fe40001800000 */
[----:B------:R-:W0:Y:S03]  /*1ebc0*/  LDC R8, c[0x0][0xc38] ;  /* 0x00030e00ff087b82 */ /* 0x000e260000000800 */
[----:B------:R-:W-:Y:S02]  /*1ebd0*/  IMAD.IADD R4, R6, 0x1, R3 ;  /* 0x0000000106047824 */ /* 0x000fe400078e0203 */
[----:B------:R-:W-:Y:S04]  /*1ebe0*/  SHFL.IDX PT, R6, R9, 0x1, 0x1f ;  /* 0x00201f0009067f89 */ /* 0x000fe800000e0000 */
[----:B------:R-:W1:Y:S02]  /*1ebf0*/  SHFL.UP PT, R2, R4, 0x8, RZ ;  /* 0x0500000004027989 */ /* 0x000e6400000e00ff */
[----:B-1----:R-:W-:-:S05]  /*1ec00*/  SEL R3, R2, RZ, P4 ;  /* 0x000000ff02037207 */ /* 0x002fca0002000000 */
[----:B------:R-:W-:Y:S02]  /*1ec10*/  IMAD.IADD R5, R4, 0x1, R3 ;  /* 0x0000000104057824 */ /* 0x000fe400078e0203 */
[----:B------:R-:W-:Y:S04]  /*1ec20*/  SHFL.IDX PT, R4, R9, RZ, 0x1f ;  /* 0x00001fff09047589 */ /* 0x000fe800000e0000 */
[----:B------:R-:W1:Y:S02]  /*1ec30*/  SHFL.UP PT, R2, R5, 0x10, RZ ;  /* 0x0600000005027989 */ /* 0x000e6400000e00ff */
[----:B-1----:R-:W-:-:S05]  /*1ec40*/  SEL R2, R2, RZ, P5 ;  /* 0x000000ff02027207 */ /* 0x002fca0002800000 */
[----:B------:R-:W-:Y:S02]  /*1ec50*/  IMAD.IADD R2, R5, 0x1, R2 ;  /* 0x0000000105027824 */ /* 0x000fe400078e0202 */
[----:B------:R-:W-:-:S03]  /*1ec60*/  IMAD.MOV.U32 R5, RZ, RZ, RZ ;  /* 0x000000ffff057224 */ /* 0x000fc600078e00ff */
[----:B------:R-:W0:Y:S02]  /*1ec70*/  SHFL.IDX PT, R3, R2, 0x1f, 0x1f ;  /* 0x03e01f0002037f89 */ /* 0x000e2400000e0000 */
[----:B0-----:R-:W-:-:S04]  /*1ec80*/  IMAD R3, R3, R8, RZ ;  /* 0x0000000803037224 */ /* 0x001fc800078e02ff */
[----:B------:R-:W-:-:S05]  /*1ec90*/  IMAD.IADD R6, R6, 0x1, R3 ;  /* 0x0000000106067824 */ /* 0x000fca00078e0203 */
[----:B------:R-:W-:-:S13]  /*1eca0*/  ISETP.GT.AND P6, PT, R6, R4, PT ;  /* 0x000000040600720c */ /* 0x000fda0003fc4270 */
[----:B------:R-:W-:Y:S05]  /*1ecb0*/  @P6 BRA `(.L_x_1292) ;  /* 0x0000000000986947 */ /* 0x000fea0003800000 */
.L_x_1294:
[----:B------:R-:W-:-:S04]  /*1ecc0*/  UIADD3 UR42, UR42, 0x1f, URZ ;  /* 0x0000001f2a2a7890 */ /* 0x000fc8000fffe03f */
[----:B------:R-:W-:-:S06]  /*1ecd0*/  UISETP.GE.AND UP0, UPT, UR42, UR4, UPT ;  /* 0x000000042a00728c */ /* 0x000fcc000bf06270 */
[----:B------:R-:W-:-:S13]  /*1ece0*/  PLOP3.LUT P6, PT, PT, PT, UP0, 0x40, 0x0 ;  /* 0x000000000000781c */ /* 0x000fda0003fce808 */
[----:B------:R-:W-:Y:S05]  /*1ecf0*/  @!P6 BRA `(.L_x_1293) ;  /* 0x0000000800c8e947 */ /* 0x000fea0003800000 */
[----:B------:R-:W0:Y:S01]  /*1ed00*/  S2R R0, SR_TID.X ;  /* 0x0000000000007919 */ /* 0x000e220000002100 */
[----:B------:R-:W1:Y:S01]  /*1ed10*/  LDC R8, c[0x0][0xc38] ;  /* 0x00030e00ff087b82 */ /* 0x000e620000000800 */
[----:B0-----:R-:W-:-:S05]  /*1ed20*/  LOP3.LUT R0, R0, 0x1f, RZ, 0xc0, !PT ;  /* 0x0000001f00007812 */ /* 0x001fca00078ec0ff */
[----:B------:R-:W-:Y:S02]  /*1ed30*/  VIADD R7, R0, UR42 ;  /* 0x0000002a00077c36 */ /* 0x000fe40008000000 */
[----:B------:R-:W-:-:S03]  /*1ed40*/  IMAD.MOV.U32 R0, RZ, RZ, RZ ;  /* 0x000000ffff007224 */ /* 0x000fc600078e00ff */
[----:B------:R-:W-:-:S13]  /*1ed50*/  ISETP.GE.OR P6, PT, R7, UR4, !P0 ;  /* 0x0000000407007c0c */ /* 0x000fda000c7c6670 */
[----:B------:R-:W0:Y:S02]  /*1ed60*/  @!P6 LDC.64 R2, c[0x0][0xc80] ;  /* 0x00032000ff02eb82 */ /* 0x000e240000000a00 */
[----:B0-----:R-:W-:-:S05]  /*1ed70*/  @!P6 IMAD.WIDE R2, R7, 0x4, R2 ;  /* 0x000000040702e825 */ /* 0x001fca00078e0202 */
[----:B------:R0:W3:Y:S02]  /*1ed80*/  @!P6 LDG.E R0, desc[UR52][R2.64] ;  /* 0x000000340200e981 */ /* 0x0000e4000c1e1900 */
[----:B0-----:R-:W0:Y:S02]  /*1ed90*/  @!P6 LDC.64 R2, c[0x0][0xc78] ;  /* 0x00031e00ff02eb82 */ /* 0x001e240000000a00 */
[----:B0-----:R-:W-:-:S04]  /*1eda0*/  @!P6 IMAD.WIDE R2, R7, 0x4, R2 ;  /* 0x000000040702e825 */ /* 0x001fc800078e0202 */
[----:B------:R-:W-:-:S06]  /*1edb0*/  IMAD.MOV.U32 R7, RZ, RZ, RZ ;  /* 0x000000ffff077224 */ /* 0x000fcc00078e00ff */
[----:B------:R-:W3:Y:S02]  /*1edc0*/  @!P6 LDG.E R7, desc[UR52][R2.64] ;  /* 0x000000340207e981 */ /* 0x000ee4000c1e1900 */
        /* <DEDUP_REMOVED lines=16> */
[----:B------:R-:W1:Y:S02]  /*1eed0*/  SHFL.IDX PT, R3, R2, 0x1f, 0x1f ;  /* 0x03e01f0002037f89 */ /* 0x000e6400000e0000 */
[----:B-1----:R-:W-:-:S04]  /*1eee0*/  IMAD R3, R3, R8, RZ ;  /* 0x0000000803037224 */ /* 0x002fc800078e02ff */
[----:B------:R-:W-:-:S05]  /*1eef0*/  IMAD.IADD R6, R3, 0x1, R6 ;  /* 0x0000000103067824 */ /* 0x000fca00078e0206 */
[----:B------:R-:W-:-:S13]  /*1ef00*/  ISETP.GT.AND P6, PT, R6, R4, PT ;  /* 0x000000040600720c */ /* 0x000fda0003fc4270 */
[----:B------:R-:W-:Y:S05]  /*1ef10*/  @!P6 BRA `(.L_x_1294) ;  /* 0xfffffffc0068e947 */ /* 0x000fea000383ffff */
.L_x_1292:
        /* <DEDUP_REMOVED lines=8> */
[----:B------:R0:W3:Y:S01]  /*1efa0*/  SHFL.IDX PT, R7, R7, R3, 0x1f ;  /* 0x00001f0307077589 */ /* 0x0000e200000e0000 */
[----:B------:R-:W-:Y:S05]  /*1efb0*/  @!P0 BRA `(.L_x_1295) ;  /* 0x00000000000c8947 */ /* 0x000fea0003800000 */
[----:B------:R-:W-:-:S06]  /*1efc0*/  UIADD3 UR5, UR4, -0x1, URZ ;  /* 0xffffffff04057890 */ /* 0x000fcc000fffe03f */
[----:B------:R-:W-:-:S06]  /*1efd0*/  IMAD.U32 R5, RZ, RZ, UR5 ;  /* 0x00000005ff057e24 */ /* 0x000fcc000f8e00ff */
[----:B------:R4:W0:Y:S02]  /*1efe0*/  SHFL.IDX PT, R5, R2, R5, 0x1f ;  /* 0x00001f0502057589 */ /* 0x00082400000e0000 */
.L_x_1295:
[----:B0---4-:R-:W-:Y:S01]  /*1eff0*/  IMAD R2, R5, R8, R6 ;  /* 0x0000000805027224 */ /* 0x011fe200078e0206 */
[----:B---3--:R-:W-:Y:S01]  /*1f000*/  ISETP.NE.AND P0, PT, R7, 0x1, PT ;  /* 0x000000010700780c */ /* 0x008fe20003f05270 */
[----:B------:R-:W-:Y:S02]  /*1f010*/  UIADD3 UR42, UR4, UR42, URZ ;  /* 0x0000002a042a7290 */ /* 0x000fe4000fffe03f */
[----:B------:R-:W-:Y:S01]  /*1f020*/  IMAD.IADD R4, R4, 0x1, -R2 ;  /* 0x0000000104047824 */ /* 0x000fe200078e0a02 */
[----:B------:R0:W-:Y:S09]  /*1f030*/  STL [R1+0x10], R2 ;  /* 0x0000100201007387 */ /* 0x0001f20000100800 */
[----:B------:R-:W-:Y:S05]  /*1f040*/  @!P0 BRA `(.L_x_1296) ;  /* 0x0000000000e48947 */ /* 0x000fea0003800000 */
[----:B-1----:R-:W-:-:S04]  /*1f050*/  IABS R5, R0 ;  /* 0x0000000000057213 */ /* 0x002fc80000000000 */
[----:B0-----:R-:W0:Y:S08]  /*1f060*/  I2F.RP R2, R5 ;  /* 0x0000000500027306 */ /* 0x001e300000209400 */
        /* <DEDUP_REMOVED lines=16> */
[----:B------:R-:W-:Y:S02]  /*1f170*/  ISETP.GE.U32.AND P0, PT, R2, R5, PT ;  /* 0x000000050200720c */ /* 0x000fe40003f06070 */
[----:B------:R-:W-:-:S04]  /*1f180*/  IABS R5, R7 ;  /* 0x0000000700057213 */ /* 0x000fc80000000000 */
        /* <DEDUP_REMOVED lines=9> */
[----:B------:R-:W-:-:S03]  /*1f220*/  LOP3.LUT R2, R4, R0, RZ, 0x3c, !PT ;  /* 0x0000000004027212 */ /* 0x000fc600078e3cff */
[----:B------:R-:W-:Y:S01]  /*1f230*/  IMAD.MOV.U32 R3, RZ, RZ, R8 ;  /* 0x000000ffff037224 */ /* 0x000fe200078e0008 */
[----:B------:R-:W-:Y:S02]  /*1f240*/  ISETP.GE.AND P2, PT, R2, RZ, PT ;  /* 0x000000ff0200720c */ /* 0x000fe40003f46270 */
        /* <DEDUP_REMOVED lines=11> */
[----:B------:R-:W-:Y:S01]  /*1f300*/  ISETP.GE.U32.AND P0, PT, R2, R5, PT ;  /* 0x000000050200720c */ /* 0x000fe20003f06070 */
[----:B------:R-:W-:-:S04]  /*1f310*/  IMAD.MOV R2, RZ, RZ, -R3 ;  /* 0x000000ffff027224 */ /* 0x000fc800078e0a03 */
[----:B------:R-:W-:Y:S01]  /*1f320*/  IMAD R4, R0, R2, R4 ;  /* 0x0000000200047224 */ /* 0x000fe200078e0204 */
[----:B------:R-:W-:-:S04]  /*1f330*/  LOP3.LUT R2, R3, R7, RZ, 0x3c, !PT ;  /* 0x0000000703027212 */ /* 0x000fc800078e3cff */
[----:B------:R-:W-:-:S03]  /*1f340*/  ISETP.GE.AND P2, PT, R2, RZ, PT ;  /* 0x000000ff0200720c */ /* 0x000fc60003f46270 */
[----:B------:R-:W-:-:S10]  /*1f350*/  @P0 VIADD R6, R6, 0x1 ;  /* 0x0000000106060836 */ /* 0x000fd40000000000 */
[----:B------:R-:W-:Y:S01]  /*1f360*/  @!P2 IMAD.MOV R6, RZ, RZ, -R6 ;  /* 0x000000ffff06a224 */ /* 0x000fe200078e0a06 */
[----:B------:R-:W-:-:S05]  /*1f370*/  @!P1 LOP3.LUT R6, RZ, R7, RZ, 0x33, !PT ;  /* 0x00000007ff069212 */ /* 0x000fca00078e33ff */
[----:B------:R-:W-:-:S04]  /*1f380*/  IMAD.MOV R2, RZ, RZ, -R6 ;  /* 0x000000ffff027224 */ /* 0x000fc800078e0a06 */
[C---:B------:R-:W-:Y:S02]  /*1f390*/  IMAD R2, R7.reuse, R2, R3 ;  /* 0x0000000207027224 */ /* 0x040fe400078e0203 */
[----:B------:R-:W-:-:S04]  /*1f3a0*/  IMAD R7, R7, 0x1000000, R6 ;  /* 0x0100000007077824 */ /* 0x000fc800078e0206 */
[----:B------:R-:W-:-:S05]  /*1f3b0*/  IMAD R2, R2, 0x10000, R7 ;  /* 0x0001000002027824 */ /* 0x000fca00078e0207 */
[----:B------:R0:W-:Y:S01]  /*1f3c0*/  STL [R1+0x18], R2 ;  /* 0x0000180201007387 */ /* 0x0001e20000100800 */
[----:B------:R-:W-:Y:S05]  /*1f3d0*/  BRA `(.L_x_1297) ;  /* 0x0000000400007947 */ /* 0x000fea0003800000 */
.L_x_1296:
[----:B------:R-:W-:Y:S02]  /*1f3e0*/  ULDC.64 UR4, c[0x0][0xc90] ;  /* 0x0003240000047ab9 */ /* 0x000fe40000000a00 */
[----:B------:R-:W-:-:S06]  /*1f3f0*/  UIMAD.WIDE UR4, UR42, 0x4, UR4 ;  /* 0x000000042a0478a5 */ /* 0x000fcc000f8e0204 */
[----:B0-----:R-:W-:Y:S02]  /*1f400*/  IMAD.U32 R2, RZ, RZ, UR4 ;  /* 0x00000004ff027e24 */ /* 0x001fe4000f8e00ff */
[----:B------:R-:W-:-:S05]  /*1f410*/  IMAD.U32 R3, RZ, RZ, UR5 ;  /* 0x00000005ff037e24 */ /* 0x000fca000f8e00ff */
[----:B------:R-:W1:Y:S02]  /*1f420*/  LDG.E R6, desc[UR52][R2.64] ;  /* 0x0000003402067981 */ /* 0x000e64000c1e1900 */
[----:B-1----:R-:W-:-:S05]  /*1f430*/  IMAD R5, R0, R6, RZ ;  /* 0x0000000600057224 */ /* 0x002fca00078e02ff */
[----:B------:R-:W-:-:S04]  /*1f440*/  IABS R7, R5 ;  /* 0x0000000500077213 */ /* 0x000fc80000000000 */
[----:B------:R-:W0:Y:S08]  /*1f450*/  I2F.RP R2, R7 ;  /* 0x0000000700027306 */ /* 0x000e300000209400 */
        /* <DEDUP_REMOVED lines=22> */
[----:B------:R-:W-:Y:S02]  /*1f5c0*/  IMAD R7, R6, R2, RZ ;  /* 0x0000000206077224 */ /* 0x000fe400078e02ff */
[----:B------:R-:W-:Y:S02]  /*1f5d0*/  IMAD.MOV R2, RZ, RZ, -R2 ;  /* 0x000000ffff027224 */ /* 0x000fe400078e0a02 */
[----:B------:R-:W-:Y:S02]  /*1f5e0*/  IMAD.MOV R3, RZ, RZ, -R7 ;  /* 0x000000ffff037224 */ /* 0x000fe400078e0a07 */
[----:B------:R-:W-:-:S03]  /*1f5f0*/  IMAD R4, R5, R2, R4 ;  /* 0x0000000205047224 */ /* 0x000fc600078e0204 */
[----:B------:R-:W-:Y:S02]  /*1f600*/  VIADDMNMX R6, R3, R8, R6, PT ;  /* 0x0000000803067246 */ /* 0x000fe40003800106 */
[----:B------:R-:W-:Y:S02]  /*1f610*/  IADD3 R7, R7, 0x1000000, R4 ;  /* 0x0100000007077810 */ /* 0x000fe40007ffe004 */
        /* <DEDUP_REMOVED lines=23> */
[----:B------:R-:W-:Y:S01]  /*1f790*/  @!P1 LOP3.LUT R2, RZ, R6, RZ, 0x33, !PT ;  /* 0x00000006ff029212 */ /* 0x000fe200078e33ff */
[----:B------:R-:W-:-:S04]  /*1f7a0*/  IMAD.MOV R6, RZ, RZ, -R6 ;  /* 0x000000ffff067224 */ /* 0x000fc800078e0a06 */
[----:B------:R-:W-:Y:S02]  /*1f7b0*/  IMAD R3, R2, R6, R7 ;  /* 0x0000000602037224 */ /* 0x000fe400078e0207 */
[----:B------:R-:W-:-:S03]  /*1f7c0*/  IMAD.MOV.U32 R4, RZ, RZ, R2 ;  /* 0x000000ffff047224 */ /* 0x000fc600078e0002 */
[----:B------:R1:W-:Y:S04]  /*1f7d0*/  STL [R1+0x18], R3 ;  /* 0x0000180301007387 */ /* 0x0003e80000100800 */
.L_x_1297:
[----:B-1----:R-:W-:-:S05]  /*1f7e0*/  LOP3.LUT R3, RZ, R4, RZ, 0x33, !PT ;  /* 0x00000004ff037212 */ /* 0x002fca00078e33ff */
[----:B------:R-:W-:-:S05]  /*1f7f0*/  IMAD.IADD R0, R0, 0x1, R3 ;  /* 0x0000000100007824 */ /* 0x000fca00078e0203 */
[----:B------:R1:W-:Y:S01]  /*1f800*/  STL [R1+0x14], R0 ;  /* 0x0000140001007387 */ /* 0x0003e20000100800 */
[----:B------:R-:W-:Y:S05]  /*1f810*/  BRA `(.L_x_1298) ;  /* 0x0000000000107947 */ /* 0x000fea0003800000 */
.L_x_1293:
[----:B------:R0:W-:Y:S01]  /*1f820*/  STL [R1+0x10], R4 ;  /* 0x0000100401007387 */ /* 0x0001e20000100800 */
[----:B------:R-:W-:-:S03]  /*1f830*/  ULDC UR42, c[0x0][0xc3c] ;  /* 0x00030f00002a7ab9 */ /* 0x000fc60000000800 */
[----:B------:R0:W-:Y:S04]  /*1f840*/  STL [R1+0x14], RZ ;  /* 0x000014ff01007387 */ /* 0x0001e80000100800 */
[----:B------:R0:W-:Y:S02]  /*1f850*/  STL [R1+0x18], RZ ;  /* 0x000018ff01007387 */ /* 0x0001e40000100800 */
.L_x_1298:
[----:B------:R-:W3:Y:S04]  /*1f860*/  LDL R3, [R1+0x14] ;  /* 0x0000140001037983 */ /* 0x000ee80000100800 */
[----:B0-----:R-:W4:Y:S04]  /*1f870*/  LDL R2, [R1+0x18] ;  /* 0x0000180001027983 */ /* 0x001f280000100800 */
[----:B------:R-:W5:Y:S01]  /*1f880*/  LDL R4, [R1+0x10] ;  /* 0x0000100001047983 */ /* 0x000f620000100800 */
[----:B-1----:R-:W0:Y:S02]  /*1f890*/  S2R R0, SR_TID.X ;  /* 0x0000000000007919 */ /* 0x002e240000002100 */
[----:B0-----:R-:W-:Y:S01]  /*1f8a0*/  LOP3.LUT R0, R0, 0x1f, RZ, 0xc0, !PT ;  /* 0x0000001f00007812 */ /* 0x001fe200078ec0ff */
[----:B------:R-:W-:Y:S03]  /*1f8b0*/  BAR.SYNC.DEFER_BLOCKING 0x4, 0x180 ;  /* 0x0106000000007b1d */ /* 0x000fe60000010000 */
[----:B------:R-:W-:-:S13]  /*1f8c0*/  ISETP.NE.AND P0, PT, R0, RZ, PT ;  /* 0x000000ff0000720c */ /* 0x000fda0003f05270 */
[----:B------:R-:W-:Y:S01]  /*1f8d0*/  @!P0 MOV R0, 0x400 ;  /* 0x0000040000008802 */ /* 0x000fe20000000f00 */
[----:B---3--:R-:W-:Y:S02]  /*1f8e0*/  IMAD.MOV.U32 R5, RZ, RZ, R3 ;  /* 0x000000ffff057224 */ /* 0x008fe400078e0003 */
[----:B------:R-:W0:Y:S01]  /*1f8f0*/  @!P0 S2R R3, SR_CgaCtaId ;  /* 0x0000000000038919 */ /* 0x000e220000008800 */
[----:B----4-:R-:W-:Y:S01]  /*1f900*/  IMAD.MOV.U32 R6, RZ, RZ, R2 ;  /* 0x000000ffff067224 */ /* 0x010fe200078e0002 */
[----:B0-----:R-:W-:Y:S01]  /*1f910*/  @!P0 LEA R18, R3, R0, 0x18 ;  /* 0x0000000003128211 */ /* 0x001fe200078ec0ff */
[----:B------:R-:W-:-:S04]  /*1f920*/  IMAD.U32 R0, RZ, RZ, UR42 ;  /* 0x0000002aff007e24 */ /* 0x000fc8000f8e00ff */
[----:B------:R-:W-:-:S05]  /*1f930*/  @!P0 IMAD.MOV.U32 R7, RZ, RZ, R0 ;  /* 0x000000ffff078224 */ /* 0x000fca00078e0000 */
[----:B-----5:R0:W-:Y:S01]  /*1f940*/  @!P0 STS.128 [R18+0x334d0], R4 ;  /* 0x0334d00412008388 */ /* 0x0201e20000000c00 */
[----:B------:R-:W-:Y:S06]  /*1f950*/  BAR.ARV 0x5, 0x180 ;  /* 0x0146000000007b1d */ /* 0x000fec0000002000 */
.L_x_1291:
[----:B------:R-:W-:Y:S02]  /*1f960*/  ULDC UR4, c[0x0][0xc3c] ;  /* 0x00030f0000047ab9 */ /* 0x000fe40000000800 */
[----:B------:R-:W-:-:S06]  /*1f970*/  UISETP.GE.AND UP0, UPT, UR42, UR4, UPT ;  /* 0x000000042a00728c */ /* 0x000fcc000bf06270 */
[----:B------:R-:W-:-:S13]  /*1f980*/  PLOP3.LUT P0, PT, PT, PT, UP0, 0x80, 0x0 ;  /* 0x000000000000781c */ /* 0x000fda0003f0f008 */
[----:B------:R-:W-:Y:S05]  /*1f990*/  @!P0 BRA `(.L_x_1299) ;  /* 0xffffffa800f88947 */ /* 0x000fea000383ffff */
.L_x_1219:
[----:B------:R-:W3:Y:S01]  /*1f9a0*/  LDL.LU R0, [R1+0x30] ;  /* 0x0000300001007983 */ /* 0x000ee20000300800 */
[----:B------:R-:W-:Y:S01]  /*1f9b0*/  BSSY B0, `(.L_x_1300) ;  /* 0x000000b000007945 */ /* 0x000fe20003800000 */
[----:B01----:R-:W0:Y:S01]  /*1f9c0*/  S2R R5, SR_CgaCtaId ;  /* 0x0000000000057919 */ /* 0x003e220000008800 */
        /* <DEDUP_REMOVED lines=9> */
.L_x_1340:
[----:B------:R-:W-:Y:S05]  /*1fa60*/  BSYNC B0 ;  /* 0x0000000000007941 */ /* 0x000fea0003800000 */
.L_x_1300:
[----:B------:R-:W-:-:S03]  /*1fa70*/  UMOV UR4, 0xffffffff ;  /* 0xffffffff00047882 */ /* 0x000fc60000000000 */
[----:B------:R-:W-:Y:S05]  /*1fa80*/  BRA.DIV UR4, `(.L_x_1302) ;  /* 0x0000000e04fc7947 */ /* 0x000fea000b800000 */
[----:B------:R-:W1:Y:S02]  /*1fa90*/  S2R R2, SR_TID.X ;  /* 0x0000000000027919 */ /* 0x000e640000002100 */
[----:B-1----:R-:W-:-:S04]  /*1faa0*/  SHF.R.U32.HI R2, RZ, 0x5, R2 ;  /* 0x00000005ff027819 */ /* 0x002fc80000011602 */
[----:B------:R-:W-:-:S05]  /*1fab0*/  LOP3.LUT R2, R2, 0x3, RZ, 0xc0, !PT ;  /* 0x0000000302027812 */ /* 0x000fca00078ec0ff */
[----:B------:R1:W3:Y:S02]  /*1fac0*/  SHFL.IDX PT, R14, R2, RZ, 0x1f ;  /* 0x00001fff020e7589 */ /* 0x0002e400000e0000 */
.L_x_1343:
[----:B---3--:R-:W-:Y:S01]  /*1fad0*/  ISETP.NE.AND P0, PT, R14, RZ, PT ;  /* 0x000000ff0e00720c */ /* 0x008fe20003f05270 */
[----:B------:R-:W-:-:S12]  /*1fae0*/  BSSY B0, `(.L_x_1303) ;  /* 0x000002c000007945 */ /* 0x000fd80003800000 */
[----:B------:R-:W-:Y:S05]  /*1faf0*/  @P0 BRA `(.L_x_1304) ;  /* 0x0000000000a80947 */ /* 0x000fea0003800000 */
[----:B------:R-:W-:-:S03]  /*1fb00*/  UMOV UR4, 0xffffffff ;  /* 0xffffffff00047882 */ /* 0x000fc60000000000 */
[----:B------:R-:W-:Y:S05]  /*1fb10*/  BRA.DIV UR4, `(.L_x_1305) ;  /* 0x00000012040c7947 */ /* 0x000fea000b800000 */
[----:B------:R-:W-:-:S13]  /*1fb20*/  ELECT P6, URZ, PT ;  /* 0x00000000003f782f */ /* 0x000fda00038c0000 */
.L_x_1346:
[----:B------:R-:W-:Y:S05]  /*1fb30*/  @!P6 BRA `(.L_x_1304) ;  /* 0x000000000098e947 */ /* 0x000fea0003800000 */
[----:B------:R-:W-:-:S06]  /*1fb40*/  ULOP3.LUT UR4, UR38, 0x2, URZ, 0xfc, !UPT ;  /* 0x0000000226047892 */ /* 0x000fcc000f8efc3f */
[----:B-1----:R-:W-:-:S05]  /*1fb50*/  IMAD.U32 R2, RZ, RZ, UR4 ;  /* 0x00000004ff027e24 */ /* 0x002fca000f8e00ff */
[----:B------:R-:W-:-:S13]  /*1fb60*/  ISETP.NE.AND P0, PT, R2, 0x3, PT ;  /* 0x000000030200780c */ /* 0x000fda0003f05270 */
[----:B------:R-:W-:Y:S05]  /*1fb70*/  @!P0 BRA `(.L_x_1306) ;  /* 0x0000000000048947 */ /* 0x000fea0003800000 */
[----:B------:R-:W-:Y:S01]  /*1fb80*/  BPT.TRAP 0x1 ;  /* 0x000000040000795c */ /* 0x000fe20000300000 */
.L_x_1306:
[----:B------:R-:W3:Y:S01]  /*1fb90*/  LDL.LU R7, [R1] ;  /* 0x0000000001077983 */ /* 0x000ee20000300800 */
[----:B------:R-:W-:Y:S02]  /*1fba0*/  VIADD R2, R0, 0x33440 ;  /* 0x0003344000027836 */ /* 0x000fe40000000000 */
[C---:B0-----:R-:W-:Y:S02]  /*1fbb0*/  VIADD R3, R19.reuse, 0x1 ;  /* 0x0000000113037836 */ /* 0x041fe40000000000 */
[----:B------:R-:W-:-:S03]  /*1fbc0*/  IMAD R6, R19, 0x8, R2 ;  /* 0x0000000813067824 */ /* 0x000fc600078e0202 */
[----:B------:R-:W-:-:S04]  /*1fbd0*/  ISETP.NE.AND P2, PT, R3, 0x2, PT ;  /* 0x000000020300780c */ /* 0x000fc80003f45270 */
[----:B------:R-:W-:Y:S02]  /*1fbe0*/  SEL R4, RZ, 0x1, P2 ;  /* 0x00000001ff047807 */ /* 0x000fe40001000000 */
[----:B------:R-:W-:Y:S02]  /*1fbf0*/  SEL R3, R3, RZ, P2 ;  /* 0x000000ff03037207 */ /* 0x000fe40001000000 */
[C---:B---3--:R-:W-:Y:S02]  /*1fc00*/  SHF.L.U32 R5, R7.reuse, 0x1f, RZ ;  /* 0x0000001f07057819 */ /* 0x048fe400000006ff */
[----:B------:R-:W-:Y:S01]  /*1fc10*/  LOP3.LUT R4, R7, R4, RZ, 0x3c, !PT ;  /* 0x0000000407047212 */ /* 0x000fe200078e3cff */
[----:B------:R-:W-:Y:S01]  /*1fc20*/  IMAD R7, R3, 0x8, R2 ;  /* 0x0000000803077824 */ /* 0x000fe200078e0202 */
[----:B------:R-:W0:Y:S02]  /*1fc30*/  SYNCS.PHASECHK.TRANS64.TRYWAIT P1, [R6+URZ], R5 ;  /* 0x00000005060075a7 */ /* 0x000e24000802017f */
[----:B------:R-:W-:Y:S01]  /*1fc40*/  SHF.L.U32 R2, R4, 0x1f, RZ ;  /* 0x0000001f04027819 */ /* 0x000fe200000006ff */
[----:B0-----:R-:W-:Y:S06]  /*1fc50*/  @!P1 BRA `(.L_x_1307) ;  /* 0x0000000c00dc9947 */ /* 0x001fec0003800000 */
.L_x_1347:
[----:B------:R-:W1:Y:S02]  /*1fc60*/  SYNCS.PHASECHK.TRANS64.TRYWAIT P1, [R7+URZ], R2 ;  /* 0x00000002070075a7 */ /* 0x000e64000802017f */
[----:B-1----:R-:W-:Y:S05]  /*1fc70*/  @!P1 BRA `(.L_x_1308) ;  /* 0x0000000c00e89947 */ /* 0x002fea0003800000 */
.L_x_1348:
[----:B------:R-:W-:Y:S05]  /*1fc80*/  @!P0 BRA `(.L_x_1309) ;  /* 0x0000000000048947 */ /* 0x000fea0003800000 */
[----:B------:R-:W-:Y:S01]  /*1fc90*/  BPT.TRAP 0x1 ;  /* 0x000000040000795c */ /* 0x000fe20000300000 */
.L_x_1309:
[----:B------:R-:W-:-:S04]  /*1fca0*/  IMAD R4, R19, 0x8, R0 ;  /* 0x0000000813047824 */ /* 0x000fc800078e0200 */
[----:B------:R-:W3:Y:S02]  /*1fcb0*/  SYNCS.PHASECHK.TRANS64.TRYWAIT P1, [R4+URZ+0x33460], R5 ;  /* 0x03346005040075a7 */ /* 0x000ee4000802017f */
[----:B---3--:R-:W-:Y:S05]  /*1fcc0*/  @!P1 BRA `(.L_x_1310) ;  /* 0x0000000c00e89947 */ /* 0x008fea0003800000 */
.L_x_1349:
[----:B------:R-:W-:Y:S05]  /*1fcd0*/  @!P0 BRA `(.L_x_1311) ;  /* 0x0000000000048947 */ /* 0x000fea0003800000 */
[----:B------:R-:W-:Y:S01]  /*1fce0*/  BPT.TRAP 0x1 ;  /* 0x000000040000795c */ /* 0x000fe20000300000 */
.L_x_1311:
[----:B------:R-:W-:-:S04]  /*1fcf0*/  IMAD R3, R3, 0x8, R0 ;  /* 0x0000000803037824 */ /* 0x000fc800078e0200 */
[----:B------:R-:W4:Y:S02]  /*1fd00*/  SYNCS.PHASECHK.TRANS64.TRYWAIT P1, [R3+URZ+0x33460], R2 ;  /* 0x03346002030075a7 */ /* 0x000f24000802017f */
[----:B----4-:R-:W-:Y:S05]  /*1fd10*/  @!P1 BRA `(.L_x_1312) ;  /* 0x0000000c00e89947 */ /* 0x010fea0003800000 */
.L_x_1350:
[----:B------:R-:W-:Y:S05]  /*1fd20*/  @!P0 BRA `(.L_x_1313) ;  /* 0x0000000000048947 */ /* 0x000fea0003800000 */
[----:B------:R-:W-:Y:S01]  /*1fd30*/  BPT.TRAP 0x1 ;  /* 0x000000040000795c */ /* 0x000fe20000300000 */
.L_x_1313:
[----:B------:R-:W5:Y:S02]  /*1fd40*/  SYNCS.PHASECHK.TRANS64.TRYWAIT P0, [R4+URZ+0x33480], R5 ;  /* 0x03348005040075a7 */ /* 0x000f64000800017f */
[----:B-----5:R-:W-:Y:S05]  /*1fd50*/  @!P0 BRA `(.L_x_1314) ;  /* 0x0000000c00ec8947 */ /* 0x020fea0003800000 */
.L_x_1315:
[----:B------:R0:W0:Y:S02]  /*1fd60*/  SYNCS.PHASECHK.TRANS64.TRYWAIT P0, [R3+URZ+0x33480], R2 ;  /* 0x03348002030075a7 */ /* 0x000024000800017f */
[----:B0-----:R-:W-:Y:S05]  /*1fd70*/  @!P0 NANOSLEEP.SYNCS 0x989680 ;  /* 0x009896800000895d */ /* 0x001fea0003900000 */
[----:B------:R-:W0:Y:S02]  /*1fd80*/  @!P0 SYNCS.PHASECHK.TRANS64 P0, [R3+URZ+0x33480], R2 ;  /* 0x03348002030085a7 */ /* 0x000e24000800007f */
[----:B0-----:R-:W-:Y:S05]  /*1fd90*/  @!P0 BRA `(.L_x_1315) ;  /* 0xfffffffc00f08947 */ /* 0x001fea000383ffff */
.L_x_1304:
[----:B------:R-:W-:Y:S05]  /*1fda0*/  BSYNC B0 ;  /* 0x0000000000007941 */ /* 0x000fea0003800000 */
.L_x_1303:
[----:B------:R-:W-:Y:S05]  /*1fdb0*/  EXIT ;  /* 0x000000000000794d */ /* 0x000fea0003800000 */
.L_x_1114:
[----:B0-----:R-:W-:-:S04]  /*1fdc0*/  IMAD.U32 R3, RZ, RZ, UR41 ;  /* 0x00000029ff037e24 */ /* 0x001fc8000f8e00ff */
[----:B------:R0:W1:Y:S03]  /*1fdd0*/  SYNCS.PHASECHK.TRANS64.TRYWAIT P1, [R3+URZ+0x33400], R0 ;  /* 0x03340000030075a7 */ /* 0x000066000802017f */
[----:B-1----:R-:W-:Y:S05]  /*1fde0*/  @!P1 NANOSLEEP.SYNCS 0x989680 ;  /* 0x009896800000995d */ /* 0x002fea0003900000 */
[----:B------:R-:W1:Y:S02]  /*1fdf0*/  @!P1 SYNCS.PHASECHK.TRANS64 P1, [R3+URZ+0x33400], R0 ;  /* 0x03340000030095a7 */ /* 0x000e64000802007f */
[----:B-1----:R-:W-:Y:S05]  /*1fe00*/  @!P1 BRA `(.L_x_1114) ;  /* 0xfffffffc00ec9947 */ /* 0x002fea000383ffff */
[----:B------:R-:W-:Y:S05]  /*1fe10*/  BRA `(.L_x_1316) ;  /* 0xfffffe2400387947 */ /* 0x000fea000383ffff */
.L_x_1118:
[----:B-1----:R1:W2:Y:S02]  /*1fe20*/  SYNCS.PHASECHK.TRANS64.TRYWAIT P1, [R5+URZ+0x33430], R0 ;  /* 0x03343000050075a7 */ /* 0x0022a4000802017f */
[----:B--2---:R-:W-:Y:S05]  /*1fe30*/  @!P1 NANOSLEEP.SYNCS 0x989680 ;  /* 0x009896800000995d */ /* 0x004fea0003900000 */
[----:B------:R-:W2:Y:S02]  /*1fe40*/  @!P1 SYNCS.PHASECHK.TRANS64 P1, [R5+URZ+0x33430], R0 ;  /* 0x03343000050095a7 */ /* 0x000ea4000802007f */
[----:B--2---:R-:W-:Y:S05]  /*1fe50*/  @!P1 BRA `(.L_x_1118) ;  /* 0xfffffffc00f09947 */ /* 0x004fea000383ffff */
[----:B------:R-:W-:Y:S05]  /*1fe60*/  BRA `(.L_x_1117) ;  /* 0xfffffe2400647947 */ /* 0x000fea000383ffff */
.L_x_1134:
[----:B-1----:R-:W-:-:S04]  /*1fe70*/  IMAD.U32 R8, RZ, RZ, UR6 ;  /* 0x00000006ff087e24 */ /* 0x002fc8000f8e00ff */
[----:B------:R1:W2:Y:S03]  /*1fe80*/  SYNCS.PHASECHK.TRANS64.TRYWAIT P1, [R8+URZ+0x33430], R7 ;  /* 0x03343007080075a7 */ /* 0x0002a6000802017f */
[----:B--2---:R-:W-:Y:S05]  /*1fe90*/  @!P1 NANOSLEEP.SYNCS 0x989680 ;  /* 0x009896800000995d */ /* 0x004fea0003900000 */
[----:B------:R-:W2:Y:S02]  /*1fea0*/  @!P1 SYNCS.PHASECHK.TRANS64 P1, [R8+URZ+0x33430], R7 ;  /* 0x03343007080095a7 */ /* 0x000ea4000802007f */
[----:B--2---:R-:W-:Y:S05]  /*1feb0*/  @!P1 BRA `(.L_x_1134) ;  /* 0xfffffffc00ec9947 */ /* 0x004fea000383ffff */
[----:B------:R-:W-:Y:S05]  /*1fec0*/  BRA `(.L_x_1131) ;  /* 0xfffffe6c00447947 */ /* 0x000fea000383ffff */
.L_x_1138:
[----:B-1----:R-:W-:-:S04]  /*1fed0*/  IMAD.U32 R8, RZ, RZ, UR6 ;  /* 0x00000006ff087e24 */ /* 0x002fc8000f8e00ff */
[----:B------:R1:W2:Y:S03]  /*1fee0*/  SYNCS.PHASECHK.TRANS64.TRYWAIT P1, [R8+URZ+0x33450], R7 ;  /* 0x03345007080075a7 */ /* 0x0002a6000802017f */
[----:B--2---:R-:W-:Y:S05]  /*1fef0*/  @!P1 NANOSLEEP.SYNCS 0x989680 ;  /* 0x009896800000995d */ /* 0x004fea0003900000 */
[----:B------:R-:W2:Y:S02]  /*1ff00*/  @!P1 SYNCS.PHASECHK.TRANS64 P1, [R8+URZ+0x33450], R7 ;  /* 0x03345007080095a7 */ /* 0x000ea4000802007f */
[----:B--2---:R-:W-:Y:S05]  /*1ff10*/  @!P1 BRA `(.L_x_1138) ;  /* 0xfffffffc00ec9947 */ /* 0x004fea000383ffff */
[----:B------:R-:W-:Y:S05]  /*1ff20*/  BRA `(.L_x_1135) ;  /* 0xfffffe7800407947 */ /* 0x000fea000383ffff */
.L_x_1156:
[----:B-1----:R-:W-:-:S04]  /*1ff30*/  IMAD.U32 R3, RZ, RZ, UR6 ;  /* 0x00000006ff037e24 */ /* 0x002fc8000f8e00ff */
[----:B------:R1:W2:Y:S03]  /*1ff40*/  SYNCS.PHASECHK.TRANS64.TRYWAIT P1, [R3+URZ+0x33430], R0 ;  /* 0x03343000030075a7 */ /* 0x0002a6000802017f */
[----:B--2---:R-:W-:Y:S05]  /*1ff50*/  @!P1 NANOSLEEP.SYNCS 0x989680 ;  /* 0x009896800000995d */ /* 0x004fea0003900000 */
[----:B------:R-:W2:Y:S02]  /*1ff60*/  @!P1 SYNCS.PHASECHK.TRANS64 P1, [R3+URZ+0x33430], R0 ;  /* 0x03343000030095a7 */ /* 0x000ea4000802007f */
[----:B--2---:R-:W-:Y:S05]  /*1ff70*/  @!P1 BRA `(.L_x_1156) ;  /* 0xfffffffc00ec9947 */ /* 0x004fea000383ffff */
[----:B------:R-:W-:Y:S05]  /*1ff80*/  BRA `(.L_x_1153) ;  /* 0xfffffeb800987947 */ /* 0x000fea000383ffff */
.L_x_1160:
[----:B-1----:R-:W-:-:S04]  /*1ff90*/  IMAD.U32 R3, RZ, RZ, UR6 ;  /* 0x00000006ff037e24 */ /* 0x002fc8000f8e00ff */
[----:B------:R1:W2:Y:S03]  /*1ffa0*/  SYNCS.PHASECHK.TRANS64.TRYWAIT P1, [R3+URZ+0x33450], R0 ;  /* 0x03345000030075a7 */ /* 0x0002a6000802017f */
[----:B--2---:R-:W-:Y:S05]  /*1ffb0*/  @!P1 NANOSLEEP.SYNCS 0x989680 ;  /* 0x009896800000995d */ /* 0x004fea0003900000 */
[----:B------:R-:W2:Y:S02]  /*1ffc0*/  @!P1 SYNCS.PHASECHK.TRANS64 P1, [R3+URZ+0x33450], R0 ;  /* 0x03345000030095a7 */ /* 0x000ea4000802007f */
[----:B--2---:R-:W-:Y:S05]  /*1ffd0*/  @!P1 BRA `(.L_x_1160) ;  /* 0xfffffffc00ec9947 */ /* 0x004fea000383ffff */
[----:B------:R-:W-:Y:S05]  /*1ffe0*/  BRA `(.L_x_1157) ;  /* 0xfffffec400a07947 */ /* 0x000fea000383ffff */
.L_x_1167:
[----:B-1----:R-:W-:-:S04]  /*1fff0*/  IMAD.U32 R3, RZ, RZ, UR6 ;  /* 0x00000006ff037e24 */ /* 0x002fc8000f8e00ff */
[----:B------:R1:W2:Y:S03]  /*20000*/  SYNCS.PHASECHK.TRANS64.TRYWAIT P1, [R3+URZ+0x33430], R0 ;  /* 0x03343000030075a7 */ /* 0x0002a6000802017f */
[----:B--2---:R-:W-:Y:S05]  /*20010*/  @!P1 NANOSLEEP.SYNCS 0x989680 ;  /* 0x009896800000995d */ /* 0x004fea0003900000 */
[----:B------:R-:W2:Y:S02]  /*20020*/  @!P1 SYNCS.PHASECHK.TRANS64 P1, [R3+URZ+0x33430], R0 ;  /* 0x03343000030095a7 */ /* 0x000ea4000802007f */
[----:B--2---:R-:W-:Y:S05]  /*20030*/  @!P1 BRA `(.L_x_1167) ;  /* 0xfffffffc00ec9947 */ /* 0x004fea000383ffff */
[----:B------:R-:W-:Y:S05]  /*20040*/  BRA `(.L_x_1164) ;  /* 0xfffffee800387947 */ /* 0x000fea000383ffff */
.L_x_1171:
[----:B-1----:R-:W-:-:S04]  /*20050*/  IMAD.U32 R3, RZ, RZ, UR6 ;  /* 0x00000006ff037e24 */ /* 0x002fc8000f8e00ff */
[----:B------:R1:W2:Y:S03]  /*20060*/  SYNCS.PHASECHK.TRANS64.TRYWAIT P1, [R3+URZ+0x33450], R0 ;  /* 0x03345000030075a7 */ /* 0x0002a6000802017f */
[----:B--2---:R-:W-:Y:S05]  /*20070*/  @!P1 NANOSLEEP.SYNCS 0x989680 ;  /* 0x009896800000995d */ /* 0x004fea0003900000 */
[----:B------:R-:W2:Y:S02]  /*20080*/  @!P1 SYNCS.PHASECHK.TRANS64 P1, [R3+URZ+0x33450], R0 ;  /* 0x03345000030095a7 */ /* 0x000ea4000802007f */
[----:B--2---:R-:W-:Y:S05]  /*20090*/  @!P1 BRA `(.L_x_1171) ;  /* 0xfffffffc00ec9947 */ /* 0x004fea000383ffff */
[----:B------:R-:W-:Y:S05]  /*200a0*/  BRA `(.L_x_1168) ;  /* 0xfffffef400407947 */ /* 0x000fea000383ffff */
.L_x_1185:
[----:B-1----:R-:W-:-:S04]  /*200b0*/  IMAD.U32 R7, RZ, RZ, UR9 ;  /* 0x00000009ff077e24 */ /* 0x002fc8000f8e00ff */
[----:B------:R1:W2:Y:S03]  /*200c0*/  SYNCS.PHASECHK.TRANS64.TRYWAIT P1, [R7+URZ+0x33450], R4 ;  /* 0x03345004070075a7 */ /* 0x0002a6000802017f */
[----:B--2---:R-:W-:Y:S05]  /*200d0*/  @!P1 NANOSLEEP.SYNCS 0x989680 ;  /* 0x009896800000995d */ /* 0x004fea0003900000 */
[----:B------:R-:W2:Y:S02]  /*200e0*/  @!P1 SYNCS.PHASECHK.TRANS64 P1, [R7+URZ+0x33450], R4 ;  /* 0x03345004070095a7 */ /* 0x000ea4000802007f */
[----:B--2---:R-:W-:Y:S05]  /*200f0*/  @!P1 BRA `(.L_x_1185) ;  /* 0xfffffffc00ec9947 */ /* 0x004fea000383ffff */
[----:B------:R-:W-:Y:S05]  /*20100*/  BRA `(.L_x_1184) ;  /* 0xffffff3000bc7947 */ /* 0x000fea000383ffff */
.L_x_1241:
[----:B------:R-:W-:Y:S02]  /*20110*/  IMAD.MOV.U32 R13, RZ, RZ, R0 ;  /* 0x000000ffff0d7224 */ /* 0x000fe400078e0000 */
[----:B------:R-:W-:Y:S02]  /*20120*/  IMAD.MOV.U32 R12, RZ, RZ, RZ ;  /* 0x000000ffff0c7224 */ /* 0x000fe400078e00ff */
[----:B------:R-:W-:Y:S02]  /*20130*/  IMAD.MOV.U32 R11, RZ, RZ, 0x1f ;  /* 0x0000001fff0b7424 */ /* 0x000fe400078e00ff */
[----:B------:R-:W-:-:S07]  /*20140*/  IMAD.MOV.U32 R15, RZ, RZ, -0x1 ;  /* 0xffffffffff0f7424 */ /* 0x000fce00078e00ff */
[----:B01----:R-:W-:Y:S05]  /*20150*/  WARPSYNC.COLLECTIVE R15, `(.L_x_1317) ;  /* 0x000000000f087348 */ /* 0x003fea0003c00000 */
[----:B------:R2:W3:Y:S02]  /*20160*/  SHFL.IDX P6, R14, R13, R12, R11 ;  /* 0x0000000c0d0e7389 */ /* 0x0004e400000c000b */
[----:B0123--:R-:W-:Y:S01]  /*20170*/  ENDCOLLECTIVE ;  /* 0x000000000000791b */ /* 0x00ffe20003800000 */
.L_x_1317:
[----:B------:R-:W-:Y:S05]  /*20180*/  BRA `(.L_x_1318) ;  /* 0xffffffb400f87947 */ /* 0x000fea000383ffff */
.L_x_1243:
[----:B------:R-:W-:Y:S01]  /*20190*/  BSSY B0, `(.L_x_1319) ;  /* 0x0000006000007945 */ /* 0x000fe20003800000 */
[----:B------:R-:W-:-:S07]  /*201a0*/  IMAD.MOV.U32 R15, RZ, RZ, -0x1 ;  /* 0xffffffffff0f7424 */ /* 0x000fce00078e00ff */
[----:B01----:R-:W-:Y:S05]  /*201b0*/  WARPSYNC.COLLECTIVE R15, `(.L_x_1320) ;  /* 0x000000000f0c7348 */ /* 0x003fea0003c00000 */
[----:B------:R-:W-:Y:S02]  /*201c0*/  ELECT P6, UR62, PT ;  /* 0x00000000003e782f */ /* 0x000fe400038c0000 */
[----:B------:R-:W-:Y:S01]  /*201d0*/  MOV R14, UR62 ;  /* 0x0000003e000e7c02 */ /* 0x000fe20008000f00 */
[----:B01----:R-:W-:Y:S10]  /*201e0*/  ENDCOLLECTIVE ;  /* 0x000000000000791b */ /* 0x003ff40003800000 */
.L_x_1320:
[----:B------:R-:W-:Y:S05]  /*201f0*/  BSYNC B0 ;  /* 0x0000000000007941 */ /* 0x000fea0003800000 */
.L_x_1319:
[----:B------:R-:W-:Y:S05]  /*20200*/  BRA `(.L_x_1321) ;  /* 0xffffffb800007947 */ /* 0x000fea000383ffff */
.L_x_1245:
[----:B0-----:R0:W2:Y:S02]  /*20210*/  SYNCS.PHASECHK.TRANS64.TRYWAIT P0, [R4+URZ+0x33480], R3 ;  /* 0x03348003040075a7 */ /* 0x0010a4000800017f */
[----:B--2---:R-:W-:Y:S05]  /*20220*/  @!P0 NANOSLEEP.SYNCS 0x989680 ;  /* 0x009896800000895d */ /* 0x004fea0003900000 */
[----:B------:R-:W2:Y:S02]  /*20230*/  @!P0 SYNCS.PHASECHK.TRANS64 P0, [R4+URZ+0x33480], R3 ;  /* 0x03348003040085a7 */ /* 0x000ea4000800007f */
[----:B--2---:R-:W-:Y:S05]  /*20240*/  @!P0 BRA `(.L_x_1245) ;  /* 0xfffffffc00f08947 */ /* 0x004fea000383ffff */
[----:B------:R-:W-:Y:S05]  /*20250*/  BRA `(.L_x_1322) ;  /* 0xffffffb800607947 */ /* 0x000fea000383ffff */
.L_x_1247:
[----:B-1----:R1:W2:Y:S02]  /*20260*/  SYNCS.PHASECHK.TRANS64.TRYWAIT P0, [R4+URZ+0x33440], R3 ;  /* 0x03344003040075a7 */ /* 0x0022a4000800017f */
[----:B--2---:R-:W-:Y:S05]  /*20270*/  @!P0 NANOSLEEP.SYNCS 0x989680 ;  /* 0x009896800000895d */ /* 0x004fea0003900000 */
[----:B------:R-:W2:Y:S02]  /*20280*/  @!P0 SYNCS.PHASECHK.TRANS64 P0, [R4+URZ+0x33440], R3 ;  /* 0x03344003040085a7 */ /* 0x000ea4000800007f */
[----:B--2---:R-:W-:Y:S05]  /*20290*/  @!P0 BRA `(.L_x_1247) ;  /* 0xfffffffc00f08947 */ /* 0x004fea000383ffff */
[----:B------:R-:W-:Y:S05]  /*202a0*/  BRA `(.L_x_1323) ;  /* 0xffffffb800e87947 */ /* 0x000fea000383ffff */
.L_x_1251:
[----:B------:R-:W2:Y:S01]  /*202b0*/  LDL.LU R11, [R1+0x1c] ;  /* 0x00001c00010b7983 */ /* 0x000ea20000300800 */
[----:B------:R-:W-:Y:S01]  /*202c0*/  IMAD.MOV.U32 R3, RZ, RZ, R12 ;  /* 0x000000ffff037224 */ /* 0x000fe200078e000c */
[----:B------:R-:W-:Y:S01]  /*202d0*/  LOP3.LUT R7, R7, 0x7f, RZ, 0xc0, !PT ;  /* 0x0000007f07077812 */ /* 0x000fe200078ec0ff */
[----:B------:R-:W-:Y:S02]  /*202e0*/  IMAD.MOV.U32 R13, RZ, RZ, R0 ;  /* 0x000000ffff0d7224 */ /* 0x000fe400078e0000 */
[----:B------:R-:W-:Y:S01]  /*202f0*/  IMAD.MOV.U32 R12, RZ, RZ, RZ ;  /* 0x000000ffff0c7224 */ /* 0x000fe200078e00ff */
[----:B------:R-:W-:Y:S01]  /*20300*/  SHF.R.U32.HI R7, RZ, 0x2, R7 ;  /* 0x00000002ff077819 */ /* 0x000fe20000011607 */
[----:B------:R-:W-:-:S04]  /*20310*/  IMAD.MOV.U32 R15, RZ, RZ, -0x1 ;  /* 0xffffffffff0f7424 */ /* 0x000fc800078e00ff */
[----:B------:R-:W-:Y:S02]  /*20320*/  IMAD.IADD R3, R7, 0x1, R3 ;  /* 0x0000000107037824 */ /* 0x000fe400078e0203 */
[----:B--2---:R-:W-:Y:S02]  /*20330*/  IMAD R2, R11, R8, RZ ;  /* 0x000000080b027224 */ /* 0x004fe400078e02ff */
[----:B------:R-:W-:-:S03]  /*20340*/  IMAD.MOV.U32 R11, RZ, RZ, 0x1c1f ;  /* 0x00001c1fff0b7424 */ /* 0x000fc600078e00ff */
[----:B------:R-:W-:-:S13]  /*20350*/  ISETP.GE.AND P4, PT, R3, R2, PT ;  /* 0x000000020300720c */ /* 0x000fda0003f86270 */
[----:B-----5:R-:W-:Y:S05]  /*20360*/  WARPSYNC.COLLECTIVE R15, `(.L_x_1324) ;  /* 0x000000000f087348 */ /* 0x020fea0003c00000 */
[----:B------:R0:W1:Y:S02]  /*20370*/  SHFL.IDX P6, R14, R13, R12, R11 ;  /* 0x0000000c0d0e7389 */ /* 0x00006400000c000b */
[----:B01---5:R-:W-:Y:S01]  /*20380*/  ENDCOLLECTIVE ;  /* 0x000000000000791b */ /* 0x023fe20003800000 */
.L_x_1324:
[----:B------:R-:W-:Y:S02]  /*20390*/  IMAD.MOV.U32 R13, RZ, RZ, R4 ;  /* 0x000000ffff0d7224 */ /* 0x000fe400078e0004 */
[----:B------:R-:W-:-:S07]  /*203a0*/  IMAD.MOV.U32 R5, RZ, RZ, R14 ;  /* 0x000000ffff057224 */ /* 0x000fce00078e000e */
[----:B------:R-:W-:Y:S05]  /*203b0*/  WARPSYNC.COLLECTIVE R15, `(.L_x_1325) ;  /* 0x000000000f087348 */ /* 0x000fea0003c00000 */
[----:B------:R0:W1:Y:S02]  /*203c0*/  SHFL.IDX P6, R14, R13, R12, R11 ;  /* 0x0000000c0d0e7389 */ /* 0x00006400000c000b */
[----:B01----:R-:W-:Y:S01]  /*203d0*/  ENDCOLLECTIVE ;  /* 0x000000000000791b */ /* 0x003fe20003800000 */
.L_x_1325:
[----:B------:R-:W-:Y:S02]  /*203e0*/  IMAD.MOV.U32 R13, RZ, RZ, R0 ;  /* 0x000000ffff0d7224 */ /* 0x000fe400078e0000 */
[----:B------:R-:W-:Y:S02]  /*203f0*/  IMAD.MOV.U32 R12, RZ, RZ, 0x1 ;  /* 0x00000001ff0c7424 */ /* 0x000fe400078e00ff */
[----:B------:R-:W-:-:S07]  /*20400*/  IMAD.MOV.U32 R6, RZ, RZ, R14 ;  /* 0x000000ffff067224 */ /* 0x000fce00078e000e */
[----:B------:R-:W-:Y:S05]  /*20410*/  WARPSYNC.COLLECTIVE R15, `(.L_x_1326) ;  /* 0x000000000f087348 */ /* 0x000fea0003c00000 */
[----:B------:R0:W1:Y:S02]  /*20420*/  SHFL.IDX P6, R14, R13, R12, R11 ;  /* 0x0000000c0d0e7389 */ /* 0x00006400000c000b */
[----:B01----:R-:W-:Y:S01]  /*20430*/  ENDCOLLECTIVE ;  /* 0x000000000000791b */ /* 0x003fe20003800000 */
.L_x_1326:
        /* <DEDUP_REMOVED lines=8> */
[----:B------:R0:W-:Y:S02]  /*204c0*/  @!P4 LDGSTS.E.BYPASS.LTC128B.128 [R9+0x1e200], desc[UR52][R6.64], !P0 ;  /* 0x1e2000000609cfae */ /* 0x0001e4000c101d74 */
[----:B------:R-:W-:Y:S02]  /*204d0*/  ISETP.GE.AND P3, PT, R5, R2, PT ;  /* 0x000000020500720c */ /* 0x000fe40003f66270 */
[----:B------:R0:W-:Y:S01]  /*204e0*/  @!P4 LDGSTS.E.BYPASS.LTC128B.128 [R9+0x20200], desc[UR52][R6.64+0x40], !P1 ;  /* 0x202000400609cfae */ /* 0x0001e2000c901d74 */
[----:B------:R-:W-:-:S03]  /*204f0*/  IMAD.MOV.U32 R5, RZ, RZ, R14 ;  /* 0x000000ffff057224 */ /* 0x000fc600078e000e */
[----:B------:R0:W-:Y:S07]  /*20500*/  @!P4 LDGSTS.E.BYPASS.LTC128B.128 [R9+0x22200], desc[UR52][R6.64+0x80], !P2 ;  /* 0x222000800609cfae */ /* 0x0001ee000d101d74 */
[----:B0-----:R-:W-:Y:S05]  /*20510*/  WARPSYNC.COLLECTIVE R15, `(.L_x_1327) ;  /* 0x000000000f087348 */ /* 0x001fea0003c00000 */
[----:B------:R1:W2:Y:S02]  /*20520*/  SHFL.IDX P6, R14, R13, R12, R11 ;  /* 0x0000000c0d0e7389 */ /* 0x0002a400000c000b */
[----:B012---:R-:W-:Y:S01]  /*20530*/  ENDCOLLECTIVE ;  /* 0x000000000000791b */ /* 0x007fe20003800000 */
.L_x_1327:
[----:B------:R-:W-:Y:S02]  /*20540*/  IMAD.MOV.U32 R13, RZ, RZ, R0 ;  /* 0x000000ffff0d7224 */ /* 0x000fe400078e0000 */
[----:B------:R-:W-:Y:S02]  /*20550*/  IMAD.MOV.U32 R12, RZ, RZ, 0x2 ;  /* 0x00000002ff0c7424 */ /* 0x000fe400078e00ff */
[----:B------:R-:W-:-:S07]  /*20560*/  IMAD.MOV.U32 R6, RZ, RZ, R14 ;  /* 0x000000ffff067224 */ /* 0x000fce00078e000e */
[----:B------:R-:W-:Y:S05]  /*20570*/  WARPSYNC.COLLECTIVE R15, `(.L_x_1328) ;  /* 0x000000000f087348 */ /* 0x000fea0003c00000 */
[----:B------:R0:W1:Y:S02]  /*20580*/  SHFL.IDX P6, R14, R13, R12, R11 ;  /* 0x0000000c0d0e7389 */ /* 0x00006400000c000b */
[----:B01----:R-:W-:Y:S01]  /*20590*/  ENDCOLLECTIVE ;  /* 0x000000000000791b */ /* 0x003fe20003800000 */
.L_x_1328:
        /* <DEDUP_REMOVED lines=16> */
.L_x_1329:
[----:B------:R-:W-:Y:S02]  /*206a0*/  IMAD.MOV.U32 R13, RZ, RZ, R0 ;  /* 0x000000ffff0d7224 */ /* 0x000fe400078e0000 */
[----:B------:R-:W-:Y:S02]  /*206b0*/  IMAD.MOV.U32 R12, RZ, RZ, 0x3 ;  /* 0x00000003ff0c7424 */ /* 0x000fe400078e00ff */
[----:B------:R-:W-:-:S07]  /*206c0*/  IMAD.MOV.U32 R6, RZ, RZ, R14 ;  /* 0x000000ffff067224 */ /* 0x000fce00078e000e */
[----:B------:R-:W-:Y:S05]  /*206d0*/  WARPSYNC.COLLECTIVE R15, `(.L_x_1330) ;  /* 0x000000000f087348 */ /* 0x000fea0003c00000 */
[----:B------:R0:W1:Y:S02]  /*206e0*/  SHFL.IDX P6, R14, R13, R12, R11 ;  /* 0x0000000c0d0e7389 */ /* 0x00006400000c000b */
[----:B01----:R-:W-:Y:S01]  /*206f0*/  ENDCOLLECTIVE ;  /* 0x000000000000791b */ /* 0x003fe20003800000 */
.L_x_1330:
        /* <DEDUP_REMOVED lines=14> */
.L_x_1331:
[----:B------:R-:W-:Y:S01]  /*207e0*/  IMAD.MOV.U32 R4, RZ, RZ, R14 ;  /* 0x000000ffff047224 */ /* 0x000fe200078e000e */
[----:B------:R-:W-:Y:S06]  /*207f0*/  BRA `(.L_x_1332) ;  /* 0xffffffc000487947 */ /* 0x000fec000383ffff */
.L_x_1256:
[----:B-1----:R1:W2:Y:S02]  /*20800*/  SYNCS.PHASECHK.TRANS64.TRYWAIT P0, [R18+URZ+0x33420], R0 ;  /* 0x03342000120075a7 */ /* 0x0022a4000800017f */
[----:B--2---:R-:W-:Y:S05]  /*20810*/  @!P0 NANOSLEEP.SYNCS 0x989680 ;  /* 0x009896800000895d */ /* 0x004fea0003900000 */
[----:B------:R-:W2:Y:S02]  /*20820*/  @!P0 SYNCS.PHASECHK.TRANS64 P0, [R18+URZ+0x33420], R0 ;  /* 0x03342000120085a7 */ /* 0x000ea4000800007f */
[----:B--2---:R-:W-:Y:S05]  /*20830*/  @!P0 BRA `(.L_x_1256) ;  /* 0xfffffffc00f08947 */ /* 0x004fea000383ffff */
[----:B------:R-:W-:Y:S05]  /*20840*/  BRA `(.L_x_1333) ;  /* 0xffffffc000b87947 */ /* 0x000fea000383ffff */
.L_x_1262:
[----:B-1----:R1:W3:Y:S02]  /*20850*/  SYNCS.PHASECHK.TRANS64.TRYWAIT P0, [R6+URZ+0x33480], R5 ;  /* 0x03348005060075a7 */ /* 0x0022e4000800017f */
[----:B---3--:R-:W-:Y:S05]  /*20860*/  @!P0 NANOSLEEP.SYNCS 0x989680 ;  /* 0x009896800000895d */ /* 0x008fea0003900000 */
[----:B------:R-:W3:Y:S02]  /*20870*/  @!P0 SYNCS.PHASECHK.TRANS64 P0, [R6+URZ+0x33480], R5 ;  /* 0x03348005060085a7 */ /* 0x000ee4000800007f */
[----:B---3--:R-:W-:Y:S05]  /*20880*/  @!P0 BRA `(.L_x_1262) ;  /* 0xfffffffc00f08947 */ /* 0x008fea000383ffff */
[----:B------:R-:W-:Y:S05]  /*20890*/  BRA `(.L_x_1334) ;  /* 0xffffffc4006c7947 */ /* 0x000fea000383ffff */
.L_x_1269:
[----:B0-----:R0:W3:Y:S02]  /*208a0*/  SYNCS.PHASECHK.TRANS64.TRYWAIT P0, [R6+URZ+0x33440], R5 ;  /* 0x03344005060075a7 */ /* 0x0010e4000800017f */
[----:B---3--:R-:W-:Y:S05]  /*208b0*/  @!P0 NANOSLEEP.SYNCS 0x989680 ;  /* 0x009896800000895d */ /* 0x008fea0003900000 */
[----:B------:R-:W3:Y:S02]  /*208c0*/  @!P0 SYNCS.PHASECHK.TRANS64 P0, [R6+URZ+0x33440], R5 ;  /* 0x03344005060085a7 */ /* 0x000ee4000800007f */
[----:B---3--:R-:W-:Y:S05]  /*208d0*/  @!P0 BRA `(.L_x_1269) ;  /* 0xfffffffc00f08947 */ /* 0x008fea000383ffff */
[----:B------:R-:W-:Y:S05]  /*208e0*/  BRA `(.L_x_1335) ;  /* 0xffffffc800687947 */ /* 0x000fea000383ffff */
.L_x_1277:
[----:B-1----:R1:W3:Y:S02]  /*208f0*/  SYNCS.PHASECHK.TRANS64.TRYWAIT P0, [R3+URZ+0x33470], R4 ;  /* 0x03347004030075a7 */ /* 0x0022e4000800017f */
[----:B---3--:R-:W-:Y:S05]  /*20900*/  @!P0 NANOSLEEP.SYNCS 0x989680 ;  /* 0x009896800000895d */ /* 0x008fea0003900000 */
[----:B------:R-:W3:Y:S02]  /*20910*/  @!P0 SYNCS.PHASECHK.TRANS64 P0, [R3+URZ+0x33470], R4 ;  /* 0x03347004030085a7 */ /* 0x000ee4000800007f */
[----:B---3--:R-:W-:Y:S05]  /*20920*/  @!P0 BRA `(.L_x_1277) ;  /* 0xfffffffc00f08947 */ /* 0x008fea000383ffff */
[----:B------:R-:W-:Y:S05]  /*20930*/  BRA `(.L_x_1336) ;  /* 0xffffffcc007c7947 */ /* 0x000fea000383ffff */
.L_x_1279:
[----:B-1----:R1:W3:Y:S02]  /*20940*/  SYNCS.PHASECHK.TRANS64.TRYWAIT P0, [R3+URZ+0x33460], R4 ;  /* 0x03346004030075a7 */ /* 0x0022e4000800017f */
[----:B---3--:R-:W-:Y:S05]  /*20950*/  @!P0 NANOSLEEP.SYNCS 0x989680 ;  /* 0x009896800000895d */ /* 0x008fea0003900000 */
[----:B------:R-:W3:Y:S02]  /*20960*/  @!P0 SYNCS.PHASECHK.TRANS64 P0, [R3+URZ+0x33460], R4 ;  /* 0x03346004030085a7 */ /* 0x000ee4000800007f */
[----:B---3--:R-:W-:Y:S05]  /*20970*/  @!P0 BRA `(.L_x_1279) ;  /* 0xfffffffc00f08947 */ /* 0x008fea000383ffff */
[----:B------:R-:W-:Y:S05]  /*20980*/  BRA `(.L_x_1337) ;  /* 0xffffffcc00847947 */ /* 0x000fea000383ffff */
.L_x_1286:
[----:B-1----:R1:W3:Y:S02]  /*20990*/  SYNCS.PHASECHK.TRANS64.TRYWAIT P1, [R3+URZ+0x33470], R0 ;  /* 0x03347000030075a7 */ /* 0x0022e4000802017f */
[----:B---3--:R-:W-:Y:S05]  /*209a0*/  @!P1 NANOSLEEP.SYNCS 0x989680 ;  /* 0x009896800000995d */ /* 0x008fea0003900000 */
[----:B------:R-:W3:Y:S02]  /*209b0*/  @!P1 SYNCS.PHASECHK.TRANS64 P1, [R3+URZ+0x33470], R0 ;  /* 0x03347000030095a7 */ /* 0x000ee4000802007f */
[----:B---3--:R-:W-:Y:S05]  /*209c0*/  @!P1 BRA `(.L_x_1286) ;  /* 0xfffffffc00f09947 */ /* 0x008fea000383ffff */
[----:B------:R-:W-:Y:S05]  /*209d0*/  BRA `(.L_x_1338) ;  /* 0xffffffd400cc7947 */ /* 0x000fea000383ffff */
.L_x_1288:
[----:B-1----:R1:W3:Y:S02]  /*209e0*/  SYNCS.PHASECHK.TRANS64.TRYWAIT P1, [R3+URZ+0x33460], R0 ;  /* 0x03346000030075a7 */ /* 0x0022e4000802017f */
[----:B---3--:R-:W-:Y:S05]  /*209f0*/  @!P1 NANOSLEEP.SYNCS 0x989680 ;  /* 0x009896800000995d */ /* 0x008fea0003900000 */
[----:B------:R-:W3:Y:S02]  /*20a00*/  @!P1 SYNCS.PHASECHK.TRANS64 P1, [R3+URZ+0x33460], R0 ;  /* 0x03346000030095a7 */ /* 0x000ee4000802007f */
[----:B---3--:R-:W-:Y:S05]  /*20a10*/  @!P1 BRA `(.L_x_1288) ;  /* 0xfffffffc00f09947 */ /* 0x008fea000383ffff */
[----:B------:R-:W-:Y:S05]  /*20a20*/  BRA `(.L_x_1339) ;  /* 0xffffffd400d47947 */ /* 0x000fea000383ffff */
.L_x_1301:
[----:B0-----:R0:W1:Y:S02]  /*20a30*/  SYNCS.PHASECHK.TRANS64.TRYWAIT P0, [R0+URZ+0x33420], R3 ;  /* 0x03342003000075a7 */ /* 0x001064000800017f */
[----:B-1----:R-:W-:Y:S05]  /*20a40*/  @!P0 NANOSLEEP.SYNCS 0x989680 ;  /* 0x009896800000895d */ /* 0x002fea0003900000 */
[----:B------:R-:W1:Y:S02]  /*20a50*/  @!P0 SYNCS.PHASECHK.TRANS64 P0, [R0+URZ+0x33420], R3 ;  /* 0x03342003000085a7 */ /* 0x000e64000800007f */
[----:B-1----:R-:W-:Y:S05]  /*20a60*/  @!P0 BRA `(.L_x_1301) ;  /* 0xfffffffc00f08947 */ /* 0x002fea000383ffff */
[----:B------:R-:W-:Y:S05]  /*20a70*/  BRA `(.L_x_1340) ;  /* 0xffffffec00f87947 */ /* 0x000fea000383ffff */
.L_x_1302:
        /* <DEDUP_REMOVED lines=8> */
[----:B0-2---:R-:W-:Y:S05]  /*20b00*/  WARPSYNC.COLLECTIVE R15, `(.L_x_1342) ;  /* 0x000000000f087348 */ /* 0x005fea0003c00000 */
[----:B------:R1:W3:Y:S02]  /*20b10*/  SHFL.IDX P6, R14, R13, R12, R11 ;  /* 0x0000000c0d0e7389 */ /* 0x0002e400000c000b */
[----:B0123--:R-:W-:Y:S01]  /*20b20*/  ENDCOLLECTIVE ;  /* 0x000000000000791b */ /* 0x00ffe20003800000 */
.L_x_1342:
[----:B------:R-:W-:Y:S05]  /*20b30*/  BSYNC B0 ;  /* 0x0000000000007941 */ /* 0x000fea0003800000 */
.L_x_1341:
[----:B------:R-:W-:Y:S05]  /*20b40*/  BRA `(.L_x_1343) ;  /* 0xffffffec00e07947 */ /* 0x000fea000383ffff */
.L_x_1305:
[----:B------:R-:W-:Y:S01]  /*20b50*/  BSSY B1, `(.L_x_1344) ;  /* 0x0000006000017945 */ /* 0x000fe20003800000 */
[----:B------:R-:W-:-:S07]  /*20b60*/  IMAD.MOV.U32 R15, RZ, RZ, -0x1 ;  /* 0xffffffffff0f7424 */ /* 0x000fce00078e00ff */
[----:B012---:R-:W-:Y:S05]  /*20b70*/  WARPSYNC.COLLECTIVE R15, `(.L_x_1345) ;  /* 0x000000000f0c7348 */ /* 0x007fea0003c00000 */
[----:B------:R-:W-:Y:S02]  /*20b80*/  ELECT P6, UR62, PT ;  /* 0x00000000003e782f */ /* 0x000fe400038c0000 */
[----:B------:R-:W-:Y:S01]  /*20b90*/  MOV R14, UR62 ;  /* 0x0000003e000e7c02 */ /* 0x000fe20008000f00 */
[----:B012---:R-:W-:Y:S10]  /*20ba0*/  ENDCOLLECTIVE ;  /* 0x000000000000791b */ /* 0x007ff40003800000 */
.L_x_1345:
[----:B------:R-:W-:Y:S05]  /*20bb0*/  BSYNC B1 ;  /* 0x0000000000017941 */ /* 0x000fea0003800000 */
.L_x_1344:
[----:B------:R-:W-:Y:S05]  /*20bc0*/  BRA `(.L_x_1346) ;  /* 0xffffffec00d87947 */ /* 0x000fea000383ffff */
.L_x_1307:
[----:B0-----:R0:W1:Y:S02]  /*20bd0*/  SYNCS.PHASECHK.TRANS64.TRYWAIT P1, [R6+URZ], R5 ;  /* 0x00000005060075a7 */ /* 0x001064000802017f */
[----:B-1----:R-:W-:Y:S05]  /*20be0*/  @!P1 NANOSLEEP.SYNCS 0x989680 ;  /* 0x009896800000995d */ /* 0x002fea0003900000 */
[----:B------:R-:W1:Y:S02]  /*20bf0*/  @!P1 SYNCS.PHASECHK.TRANS64 P1, [R6+URZ], R5 ;  /* 0x00000005060095a7 */ /* 0x000e64000802007f */
[----:B-1----:R-:W-:Y:S05]  /*20c00*/  @!P1 BRA `(.L_x_1307) ;  /* 0xfffffffc00f09947 */ /* 0x002fea000383ffff */
[----:B------:R-:W-:Y:S05]  /*20c10*/  BRA `(.L_x_1347) ;  /* 0xfffffff000107947 */ /* 0x000fea000383ffff */
.L_x_1308:
[----:B-1----:R1:W3:Y:S02]  /*20c20*/  SYNCS.PHASECHK.TRANS64.TRYWAIT P1, [R7+URZ], R2 ;  /* 0x00000002070075a7 */ /* 0x0022e4000802017f */
[----:B---3--:R-:W-:Y:S05]  /*20c30*/  @!P1 NANOSLEEP.SYNCS 0x989680 ;  /* 0x009896800000995d */ /* 0x008fea0003900000 */
[----:B------:R-:W3:Y:S02]  /*20c40*/  @!P1 SYNCS.PHASECHK.TRANS64 P1, [R7+URZ], R2 ;  /* 0x00000002070095a7 */ /* 0x000ee4000802007f */
[----:B---3--:R-:W-:Y:S05]  /*20c50*/  @!P1 BRA `(.L_x_1308) ;  /* 0xfffffffc00f09947 */ /* 0x008fea000383ffff */
[----:B------:R-:W-:Y:S05]  /*20c60*/  BRA `(.L_x_1348) ;  /* 0xfffffff000047947 */ /* 0x000fea000383ffff */
.L_x_1310:
[----:B---3--:R3:W4:Y:S02]  /*20c70*/  SYNCS.PHASECHK.TRANS64.TRYWAIT P1, [R4+URZ+0x33460], R5 ;  /* 0x03346005040075a7 */ /* 0x008724000802017f */
[----:B----4-:R-:W-:Y:S05]  /*20c80*/  @!P1 NANOSLEEP.SYNCS 0x989680 ;  /* 0x009896800000995d */ /* 0x010fea0003900000 */
[----:B------:R-:W4:Y:S02]  /*20c90*/  @!P1 SYNCS.PHASECHK.TRANS64 P1, [R4+URZ+0x33460], R5 ;  /* 0x03346005040095a7 */ /* 0x000f24000802007f */
[----:B----4-:R-:W-:Y:S05]  /*20ca0*/  @!P1 BRA `(.L_x_1310) ;  /* 0xfffffffc00f09947 */ /* 0x010fea000383ffff */
[----:B------:R-:W-:Y:S05]  /*20cb0*/  BRA `(.L_x_1349) ;  /* 0xfffffff000047947 */ /* 0x000fea000383ffff */
.L_x_1312:
[----:B----4-:R4:W0:Y:S02]  /*20cc0*/  SYNCS.PHASECHK.TRANS64.TRYWAIT P1, [R3+URZ+0x33460], R2 ;  /* 0x03346002030075a7 */ /* 0x010824000802017f */
[----:B0-----:R-:W-:Y:S05]  /*20cd0*/  @!P1 NANOSLEEP.SYNCS 0x989680 ;  /* 0x009896800000995d */ /* 0x001fea0003900000 */
[----:B------:R-:W0:Y:S02]  /*20ce0*/  @!P1 SYNCS.PHASECHK.TRANS64 P1, [R3+URZ+0x33460], R2 ;  /* 0x03346002030095a7 */ /* 0x000e24000802007f */
[----:B0-----:R-:W-:Y:S05]  /*20cf0*/  @!P1 BRA `(.L_x_1312) ;  /* 0xfffffffc00f09947 */ /* 0x001fea000383ffff */
[----:B------:R-:W-:Y:S05]  /*20d00*/  BRA `(.L_x_1350) ;  /* 0xfffffff000047947 */ /* 0x000fea000383ffff */
.L_x_1314:
[----:B------:R0:W0:Y:S02]  /*20d10*/  SYNCS.PHASECHK.TRANS64.TRYWAIT P0, [R4+URZ+0x33480], R5 ;  /* 0x03348005040075a7 */ /* 0x000024000800017f */
[----:B0-----:R-:W-:Y:S05]  /*20d20*/  @!P0 NANOSLEEP.SYNCS 0x989680 ;  /* 0x009896800000895d */ /* 0x001fea0003900000 */
[----:B------:R-:W0:Y:S02]  /*20d30*/  @!P0 SYNCS.PHASECHK.TRANS64 P0, [R4+URZ+0x33480], R5 ;  /* 0x03348005040085a7 */ /* 0x000e24000800007f */
[----:B0-----:R-:W-:Y:S05]  /*20d40*/  @!P0 BRA `(.L_x_1314) ;  /* 0xfffffffc00f08947 */ /* 0x001fea000383ffff */
[----:B------:R-:W-:Y:S05]  /*20d50*/  BRA `(.L_x_1315) ;  /* 0xfffffff000007947 */ /* 0x000fea000383ffff */
.L_x_1351:
        /* <DEDUP_REMOVED lines=10> */
.L_x_2830:


//--------------------- .text._ZN7cutlass13device_kernelIN5flash11enable_sm90INS1_16FlashAttnFwdSm90INS1_25CollectiveMainloopFwdSm90ILi2EN4cute5tupleIJNS5_1CILi1EEES8_S8_EEENS6_IJNS7_ILi128EEENS7_ILi160EEENS7_ILi192EEEEEELi192ENS_12float_e4m3_tEfNS_4arch4Sm90ELb0ELb1ELb0ELb1ELb0ELb1ELb0ELb1ELb1ELb1ELb1ELb0EEENS1_21CollectiveEpilogueFwdINS6_IJSA_SC_SB_EEES9_NS_10bfloat16_tESG_Li256ELb1ELb1ELb1ELb1EEENS1_36VarlenDynamicPersistentTileSchedulerILi128ELi160ELi256ELi128ELb1ELb1ELb1ELb1ELb0ELb1EEEEEEEEEvNT_6ParamsE --------------------------
	.section	.text._ZN7cutlass13device_kernelIN5flash11enable_sm90INS1_16FlashAttnFwdSm90INS1_25CollectiveMainloopFwdSm90ILi2EN4cute5tupleIJNS5_1CILi1EEES8_S8_EEENS6_IJNS7_ILi128EEENS7_ILi160EEENS7_ILi192EEEEEELi192ENS_12float_e4m3_tEfNS_4arch4Sm90ELb0ELb1ELb0ELb1ELb0ELb1ELb0ELb1ELb1ELb1ELb1ELb0EEENS1_21CollectiveEpilogueFwdINS6_IJSA_SC_SB_EEES9_NS_10bfloat16_tESG_Li256ELb1ELb1ELb1ELb1EEENS1_36VarlenDynamicPersistentTileSchedulerILi128ELi160ELi256ELi128ELb1ELb1ELb1ELb1ELb0ELb1EEEEEEEEEvNT_6ParamsE,"ax",@progbits
	.align	128
.text._ZN7cutlass13device_kernelIN5flash11enable_sm90INS1_16FlashAttnFwdSm90INS1_25CollectiveMainloopFwdSm90ILi2EN4cute5tupleIJNS5_1CILi1EEES8_S8_EEENS6_IJNS7_ILi128EEENS7_ILi160EEENS7_ILi192EEEEEELi192ENS_12float_e4m3_tEfNS_4arch4Sm90ELb0ELb1ELb0ELb1ELb0ELb1ELb0ELb1ELb1ELb1ELb1ELb0EEENS1_21CollectiveEpilogueFwdINS6_IJSA_SC_SB_EEES9_NS_10bfloat16_tESG_Li256ELb1ELb1ELb1ELb1EEENS1_36VarlenDynamicPersistentTileSchedulerILi128ELi160ELi256ELi128ELb1ELb1ELb1ELb1ELb0ELb1EEEEEEEEEvNT_6ParamsE:
        .type           _ZN7cutlass13device_kernelIN5flash11enable_sm90INS1_16FlashAttnFwdSm90INS1_25CollectiveMainloopFwdSm90ILi2EN4cute5tupleIJNS5_1CILi1EEES8_S8_EEENS6_IJNS7_ILi128EEENS7_ILi160EEENS7_ILi192EEEEEELi192ENS_12float_e4m3_tEfNS_4arch4Sm90ELb0ELb1ELb0ELb1ELb0ELb1ELb0ELb1ELb1ELb1ELb1ELb0EEENS1_21CollectiveEpilogueFwdINS6_IJSA_SC_SB_EEES9_NS_10bfloat16_tESG_Li256ELb1ELb1ELb1ELb1EEENS1_36VarlenDynamicPersistentTileSchedulerILi128ELi160ELi256ELi128ELb1ELb1ELb1ELb1ELb0ELb1EEEEEEEEEvNT_6ParamsE,@function
        .size           _ZN7cutlass13device_kernelIN5flash11enable_sm90INS1_16FlashAttnFwdSm90INS1_25CollectiveMainloopFwdSm90ILi2EN4cute5tupleIJNS5_1CILi1EEES8_S8_EEENS6_IJNS7_ILi128EEENS7_ILi160EEENS7_ILi192EEEEEELi192ENS_12float_e4m3_tEfNS_4arch4Sm90ELb0ELb1ELb0ELb1ELb0ELb1ELb0ELb1ELb1ELb1ELb1ELb0EEENS1_21CollectiveEpilogueFwdINS6_IJSA_SC_SB_EEES9_NS_10bfloat16_tESG_Li256ELb1ELb1ELb1ELb1EEENS1_36VarlenDynamicPersistentTileSchedulerILi128ELi160ELi256ELi128ELb1ELb1ELb1ELb1ELb0ELb1EEEEEEEEEvNT_6ParamsE,(.L_x_2831 - _ZN7cutlass13device_kernelIN5flash11enable_sm90INS1_16FlashAttnFwdSm90INS1_25CollectiveMainloopFwdSm90ILi2EN4cute5tupleIJNS5_1CILi1EEES8_S8_EEENS6_IJNS7_ILi128EEENS7_ILi160EEENS7_ILi192EEEEEELi192ENS_12float_e4m3_tEfNS_4arch4Sm90ELb0ELb1ELb0ELb1ELb0ELb1ELb0ELb1ELb1ELb1ELb1ELb0EEENS1_21CollectiveEpilogueFwdINS6_IJSA_SC_SB_EEES9_NS_10bfloat16_tESG_Li256ELb1ELb1ELb1ELb1EEENS1_36VarlenDynamicPersistentTileSchedulerILi128ELi160ELi256ELi128ELb1ELb1ELb1ELb1ELb0ELb1EEEEEEEEEvNT_6ParamsE)
        .other          _ZN7cutlass13device_kernelIN5flash11enable_sm90INS1_16FlashAttnFwdSm90INS1_25CollectiveMainloopFwdSm90ILi2EN4cute5tupleIJNS5_1CILi1EEES8_S8_EEENS6_IJNS7_ILi128EEENS7_ILi160EEENS7_ILi192EEEEEELi192ENS_12float_e4m3_tEfNS_4arch4Sm90ELb0ELb1ELb0ELb1ELb0ELb1ELb0ELb1ELb1ELb1ELb1ELb0EEENS1_21CollectiveEpilogueFwdINS6_IJSA_SC_SB_EEES9_NS_10bfloat16_tESG_Li256ELb1ELb1ELb1ELb1EEENS1_36VarlenDynamicPersistentTileSchedulerILi128ELi160ELi256ELi128ELb1ELb1ELb1ELb1ELb0ELb1EEEEEEEEEvNT_6ParamsE,@"STO_CUDA_ENTRY STV_DEFAULT"
_ZN7cutlass13device_kernelIN5flash11enable_sm90INS1_16FlashAttnFwdSm90INS1_25CollectiveMainloopFwdSm90ILi2EN4cute5tupleIJNS5_1CILi1EEES8_S8_EEENS6_IJNS7_ILi128EEENS7_ILi160EEENS7_ILi192EEEEEELi192ENS_12float_e4m3_tEfNS_4arch4Sm90ELb0ELb1ELb0ELb1ELb0ELb1ELb0ELb1ELb1ELb1ELb1ELb0EEENS1_21CollectiveEpilogueFwdINS6_IJSA_SC_SB_EEES9_NS_10bfloat16_tESG_Li256ELb1ELb1ELb1ELb1EEENS1_36VarlenDynamicPersistentTileSchedulerILi128ELi160ELi256ELi128ELb1ELb1ELb1ELb1ELb0ELb1EEEEEEEEEvNT_6ParamsE:
[----:B------:R-:W0:Y:S02]  /*0000*/  LDC R1, c[0x0][0x28] ;  /* 0x00000a00ff017b82 */ /* 0x000e240000000800 */
[----:B0-----:R-:W-:-:S05]  /*0010*/  VIADD R1, R1, 0xfffffc50 ;  /* 0xfffffc5001017836 */ /* 0x001fca0000000000 */
[----:B------:R-:W-:Y:S01]  /*0020*/  R2UR UR4, R1 ;  /* 0x00000000010472ca */ /* 0x000fe200000e0000 */
[----:B------:R-:W0:Y:S01]  /*0030*/  S2R R3, SR_TID.X ;  /* 0x0000000000037919 */ /* 0x000e220000002100 */
[----:B------:R-:W-:Y:S01]  /*0040*/  ELECT P0, URZ, PT ;  /* 0x00000000003f782f */ /* 0x000fe20003800000 */
[----:B------:R-:W-:Y:S01]  /*0050*/  BSSY B0, `(.L_x_1352) ;  /* 0x0000018000007945 */ /* 0x000fe20003800000 */
[----:B------:R-:W-:Y:S01]  /*0060*/  ULDC UR43, c[0x0][0x20] ;  /* 0x00000800002b7ab9 */ /* 0x000fe20000000800 */
[----:B------:R-:W-:-:S08]  /*0070*/  ULDC UR42, c[0x0][0x24] ;  /* 0x00000900002a7ab9 */ /* 0x000fd00000000800 */
[----:B------:R-:W-:-:S04]  /*0080*/  UIADD3 UR43, UP0, UR4, UR43, URZ ;  /* 0x0000002b042b7290 */ /* 0x000fc8000ff1e03f */
[----:B------:R-:W-:Y:S01]  /*0090*/  UIADD3.X UR42, URZ, UR42, URZ, UP0, !UPT ;  /* 0x0000002a3f2a7290 */ /* 0x000fe200087fe43f */
        /* <DEDUP_REMOVED lines=19> */
.L_x_1353:
[----:B------:R-:W-:Y:S05]  /*01d0*/  BSYNC B0 ;  /* 0x0000000000007941 */ /* 0x000fea0003800000 */
.L_x_1352:
        /* <DEDUP_REMOVED lines=41> */
.L_x_1354:
        /* <DEDUP_REMOVED lines=22> */
.L_x_1355:
        /* <DEDUP_REMOVED lines=18> */
.L_x_1356:
        /* <DEDUP_REMOVED lines=22> */
.L_x_1357:
        /* <DEDUP_REMOVED lines=22> */
.L_x_1358:
[----:B------:R-:W-:Y:S01]  /*09b0*/  PLOP3.LUT P0, PT, PT, PT, UP0, 0x80, 0x0 ;  /* 0x000000000000781c */ /* 0x000fe20003f0f008 */
[----:B------:R-:W-:Y:S01]  /*09c0*/  UMOV UR36, 0x1 ;  /* 0x0000000100247882 */ /* 0x000fe20000000000 */
[----:B------:R-:W-:Y:S01]  /*09d0*/  NOP ;  /* 0x0000000000007918 */ /* 0x000fe20000000000 */
[----:B------:R-:W-:Y:S01]  /*09e0*/  USEL UR36, UR36, 0x2, !UP0 ;  /* 0x0000000224247887 */ /* 0x000fe2000c000000 */
[----:B------:R-:W-:Y:S01]  /*09f0*/  ULDC.64 UR50, c[0x0][0x208] ;  /* 0x0000820000327ab9 */ /* 0x000fe20000000a00 */
[----:B012-4-:R-:W-:Y:S08]  /*0a00*/  BAR.SYNC.DEFER_BLOCKING 0x0 ;  /* 0x0000000000007b1d */ /* 0x017ff00000010000 */
[----:B------:R-:W-:Y:S05]  /*0a10*/  @!P0 BRA `(.L_x_1359) ;  /* 0x0000022800ac8947 */ /* 0x000fea0003800000 */
.L_x_1360:
[----:B------:R-:W-:-:S08]  /*0a20*/  NOP ;  /* 0x0000000000007918 */ /* 0x000fd00000000000 */
[----:B------:R-:W0:Y:S02]  /*0a30*/  USETMAXREG.TRY_ALLOC.CTAPOOL UP0, 0xf0 ;  /* 0x000000f0000079c8 */ /* 0x000e240008000600 */
[----:B0-----:R-:W-:-:S13]  /*0a40*/  PLOP3.LUT P0, PT, PT, PT, UP0, 0x80, 0x0 ;  /* 0x000000000000781c */ /* 0x001fda0003f0f008 */
[----:B------:R-:W-:Y:S05]  /*0a50*/  @!P0 BRA `(.L_x_1360) ;  /* 0xfffffffc00f08947 */ /* 0x000fea000383ffff */
[----:B------:R-:W0:Y:S01]  /*0a60*/  S2R R0, SR_TID.X ;  /* 0x0000000000007919 */ /* 0x000e220000002100 */
[----:B------:R-:W1:Y:S01]  /*0a70*/  S2UR UR37, SR_CgaCtaId ;  /* 0x00000000002579c3 */ /* 0x000e620000008800 */
[----:B------:R-:W-:Y:S01]  /*0a80*/  UMOV UR38, 0x400 ;  /* 0x0000040000267882 */ /* 0x000fe20000000000 */
[----:B------:R-:W-:-:S06]  /*0a90*/  LOP3.LUT R2, R2, 0xffffffef, RZ, 0xc0, !PT ;  /* 0xffffffef02027812 */ /* 0x000fcc00078ec0ff */
[----:B------:R-:W-:Y:S06]  /*0aa0*/  BAR.ARV 0x8, 0x180 ;  /* 0x0206000000007b1d */ /* 0x000fec0000002000 */
[----:B------:R-:W-:Y:S01]  /*0ab0*/  ULDC UR4, c[0x0][0xc3c] ;  /* 0x00030f0000047ab9 */ /* 0x000fe20000000800 */
[----:B------:R-:W-:Y:S04]  /*0ac0*/  STL.64 [R1+0x2b8], RZ ;  /* 0x0002b8ff01007387 */ /* 0x000fe80000100a00 */
[----:B------:R-:W-:Y:S01]  /*0ad0*/  STL [R1+0x2c0], RZ ;  /* 0x0002c0ff01007387 */ /* 0x000fe20000100800 */
[----:B-1----:R-:W-:Y:S01]  /*0ae0*/  ULEA UR38, UR37, UR38, 0x18 ;  /* 0x0000002625267291 */ /* 0x002fe2000f8ec03f */
[----:B0-----:R-:W-:-:S04]  /*0af0*/  SHF.R.U32.HI R0, RZ, 0x7, R0 ;  /* 0x00000007ff007819 */ /* 0x001fc80000011600 */
[----:B------:R-:W-:-:S13]  /*0b00*/  ISETP.NE.AND P0, PT, R0, 0x1, PT ;  /* 0x000000010000780c */ /* 0x000fda0003f05270 */
[----:B------:R-:W-:Y:S01]  /*0b10*/  @P0 LOP3.LUT R2, R2, 0x10, RZ, 0xfc, !PT ;  /* 0x0000001002020812 */ /* 0x000fe200078efcff */
[----:B------:R-:W-:Y:S08]  /*0b20*/  @!P0 BAR.ARV 0x9, 0x100 ;  /* 0x0244000000008b1d */ /* 0x000ff00000002000 */
[----:B------:R-:W-:Y:S06]  /*0b30*/  BAR.SYNC.DEFER_BLOCKING 0x5, 0x180 ;  /* 0x0146000000007b1d */ /* 0x000fec0000010000 */
[----:B------:R-:W0:Y:S02]  /*0b40*/  LDS.128 R220, [UR38+0x334d0] ;  /* 0x0334d026ffdc7984 */ /* 0x000e240008000c00 */
[----:B------:R-:W-:Y:S06]  /*0b50*/  BAR.ARV 0x4, 0x180 ;  /* 0x0106000000007b1d */ /* 0x000fec0000002000 */
[----:B0-----:R-:W-:-:S13]  /*0b60*/  ISETP.GE.AND P0, PT, R223, UR4, PT ;  /* 0x00000004df007c0c */ /* 0x001fda000bf06270 */
[----:B------:R-:W-:Y:S05]  /*0b70*/  @P0 EXIT ;  /* 0x000000000000094d */ /* 0x000fea0003800000 */
[----:B------:R-:W0:Y:S01]  /*0b80*/  S2R R0, SR_TID.X ;  /* 0x0000000000007919 */ /* 0x000e220000002100 */
[----:B------:R-:W-:Y:S01]  /*0b90*/  R2UR UR4, R221 ;  /* 0x00000000dd0472ca */ /* 0x000fe200000e0000 */
[----:B------:R-:W-:Y:S01]  /*0ba0*/  UIADD3 UR47, UR38, 0x1e200, URZ ;  /* 0x0001e200262f7890 */ /* 0x000fe2000fffe03f */
[----:B------:R-:W-:Y:S01]  /*0bb0*/  UMOV UR46, URZ ;  /* 0x0000003f002e7c82 */ /* 0x000fe20008000000 */
[----:B------:R-:W-:Y:S01]  /*0bc0*/  UMOV UR45, URZ ;  /* 0x0000003f002d7c82 */ /* 0x000fe20008000000 */
[----:B------:R-:W-:Y:S01]  /*0bd0*/  UMOV UR49, URZ ;  /* 0x0000003f00317c82 */ /* 0x000fe20008000000 */
[----:B0-----:R-:W-:-:S05]  /*0be0*/  VIADD R228, R0, 0xffffff80 ;  /* 0xffffff8000e47836 */ /* 0x001fca0000000000 */
[----:B------:R-:W-:Y:S02]  /*0bf0*/  SHF.R.S32.HI R3, RZ, 0x1f, R228 ;  /* 0x0000001fff037819 */ /* 0x000fe400000114e4 */
[-C--:B------:R-:W-:Y:S02]  /*0c00*/  LEA.HI R5, R228, R228.reuse, RZ, 0x1 ;  /* 0x000000e4e4057211 */ /* 0x080fe400078f08ff */
[CC--:B------:R-:W-:Y:S02]  /*0c10*/  LEA.HI R0, R3.reuse, R228.reuse, RZ, 0x5 ;  /* 0x000000e403007211 */ /* 0x0c0fe400078f28ff */
[----:B------:R-:W-:Y:S02]  /*0c20*/  LEA.HI R8, R3, R228, RZ, 0x4 ;  /* 0x000000e403087211 */ /* 0x000fe400078f20ff */
[----:B------:R-:W-:Y:S01]  /*0c30*/  SHF.R.S32.HI R18, RZ, 0x1, R5 ;  /* 0x00000001ff127819 */ /* 0x000fe20000011405 */
[----:B------:R-:W-:Y:S01]  /*0c40*/  IMAD.SHL.U32 R0, R0, 0x20, RZ ;  /* 0x0000002000007824 */ /* 0x000fe200078e00ff */
[----:B------:R-:W-:-:S02]  /*0c50*/  LOP3.LUT R7, R8, 0x3fffff0, RZ, 0xc0, !PT ;  /* 0x03fffff008077812 */ /* 0x000fc400078ec0ff */
[----:B------:R-:W-:Y:S02]  /*0c60*/  LEA.HI R6, R5, R18, RZ, 0x1 ;  /* 0x0000001205067211 */ /* 0x000fe400078f08ff */
[----:B------:R-:W-:Y:S01]  /*0c70*/  LOP3.LUT R0, R0, 0xfffffc00, RZ, 0xc0, !PT ;  /* 0xfffffc0000007812 */ /* 0x000fe200078ec0ff */
[----:B------:R-:W-:Y:S01]  /*0c80*/  IMAD.IADD R7, R228, 0x1, -R7 ;  /* 0x00000001e4077824 */ /* 0x000fe200078e0a07 */
[----:B------:R-:W-:Y:S02]  /*0c90*/  LOP3.LUT R9, R6, 0x3fffffe, RZ, 0xc0, !PT ;  /* 0x03fffffe06097812 */ /* 0x000fe400078ec0ff */
[----:B------:R-:W-:Y:S01]  /*0ca0*/  SHF.R.S32.HI R10, RZ, 0x4, R8 ;  /* 0x00000004ff0a7819 */ /* 0x000fe20000011408 */
[----:B------:R-:W-:Y:S01]  /*0cb0*/  IMAD R12, R7, 0x40, R0 ;  /* 0x00000040070c7824 */ /* 0x000fe200078e0200 */
[----:B------:R-:W-:Y:S01]  /*0cc0*/  LEA.HI R0, R3, R228, RZ, 0x2 ;  /* 0x000000e403007211 */ /* 0x000fe200078f10ff */
[----:B------:R-:W-:Y:S01]  /*0cd0*/  IMAD.IADD R9, R18, 0x1, -R9 ;  /* 0x0000000112097824 */ /* 0x000fe200078e0a09 */
[----:B------:R-:W-:-:S02]  /*0ce0*/  LOP3.LUT R7, R5, 0xfffffffe, RZ, 0xc0, !PT ;  /* 0xfffffffe05077812 */ /* 0x000fc400078ec0ff */
[--C-:B------:R-:W-:Y:S01]  /*0cf0*/  SHF.R.S32.HI R4, RZ, 0x2, R0.reuse ;  /* 0x00000002ff047819 */ /* 0x100fe20000011400 */
[----:B------:R-:W-:Y:S01]  /*0d00*/  IMAD R16, R10, 0x8, R9 ;  /* 0x000000080a107824 */ /* 0x000fe200078e0209 */
[----:B------:R-:W-:Y:S01]  /*0d10*/  SHF.R.S32.HI R5, RZ, 0x1f, R0 ;  /* 0x0000001fff057819 */ /* 0x000fe20000011400 */
[----:B------:R-:W-:Y:S01]  /*0d20*/  IMAD.IADD R19, R228, 0x1, -R7 ;  /* 0x00000001e4137824 */ /* 0x000fe200078e0a07 */
[----:B------:R-:W-:Y:S01]  /*0d30*/  LOP3.LUT R11, R0, 0xfffffffc, RZ, 0xc0, !PT ;  /* 0xfffffffc000b7812 */ /* 0x000fe200078ec0ff */
[----:B------:R-:W-:Y:S01]  /*0d40*/  IMAD.SHL.U32 R27, R16, 0x40, RZ ;  /* 0x00000040101b7824 */ /* 0x000fe200078e00ff */
[----:B------:R-:W-:Y:S01]  /*0d50*/  LEA.HI R5, R5, R4, RZ, 0x2 ;  /* 0x0000000405057211 */ /* 0x000fe200078f10ff */
[----:B------:R-:W-:Y:S01]  /*0d60*/  IMAD.SHL.U32 R6, R19, 0x8, RZ ;  /* 0x0000000813067824 */ /* 0x000fe200078e00ff */
[----:B------:R-:W-:Y:S01]  /*0d70*/  LEA.HI R0, R3, R228, RZ, 0x7 ;  /* 0x000000e403007211 */ /* 0x000fe200078f38ff */
[----:B------:R-:W-:Y:S01]  /*0d80*/  IMAD.IADD R11, R228, 0x1, -R11 ;  /* 0x00000001e40b7824 */ /* 0x000fe200078e0a0b */
[----:B------:R-:W-:Y:S01]  /*0d90*/  LOP3.LUT R5, R5, 0xfffffffc, RZ, 0xc0, !PT ;  /* 0xfffffffc05057812 */ /* 0x000fe200078ec0ff */
[----:B------:R-:W-:Y:S01]  /*0da0*/  VIADD R9, R6, 0x20 ;  /* 0x0000002006097836 */ /* 0x000fe20000000000 */
[----:B------:R-:W-:Y:S01]  /*0db0*/  LEA.HI R8, R8, R10, RZ, 0x1 ;  /* 0x0000000a08087211 */ /* 0x000fe200078f08ff */
[----:B------:R-:W-:Y:S01]  /*0dc0*/  VIADD R13, R6, 0x40 ;  /* 0x00000040060d7836 */ /* 0x000fe20000000000 */
[----:B------:R-:W-:Y:S01]  /*0dd0*/  STL [R1+0x31c], R19 ;  /* 0x00031c1301007387 */ /* 0x000fe20000100800 */
[----:B------:R-:W-:Y:S01]  /*0de0*/  IMAD.IADD R14, R4, 0x1, -R5 ;  /* 0x00000001040e7824 */ /* 0x000fe200078e0a05 */
[----:B------:R-:W-:Y:S01]  /*0df0*/  LOP3.LUT R5, R0, 0xffffff80, RZ, 0xc0, !PT ;  /* 0xffffff8000057812 */ /* 0x000fe200078ec0ff */
[----:B------:R-:W-:Y:S01]  /*0e00*/  IMAD.IADD R9, R6, 0x1, R9 ;  /* 0x0000000106097824 */ /* 0x000fe200078e0209 */
[----:B------:R-:W-:Y:S01]  /*0e10*/  LOP3.LUT R7, R8, 0x1ffffffe, RZ, 0xc0, !PT ;  /* 0x1ffffffe08077812 */ /* 0x000fe200078ec0ff */
[----:B------:R-:W-:Y:S01]  /*0e20*/  IMAD.IADD R13, R6, 0x1, R13 ;  /* 0x00000001060d7824 */ /* 0x000fe200078e020d */
[----:B------:R-:W-:Y:S01]  /*0e30*/  LEA.HI R4, R11, R11, RZ, 0x1 ;  /* 0x0000000b0b047211 */ /* 0x000fe200078f08ff */
[----:B------:R-:W-:Y:S01]  /*0e40*/  IMAD.IADD R17, R228, 0x1, -R5 ;  /* 0x00000001e4117824 */ /* 0x000fe200078e0a05 */
[----:B------:R-:W-:Y:S01]  /*0e50*/  SHF.R.S32.HI R8, RZ, 0x1f, R9 ;  /* 0x0000001fff087819 */ /* 0x000fe20000011409 */
[----:B------:R-:W-:Y:S01]  /*0e60*/  IMAD.IADD R7, R10, 0x1, -R7 ;  /* 0x000000010a077824 */ /* 0x000fe200078e0a07 */
[----:B------:R-:W-:Y:S01]  /*0e70*/  LOP3.LUT R4, R4, 0x1ffffffe, RZ, 0xc0, !PT ;  /* 0x1ffffffe04047812 */ /* 0x000fe200078ec0ff */
[----:B------:R0:W-:Y:S01]  /*0e80*/  STL [R1+0x328], R14 ;  /* 0x0003280e01007387 */ /* 0x0001e20000100800 */
[----:B------:R-:W-:Y:S01]  /*0e90*/  SHF.R.S32.HI R6, RZ, 0x1f, R17 ;  /* 0x0000001fff067819 */ /* 0x000fe20000011411 */
[----:B------:R-:W-:Y:S01]  /*0ea0*/  IMAD R5, R7, 0x8, R12 ;  /* 0x0000000807057824 */ /* 0x000fe200078e020c */
[----:B------:R-:W-:Y:S01]  /*0eb0*/  SHF.R.S32.HI R12, RZ, 0x1f, R13 ;  /* 0x0000001fff0c7819 */ /* 0x000fe2000001140d */
[----:B------:R-:W-:Y:S01]  /*0ec0*/  IMAD.IADD R224, R11, 0x1, -R4 ;  /* 0x000000010be07824 */ /* 0x000fe200078e0a04 */
[----:B------:R-:W-:Y:S01]  /*0ed0*/  LEA.HI R7, R6, R17, RZ, 0x2 ;  /* 0x0000001106077211 */ /* 0x000fe200078f10ff */
[----:B------:R-:W-:Y:S01]  /*0ee0*/  IMAD.SHL.U32 R4, R14, 0x80, RZ ;  /* 0x000000800e047824 */ /* 0x000fe200078e00ff */
[----:B------:R1:W-:Y:S01]  /*0ef0*/  STL [R1+0x3a0], R5 ;  /* 0x0003a00501007387 */ /* 0x0003e20000100800 */
[----:B------:R-:W-:-:S02]  /*0f00*/  LEA.HI R10, R8, R9, RZ, 0x4 ;  /* 0x00000009080a7211 */ /* 0x000fc400078f20ff */
[----:B------:R-:W-:Y:S01]  /*0f10*/  LEA.HI R15, R8, R9, RZ, 0x6 ;  /* 0x00000009080f7211 */ /* 0x000fe200078f30ff */
[----:B------:R-:W-:Y:S01]  /*0f20*/  STL [R1+0x394], R17 ;  /* 0x0003941101007387 */ /* 0x000fe20000100800 */
[--C-:B------:R-:W-:Y:S02]  /*0f30*/  SHF.R.S32.HI R8, RZ, 0x2, R7.reuse ;  /* 0x00000002ff087819 */ /* 0x100fe40000011407 */
[----:B------:R-:W-:Y:S01]  /*0f40*/  SHF.R.S32.HI R9, RZ, 0x1f, R7 ;  /* 0x0000001fff097819 */ /* 0x000fe20000011407 */
[----:B------:R-:W-:Y:S01]  /*0f50*/  IMAD.SHL.U32 R15, R15, 0x80, RZ ;  /* 0x000000800f0f7824 */ /* 0x000fe200078e00ff */
[-C--:B0-----:R-:W-:Y:S01]  /*0f60*/  LEA.HI R14, R12, R13.reuse, RZ, 0x4 ;  /* 0x0000000d0c0e7211 */ /* 0x081fe200078f20ff */
[----:B------:R-:W-:Y:S01]  /*0f70*/  STL [R1+0x324], R27 ;  /* 0x0003241b01007387 */ /* 0x000fe20000100800 */
[----:B-1----:R-:W-:Y:S01]  /*0f80*/  LOP3.LUT R5, R4, 0x180, RZ, 0xc0, !PT ;  /* 0x0000018004057812 */ /* 0x002fe200078ec0ff */
[----:B------:R-:W-:Y:S01]  /*0f90*/  IMAD.SHL.U32 R4, R19, 0x10, RZ ;  /* 0x0000001013047824 */ /* 0x000fe200078e00ff */
[----:B------:R-:W-:-:S02]  /*0fa0*/  LEA.HI R12, R12, R13, RZ, 0x6 ;  /* 0x0000000d0c0c7211 */ /* 0x000fc400078f30ff */
[----:B------:R-:W-:Y:S02]  /*0fb0*/  SHF.R.S32.HI R19, RZ, 0x7, R0 ;  /* 0x00000007ff137819 */ /* 0x000fe40000011400 */
[----:B------:R-:W-:Y:S01]  /*0fc0*/  LEA.HI R9, R9, R8, RZ, 0x3 ;  /* 0x0000000809097211 */ /* 0x000fe200078f18ff */
[----:B------:R-:W-:Y:S01]  /*0fd0*/  IMAD.SHL.U32 R12, R12, 0x80, RZ ;  /* 0x000000800c0c7824 */ /* 0x000fe200078e00ff */
[----:B------:R-:W-:Y:S01]  /*0fe0*/  LOP3.LUT R7, R7, 0x7ffffffc, RZ, 0xc0, !PT ;  /* 0x7ffffffc07077812 */ /* 0x000fe200078ec0ff */
[----:B------:R0:W-:Y:S01]  /*0ff0*/  STL [R1+0x398], R19 ;  /* 0x0003981301007387 */ /* 0x0001e20000100800 */
[C---:B------:R-:W-:Y:S02]  /*1000*/  LOP3.LUT R11, R5.reuse, 0x30, R4, 0xf8, !PT ;  /* 0x00000030050b7812 */ /* 0x040fe400078ef804 */
[----:B------:R-:W-:Y:S01]  /*1010*/  LOP3.LUT R13, R5, 0x30, R10, 0xf8, !PT ;  /* 0x00000030050d7812 */ /* 0x000fe200078ef80a */
[----:B------:R-:W-:Y:S01]  /*1020*/  IMAD.IADD R7, R17, 0x1, -R7 ;  /* 0x0000000111077824 */ /* 0x000fe200078e0a07 */
[----:B------:R-:W-:-:S02]  /*1030*/  SHF.R.U32.HI R4, RZ, 0x3, R5 ;  /* 0x00000003ff047819 */ /* 0x000fc40000011605 */
[----:B------:R-:W-:Y:S01]  /*1040*/  LOP3.LUT R5, R5, 0x30, R14, 0xf8, !PT ;  /* 0x0000003005057812 */ /* 0x000fe200078ef80e */
[----:B------:R-:W-:Y:S01]  /*1050*/  IMAD.SHL.U32 R23, R7, 0x2, RZ ;  /* 0x0000000207177824 */ /* 0x000fe200078e00ff */
[----:B------:R-:W-:Y:S02]  /*1060*/  LEA.HI R0, R0, R19, RZ, 0x1 ;  /* 0x0000001300007211 */ /* 0x000fe400078f08ff */
[----:B------:R-:W-:Y:S01]  /*1070*/  LOP3.LUT R9, R9, 0xfffffff8, RZ, 0xc0, !PT ;  /* 0xfffffff809097812 */ /* 0x000fe200078ec0ff */
[C---:B------:R-:W-:Y:S01]  /*1080*/  VIADD R26, R23.reuse, 0x8 ;  /* 0x00000008171a7836 */ /* 0x040fe20000000000 */
[----:B------:R-:W-:Y:S01]  /*1090*/  LEA.HI R6, R6, R17, RZ, 0x5 ;  /* 0x0000001106067211 */ /* 0x000fe200078f28ff */
[----:B------:R-:W-:Y:S01]  /*10a0*/  VIADD R22, R23, 0x20 ;  /* 0x0000002017167836 */ /* 0x000fe20000000000 */
[----:B------:R-:W-:Y:S01]  /*10b0*/  LOP3.LUT R5, R5, R4, RZ, 0x3c, !PT ;  /* 0x0000000405057212 */ /* 0x000fe200078e3cff */
[----:B------:R-:W-:Y:S01]  /*10c0*/  IMAD.IADD R9, R8, 0x1, -R9 ;  /* 0x0000000108097824 */ /* 0x000fe200078e0a09 */
[----:B------:R-:W-:Y:S01]  /*10d0*/  LOP3.LUT R0, R0, 0x3fffffe, RZ, 0xc0, !PT ;  /* 0x03fffffe00007812 */ /* 0x000fe200078ec0ff */
[C---:B------:R-:W-:Y:S01]  /*10e0*/  VIADD R24, R23.reuse, 0x18 ;  /* 0x0000001817187836 */ /* 0x040fe20000000000 */
[----:B------:R-:W-:Y:S01]  /*10f0*/  SHF.R.S32.HI R6, RZ, 0x5, R6 ;  /* 0x00000005ff067819 */ /* 0x000fe20000011406 */
[----:B------:R-:W-:Y:S01]  /*1100*/  VIADD R236, R23, 0x80 ;  /* 0x0000008017ec7836 */ /* 0x000fe20000000000 */
[----:B------:R-:W-:Y:S01]  /*1110*/  LOP3.LUT R12, R12, 0xffffe000, RZ, 0xc0, !PT ;  /* 0xffffe0000c0c7812 */ /* 0x000fe200078ec0ff */
[----:B------:R-:W-:Y:S01]  /*1120*/  IMAD.IADD R0, R19, 0x1, -R0 ;  /* 0x0000000113007824 */ /* 0x000fe200078e0a00 */
[----:B------:R-:W-:Y:S01]  /*1130*/  LEA.HI R3, R3, R228, RZ, 0x3 ;  /* 0x000000e403037211 */ /* 0x000fe200078f18ff */
[----:B------:R-:W-:Y:S01]  /*1140*/  IMAD R9, R6, 0x10, R9 ;  /* 0x0000001006097824 */ /* 0x000fe200078e0209 */
[-C--:B------:R-:W-:Y:S01]  /*1150*/  IADD3 R12, R5, R27.reuse, R12 ;  /* 0x0000001b050c7210 */ /* 0x080fe20007ffe00c */
[----:B0-----:R-:W-:Y:S01]  /*1160*/  VIADD R19, R23, 0x38 ;  /* 0x0000003817137836 */ /* 0x001fe20000000000 */
[----:B------:R-:W-:Y:S01]  /*1170*/  LOP3.LUT R5, R3, 0xfffffff8, RZ, 0xc0, !PT ;  /* 0xfffffff803057812 */ /* 0x000fe200078ec0ff */
[----:B------:R-:W-:Y:S01]  /*1180*/  VIADD R20, R23, 0x30 ;  /* 0x0000003017147836 */ /* 0x000fe20000000000 */
[-C--:B------:R-:W-:Y:S01]  /*1190*/  LOP3.LUT R10, R13, R4.reuse, RZ, 0x3c, !PT ;  /* 0x000000040d0a7212 */ /* 0x080fe200078e3cff */
[----:B------:R-:W-:Y:S01]  /*11a0*/  VIADD R8, R23, 0x70 ;  /* 0x0000007017087836 */ /* 0x000fe20000000000 */
[----:B------:R-:W-:Y:S01]  /*11b0*/  LOP3.LUT R11, R11, R4, RZ, 0x3c, !PT ;  /* 0x000000040b0b7212 */ /* 0x000fe200078e3cff */
[----:B------:R-:W-:Y:S01]  /*11c0*/  IMAD R4, R0, 0x40, R9 ;  /* 0x0000004000047824 */ /* 0x000fe200078e0209 */
[----:B------:R-:W-:Y:S01]  /*11d0*/  LOP3.LUT R15, R15, 0xffffe000, RZ, 0xc0, !PT ;  /* 0xffffe0000f0f7812 */ /* 0x000fe200078ec0ff */
[----:B------:R-:W-:Y:S01]  /*11e0*/  IMAD.IADD R0, R228, 0x1, -R5 ;  /* 0x00000001e4007824 */ /* 0x000fe200078e0a05 */
[----:B------:R-:W-:Y:S01]  /*11f0*/  SHF.R.S32.HI R5, RZ, 0x1f, R26 ;  /* 0x0000001fff057819 */ /* 0x000fe2000001141a */
[C---:B------:R-:W-:Y:S01]  /*1200*/  VIADD R9, R23.reuse, 0x68 ;  /* 0x0000006817097836 */ /* 0x040fe20000000000 */
[----:B------:R-:W-:Y:S01]  /*1210*/  IADD3 R10, R10, R27, R15 ;  /* 0x0000001b0a0a7210 */ /* 0x000fe20007ffe00f */
[----:B------:R-:W-:Y:S01]  /*1220*/  VIADD R15, R23, 0x50 ;  /* 0x00000050170f7836 */ /* 0x000fe20000000000 */
[----:B------:R-:W-:Y:S01]  /*1230*/  IADD3 R11, R27, UR38, R11 ;  /* 0x000000261b0b7c10 */ /* 0x000fe2000fffe00b */
[----:B------:R0:W-:Y:S01]  /*1240*/  STL [R1+0x384], R5 ;  /* 0x0003840501007387 */ /* 0x0001e20000100800 */
[----:B------:R-:W-:Y:S01]  /*1250*/  SHF.R.S32.HI R3, RZ, 0x3, R3 ;  /* 0x00000003ff037819 */ /* 0x000fe20000011403 */
[----:B------:R-:W-:-:S02]  /*1260*/  VIADD R7, R23, 0x98 ;  /* 0x0000009817077836 */ /* 0x000fc40000000000 */
[----:B------:R1:W-:Y:S01]  /*1270*/  STL [R1+0x390], R11 ;  /* 0x0003900b01007387 */ /* 0x0003e20000100800 */
[C---:B------:R-:W-:Y:S02]  /*1280*/  VIADD R16, R23.reuse, 0x48 ;  /* 0x0000004817107836 */ /* 0x040fe40000000000 */
[C---:B------:R-:W-:Y:S01]  /*1290*/  VIADD R237, R23.reuse, 0x78 ;  /* 0x0000007817ed7836 */ /* 0x040fe20000000000 */
[----:B------:R-:W-:Y:S01]  /*12a0*/  STL [R1+0x2d4], R9 ;  /* 0x0002d40901007387 */ /* 0x000fe20000100800 */
[C---:B------:R-:W-:Y:S01]  /*12b0*/  VIADD R6, R23.reuse, 0xa0 ;  /* 0x000000a017067836 */ /* 0x040fe20000000000 */
[----:B0-----:R-:W-:Y:S01]  /*12c0*/  SHF.R.S32.HI R5, RZ, 0x1f, R22 ;  /* 0x0000001fff057819 */ /* 0x001fe20000011416 */
[C---:B------:R-:W-:Y:S01]  /*12d0*/  VIADD R25, R23.reuse, 0x10 ;  /* 0x0000001017197836 */ /* 0x040fe20000000000 */
[----:B------:R0:W-:Y:S01]  /*12e0*/  STL [R1+0x320], R3 ;  /* 0x0003200301007387 */ /* 0x0001e20000100800 */
[C---:B------:R-:W-:Y:S01]  /*12f0*/  VIADD R21, R23.reuse, 0x28 ;  /* 0x0000002817157836 */ /* 0x040fe20000000000 */
[----:B-1----:R-:W-:Y:S01]  /*1300*/  SHF.R.S32.HI R11, RZ, 0x1f, R24 ;  /* 0x0000001fff0b7819 */ /* 0x002fe20000011418 */
[C---:B------:R-:W-:Y:S01]  /*1310*/  VIADD R17, R23.reuse, 0x40 ;  /* 0x0000004017117836 */ /* 0x040fe20000000000 */
[----:B------:R1:W-:Y:S01]  /*1320*/  STL [R1+0x378], R5 ;  /* 0x0003780501007387 */ /* 0x0003e20000100800 */
[----:B------:R-:W-:-:S02]  /*1330*/  VIADD R14, R23, 0x58 ;  /* 0x00000058170e7836 */ /* 0x000fc40000000000 */
[C---:B------:R-:W-:Y:S01]  /*1340*/  VIADD R13, R23.reuse, 0x60 ;  /* 0x00000060170d7836 */ /* 0x040fe20000000000 */
[----:B------:R2:W-:Y:S01]  /*1350*/  STL [R1+0x37c], R11 ;  /* 0x00037c0b01007387 */ /* 0x0005e20000100800 */
[C---:B------:R-:W-:Y:S02]  /*1360*/  VIADD R235, R23.reuse, 0x88 ;  /* 0x0000008817eb7836 */ /* 0x040fe40000000000 */
[C---:B0-----:R-:W-:Y:S01]  /*1370*/  VIADD R3, R23.reuse, 0xa8 ;  /* 0x000000a817037836 */ /* 0x041fe20000000000 */
[----:B------:R0:W-:Y:S01]  /*1380*/  STL [R1+0x32c], R0 ;  /* 0x00032c0001007387 */ /* 0x0001e20000100800 */
[C---:B------:R-:W-:Y:S01]  /*1390*/  VIADD R234, R23.reuse, 0x90 ;  /* 0x0000009017ea7836 */ /* 0x040fe20000000000 */
[----:B-1----:R-:W-:Y:S01]  /*13a0*/  SHF.R.S32.HI R5, RZ, 0x1f, R19 ;  /* 0x0000001fff057819 */ /* 0x002fe20000011413 */
[----:B------:R-:W-:Y:S01]  /*13b0*/  VIADD R232, R23, 0xb8 ;  /* 0x000000b817e87836 */ /* 0x000fe20000000000 */
[----:B------:R-:W-:Y:S01]  /*13c0*/  STL [R1+0x2d0], R8 ;  /* 0x0002d00801007387 */ /* 0x000fe20000100800 */
[----:B------:R-:W-:Y:S01]  /*13d0*/  IMAD R224, R224, 0x8, R4 ;  /* 0x00000008e0e07824 */ /* 0x000fe200078e0204 */
[----:B--2---:R-:W-:-:S02]  /*13e0*/  SHF.R.S32.HI R11, RZ, 0x1f, R20 ;  /* 0x0000001fff0b7819 */ /* 0x004fc40000011414 */
[----:B------:R1:W-:Y:S01]  /*13f0*/  STL [R1+0x36c], R5 ;  /* 0x00036c0501007387 */ /* 0x0003e20000100800 */
[----:B0-----:R-:W-:-:S03]  /*1400*/  VIADD R0, R23, 0xb0 ;  /* 0x000000b017007836 */ /* 0x001fc60000000000 */
[----:B------:R0:W-:Y:S04]  /*1410*/  STL [R1+0x370], R11 ;  /* 0x0003700b01007387 */ /* 0x0001e80000100800 */
[----:B------:R-:W-:Y:S01]  /*1420*/  STL [R1+0x314], R7 ;  /* 0x0003140701007387 */ /* 0x000fe20000100800 */
[----:B-1----:R-:W-:-:S03]  /*1430*/  SHF.R.S32.HI R5, RZ, 0x1f, R15 ;  /* 0x0000001fff057819 */ /* 0x002fc6000001140f */
[----:B------:R-:W-:Y:S01]  /*1440*/  STL [R1+0x310], R6 ;  /* 0x0003100601007387 */ /* 0x000fe20000100800 */
[----:B0-----:R-:W-:-:S03]  /*1450*/  SHF.R.S32.HI R11, RZ, 0x1f, R16 ;  /* 0x0000001fff0b7819 */ /* 0x001fc60000011410 */
[----:B------:R0:W-:Y:S04]  /*1460*/  STL [R1+0x360], R5 ;  /* 0x0003600501007387 */ /* 0x0001e80000100800 */
[----:B------:R1:W-:Y:S04]  /*1470*/  STL [R1+0x300], R25 ;  /* 0x0003001901007387 */ /* 0x0003e80000100800 */
[----:B------:R2:W-:Y:S01]  /*1480*/  STL [R1+0x2f4], R21 ;  /* 0x0002f41501007387 */ /* 0x0005e20000100800 */
[----:B0-----:R-:W-:Y:S02]  /*1490*/  SHF.R.S32.HI R5, RZ, 0x1f, R9 ;  /* 0x0000001fff057819 */ /* 0x001fe40000011409 */
[----:B------:R-:W-:Y:S01]  /*14a0*/  SHF.R.S32.HI R9, RZ, 0x1f, R8 ;  /* 0x0000001fff097819 */ /* 0x000fe20000011408 */
[----:B------:R0:W-:Y:S01]  /*14b0*/  STL [R1+0x2e8], R17 ;  /* 0x0002e81101007387 */ /* 0x0001e20000100800 */
[----:B------:R-:W-:-:S02]  /*14c0*/  SHF.R.S32.HI R8, RZ, 0x1f, R237 ;  /* 0x0000001fff087819 */ /* 0x000fc400000114ed */
[----:B-1----:R-:W-:Y:S01]  /*14d0*/  SHF.R.S32.HI R25, RZ, 0x1f, R25 ;  /* 0x0000001fff197819 */ /* 0x002fe20000011419 */
[----:B------:R1:W-:Y:S01]  /*14e0*/  STL [R1+0x354], R5 ;  /* 0x0003540501007387 */ /* 0x0003e20000100800 */
[----:B--2---:R-:W-:-:S03]  /*14f0*/  SHF.R.S32.HI R21, RZ, 0x1f, R21 ;  /* 0x0000001fff157819 */ /* 0x004fc60000011415 */
[----:B------:R2:W-:Y:S01]  /*1500*/  STL [R1+0x2dc], R14 ;  /* 0x0002dc0e01007387 */ /* 0x0005e20000100800 */
[----:B0-----:R-:W-:-:S03]  /*1510*/  SHF.R.S32.HI R17, RZ, 0x1f, R17 ;  /* 0x0000001fff117819 */ /* 0x001fc60000011411 */
[----:B------:R-:W-:Y:S01]  /*1520*/  STL [R1+0x30c], R3 ;  /* 0x00030c0301007387 */ /* 0x000fe20000100800 */
[----:B-1----:R-:W-:-:S03]  /*1530*/  SHF.R.S32.HI R5, RZ, 0x1f, R236 ;  /* 0x0000001fff057819 */ /* 0x002fc600000114ec */
[----:B------:R-:W-:Y:S01]  /*1540*/  STL [R1+0x308], R0 ;  /* 0x0003080001007387 */ /* 0x000fe20000100800 */
[----:B--2---:R-:W-:-:S03]  /*1550*/  SHF.R.S32.HI R14, RZ, 0x1f, R14 ;  /* 0x0000001fff0e7819 */ /* 0x004fc6000001140e */
[----:B------:R0:W-:Y:S04]  /*1560*/  STL [R1+0x348], R5 ;  /* 0x0003480501007387 */ /* 0x0001e80000100800 */
[----:B------:R1:W-:Y:S04]  /*1570*/  STL [R1+0x364], R11 ;  /* 0x0003640b01007387 */ /* 0x0003e80000100800 */
[----:B------:R2:W-:Y:S01]  /*1580*/  STL [R1+0x350], R9 ;  /* 0x0003500901007387 */ /* 0x0005e20000100800 */
[----:B0-----:R-:W-:Y:S02]  /*1590*/  SHF.R.S32.HI R5, RZ, 0x1f, R7 ;  /* 0x0000001fff057819 */ /* 0x001fe40000011407 */
[----:B------:R-:W-:Y:S01]  /*15a0*/  SHF.R.S32.HI R7, RZ, 0x1f, R6 ;  /* 0x0000001fff077819 */ /* 0x000fe20000011406 */
[----:B------:R0:W-:Y:S01]  /*15b0*/  STL [R1+0x34c], R8 ;  /* 0x00034c0801007387 */ /* 0x0001e20000100800 */
[----:B------:R-:W-:Y:S01]  /*15c0*/  SHF.R.S32.HI R6, RZ, 0x1f, R3 ;  /* 0x0000001fff067819 */ /* 0x000fe20000011403 */
[----:B------:R-:W-:Y:S01]  /*15d0*/  VIADD R3, R10, UR38 ;  /* 0x000000260a037c36 */ /* 0x000fe20008000000 */
[----:B-1----:R-:W-:Y:S01]  /*15e0*/  SHF.R.S32.HI R11, RZ, 0x1f, R13 ;  /* 0x0000001fff0b7819 */ /* 0x002fe2000001140d */
[----:B------:R1:W-:Y:S01]  /*15f0*/  STL [R1+0x33c], R5 ;  /* 0x00033c0501007387 */ /* 0x0003e20000100800 */
[----:B--2---:R-:W-:-:S03]  /*1600*/  SHF.R.S32.HI R9, RZ, 0x1f, R235 ;  /* 0x0000001fff097819 */ /* 0x004fc600000114eb */
[----:B------:R2:W-:Y:S01]  /*1610*/  STL [R1+0x39c], R4 ;  /* 0x00039c0401007387 */ /* 0x0005e20000100800 */
[----:B0-----:R-:W-:-:S03]  /*1620*/  SHF.R.S32.HI R8, RZ, 0x1f, R234 ;  /* 0x0000001fff087819 */ /* 0x001fc600000114ea */
[----:B------:R2:W-:Y:S01]  /*1630*/  STL [R1+0x304], R26 ;  /* 0x0003041a01007387 */ /* 0x0005e20000100800 */
[----:B-1----:R-:W-:Y:S01]  /*1640*/  SHF.R.S32.HI R5, RZ, 0x1f, R0 ;  /* 0x0000001fff057819 */ /* 0x002fe20000011400 */
[----:B------:R-:W-:Y:S02]  /*1650*/  VIADD R0, R12, UR38 ;  /* 0x000000260c007c36 */ /* 0x000fe40008000000 */
[----:B------:R2:W-:Y:S04]  /*1660*/  STL [R1+0x2fc], R24 ;  /* 0x0002fc1801007387 */ /* 0x0005e80000100800 */
        /* <DEDUP_REMOVED lines=17> */
[----:B------:R2:W-:Y:S02]  /*1780*/  STL [R1+0x388], R0 ;  /* 0x0003880001007387 */ /* 0x0005e40000100800 */
.L_x_1516:
[----:B01234-:R-:W0:Y:S01]  /*1790*/  LDC.64 R6, c[0x0][0xa18] ;  /* 0x00028600ff067b82 */ /* 0x01fe220000000a00 */
[----:B------:R-:W-:Y:S01]  /*17a0*/  ULDC.64 UR6, c[0x0][0xa08] ;  /* 0x0002820000067ab9 */ /* 0x000fe20000000a00 */
[----:B-----5:R-:W-:Y:S01]  /*17b0*/  IMAD.MOV.U32 R42, RZ, RZ, RZ ;  /* 0x000000ffff2a7224 */ /* 0x020fe200078e00ff */
[----:B------:R-:W-:Y:S01]  /*17c0*/  ISETP.NE.U32.AND P0, PT, RZ, UR6, PT ;  /* 0x00000006ff007c0c */ /* 0x000fe2000bf05070 */
[----:B------:R-:W-:-:S03]  /*17d0*/  IMAD.MOV.U32 R20, RZ, RZ, RZ ;  /* 0x000000ffff147224 */ /* 0x000fc600078e00ff */
[----:B------:R-:W-:Y:S01]  /*17e0*/  ISETP.NE.AND.EX P0, PT, RZ, UR7, PT, P0 ;  /* 0x00000007ff007c0c */ /* 0x000fe2000bf05300 */
[----:B------:R-:W1:Y:S01]  /*17f0*/  LDC R16, c[0x0][0x288] ;  /* 0x0000a200ff107b82 */ /* 0x000e620000000800 */
[----:B------:R-:W-:-:S07]  /*1800*/  ULDC.64 UR6, c[0x0][0xa20] ;  /* 0x0002880000067ab9 */ /* 0x000fce0000000a00 */
[----:B------:R-:W2:Y:S01]  /*1810*/  LDC.64 R4, c[0x0][0xa28] ;  /* 0x00028a00ff047b82 */ /* 0x000ea20000000a00 */
[----:B0-----:R-:W-:-:S07]  /*1820*/  ISETP.NE.U32.AND P1, PT, R6, RZ, PT ;  /* 0x000000ff0600720c */ /* 0x001fce0003f25070 */
[----:B------:R-:W0:Y:S01]  /*1830*/  LDC R31, c[0x0][0x424] ;  /* 0x00010900ff1f7b82 */ /* 0x000e220000000800 */
[----:B------:R-:W-:-:S07]  /*1840*/  ISETP.NE.AND.EX P1, PT, R7, RZ, PT, P1 ;  /* 0x000000ff0700720c */ /* 0x000fce0003f25310 */
[----:B------:R-:W3:Y:S01]  /*1850*/  LDC.64 R6, c[0x0][0xa08] ;  /* 0x00028200ff067b82 */ /* 0x000ee20000000a00 */
[----:B--2---:R-:W-:-:S07]  /*1860*/  ISETP.NE.U32.AND P2, PT, R4, RZ, PT ;  /* 0x000000ff0400720c */ /* 0x004fce0003f45070 */
[----:B------:R-:W2:Y:S01]  /*1870*/  @P1 LDC.64 R8, c[0x0][0xa18] ;  /* 0x00028600ff081b82 */ /* 0x000ea20000000a00 */
[----:B------:R-:W-:-:S07]  /*1880*/  ISETP.NE.AND.EX P2, PT, R5, RZ, PT, P2 ;  /* 0x000000ff0500720c */ /* 0x000fce0003f45320 */
[----:B------:R-:W4:Y:S01]  /*1890*/  LDC R12, c[0x0][0x2f0] ;  /* 0x0000bc00ff0c7b82 */ /* 0x000f220000000800 */
[----:B---3--:R-:W-:-:S07]  /*18a0*/  IMAD.WIDE R10, R223, 0x4, R6 ;  /* 0x00000004df0a7825 */ /* 0x008fce00078e0206 */
[----:B------:R-:W3:Y:S01]  /*18b0*/  @P2 LDC.64 R4, c[0x0][0xa28] ;  /* 0x00028a00ff042b82 */ /* 0x000ee20000000a00 */
[----:B------:R0:W5:Y:S01]  /*18c0*/  @P0 LDG.E R42, desc[UR50][R10.64] ;  /* 0x000000320a2a0981 */ /* 0x000162000c1e1900 */
[----:B--2---:R-:W-:-:S06]  /*18d0*/  @P1 IMAD.WIDE R6, R223, 0x4, R8 ;  /* 0x00000004df061825 */ /* 0x004fcc00078e0208 */
[----:B------:R-:W2:Y:S01]  /*18e0*/  LDC.64 R8, c[0x0][0x418] ;  /* 0x00010600ff087b82 */ /* 0x000ea20000000a00 */
[----:B-1----:R1:W5:Y:S07]  /*18f0*/  @P1 LDG.E R16, desc[UR50][R6.64] ;  /* 0x0000003206101981 */ /* 0x00236e000c1e1900 */
[----:B------:R-:W0:Y:S01]  /*1900*/  LDC R229, c[0x0][0x348] ;  /* 0x0000d200ffe57b82 */ /* 0x000e220000000800 */
[----:B---3--:R-:W-:-:S05]  /*1910*/  @P2 IMAD.WIDE R4, R223, 0x4, R4 ;  /* 0x00000004df042825 */ /* 0x008fca00078e0204 */
[----:B------:R1:W5:Y:S01]  /*1920*/  @P2 LDG.E R20, desc[UR50][R4.64] ;  /* 0x0000003204142981 */ /* 0x000362000c1e1900 */
[----:B--2---:R-:W-:Y:S02]  /*1930*/  ISETP.NE.U32.AND P2, PT, R8, RZ, PT ;  /* 0x000000ff0800720c */ /* 0x004fe40003f45070 */
[C---:B------:R-:W-:Y:S02]  /*1940*/  LOP3.LUT R3, R222.reuse, 0xff000000, RZ, 0xc0, !PT ;  /* 0xff000000de037812 */ /* 0x040fe400078ec0ff */
[----:B------:R-:W-:Y:S02]  /*1950*/  ISETP.NE.AND.EX P2, PT, R9, RZ, PT, P2 ;  /* 0x000000ff0900720c */ /* 0x000fe40003f45320 */
[----:B------:R-:W-:Y:S02]  /*1960*/  ISETP.NE.U32.AND P3, PT, RZ, UR6, PT ;  /* 0x00000006ff007c0c */ /* 0x000fe4000bf65070 */
[----:B0-----:R-:W-:Y:S02]  /*1970*/  SEL R31, R31, 0x1, P2 ;  /* 0x000000011f1f7807 */ /* 0x001fe40001000000 */
[----:B------:R-:W-:-:S02]  /*1980*/  LOP3.LUT R0, R222, 0xff0000, RZ, 0xc0, !PT ;  /* 0x00ff0000de007812 */ /* 0x000fc400078ec0ff */
[----:B------:R-:W-:Y:S02]  /*1990*/  SHF.R.U32.HI R3, RZ, 0x8, R3 ;  /* 0x00000008ff037819 */ /* 0x000fe40000011603 */
[----:B------:R-:W-:Y:S01]  /*19a0*/  ISETP.NE.AND.EX P3, PT, RZ, UR7, PT, P3 ;  /* 0x00000007ff007c0c */ /* 0x000fe2000bf65330 */
[----:B----4-:R-:W-:Y:S01]  /*19b0*/  IMAD R31, R31, R12, RZ ;  /* 0x0000000c1f1f7224 */ /* 0x010fe200078e02ff */
[----:B------:R-:W-:Y:S01]  /*19c0*/  LEA.HI R226, R0, R3, RZ, 0x10 ;  /* 0x0000000300e27211 */ /* 0x000fe200078f80ff */
[----:B-1----:R-:W-:Y:S10]  /*19d0*/  @P1 BRA `(.L_x_1361) ;  /* 0x0000000000241947 */ /* 0x002ff40003800000 */
        /* <DEDUP_REMOVED lines=9> */
.L_x_1361:
[----:B------:R-:W-:Y:S01]  /*1a70*/  LOP3.LUT R225, R222, 0xffff, RZ, 0xc0, !PT ;  /* 0x0000ffffdee17812 */ /* 0x000fe200078ec0ff */
[----:B------:R-:W-:Y:S01]  /*1a80*/  IMAD.MOV.U32 R227, RZ, RZ, R223 ;  /* 0x000000ffffe37224 */ /* 0x000fe200078e00df */
[----:B------:R-:W-:Y:S06]  /*1a90*/  @!P3 BRA `(.L_x_1362) ;  /* 0x000000000010b947 */ /* 0x000fec0003800000 */
[----:B------:R-:W0:Y:S02]  /*1aa0*/  LDC.64 R4, c[0x0][0xa20] ;  /* 0x00028800ff047b82 */ /* 0x000e240000000a00 */
[----:B0-----:R-:W-:-:S05]  /*1ab0*/  IMAD.WIDE R4, R223, 0x4, R4 ;  /* 0x00000004df047825 */ /* 0x001fca00078e0204 */
[----:B------:R0:W5:Y:S01]  /*1ac0*/  LDG.E R31, desc[UR50][R4.64] ;  /* 0x00000032041f7981 */ /* 0x000162000c1e1900 */
[----:B------:R-:W-:Y:S05]  /*1ad0*/  BRA `(.L_x_1363) ;  /* 0x0000000000107947 */ /* 0x000fea0003800000 */
.L_x_1362:
[----:B------:R-:W-:Y:S05]  /*1ae0*/  @!P0 BRA `(.L_x_1363) ;  /* 0x00000000000c8947 */ /* 0x000fea0003800000 */
[----:B------:R-:W2:Y:S04]  /*1af0*/  LDG.E R0, desc[UR50][R10.64] ;  /* 0x000000320a007981 */ /* 0x000ea8000c1e1900 */
[----:B------:R-:W2:Y:S02]  /*1b00*/  LDG.E R31, desc[UR50][R10.64+0x4] ;  /* 0x000004320a1f7981 */ /* 0x000ea4000c1e1900 */
[----:B--2---:R-:W-:-:S07]  /*1b10*/  IMAD.IADD R31, R31, 0x1, -R0 ;  /* 0x000000011f1f7824 */ /* 0x004fce00078e0a00 */
.L_x_1363:
[----:B0-----:R-:W0:Y:S08]  /*1b20*/  LDC.64 R4, c[0x0][0xa10] ;  /* 0x00028400ff047b82 */ /* 0x001e300000000a00 */
[----:B------:R-:W1:Y:S01]  /*1b30*/  LDC.64 R6, c[0x0][0xa30] ;  /* 0x00028c00ff067b82 */ /* 0x000e620000000a00 */
[----:B0-----:R-:W-:-:S07]  /*1b40*/  ISETP.NE.U32.AND P0, PT, R4, RZ, PT ;  /* 0x000000ff0400720c */ /* 0x001fce0003f05070 */
[----:B------:R-:W0:Y:S01]  /*1b50*/  LDC R4, c[0x0][0x448] ;  /* 0x00011200ff047b82 */ /* 0x000e220000000800 */
[----:B------:R-:W-:Y:S02]  /*1b60*/  ISETP.NE.AND.EX P0, PT, R5, RZ, PT, P0 ;  /* 0x000000ff0500720c */ /* 0x000fe40003f05300 */
[----:B-1----:R-:W-:-:S04]  /*1b70*/  ISETP.NE.U32.AND P1, PT, R6, RZ, PT ;  /* 0x000000ff0600720c */ /* 0x002fc80003f25070 */
[----:B------:R-:W-:-:S07]  /*1b80*/  ISETP.NE.AND.EX P1, PT, R7, RZ, PT, P1 ;  /* 0x000000ff0700720c */ /* 0x000fce0003f25310 */
[----:B------:R-:W1:Y:S08]  /*1b90*/  @P0 LDC.64 R8, c[0x0][0xa10] ;  /* 0x00028400ff080b82 */ /* 0x000e700000000a00 */
[----:B------:R-:W2:Y:S01]  /*1ba0*/  @P1 LDC.64 R10, c[0x0][0xa30] ;  /* 0x00028c00ff0a1b82 */ /* 0x000ea20000000a00 */
[----:B-1----:R-:W-:-:S05]  /*1bb0*/  @P0 IMAD.WIDE R8, R223, 0x4, R8 ;  /* 0x00000004df080825 */ /* 0x002fca00078e0208 */
[----:B------:R-:W3:Y:S01]  /*1bc0*/  @P0 LDG.E R0, desc[UR50][R8.64] ;  /* 0x0000003208000981 */ /* 0x000ee2000c1e1900 */
[----:B--2---:R-:W-:-:S03]  /*1bd0*/  @P1 IMAD.WIDE R10, R223, 0x4, R10 ;  /* 0x00000004df0a1825 */ /* 0x004fc600078e020a */
[----:B------:R1:W3:Y:S04]  /*1be0*/  @P0 LDG.E R3, desc[UR50][R8.64+0x4] ;  /* 0x0000043208030981 */ /* 0x0002e8000c1e1900 */
[----:B------:R2:W4:Y:S01]  /*1bf0*/  @P1 LDG.E R21, desc[UR50][R10.64] ;  /* 0x000000320a151981 */ /* 0x000522000c1e1900 */
[----:B------:R-:W2:Y:S01]  /*1c00*/  S2UR UR5, SR_SWINHI ;  /* 0x00000000000579c3 */ /* 0x000ea20000002f00 */
[----:B------:R-:W2:Y:S01]  /*1c10*/  S2R R12, SR_TID.X ;  /* 0x00000000000c7919 */ /* 0x000ea20000002100 */
[----:B0-----:R-:W-:-:S06]  /*1c20*/  ISETP.NE.AND P2, PT, R4, 0x1, PT ;  /* 0x000000010400780c */ /* 0x001fcc0003f45270 */
[----:B-1----:R-:W0:Y:S08]  /*1c30*/  LDC.64 R8, c[0x0][0x9e0] ;  /* 0x00027800ff087b82 */ /* 0x002e300000000a00 */
[----:B------:R-:W1:Y:S01]  /*1c40*/  @P2 LDC R24, c[0x0][0x44c] ;  /* 0x00011300ff182b82 */ /* 0x000e620000000800 */
[----:B------:R-:W-:Y:S01]  /*1c50*/  UMOV UR54, UR38 ;  /* 0x0000002600367c82 */ /* 0x000fe20008000000 */
[----:B--2---:R-:W-:-:S06]  /*1c60*/  UMOV UR55, UR5 ;  /* 0x0000000500377c82 */ /* 0x004fcc0008000000 */
[----:B------:R-:W2:Y:S01]  /*1c70*/  @P2 LDC R19, c[0x0][0x450] ;  /* 0x00011400ff132b82 */ /* 0x000ea20000000800 */
[----:B------:R-:W-:Y:S02]  /*1c80*/  UIADD3 UR5, UP0, UR54, 0x33490, URZ ;  /* 0x0003349036057890 */ /* 0x000fe4000ff1e03f */
[----:B------:R-:W-:Y:S02]  /*1c90*/  UIADD3 UR7, UP1, UR54, 0x334a0, URZ ;  /* 0x000334a036077890 */ /* 0x000fe4000ff3e03f */
[----:B------:R-:W-:Y:S02]  /*1ca0*/  UIADD3.X UR6, URZ, UR55, URZ, UP0, !UPT ;  /* 0x000000373f067290 */ /* 0x000fe400087fe43f */
[----:B------:R-:W-:Y:S01]  /*1cb0*/  UIADD3.X UR8, URZ, UR55, URZ, UP1, !UPT ;  /* 0x000000373f087290 */ /* 0x000fe20008ffe43f */
[----:B------:R-:W-:Y:S01]  /*1cc0*/  LOP3.LUT R12, R12, 0x7f, RZ, 0xc0, !PT ;  /* 0x0000007f0c0c7812 */ /* 0x000fe200078ec0ff */
[----:B------:R-:W-:Y:S02]  /*1cd0*/  IMAD.MOV.U32 R14, RZ, RZ, 0x7800 ;  /* 0x00007800ff0e7424 */ /* 0x000fe400078e00ff */
[----:B------:R-:W-:Y:S01]  /*1ce0*/  IMAD.U32 R15, RZ, RZ, UR36 ;  /* 0x00000024ff0f7e24 */ /* 0x000fe2000f8e00ff */
[----:B------:R-:W-:Y:S01]  /*1cf0*/  ISETP.NE.AND P3, PT, R12, RZ, PT ;  /* 0x000000ff0c00720c */ /* 0x000fe20003f65270 */
[----:B------:R-:W-:Y:S01]  /*1d00*/  IMAD.U32 R12, RZ, RZ, UR5 ;  /* 0x00000005ff0c7e24 */ /* 0x000fe2000f8e00ff */
[----:B------:R-:W-:Y:S01]  /*1d10*/  USHF.L.U32 UR39, UR4, 0x7, URZ ;  /* 0x0000000704277899 */ /* 0x000fe2000800063f */
[----:B------:R-:W-:-:S02]  /*1d20*/  IMAD.U32 R13, RZ, RZ, UR6 ;  /* 0x00000006ff0d7e24 */ /* 0x000fc4000f8e00ff */
[----:B------:R-:W-:Y:S02]  /*1d30*/  IMAD.U32 R10, RZ, RZ, UR7 ;  /* 0x00000007ff0a7e24 */ /* 0x000fe4000f8e00ff */
[----:B------:R-:W-:Y:S01]  /*1d40*/  IMAD.U32 R11, RZ, RZ, UR8 ;  /* 0x00000008ff0b7e24 */ /* 0x000fe2000f8e00ff */
[----:B------:R0:W-:Y:S01]  /*1d50*/  STL.64 [R1+0x18], R14 ;  /* 0x0000180e01007387 */ /* 0x0001e20000100a00 */
[----:B------:R-:W-:Y:S01]  /*1d60*/  IMAD.MOV.U32 R5, RZ, RZ, 0x100 ;  /* 0x00000100ff057424 */ /* 0x000fe200078e00ff */
[----:B------:R-:W-:Y:S01]  /*1d70*/  SEL R4, RZ, 0x1, P3 ;  /* 0x00000001ff047807 */ /* 0x000fe20001800000 */
[----:B------:R-:W-:Y:S01]  /*1d80*/  IMAD.MOV.U32 R6, RZ, RZ, 0x1 ;  /* 0x00000001ff067424 */ /* 0x000fe200078e00ff */
[----:B------:R-:W-:Y:S01]  /*1d90*/  STL.64 [R1+0x8], R12 ;  /* 0x0000080c01007387 */ /* 0x000fe20000100a00 */
[----:B------:R-:W-:Y:S01]  /*1da0*/  IMAD.MOV.U32 R7, RZ, RZ, RZ ;  /* 0x000000ffff077224 */ /* 0x000fe200078e00ff */
[----:B------:R-:W-:Y:S02]  /*1db0*/  UIADD3 UR4, UR39, 0x7f, URZ ;  /* 0x0000007f27047890 */ /* 0x000fe4000fffe03f */
[----:B------:R-:W-:Y:S01]  /*1dc0*/  STL.64 [R1+0x10], R10 ;  /* 0x0000100a01007387 */ /* 0x000fe20000100a00 */
[----:B0----5:R-:W-:-:S03]  /*1dd0*/  IMAD.IADD R14, R31, 0x1, -R20 ;  /* 0x000000011f0e7824 */ /* 0x021fc600078e0a14 */
[----:B------:R-:W-:Y:S01]  /*1de0*/  STL.64 [R1+0x30], R10 ;  /* 0x0000300a01007387 */ /* 0x000fe20000100a00 */
[----:B------:R-:W-:-:S03]  /*1df0*/  R2UR UR48, R31 ;  /* 0x000000001f3072ca */ /* 0x000fc600000e0000 */
[----:B------:R-:W-:Y:S04]  /*1e00*/  STL.64 [R1], RZ ;  /* 0x000000ff01007387 */ /* 0x000fe80000100a00 */
[----:B------:R1:W-:Y:S02]  /*1e10*/  STL.128 [R1+0x20], R4 ;  /* 0x0000200401007387 */ /* 0x0003e40000100c00 */
[----:B-1----:R-:W-:-:S04]  /*1e20*/  @P2 IMAD.HI.U32 R4, R24, UR4, RZ ;  /* 0x0000000418042c27 */ /* 0x002fc8000f8e00ff */
[----:B---3--:R-:W-:-:S04]  /*1e30*/  @P0 IMAD.IADD R229, R3, 0x1, -R0 ;  /* 0x0000000103e50824 */ /* 0x008fc800078e0a00 */
[----:B------:R-:W-:Y:S01]  /*1e40*/  IMAD.IADD R22, R14, 0x1, R229 ;  /* 0x000000010e167824 */ /* 0x000fe200078e02e5 */
[----:B----4-:R-:W-:Y:S02]  /*1e50*/  @P1 R2UR UR48, R21 ;  /* 0x00000000153012ca */ /* 0x010fe400000e0000 */
[----:B------:R-:W-:Y:S01]  /*1e60*/  ISETP.GE.AND P1, PT, R9, 0x1, PT ;  /* 0x000000010900780c */ /* 0x000fe20003f26270 */
[C---:B------:R-:W-:Y:S01]  /*1e70*/  VIADD R0, R22.reuse, 0x9f ;  /* 0x0000009f16007836 */ /* 0x040fe20000000000 */
[----:B------:R-:W-:Y:S01]  /*1e80*/  IADD3 R24, R22, 0x1, -R16 ;  /* 0x0000000116187810 */ /* 0x000fe20007ffe810 */
[----:B------:R-:W-:Y:S01]  /*1e90*/  IMAD.U32 R3, RZ, RZ, UR4 ;  /* 0x00000004ff037e24 */ /* 0x000fe2000f8e00ff */
[----:B--2---:R-:W-:Y:S01]  /*1ea0*/  @P2 SHF.R.U32.HI R3, RZ, R19, R4 ;  /* 0x00000013ff032219 */ /* 0x004fe20000011604 */
[----:B------:R-:W-:-:S04]  /*1eb0*/  IMAD.HI R0, R0, 0x66666667, RZ ;  /* 0x6666666700007827 */ /* 0x000fc800078e02ff */
[----:B------:R-:W-:Y:S01]  /*1ec0*/  IMAD.IADD R3, R24, 0x1, R3 ;  /* 0x0000000118037824 */ /* 0x000fe200078e0203 */
[----:B------:R-:W-:-:S03]  /*1ed0*/  SHF.R.U32.HI R27, RZ, 0x1f, R0 ;  /* 0x0000001fff1b7819 */ /* 0x000fc60000011600 */
[----:B------:R-:W-:Y:S01]  /*1ee0*/  IMAD.IADD R8, R3, 0x1, R8 ;  /* 0x0000000103087824 */ /* 0x000fe200078e0208 */
[----:B------:R-:W-:Y:S01]  /*1ef0*/  LEA.HI.SX32 R27, R0, R27, 0x1a ;  /* 0x0000001b001b7211 */ /* 0x000fe200078fd2ff */
[----:B------:R-:W-:Y:S06]  /*1f00*/  @!P1 BRA `(.L_x_1364) ;  /* 0x0000000000409947 */ /* 0x000fec0003800000 */
[C---:B------:R-:W-:Y:S01]  /*1f10*/  ISETP.GT.AND P0, PT, R3.reuse, RZ, PT ;  /* 0x000000ff0300720c */ /* 0x040fe20003f04270 */
[----:B------:R-:W-:-:S12]  /*1f20*/  VIADD R0, R3, 0xffffffff ;  /* 0xffffffff03007836 */ /* 0x000fd80000000000 */
[----:B------:R-:W-:Y:S05]  /*1f30*/  @P0 BRA `(.L_x_1365) ;  /* 0x00000000001c0947 */ /* 0x000fea0003800000 */
[----:B------:R-:W-:Y:S01]  /*1f40*/  ISETP.NE.AND P0, PT, R9, 0x1, PT ;  /* 0x000000010900780c */ /* 0x000fe20003f05270 */
[----:B------:R-:W-:-:S12]  /*1f50*/  IMAD.MOV R3, RZ, RZ, -R3 ;  /* 0x000000ffff037224 */ /* 0x000fd800078e0a03 */
[----:B------:R-:W0:Y:S02]  /*1f60*/  @P0 LDC.64 R4, c[0x0][0x9e8] ;  /* 0x00027a00ff040b82 */ /* 0x000e240000000a00 */
[----:B0-----:R-:W-:-:S05]  /*1f70*/  @P0 IMAD.HI.U32 R0, R3, R4, RZ ;  /* 0x0000000403000227 */ /* 0x001fca00078e00ff */
[----:B------:R-:W-:-:S04]  /*1f80*/  @P0 SHF.R.U32.HI R3, RZ, R5, R0 ;  /* 0x00000005ff030219 */ /* 0x000fc80000011600 */
[----:B------:R-:W-:Y:S01]  /*1f90*/  LOP3.LUT R0, RZ, R3, RZ, 0x33, !PT ;  /* 0x00000003ff007212 */ /* 0x000fe200078e33ff */
[----:B------:R-:W-:Y:S06]  /*1fa0*/  BRA `(.L_x_1366) ;  /* 0x0000000000107947 */ /* 0x000fec0003800000 */
.L_x_1365:
[----:B------:R-:W-:-:S13]  /*1fb0*/  ISETP.NE.AND P0, PT, R9, 0x1, PT ;  /* 0x000000010900780c */ /* 0x000fda0003f05270 */
[----:B------:R-:W0:Y:S02]  /*1fc0*/  @P0 LDC.64 R4, c[0x0][0x9e8] ;  /* 0x00027a00ff040b82 */ /* 0x000e240000000a00 */
[----:B0-----:R-:W-:-:S05]  /*1fd0*/  @P0 IMAD.HI.U32 R4, R0, R4, RZ ;  /* 0x0000000400040227 */ /* 0x001fca00078e00ff */
[----:B------:R-:W-:-:S07]  /*1fe0*/  @P0 SHF.R.U32.HI R0, RZ, R5, R4 ;  /* 0x00000005ff000219 */ /* 0x000fce0000011604 */
.L_x_1366:
[----:B------:R-:W-:-:S05]  /*1ff0*/  IMAD R3, R0, R9, R9 ;  /* 0x0000000900037224 */ /* 0x000fca00078e0209 */
[----:B------:R-:W-:-:S07]  /*2000*/  VIMNMX R8, R8, R3, PT ;  /* 0x0000000308087248 */ /* 0x000fce0003fe0100 */
.L_x_1364:
[----:B------:R-:W0:Y:S01]  /*2010*/  @P2 LDC R0, c[0x0][0x44c] ;  /* 0x00011300ff002b82 */ /* 0x000e220000000800 */
[----:B------:R-:W-:Y:S02]  /*2020*/  VIADD R8, R8, 0x9f ;  /* 0x0000009f08087836 */ /* 0x000fe40000000000 */
[----:B------:R-:W-:Y:S02]  /*2030*/  IMAD.U32 R5, RZ, RZ, UR39 ;  /* 0x00000027ff057e24 */ /* 0x000fe4000f8e00ff */
[----:B------:R-:W-:-:S03]  /*2040*/  IMAD.HI R8, R8, 0x66666667, RZ ;  /* 0x6666666708087827 */ /* 0x000fc600078e02ff */
[----:B------:R-:W1:Y:S01]  /*2050*/  @P2 LDC R3, c[0x0][0x450] ;  /* 0x00011400ff032b82 */ /* 0x000e620000000800 */
[----:B------:R-:W-:-:S07]  /*2060*/  IMAD.IADD R104, R22, 0x1, -R16 ;  /* 0x0000000116687824 */ /* 0x000fce00078e0a10 */
[----:B------:R-:W2:Y:S01]  /*2070*/  LDC R4, c[0x0][0x9dc] ;  /* 0x00027700ff047b82 */ /* 0x000ea20000000800 */
[----:B0-----:R-:W-:-:S05]  /*2080*/  @P2 IMAD.HI.U32 R0, R0, UR39, RZ ;  /* 0x0000002700002c27 */ /* 0x001fca000f8e00ff */
[----:B-1----:R-:W-:Y:S02]  /*2090*/  @P2 SHF.R.U32.HI R5, RZ, R3, R0 ;  /* 0x00000003ff052219 */ /* 0x002fe40000011600 */
[----:B------:R-:W-:-:S03]  /*20a0*/  SHF.R.U32.HI R3, RZ, 0x1f, R8 ;  /* 0x0000001fff037819 */ /* 0x000fc60000011608 */
[----:B------:R-:W-:Y:S01]  /*20b0*/  IMAD.IADD R5, R104, 0x1, R5 ;  /* 0x0000000168057824 */ /* 0x000fe200078e0205 */
[----:B------:R-:W-:-:S03]  /*20c0*/  LEA.HI.SX32 R8, R8, R3, 0x1a ;  /* 0x0000000308087211 */ /* 0x000fc600078fd2ff */
[----:B--2---:R-:W-:Y:S01]  /*20d0*/  IMAD.IADD R0, R5, 0x1, -R4 ;  /* 0x0000000105007824 */ /* 0x004fe200078e0a04 */
[----:B------:R-:W-:Y:S01]  /*20e0*/  VIMNMX R8, R27, R8, PT ;  /* 0x000000081b087248 */ /* 0x000fe20003fe0100 */
[----:B------:R-:W-:Y:S06]  /*20f0*/  @!P1 BRA `(.L_x_1367) ;  /* 0x00000000003c9947 */ /* 0x000fec0003800000 */
[----:B------:R-:W-:-:S13]  /*2100*/  ISETP.GT.AND P0, PT, R5, -0x1, PT ;  /* 0xffffffff0500780c */ /* 0x000fda0003f04270 */
[----:B------:R-:W-:Y:S05]  /*2110*/  @P0 BRA `(.L_x_1368) ;  /* 0x00000000001c0947 */ /* 0x000fea0003800000 */
[----:B------:R-:W-:Y:S02]  /*2120*/  ISETP.NE.AND P0, PT, R9, 0x1, PT ;  /* 0x000000010900780c */ /* 0x000fe40003f05270 */
[----:B------:R-:W-:-:S11]  /*2130*/  LOP3.LUT R5, RZ, R5, RZ, 0x33, !PT ;  /* 0x00000005ff057212 */ /* 0x000fd600078e33ff */
[----:B------:R-:W0:Y:S02]  /*2140*/  @P0 LDC.64 R6, c[0x0][0x9e8] ;  /* 0x00027a00ff060b82 */ /* 0x000e240000000a00 */
[----:B0-----:R-:W-:-:S05]  /*2150*/  @P0 IMAD.HI.U32 R4, R5, R6, RZ ;  /* 0x0000000605040227 */ /* 0x001fca00078e00ff */
[----:B------:R-:W-:-:S04]  /*2160*/  @P0 SHF.R.U32.HI R5, RZ, R7, R4 ;  /* 0x00000007ff050219 */ /* 0x000fc80000011604 */
[----:B------:R-:W-:Y:S01]  /*2170*/  LOP3.LUT R5, RZ, R5, RZ, 0x33, !PT ;  /* 0x00000005ff057212 */ /* 0x000fe200078e33ff */
[----:B------:R-:W-:Y:S06]  /*2180*/  BRA `(.L_x_1369) ;  /* 0x0000000000107947 */ /* 0x000fec0003800000 */
.L_x_1368:
[----:B------:R-:W-:-:S13]  /*2190*/  ISETP.NE.AND P0, PT, R9, 0x1, PT ;  /* 0x000000010900780c */ /* 0x000fda0003f05270 */
[----:B------:R-:W0:Y:S02]  /*21a0*/  @P0 LDC.64 R6, c[0x0][0x9e8] ;  /* 0x00027a00ff060b82 */ /* 0x000e240000000a00 */
[----:B0-----:R-:W-:-:S05]  /*21b0*/  @P0 IMAD.HI.U32 R4, R5, R6, RZ ;  /* 0x0000000605040227 */ /* 0x001fca00078e00ff */
[----:B------:R-:W-:-:S07]  /*21c0*/  @P0 SHF.R.U32.HI R5, RZ, R7, R4 ;  /* 0x00000007ff050219 */ /* 0x000fce0000011604 */
.L_x_1369:
[----:B------:R-:W-:-:S05]  /*21d0*/  IMAD R5, R5, R9, RZ ;  /* 0x0000000905057224 */ /* 0x000fca00078e02ff */
[----:B------:R-:W-:-:S07]  /*21e0*/  VIMNMX R0, R0, R5, !PT ;  /* 0x0000000500007248 */ /* 0x000fce0007fe0100 */
.L_x_1367:
[----:B------:R-:W-:Y:S01]  /*21f0*/  IMAD.HI R0, R0, 0x66666667, RZ ;  /* 0x6666666700007827 */ /* 0x000fe200078e02ff */
[----:B------:R-:W-:Y:S02]  /*2200*/  LOP3.LUT R233, R226, 0xff, RZ, 0xc0, !PT ;  /* 0x000000ffe2e97812 */ /* 0x000fe400078ec0ff */
[----:B------:R-:W-:Y:S02]  /*2210*/  SHF.R.U32.HI R226, RZ, 0x10, R226 ;  /* 0x00000010ffe27819 */ /* 0x000fe400000116e2 */
[----:B------:R-:W-:-:S04]  /*2220*/  SHF.R.U32.HI R3, RZ, 0x1f, R0 ;  /* 0x0000001fff037819 */ /* 0x000fc80000011600 */
[----:B------:R-:W-:Y:S01]  /*2230*/  LEA.HI.SX32 R3, R0, R3, 0x1a ;  /* 0x0000000300037211 */ /* 0x000fe200078fd2ff */
[----:B------:R-:W-:-:S03]  /*2240*/  IMAD.MOV.U32 R0, RZ, RZ, RZ ;  /* 0x000000ffff007224 */ /* 0x000fc600078e00ff */
[----:B------:R-:W-:-:S04]  /*2250*/  VIMNMX R9, RZ, R3, !PT ;  /* 0x00000003ff097248 */ /* 0x000fc80007fe0100 */
[----:B------:R-:W-:-:S13]  /*2260*/  ISETP.GT.AND P0, PT, R8, R9, PT ;  /* 0x000000090800720c */ /* 0x000fda0003f04270 */
[----:B------:R-:W-:Y:S05]  /*2270*/  @!P0 BRA `(.L_x_1370) ;  /* 0x00000000007c8947 */ /* 0x000fea0003800000 */
[----:B------:R-:W0:Y:S01]  /*2280*/  LDC R3, c[0x0][0x9f0] ;  /* 0x00027c00ff037b82 */ /* 0x000e220000000800 */
[----:B------:R-:W-:-:S04]  /*2290*/  ISETP.NE.AND P0, PT, R226, RZ, PT ;  /* 0x000000ffe200720c */ /* 0x000fc80003f05270 */
[----:B0-----:R-:W-:-:S04]  /*22a0*/  SEL R11, R226, R3, P0 ;  /* 0x00000003e20b7207 */ /* 0x001fc80000000000 */
[-C--:B------:R-:W-:Y:S02]  /*22b0*/  IABS R6, R11.reuse ;  /* 0x0000000b00067213 */ /* 0x080fe40000000000 */
[----:B------:R-:W-:Y:S02]  /*22c0*/  IADD3 R0, R11, -0x1, R8 ;  /* 0xffffffff0b007810 */ /* 0x000fe40007ffe008 */
[----:B------:R-:W0:Y:S01]  /*22d0*/  I2F.RP R3, R6 ;  /* 0x0000000600037306 */ /* 0x000e220000209400 */
[----:B------:R-:W-:Y:S02]  /*22e0*/  IABS R12, R11 ;  /* 0x0000000b000c7213 */ /* 0x000fe40000000000 */
[----:B------:R-:W-:-:S05]  /*22f0*/  IMAD.IADD R0, R0, 0x1, -R9 ;  /* 0x0000000100007824 */ /* 0x000fca00078e0a09 */
        /* <DEDUP_REMOVED lines=10> */
[----:B------:R-:W-:-:S04]  /*23a0*/  IMAD.HI.U32 R5, R5, R7, R4 ;  /* 0x0000000705057227 */ /* 0x000fc800078e0004 */
[----:B------:R-:W-:-:S04]  /*23b0*/  IMAD.MOV.U32 R4, RZ, RZ, R10 ;  /* 0x000000ffff047224 */ /* 0x000fc800078e000a */
        /* <DEDUP_REMOVED lines=11> */
.L_x_1370:
[----:B------:R-:W-:-:S05]  /*2470*/  IMAD R3, R233, R0, R9 ;  /* 0x00000000e9037224 */ /* 0x000fca00078e0209 */
        /* <DEDUP_REMOVED lines=16> */
[----:B------:R-:W-:Y:S01]  /*2580*/  UIADD3 UR4, UR38, 0x24200, URZ ;  /* 0x0002420026047890 */ /* 0x000fe2000fffe03f */
[----:B------:R-:W-:Y:S01]  /*2590*/  ULDC UR44, c[0x0][0x2f4] ;  /* 0x0000bd00002c7ab9 */ /* 0x000fe20000000800 */
[----:B------:R-:W-:Y:S02]  /*25a0*/  ULDC.64 UR40, c[0x0][0x328] ;  /* 0x0000ca0000287ab9 */ /* 0x000fe40000000a00 */
[----:B------:R-:W-:Y:S01]  /*25b0*/  ULOP3.LUT UP0, URZ, UR4, 0x1bf, URZ, 0xc0, !UPT ;  /* 0x000001bf043f7892 */ /* 0x000fe2000f80c03f */
[----:B------:R-:W-:-:S05]  /*25c0*/  ULDC.64 UR52, c[0x0][0x318] ;  /* 0x0000c60000347ab9 */ /* 0x000fca0000000a00 */
[----:B------:R-:W-:-:S13]  /*25d0*/  PLOP3.LUT P0, PT, PT, PT, UP0, 0x80, 0x0 ;  /* 0x000000000000781c */ /* 0x000fda0003f0f008 */
[----:B------:R-:W-:Y:S05]  /*25e0*/  @!P0 BRA `(.L_x_1372) ;  /* 0x0000000000408947 */ /* 0x000fea0003800000 */
        /* <DEDUP_REMOVED lines=16> */
.L_x_1372:
[----:B------:R-:W-:Y:S01]  /*26f0*/  UIADD3 UR4, UP0, UR54, 0x24200, URZ ;  /* 0x0002420036047890 */ /* 0x000fe2000ff1e03f */
[----:B------:R-:W-:-:S03]  /*2700*/  IMAD.U32 R28, RZ, RZ, UR43 ;  /* 0x0000002bff1c7e24 */ /* 0x000fc6000f8e00ff */
[----:B------:R-:W-:Y:S02]  /*2710*/  UIADD3.X UR5, URZ, UR55, URZ, UP0, !UPT ;  /* 0x000000373f057290 */ /* 0x000fe400087fe43f */
[----:B------:R-:W-:Y:S01]  /*2720*/  IMAD.U32 R4, RZ, RZ, UR4 ;  /* 0x00000004ff047e24 */ /* 0x000fe2000f8e00ff */
[----:B------:R-:W-:Y:S01]  /*2730*/  UIADD3 UR4, UR38, 0xf200, URZ ;  /* 0x0000f20026047890 */ /* 0x000fe2000fffe03f */
[----:B------:R-:W-:Y:S02]  /*2740*/  IADD3 R28, P0, R28, 0x38, RZ ;  /* 0x000000381c1c7810 */ /* 0x000fe40007f1e0ff */
[----:B------:R-:W-:Y:S01]  /*2750*/  IMAD.U32 R5, RZ, RZ, UR5 ;  /* 0x00000005ff057e24 */ /* 0x000fe2000f8e00ff */
[----:B------:R-:W-:Y:S02]  /*2760*/  ULOP3.LUT UP0, URZ, UR4, 0x1bf, URZ, 0xc0, !UPT ;  /* 0x000001bf043f7892 */ /* 0x000fe4000f80c03f */
[----:B------:R-:W-:Y:S02]  /*2770*/  IMAD.X R29, RZ, RZ, UR42, P0 ;  /* 0x0000002aff1d7e24 */ /* 0x000fe400080e06ff */
[----:B------:R0:W-:Y:S02]  /*2780*/  STL.64 [R1+0x38], R4 ;  /* 0x0000380401007387 */ /* 0x0001e40000100a00 */
[----:B------:R-:W-:-:S13]  /*2790*/  PLOP3.LUT P1, PT, PT, PT, UP0, 0x80, 0x0 ;  /* 0x000000000000781c */ /* 0x000fda0003f2f008 */
[----:B0-----:R-:W-:Y:S05]  /*27a0*/  @!P1 BRA `(.L_x_1373) ;  /* 0x0000000000409947 */ /* 0x001fea0003800000 */
        /* <DEDUP_REMOVED lines=16> */
.L_x_1373:
[----:B------:R-:W0:Y:S01]  /*28b0*/  LDC.64 R4, c[0x0][0x9f8] ;  /* 0x00027e00ff047b82 */ /* 0x000e220000000a00 */
[----:B------:R-:W-:Y:S01]  /*28c0*/  IMAD.MOV.U32 R60, RZ, RZ, R223 ;  /* 0x000000ffff3c7224 */ /* 0x000fe200078e00df */
[----:B------:R-:W2:Y:S04]  /*28d0*/  LDL R62, [R1+0x328] ;  /* 0x00032800013e7983 */ /* 0x000ea80000100800 */
[----:B------:R-:W3:Y:S02]  /*28e0*/  LDL R40, [R1+0x31c] ;  /* 0x00031c0001287983 */ /* 0x000ee40000100800 */
[----:B------:R-:W1:Y:S01]  /*28f0*/  LDC.64 R44, c[0x0][0xa08] ;  /* 0x00028200ff2c7b82 */ /* 0x000e620000000a00 */
[----:B------:R-:W-:Y:S01]  /*2900*/  IMAD.IADD R42, R42, 0x1, R31 ;  /* 0x000000012a2a7824 */ /* 0x000fe200078e021f */
[----:B------:R-:W4:Y:S01]  /*2910*/  S2R R19, SR_TID.X ;  /* 0x0000000000137919 */ /* 0x000f220000002100 */
[----:B------:R-:W-:Y:S01]  /*2920*/  ULDC.64 UR4, c[0x0][0x308] ;  /* 0x0000c20000047ab9 */ /* 0x000fe20000000a00 */
[----:B------:R-:W-:Y:S01]  /*2930*/  ULDC.64 UR6, c[0x0][0x300] ;  /* 0x0000c00000067ab9 */ /* 0x000fe20000000a00 */
[----:B------:R-:W-:Y:S01]  /*2940*/  ULDC.64 UR8, c[0x0][0x310] ;  /* 0x0000c40000087ab9 */ /* 0x000fe20000000a00 */
[----:B------:R-:W-:Y:S01]  /*2950*/  ULDC.64 UR10, c[0x0][0x2e8] ;  /* 0x0000ba00000a7ab9 */ /* 0x000fe20000000a00 */
[----:B------:R-:W5:Y:S01]  /*2960*/  LDL R63, [R1+0x324] ;  /* 0x00032400013f7983 */ /* 0x000f620000100800 */
[----:B------:R-:W4:Y:S03]  /*2970*/  LDC.64 R36, c[0x0][0x300] ;  /* 0x0000c000ff247b82 */ /* 0x000f260000000a00 */
[----:B------:R-:W5:Y:S05]  /*2980*/  LDL.64 R32, [R1+0x38] ;  /* 0x0000380001207983 */ /* 0x000f6a0000100a00 */
[----:B------:R-:W4:Y:S01]  /*2990*/  LDC.64 R34, c[0x0][0x2f0] ;  /* 0x0000bc00ff227b82 */ /* 0x000f220000000a00 */
[----:B0-----:R-:W-:-:S07]  /*29a0*/  ISETP.NE.U32.AND P0, PT, R4, RZ, PT ;  /* 0x000000ff0400720c */ /* 0x001fce0003f05070 */
[----:B------:R-:W0:Y:S01]  /*29b0*/  LDC.64 R8, c[0x0][0x198] ;  /* 0x00006600ff087b82 */ /* 0x000e220000000a00 */
[----:B------:R-:W-:Y:S01]  /*29c0*/  ISETP.NE.AND.EX P0, PT, R5, RZ, PT, P0 ;  /* 0x000000ff0500720c */ /* 0x000fe20003f05300 */
[----:B------:R0:W-:Y:S01]  /*29d0*/  STL.64 [R1+0x2b0], R28 ;  /* 0x0002b01c01007387 */ /* 0x0001e20000100a00 */
[----:B------:R-:W-:Y:S01]  /*29e0*/  IMAD.U32 R30, RZ, RZ, UR43 ;  /* 0x0000002bff1e7e24 */ /* 0x000fe2000f8e00ff */
[----:B------:R-:W-:Y:S01]  /*29f0*/  ULDC.64 UR14, c[0x0][0x3f8] ;  /* 0x0000fe00000e7ab9 */ /* 0x000fe20000000a00 */
[----:B------:R-:W-:Y:S01]  /*2a00*/  IMAD.U32 R11, RZ, RZ, UR42 ;  /* 0x0000002aff0b7e24 */ /* 0x000fe2000f8e00ff */
[----:B------:R-:W-:-:S08]  /*2a10*/  ULDC.64 UR12, c[0x0][0x408] ;  /* 0x00010200000c7ab9 */ /* 0x000fd00000000a00 */
[----:B------:R-:W1:Y:S02]  /*2a20*/  @P0 LDC.64 R4, c[0x0][0x9f8] ;  /* 0x00027e00ff040b82 */ /* 0x000e640000000a00 */
[----:B-1----:R-:W-:-:S05]  /*2a30*/  @P0 IMAD.WIDE R4, R223, 0x4, R4 ;  /* 0x00000004df040825 */ /* 0x002fca00078e0204 */
[----:B------:R1:W2:Y:S01]  /*2a40*/  @P0 LDG.E R60, desc[UR50][R4.64] ;  /* 0x00000032043c0981 */ /* 0x0002a2000c1e1900 */
[----:B------:R-:W-:Y:S01]  /*2a50*/  SHF.R.S32.HI R54, RZ, 0x1f, R42 ;  /* 0x0000001fff367819 */ /* 0x000fe2000001142a */
[----:B------:R-:W-:Y:S01]  /*2a60*/  IMAD.WIDE.U32 R48, R225, UR4, RZ ;  /* 0x00000004e1307c25 */ /* 0x000fe2000f8e00ff */
[----:B------:R-:W-:-:S03]  /*2a70*/  ISETP.NE.U32.AND P0, PT, R44, RZ, PT ;  /* 0x000000ff2c00720c */ /* 0x000fc60003f05070 */
[----:B------:R-:W-:Y:S02]  /*2a80*/  IMAD R49, R225, UR5, R49 ;  /* 0x00000005e1317c24 */ /* 0x000fe4000f8e0231 */
[----:B------:R-:W-:Y:S01]  /*2a90*/  IMAD R3, R54, UR6, RZ ;  /* 0x0000000636037c24 */ /* 0x000fe2000f8e02ff */
[----:B------:R-:W-:Y:S01]  /*2aa0*/  ISETP.NE.AND.EX P0, PT, R45, RZ, PT, P0 ;  /* 0x000000ff2d00720c */ /* 0x000fe20003f05300 */
[----:B-1----:R-:W-:Y:S01]  /*2ab0*/  IMAD.WIDE.U32 R4, R42, UR6, R48 ;  /* 0x000000062a047c25 */ /* 0x002fe2000f8e0030 */
[----:B----4-:R-:W-:-:S03]  /*2ac0*/  SHF.R.U32.HI R61, RZ, 0x7, R19 ;  /* 0x00000007ff3d7819 */ /* 0x010fc60000011613 */
[----:B------:R-:W-:Y:S01]  /*2ad0*/  IMAD R3, R42, UR7, R3 ;  /* 0x000000072a037c24 */ /* 0x000fe2000f8e0203 */
[----:B------:R-:W-:-:S03]  /*2ae0*/  ISETP.NE.AND P6, PT, R61, 0x1, PT ;  /* 0x000000013d00780c */ /* 0x000fc60003fc5270 */
[----:B------:R-:W-:Y:S01]  /*2af0*/  IMAD.IADD R5, R5, 0x1, R3 ;  /* 0x0000000105057824 */ /* 0x000fe200078e0203 */
[----:B------:R-:W-:Y:S02]  /*2b00*/  UIMAD.WIDE.U32 UR4, UR6, 0xa0, URZ ;  /* 0x000000a0060478a5 */ /* 0x000fe4000f8e003f */
[----:B------:R-:W-:-:S04]  /*2b10*/  UIMAD UR6, UR7, 0xa0, URZ ;  /* 0x000000a0070678a4 */ /* 0x000fc8000f8e023f */
[----:B------:R-:W-:Y:S01]  /*2b20*/  UIADD3 UR6, UR5, UR6, URZ ;  /* 0x0000000605067290 */ /* 0x000fe2000fffe03f */
[----:B------:R-:W-:Y:S01]  /*2b30*/  STL.64 [R1+0x48], R36 ;  /* 0x0000482401007387 */ /* 0x000fe20000100a00 */
[----:B------:R-:W-:-:S04]  /*2b40*/  VIADD R0, R34, 0x9f ;  /* 0x0000009f22007836 */ /* 0x000fc80000000000 */
[----:B------:R-:W-:Y:S01]  /*2b50*/  IMAD.HI R0, R0, 0x66666667, RZ ;  /* 0x6666666700007827 */ /* 0x000fe200078e02ff */
[C---:B0-----:R-:W-:Y:S02]  /*2b60*/  IADD3 R38, P3, R8.reuse, 0x70, RZ ;  /* 0x0000007008267810 */ /* 0x041fe40007f7e0ff */
[----:B------:R-:W-:Y:S01]  /*2b70*/  IADD3 R12, P2, R8, 0x22c, RZ ;  /* 0x0000022c080c7810 */ /* 0x000fe20007f5e0ff */
[----:B------:R-:W-:Y:S02]  /*2b80*/  VIADD R228, R19, 0xffffff80 ;  /* 0xffffff8013e47836 */ /* 0x000fe40000000000 */
[----:B------:R-:W-:Y:S02]  /*2b90*/  IMAD.U32 R28, RZ, RZ, UR43 ;  /* 0x0000002bff1c7e24 */ /* 0x000fe4000f8e00ff */
[--C-:B------:R-:W-:Y:S02]  /*2ba0*/  IMAD.X R39, RZ, RZ, R9.reuse, P3 ;  /* 0x000000ffff277224 */ /* 0x100fe400018e0609 */
[----:B------:R-:W-:Y:S01]  /*2bb0*/  IMAD.X R13, RZ, RZ, R9, P2 ;  /* 0x000000ffff0d7224 */ /* 0x000fe200010e0609 */
[----:B------:R-:W-:-:S05]  /*2bc0*/  IADD3 R28, P2, R28, 0x68, RZ ;  /* 0x000000681c1c7810 */ /* 0x000fca0007f5e0ff */
[----:B------:R-:W-:Y:S01]  /*2bd0*/  IMAD.X R29, RZ, RZ, UR42, P2 ;  /* 0x0000002aff1d7e24 */ /* 0x000fe200090e06ff */
[----:B------:R-:W-:Y:S04]  /*2be0*/  STL.64 [R1+0x150], R12 ;  /* 0x0001500c01007387 */ /* 0x000fe80000100a00 */
[----:B------:R-:W-:Y:S04]  /*2bf0*/  STL.128 [R1+0x100], RZ ;  /* 0x000100ff01007387 */ /* 0x000fe80000100c00 */
[----:B------:R-:W-:Y:S01]  /*2c00*/  STL.128 [R1+0xc0], RZ ;  /* 0x0000c0ff01007387 */ /* 0x000fe20000100c00 */
[----:B--2---:R-:W-:-:S02]  /*2c10*/  SHF.R.S32.HI R57, RZ, 0x1f, R60 ;  /* 0x0000001fff397819 */ /* 0x004fc4000001143c */
[----:B------:R-:W-:Y:S02]  /*2c20*/  SEL R56, R60, RZ, !P0 ;  /* 0x000000ff3c387207 */ /* 0x000fe40004000000 */
[----:B------:R-:W-:-:S03]  /*2c30*/  SEL R55, R57, RZ, !P0 ;  /* 0x000000ff39377207 */ /* 0x000fc60004000000 */
[----:B------:R-:W-:-:S04]  /*2c40*/  IMAD.WIDE.U32 R4, R56, UR8, R4 ;  /* 0x0000000838047c25 */ /* 0x000fc8000f8e0004 */
[----:B------:R-:W-:Y:S01]  /*2c50*/  IMAD R3, R55, UR8, RZ ;  /* 0x0000000837037c24 */ /* 0x000fe2000f8e02ff */
[----:B------:R-:W-:-:S03]  /*2c60*/  IADD3 R6, P0, R4, UR10, RZ ;  /* 0x0000000a04067c10 */ /* 0x000fc6000ff1e0ff */
[----:B------:R-:W-:Y:S01]  /*2c70*/  IMAD R3, R56, UR9, R3 ;  /* 0x0000000938037c24 */ /* 0x000fe2000f8e0203 */
[----:B------:R-:W-:Y:S02]  /*2c80*/  ULDC.64 UR8, c[0x0][0x300] ;  /* 0x0000c00000087ab9 */ /* 0x000fe40000000a00 */
[----:B------:R-:W-:Y:S02]  /*2c90*/  IMAD.U32 R20, RZ, RZ, UR8 ;  /* 0x00000008ff147e24 */ /* 0x000fe4000f8e00ff */
[----:B------:R-:W-:Y:S01]  /*2ca0*/  IMAD.U32 R21, RZ, RZ, UR9 ;  /* 0x00000009ff157e24 */ /* 0x000fe2000f8e00ff */
[----:B------:R-:W-:Y:S01]  /*2cb0*/  IADD3.X R7, R5, UR11, R3, P0, !PT ;  /* 0x0000000b05077c10 */ /* 0x000fe200087fe403 */
[----:B------:R-:W-:Y:S02]  /*2cc0*/  IMAD.U32 R5, RZ, RZ, UR5 ;  /* 0x00000005ff057e24 */ /* 0x000fe4000f8e00ff */
[----:B------:R-:W-:Y:S02]  /*2cd0*/  IMAD.U32 R4, RZ, RZ, UR4 ;  /* 0x00000004ff047e24 */ /* 0x000fe4000f8e00ff */
[----:B------:R-:W-:Y:S01]  /*2ce0*/  IMAD.U32 R5, RZ, RZ, UR6 ;  /* 0x00000006ff057e24 */ /* 0x000fe2000f8e00ff */
[----:B------:R-:W2:Y:S04]  /*2cf0*/  @!P6 LDL.64 R20, [R1+0x48] ;  /* 0x000048000114e983 */ /* 0x000ea80000100a00 */
[----:B------:R0:W-:Y:S04]  /*2d00*/  STL.128 [R1+0x50], R4 ;  /* 0x0000500401007387 */ /* 0x0001e80000100c00 */
[----:B0-----:R-:W4:Y:S01]  /*2d10*/  @!P6 LDL.128 R4, [R1+0x50] ;  /* 0x000050000104e983 */ /* 0x001f220000100c00 */
[----:B------:R-:W-:-:S04]  /*2d20*/  SHF.R.U32.HI R3, RZ, 0x1f, R0 ;  /* 0x0000001fff037819 */ /* 0x000fc80000011600 */
[----:B------:R-:W-:-:S05]  /*2d30*/  LEA.HI.SX32 R0, R0, R3, 0x1a ;  /* 0x0000000300007211 */ /* 0x000fca00078fd2ff */
[----:B------:R0:W-:Y:S04]  /*2d40*/  STL [R1+0x40], R0 ;  /* 0x0000400001007387 */ /* 0x0001e80000100800 */
[----:B0-----:R-:W5:Y:S01]  /*2d50*/  @!P6 LDL R0, [R1+0x40] ;  /* 0x000040000100e983 */ /* 0x001f620000100800 */
[----:B------:R-:W-:Y:S01]  /*2d60*/  IMAD.SHL.U32 R3, R62, 0x80, RZ ;  /* 0x000000803e037824 */ /* 0x000fe200078e00ff */
[----:B------:R-:W-:Y:S01]  /*2d70*/  IADD3 R14, P0, R8, 0x220, RZ ;  /* 0x00000220080e7810 */ /* 0x000fe20007f1e0ff */
[----:B---3--:R-:W-:-:S03]  /*2d80*/  IMAD.SHL.U32 R19, R40, 0x10, RZ ;  /* 0x0000001028137824 */ /* 0x008fc600078e00ff */
[----:B------:R-:W-:Y:S01]  /*2d90*/  LOP3.LUT R10, R3, 0x180, RZ, 0xc0, !PT ;  /* 0x00000180030a7812 */ /* 0x000fe200078ec0ff */
[----:B------:R-:W-:Y:S02]  /*2da0*/  IMAD.MOV.U32 R8, RZ, RZ, 0x1 ;  /* 0x00000001ff087424 */ /* 0x000fe400078e00ff */
[----:B------:R-:W-:Y:S01]  /*2db0*/  IMAD.X R15, RZ, RZ, R9, P0 ;  /* 0x000000ffff0f7224 */ /* 0x000fe200000e0609 */
[----:B------:R-:W-:Y:S01]  /*2dc0*/  SHF.R.U32.HI R3, RZ, 0x3, R10 ;  /* 0x00000003ff037819 */ /* 0x000fe2000001160a */
[----:B------:R-:W-:Y:S01]  /*2dd0*/  IMAD.U32 R9, RZ, RZ, UR43 ;  /* 0x0000002bff097e24 */ /* 0x000fe2000f8e00ff */
[----:B------:R-:W-:Y:S02]  /*2de0*/  LOP3.LUT R10, R10, 0x10, R19, 0xf8, !PT ;  /* 0x000000100a0a7812 */ /* 0x000fe400078ef813 */
[----:B------:R-:W-:Y:S01]  /*2df0*/  IADD3 R30, P0, R30, 0x140, RZ ;  /* 0x000001401e1e7810 */ /* 0x000fe20007f1e0ff */
[----:B------:R0:W-:Y:S01]  /*2e00*/  STL.U8 [R1+0x140], R8 ;  /* 0x0001400801007387 */ /* 0x0001e20000100000 */
[----:B------:R-:W-:Y:S01]  /*2e10*/  LOP3.LUT R3, R10, R3, RZ, 0x3c, !PT ;  /* 0x000000030a037212 */ /* 0x000fe200078e3cff */
[----:B------:R-:W-:-:S02]  /*2e20*/  IMAD.MOV.U32 R10, RZ, RZ, R9 ;  /* 0x000000ffff0a7224 */ /* 0x000fc400078e0009 */
[----:B------:R-:W-:Y:S01]  /*2e30*/  IMAD.MOV.U32 R9, RZ, RZ, R39 ;  /* 0x000000ffff097224 */ /* 0x000fe200078e0027 */
[----:B------:R-:W-:Y:S01]  /*2e40*/  UIMAD.WIDE.U32 UR6, UR14, 0xa0, URZ ;  /* 0x000000a00e0678a5 */ /* 0x000fe2000f8e003f */
[----:B------:R-:W-:Y:S01]  /*2e50*/  IMAD.X R31, RZ, RZ, UR42, P0 ;  /* 0x0000002aff1f7e24 */ /* 0x000fe200080e06ff */
[----:B------:R-:W-:Y:S01]  /*2e60*/  UIMAD UR4, UR15, 0xa0, URZ ;  /* 0x000000a00f0478a4 */ /* 0x000fe2000f8e023f */
[----:B0-----:R-:W-:-:S03]  /*2e70*/  IMAD.MOV.U32 R8, RZ, RZ, R38 ;  /* 0x000000ffff087224 */ /* 0x001fc600078e0026 */
[----:B------:R-:W-:Y:S02]  /*2e80*/  UIADD3 UR4, UR7, UR4, URZ ;  /* 0x0000000407047290 */ /* 0x000fe4000fffe03f */
[----:B------:R0:W-:Y:S01]  /*2e90*/  STL.128 [R1+0x260], R8 ;  /* 0x0002600801007387 */ /* 0x0001e20000100c00 */
[----:B------:R-:W-:Y:S02]  /*2ea0*/  UIMAD.WIDE.U32 UR8, UR12, 0xa0, URZ ;  /* 0x000000a00c0878a5 */ /* 0x000fe4000f8e003f */
[----:B------:R-:W-:-:S04]  /*2eb0*/  UIMAD UR5, UR13, 0xa0, URZ ;  /* 0x000000a00d0578a4 */ /* 0x000fc8000f8e023f */
[----:B------:R-:W-:Y:S01]  /*2ec0*/  UIADD3 UR5, UR9, UR5, URZ ;  /* 0x0000000509057290 */ /* 0x000fe2000fffe03f */
[----:B0-----:R-:W-:Y:S02]  /*2ed0*/  IMAD.MOV.U32 R8, RZ, RZ, R30 ;  /* 0x000000ffff087224 */ /* 0x001fe400078e001e */
[----:B------:R-:W-:Y:S02]  /*2ee0*/  IMAD.MOV.U32 R9, RZ, RZ, R31 ;  /* 0x000000ffff097224 */ /* 0x000fe400078e001f */
[----:B------:R-:W-:Y:S02]  /*2ef0*/  IMAD.MOV.U32 R10, RZ, RZ, R28 ;  /* 0x000000ffff0a7224 */ /* 0x000fe400078e001c */
[----:B------:R-:W-:-:S05]  /*2f00*/  IMAD.MOV.U32 R11, RZ, RZ, R29 ;  /* 0x000000ffff0b7224 */ /* 0x000fca00078e001d */
[----:B------:R0:W-:Y:S01]  /*2f10*/  STL.128 [R1+0x2a0], R8 ;  /* 0x0002a00801007387 */ /* 0x0001e20000100c00 */
[----:B------:R-:W-:Y:S02]  /*2f20*/  IMAD.U32 R13, RZ, RZ, UR9 ;  /* 0x00000009ff0d7e24 */ /* 0x000fe4000f8e00ff */
[----:B------:R-:W-:Y:S01]  /*2f30*/  IMAD.U32 R13, RZ, RZ, UR5 ;  /* 0x00000005ff0d7e24 */ /* 0x000fe2000f8e00ff */
[----:B------:R-:W-:Y:S01]  /*2f40*/  USHF.L.U32 UR5, UR12, 0x7, URZ ;  /* 0x000000070c057899 */ /* 0x000fe2000800063f */
[----:B------:R1:W-:Y:S01]  /*2f50*/  STL.64 [R1+0x148], R14 ;  /* 0x0001480e01007387 */ /* 0x0003e20000100a00 */
[----:B------:R-:W-:Y:S02]  /*2f60*/  IMAD.U32 R12, RZ, RZ, UR8 ;  /* 0x00000008ff0c7e24 */ /* 0x000fe4000f8e00ff */
[----:B0-----:R-:W-:Y:S01]  /*2f70*/  IMAD.U32 R11, RZ, RZ, UR7 ;  /* 0x00000007ff0b7e24 */ /* 0x001fe2000f8e00ff */
[----:B-1----:R-:W0:Y:S01]  /*2f80*/  LDC.64 R14, c[0x0][0x418] ;  /* 0x00010600ff0e7b82 */ /* 0x002e220000000a00 */
[----:B------:R-:W-:Y:S01]  /*2f90*/  IMAD.U32 R10, RZ, RZ, UR6 ;  /* 0x00000006ff0a7e24 */ /* 0x000fe2000f8e00ff */
[----:B------:R-:W-:Y:S01]  /*2fa0*/  USHF.L.U32 UR6, UR14, 0x7, URZ ;  /* 0x000000070e067899 */ /* 0x000fe2000800063f */
[----:B------:R-:W-:Y:S01]  /*2fb0*/  IMAD.U32 R11, RZ, RZ, UR4 ;  /* 0x00000004ff0b7e24 */ /* 0x000fe2000f8e00ff */
[----:B------:R-:W-:Y:S01]  /*2fc0*/  USHF.L.U64.HI UR4, UR14, 0x7, UR15 ;  /* 0x000000070e047899 */ /* 0x000fe2000801020f */
[----:B------:R-:W-:-:S03]  /*2fd0*/  IMAD.U32 R28, RZ, RZ, UR43 ;  /* 0x0000002bff1c7e24 */ /* 0x000fc6000f8e00ff */
[----:B------:R-:W-:Y:S01]  /*2fe0*/  IMAD.U32 R8, RZ, RZ, UR6 ;  /* 0x00000006ff087e24 */ /* 0x000fe2000f8e00ff */
[----:B------:R-:W-:Y:S01]  /*2ff0*/  USHF.R.S32.HI UR8, URZ, 0x1f, UR48 ;  /* 0x0000001f3f087899 */ /* 0x000fe20008011430 */
[----:B------:R-:W-:Y:S01]  /*3000*/  IMAD.U32 R9, RZ, RZ, UR4 ;  /* 0x00000004ff097e24 */ /* 0x000fe2000f8e00ff */
[----:B------:R-:W-:Y:S01]  /*3010*/  USHF.L.U64.HI UR4, UR12, 0x7, UR13 ;  /* 0x000000070c047899 */ /* 0x000fe2000801020d */
[----:B------:R-:W-:Y:S01]  /*3020*/  IMAD.SHL.U32 R40, R40, 0x8, RZ ;  /* 0x0000000828287824 */ /* 0x000fe200078e00ff */
[----:B------:R-:W-:Y:S01]  /*3030*/  IADD3 R28, P0, R28, 0x60, RZ ;  /* 0x000000601c1c7810 */ /* 0x000fe20007f1e0ff */
[----:B------:R-:W-:Y:S01]  /*3040*/  ULDC.64 UR6, c[0x0][0x400] ;  /* 0x0001000000067ab9 */ /* 0x000fe20000000a00 */
[----:B------:R-:W-:Y:S04]  /*3050*/  STL.128 [R1+0xc0], R8 ;  /* 0x0000c00801007387 */ /* 0x000fe80000100c00 */
[----:B------:R1:W-:Y:S01]  /*3060*/  STL.128 [R1+0x100], R8 ;  /* 0x0001000801007387 */ /* 0x0003e20000100c00 */
[----:B------:R-:W-:Y:S01]  /*3070*/  UIMAD UR9, UR8, UR14, URZ ;  /* 0x0000000e080972a4 */ /* 0x000fe2000f8e023f */
[----:B------:R-:W-:Y:S01]  /*3080*/  SHF.R.S32.HI R43, RZ, 0x1f, R18 ;  /* 0x0000001fff2b7819 */ /* 0x000fe20000011412 */
[----:B------:R-:W-:Y:S01]  /*3090*/  UIMAD UR8, UR8, UR12, URZ ;  /* 0x0000000c080872a4 */ /* 0x000fe2000f8e023f */
[----:B------:R-:W-:Y:S01]  /*30a0*/  SHF.R.S32.HI R41, RZ, 0x1f, R40 ;  /* 0x0000001fff297819 */ /* 0x000fe20000011428 */
[----:B------:R-:W-:Y:S01]  /*30b0*/  IMAD.X R29, RZ, RZ, UR42, P0 ;  /* 0x0000002aff1d7e24 */ /* 0x000fe200080e06ff */
[----:B------:R-:W-:Y:S01]  /*30c0*/  UIMAD.WIDE.U32 UR6, UR48, UR12, UR6 ;  /* 0x0000000c300672a5 */ /* 0x000fe2000f8e0006 */
[----:B------:R-:W-:Y:S01]  /*30d0*/  STL.128 [R1+0x120], RZ ;  /* 0x000120ff01007387 */ /* 0x000fe20000100c00 */
[----:B-1----:R-:W-:-:S02]  /*30e0*/  IMAD.MOV.U32 R10, RZ, RZ, R12 ;  /* 0x000000ffff0a7224 */ /* 0x002fc400078e000c */
[----:B------:R-:W-:Y:S02]  /*30f0*/  IMAD.MOV.U32 R11, RZ, RZ, R13 ;  /* 0x000000ffff0b7224 */ /* 0x000fe400078e000d */
[----:B------:R-:W-:Y:S02]  /*3100*/  IMAD.U32 R12, RZ, RZ, UR5 ;  /* 0x00000005ff0c7e24 */ /* 0x000fe4000f8e00ff */
[----:B------:R-:W-:Y:S01]  /*3110*/  IMAD.U32 R13, RZ, RZ, UR4 ;  /* 0x00000004ff0d7e24 */ /* 0x000fe2000f8e00ff */
[----:B------:R-:W-:Y:S01]  /*3120*/  ULDC.64 UR4, c[0x0][0x3e8] ;  /* 0x0000fa0000047ab9 */ /* 0x000fe20000000a00 */
[----:B------:R-:W-:Y:S02]  /*3130*/  IMAD.MOV.U32 R8, RZ, RZ, R12 ;  /* 0x000000ffff087224 */ /* 0x000fe400078e000c */
[----:B------:R-:W-:Y:S01]  /*3140*/  IMAD.MOV.U32 R9, RZ, RZ, R13 ;  /* 0x000000ffff097224 */ /* 0x000fe200078e000d */
[----:B------:R-:W-:Y:S01]  /*3150*/  STL.128 [R1+0xe0], RZ ;  /* 0x0000e0ff01007387 */ /* 0x000fe20000100c00 */
[----:B------:R-:W-:Y:S01]  /*3160*/  UIMAD UR8, UR48, UR13, UR8 ;  /* 0x0000000d300872a4 */ /* 0x000fe2000f8e0208 */
[----:B------:R-:W-:Y:S01]  /*3170*/  IMAD R13, R43, UR14, RZ ;  /* 0x0000000e2b0d7c24 */ /* 0x000fe2000f8e02ff */
[----:B------:R-:W-:Y:S01]  /*3180*/  UIMAD.WIDE.U32 UR4, UR48, UR14, UR4 ;  /* 0x0000000e300472a5 */ /* 0x000fe2000f8e0004 */
[----:B------:R-:W-:Y:S01]  /*3190*/  STL.128 [R1+0xe0], R8 ;  /* 0x0000e00801007387 */ /* 0x000fe20000100c00 */
[----:B------:R-:W-:-:S03]  /*31a0*/  UIMAD UR9, UR48, UR15, UR9 ;  /* 0x0000000f300972a4 */ /* 0x000fc6000f8e0209 */
[----:B------:R1:W-:Y:S01]  /*31b0*/  STL.128 [R1+0x120], R8 ;  /* 0x0001200801007387 */ /* 0x0003e20000100c00 */
[--C-:B------:R-:W-:Y:S01]  /*31c0*/  SHF.R.S32.HI R39, RZ, 0x1f, R19.reuse ;  /* 0x0000001fff277819 */ /* 0x100fe20000011413 */
[----:B------:R-:W-:Y:S02]  /*31d0*/  UIADD3 UR8, UR7, UR8, URZ ;  /* 0x0000000807087290 */ /* 0x000fe4000fffe03f */
[----:B------:R3:W-:Y:S01]  /*31e0*/  STL.64 [R1+0x258], R28 ;  /* 0x0002581c01007387 */ /* 0x0007e20000100a00 */
[----:B------:R-:W-:Y:S02]  /*31f0*/  IMAD.MOV.U32 R38, RZ, RZ, R19 ;  /* 0x000000ffff267224 */ /* 0x000fe400078e0013 */
[C---:B------:R-:W-:Y:S02]  /*3200*/  IMAD R47, R18.reuse, UR15, R13 ;  /* 0x0000000f122f7c24 */ /* 0x040fe4000f8e020d */
[----:B------:R-:W-:-:S04]  /*3210*/  IMAD.WIDE.U32 R12, R18, UR14, R38 ;  /* 0x0000000e120c7c25 */ /* 0x000fc8000f8e0026 */
[----:B-1----:R-:W-:-:S04]  /*3220*/  IMAD.WIDE.U32 R8, R18, UR14, R40 ;  /* 0x0000000e12087c25 */ /* 0x002fc8000f8e0028 */
[----:B---3--:R-:W-:Y:S01]  /*3230*/  IMAD.U32 R29, RZ, RZ, UR7 ;  /* 0x00000007ff1d7e24 */ /* 0x008fe2000f8e00ff */
[----:B------:R-:W-:Y:S01]  /*3240*/  UIADD3 UR7, UR5, UR9, URZ ;  /* 0x0000000905077290 */ /* 0x000fe2000fffe03f */
[----:B------:R-:W-:Y:S01]  /*3250*/  IMAD R11, R43, UR12, RZ ;  /* 0x0000000c2b0b7c24 */ /* 0x000fe2000f8e02ff */
[----:B------:R-:W-:Y:S01]  /*3260*/  IADD3 R30, P0, R8, UR4, RZ ;  /* 0x00000004081e7c10 */ /* 0x000fe2000ff1e0ff */
[----:B------:R-:W-:-:S04]  /*3270*/  IMAD.WIDE.U32 R52, R18, UR12, R38 ;  /* 0x0000000c12347c25 */ /* 0x000fc8000f8e0026 */
[C---:B------:R-:W-:Y:S01]  /*3280*/  IMAD R59, R18.reuse, UR13, R11 ;  /* 0x0000000d123b7c24 */ /* 0x040fe2000f8e020b */
[----:B------:R-:W-:Y:S01]  /*3290*/  IADD3.X R31, R9, UR7, R47, P0, !PT ;  /* 0x00000007091f7c10 */ /* 0x000fe200087fe42f */
[----:B------:R-:W-:Y:S01]  /*32a0*/  IMAD.WIDE.U32 R10, R18, UR12, R40 ;  /* 0x0000000c120a7c25 */ /* 0x000fe2000f8e0028 */
[----:B0-----:R-:W-:Y:S01]  /*32b0*/  LOP3.LUT P0, RZ, R14, R44, RZ, 0xfc, !PT ;  /* 0x0000002c0eff7212 */ /* 0x001fe2000780fcff */
[----:B------:R-:W0:Y:S01]  /*32c0*/  LDC.64 R8, c[0x0][0x3f8] ;  /* 0x0000fe00ff087b82 */ /* 0x000e220000000a00 */
[----:B------:R-:W-:Y:S02]  /*32d0*/  IADD3 R50, P3, R12, UR4, RZ ;  /* 0x000000040c327c10 */ /* 0x000fe4000ff7e0ff */
[----:B------:R-:W-:Y:S02]  /*32e0*/  IADD3 R46, P2, R10, UR6, RZ ;  /* 0x000000060a2e7c10 */ /* 0x000fe4000ff5e0ff */
[----:B------:R-:W-:Y:S02]  /*32f0*/  IADD3 R10, P4, R52, UR6, RZ ;  /* 0x00000006340a7c10 */ /* 0x000fe4000ff9e0ff */
[----:B------:R-:W-:-:S02]  /*3300*/  LOP3.LUT P0, RZ, R15, R45, RZ, 0xfc, P0 ;  /* 0x0000002d0fff7212 */ /* 0x000fc4000000fcff */
[----:B------:R-:W1:Y:S01]  /*3310*/  LDC.64 R44, c[0x0][0x3f0] ;  /* 0x0000fc00ff2c7b82 */ /* 0x000e620000000a00 */
[----:B------:R-:W-:Y:S01]  /*3320*/  IADD3.X R51, R47, UR7, R13, P3, !PT ;  /* 0x000000072f337c10 */ /* 0x000fe20009ffe40d */
[----:B------:R-:W-:Y:S01]  /*3330*/  IMAD.U32 R29, RZ, RZ, UR8 ;  /* 0x00000008ff1d7e24 */ /* 0x000fe2000f8e00ff */
[----:B------:R-:W-:Y:S02]  /*3340*/  IADD3.X R47, R11, UR8, R59, P2, !PT ;  /* 0x000000080b2f7c10 */ /* 0x000fe400097fe43b */
[----:B------:R-:W-:Y:S01]  /*3350*/  IADD3.X R11, R59, UR8, R53, P4, !PT ;  /* 0x000000083b0b7c10 */ /* 0x000fe2000a7fe435 */
[----:B------:R-:W-:Y:S02]  /*3360*/  ULDC.64 UR8, c[0x0][0x428] ;  /* 0x00010a0000087ab9 */ /* 0x000fe40000000a00 */
[----:B------:R-:W-:Y:S01]  /*3370*/  IMAD R41, R57, UR8, RZ ;  /* 0x0000000839297c24 */ /* 0x000fe2000f8e02ff */
[----:B------:R-:W3:Y:S01]  /*3380*/  LDC.64 R12, c[0x0][0x310] ;  /* 0x0000c400ff0c7b82 */ /* 0x000ee20000000a00 */
[C---:B------:R-:W-:Y:S01]  /*3390*/  IMAD.WIDE.U32 R52, R60.reuse, UR8, RZ ;  /* 0x000000083c347c25 */ /* 0x040fe2000f8e00ff */
[----:B------:R0:W-:Y:S03]  /*33a0*/  STL.64 [R1+0xf0], R46 ;  /* 0x0000f02e01007387 */ /* 0x0001e60000100a00 */
[----:B------:R-:W-:Y:S01]  /*33b0*/  IMAD R41, R60, UR9, R41 ;  /* 0x000000093c297c24 */ /* 0x000fe2000f8e0229 */
[----:B------:R0:W-:Y:S01]  /*33c0*/  STL.64 [R1+0x110], R50 ;  /* 0x0001103201007387 */ /* 0x0001e20000100a00 */
[----:B------:R-:W-:-:S02]  /*33d0*/  IMAD.U32 R58, RZ, RZ, UR4 ;  /* 0x00000004ff3a7e24 */ /* 0x000fc4000f8e00ff */
[----:B------:R-:W-:Y:S02]  /*33e0*/  IMAD.IADD R41, R53, 0x1, R41 ;  /* 0x0000000135297824 */ /* 0x000fe400078e0229 */
[----:B------:R-:W-:Y:S01]  /*33f0*/  IMAD.U32 R57, RZ, RZ, UR7 ;  /* 0x00000007ff397e24 */ /* 0x000fe2000f8e00ff */
[----:B0-----:R-:W-:Y:S01]  /*3400*/  SEL R46, R60, RZ, !P0 ;  /* 0x000000ff3c2e7207 */ /* 0x001fe20004000000 */
[----:B------:R-:W-:Y:S01]  /*3410*/  IMAD.U32 R28, RZ, RZ, UR6 ;  /* 0x00000006ff1c7e24 */ /* 0x000fe2000f8e00ff */
[----:B------:R-:W-:-:S03]  /*3420*/  LEA R50, P0, R52, R14, 0x2 ;  /* 0x0000000e34327211 */ /* 0x000fc600078010ff */
[----:B------:R-:W-:Y:S01]  /*3430*/  IMAD.MOV.U32 R47, RZ, RZ, R46 ;  /* 0x000000ffff2f7224 */ /* 0x000fe200078e002e */
[----:B------:R0:W-:Y:S01]  /*3440*/  STL.64 [R1+0x130], R10 ;  /* 0x0001300a01007387 */ /* 0x0001e20000100a00 */
[----:B------:R-:W-:Y:S02]  /*3450*/  IADD3 R48, P1, R48, UR10, RZ ;  /* 0x0000000a30307c10 */ /* 0x000fe4000ff3e0ff */
[----:B------:R-:W-:Y:S01]  /*3460*/  LEA.HI.X R51, R52, R15, R41, 0x2, P0 ;  /* 0x0000000f34337211 */ /* 0x000fe200000f1429 */
[C---:B------:R-:W-:Y:S01]  /*3470*/  VIADD R52, R40.reuse, 0x10 ;  /* 0x0000001028347836 */ /* 0x040fe20000000000 */
[----:B------:R0:W-:Y:S01]  /*3480*/  STL.64 [R1+0xb0], R28 ;  /* 0x0000b01c01007387 */ /* 0x0001e20000100a00 */
[----:B------:R-:W-:Y:S02]  /*3490*/  IADD3.X R15, R49, UR11, RZ, P1, !PT ;  /* 0x0000000b310f7c10 */ /* 0x000fe40008ffe4ff */
[----:B-1----:R-:W-:Y:S01]  /*34a0*/  ISETP.GE.AND P0, PT, R40, R45, PT ;  /* 0x0000002d2800720c */ /* 0x002fe20003f06270 */
[----:B------:R1:W-:Y:S01]  /*34b0*/  STL.64 [R1+0xd0], R30 ;  /* 0x0000d01e01007387 */ /* 0x0003e20000100a00 */
[----:B0-----:R-:W-:-:S02]  /*34c0*/  IMAD.MOV.U32 R10, RZ, RZ, R58 ;  /* 0x000000ffff0a7224 */ /* 0x001fc400078e003a */
[----:B------:R-:W-:Y:S01]  /*34d0*/  IMAD.MOV.U32 R11, RZ, RZ, R57 ;  /* 0x000000ffff0b7224 */ /* 0x000fe200078e0039 */
[----:B------:R0:W-:Y:S01]  /*34e0*/  STL.64 [R1+0x200], R46 ;  /* 0x0002002e01007387 */ /* 0x0001e20000100a00 */
[----:B------:R-:W-:Y:S01]  /*34f0*/  ISETP.GE.AND P1, PT, R52, R45, PT ;  /* 0x0000002d3400720c */ /* 0x000fe20003f26270 */
[----:B------:R-:W2:Y:S02]  /*3500*/  LDC.64 R28, c[0x0][0x328] ;  /* 0x0000ca00ff1c7b82 */ /* 0x000ea40000000a00 */
[----:B------:R3:W-:Y:S06]  /*3510*/  STL.128 [R1+0x90], R8 ;  /* 0x0000900801007387 */ /* 0x0007ec0000100c00 */
[----:B-1----:R-:W2:Y:S01]  /*3520*/  LDC.64 R30, c[0x0][0x338] ;  /* 0x0000ce00ff1e7b82 */ /* 0x002ea20000000a00 */
[----:B0-----:R-:W-:-:S02]  /*3530*/  VIADD R46, R40, 0x50 ;  /* 0x00000050282e7836 */ /* 0x001fc40000000000 */
[----:B------:R-:W-:Y:S02]  /*3540*/  IMAD.MOV.U32 R14, RZ, RZ, R48 ;  /* 0x000000ffff0e7224 */ /* 0x000fe400078e0030 */
[----:B---3--:R-:W-:Y:S01]  /*3550*/  VIADD R11, R40, 0x20 ;  /* 0x00000020280b7836 */ /* 0x008fe20000000000 */
[----:B------:R-:W-:Y:S02]  /*3560*/  SEL R8, RZ, 0x1, P0 ;  /* 0x00000001ff087807 */ /* 0x000fe40000000000 */
[----:B------:R-:W-:Y:S02]  /*3570*/  SEL R9, RZ, 0xffffffff, P1 ;  /* 0xffffffffff097807 */ /* 0x000fe40000800000 */
[-C--:B------:R-:W-:Y:S01]  /*3580*/  ISETP.GE.AND P0, PT, R46, R45.reuse, PT ;  /* 0x0000002d2e00720c */ /* 0x080fe20003f06270 */
[C---:B------:R-:W-:Y:S02]  /*3590*/  IMAD.IADD R46, R40.reuse, 0x1, R11 ;  /* 0x00000001282e7824 */ /* 0x040fe400078e020b */
[----:B------:R-:W-:Y:S01]  /*35a0*/  IMAD.SHL.U32 R9, R9, 0x2, RZ ;  /* 0x0000000209097824 */ /* 0x000fe200078e00ff */
[----:B------:R-:W-:Y:S01]  /*35b0*/  STL.64 [R1+0x1a0], RZ ;  /* 0x0001a0ff01007387 */ /* 0x000fe20000100a00 */
[----:B------:R-:W-:Y:S01]  /*35c0*/  VIADD R10, R40, 0x30 ;  /* 0x00000030280a7836 */ /* 0x000fe20000000000 */
[----:B------:R-:W-:-:S02]  /*35d0*/  ISETP.GE.AND P4, PT, R46, R45, PT ;  /* 0x0000002d2e00720c */ /* 0x000fc40003f86270 */
[----:B------:R0:W-:Y:S01]  /*35e0*/  STL.128 [R1+0x1a0], R12 ;  /* 0x0001a00c01007387 */ /* 0x0001e20000100c00 */
[-C--:B------:R-:W-:Y:S02]  /*35f0*/  ISETP.GE.AND P1, PT, R11, R45.reuse, PT ;  /* 0x0000002d0b00720c */ /* 0x080fe40003f26270 */
[----:B------:R-:W-:Y:S01]  /*3600*/  LOP3.LUT R9, R9, 0x2, R8, 0xe2, !PT ;  /* 0x0000000209097812 */ /* 0x000fe200078ee208 */
[----:B------:R-:W-:Y:S01]  /*3610*/  VIADD R8, R44, 0x9f ;  /* 0x0000009f2c087836 */ /* 0x000fe20000000000 */
[-C--:B------:R-:W-:Y:S02]  /*3620*/  ISETP.GE.AND P2, PT, R10, R45.reuse, PT ;  /* 0x0000002d0a00720c */ /* 0x080fe40003f46270 */
[----:B------:R-:W-:Y:S02]  /*3630*/  ISETP.GE.AND P3, PT, R19, R45, PT ;  /* 0x0000002d1300720c */ /* 0x000fe40003f66270 */
[----:B------:R-:W-:Y:S01]  /*3640*/  SEL R10, RZ, 0x4, P1 ;  /* 0x00000004ff0a7807 */ /* 0x000fe20000800000 */
[----:B0-----:R-:W-:Y:S01]  /*3650*/  VIADD R14, R40, 0x40 ;  /* 0x00000040280e7836 */ /* 0x001fe20000000000 */
[----:B------:R-:W-:-:S02]  /*3660*/  SEL R13, RZ, 0xffffffff, P4 ;  /* 0xffffffffff0d7807 */ /* 0x000fc40002000000 */
[----:B------:R-:W-:Y:S01]  /*3670*/  SEL R11, RZ, 0x8, P2 ;  /* 0x00000008ff0b7807 */ /* 0x000fe20001000000 */
[----:B------:R-:W-:Y:S01]  /*3680*/  IMAD.IADD R40, R40, 0x1, R14 ;  /* 0x0000000128287824 */ /* 0x000fe200078e020e */
[----:B------:R-:W-:Y:S01]  /*3690*/  ISETP.GE.AND P1, PT, R14, R45, PT ;  /* 0x0000002d0e00720c */ /* 0x000fe20003f26270 */
[----:B------:R-:W-:Y:S01]  /*36a0*/  IMAD.SHL.U32 R13, R13, 0x2, RZ ;  /* 0x000000020d0d7824 */ /* 0x000fe200078e00ff */
[----:B------:R-:W-:Y:S01]  /*36b0*/  SEL R12, RZ, 0x1, P3 ;  /* 0x00000001ff0c7807 */ /* 0x000fe20001800000 */
[----:B------:R-:W-:Y:S01]  /*36c0*/  IMAD.HI R14, R8, 0x66666667, RZ ;  /* 0x66666667080e7827 */ /* 0x000fe200078e02ff */
[----:B------:R-:W-:Y:S01]  /*36d0*/  STL.128 [R1+0x1c0], RZ ;  /* 0x0001c0ff01007387 */ /* 0x000fe20000100c00 */
[----:B------:R-:W-:Y:S02]  /*36e0*/  LOP3.LUT R10, R11, R9, R10, 0xfe, !PT ;  /* 0x000000090b0a7212 */ /* 0x000fe400078efe0a */
[----:B------:R-:W-:Y:S01]  /*36f0*/  IMAD.SHL.U32 R8, R45, 0x2, RZ ;  /* 0x000000022d087824 */ /* 0x000fe200078e00ff */
[----:B--2---:R0:W-:Y:S01]  /*3700*/  STL.128 [R1+0x1c0], R28 ;  /* 0x0001c01c01007387 */ /* 0x0041e20000100c00 */
[----:B------:R-:W-:-:S02]  /*3710*/  SHF.R.U32.HI R9, RZ, 0x1f, R14 ;  /* 0x0000001fff097819 */ /* 0x000fc4000001160e */
[----:B------:R-:W-:Y:S01]  /*3720*/  SEL R11, RZ, 0x10, P1 ;  /* 0x00000010ff0b7807 */ /* 0x000fe20000800000 */
[----:B------:R1:W-:Y:S01]  /*3730*/  STL [R1+0x6c], R8 ;  /* 0x00006c0801007387 */ /* 0x0003e20000100800 */
[----:B------:R-:W-:Y:S02]  /*3740*/  ISETP.GE.AND P2, PT, R40, R45, PT ;  /* 0x0000002d2800720c */ /* 0x000fe40003f46270 */
[----:B0-----:R-:W-:Y:S01]  /*3750*/  LOP3.LUT R28, R13, 0x2, R12, 0xe2, !PT ;  /* 0x000000020d1c7812 */ /* 0x001fe200078ee20c */
[----:B------:R-:W-:Y:S01]  /*3760*/  STL.64 [R1+0x198], RZ ;  /* 0x000198ff01007387 */ /* 0x000fe20000100a00 */
[----:B------:R-:W-:Y:S01]  /*3770*/  SEL R13, RZ, 0x20, P0 ;  /* 0x00000020ff0d7807 */ /* 0x000fe20000000000 */
[----:B-1----:R-:W-:Y:S01]  /*3780*/  VIADD R8, R19, 0x20 ;  /* 0x0000002013087836 */ /* 0x002fe20000000000 */
[----:B------:R-:W-:Y:S01]  /*3790*/  LEA.HI.SX32 R12, R14, R9, 0x1a ;  /* 0x000000090e0c7211 */ /* 0x000fe200078fd2ff */
[----:B------:R-:W-:Y:S01]  /*37a0*/  IMAD R9, R21, R18, RZ ;  /* 0x0000001215097224 */ /* 0x000fe200078e02ff */
[----:B------:R-:W-:Y:S01]  /*37b0*/  LOP3.LUT R14, R13, R10, R11, 0xfe, !PT ;  /* 0x0000000a0d0e7212 */ /* 0x000fe200078efe0b */
[-C--:B------:R-:W-:Y:S01]  /*37c0*/  IMAD.WIDE.U32 R10, R18, R20.reuse, R38 ;  /* 0x00000014120a7225 */ /* 0x080fe200078e0026 */
[----:B------:R-:W-:Y:S01]  /*37d0*/  SEL R15, RZ, 0x4, P2 ;  /* 0x00000004ff0f7807 */ /* 0x000fe20001000000 */
[----:B------:R-:W-:Y:S01]  /*37e0*/  STL [R1+0xf8], RZ ;  /* 0x0000f8ff01007387 */ /* 0x000fe20000100800 */
[-C--:B------:R-:W-:Y:S01]  /*37f0*/  ISETP.GE.AND P2, PT, R8, R35.reuse, PT ;  /* 0x000000230800720c */ /* 0x080fe20003f46270 */
[----:B------:R-:W-:Y:S01]  /*3800*/  IMAD R13, R43, R20, R9 ;  /* 0x000000142b0d7224 */ /* 0x000fe200078e0209 */
[----:B----4-:R-:W-:Y:S01]  /*3810*/  IADD3 R10, P0, R6, R10, RZ ;  /* 0x0000000a060a7210 */ /* 0x010fe20007f1e0ff */
[----:B------:R0:W-:Y:S01]  /*3820*/  STL.64 [R1+0x198], R36 ;  /* 0x0001982401007387 */ /* 0x0001e20000100a00 */
[----:B------:R-:W-:Y:S01]  /*3830*/  SEL R6, RZ, 0xffffffff, P2 ;  /* 0xffffffffff067807 */ /* 0x000fe20001000000 */
[C---:B------:R-:W-:Y:S01]  /*3840*/  VIADD R81, R19.reuse, 0x60 ;  /* 0x0000006013517836 */ /* 0x040fe20000000000 */
[----:B------:R-:W-:Y:S01]  /*3850*/  ISETP.GE.AND P1, PT, R46, R35, PT ;  /* 0x000000232e00720c */ /* 0x000fe20003f26270 */
[----:B------:R-:W-:Y:S01]  /*3860*/  VIADD R80, R19, 0x40 ;  /* 0x0000004013507836 */ /* 0x000fe20000000000 */
[----:B------:R-:W-:Y:S01]  /*3870*/  IADD3.X R11, R7, R11, R13, P0, !PT ;  /* 0x0000000b070b7210 */ /* 0x000fe200007fe40d */
[----:B------:R-:W-:Y:S01]  /*3880*/  STL [R1+0x118], RZ ;  /* 0x000118ff01007387 */ /* 0x000fe20000100800 */
[----:B------:R-:W-:Y:S01]  /*3890*/  ISETP.GE.AND P0, PT, R19, R35, PT ;  /* 0x000000231300720c */ /* 0x000fe20003f06270 */
[----:B------:R-:W1:Y:S02]  /*38a0*/  LDC R29, c[0x0][0x320] ;  /* 0x0000c800ff1d7b82 */ /* 0x000e640000000800 */
[----:B------:R-:W-:Y:S06]  /*38b0*/  STL [R1+0xb8], RZ ;  /* 0x0000b8ff01007387 */ /* 0x000fec0000100800 */
[----:B0-----:R-:W0:Y:S01]  /*38c0*/  LDC.64 R36, c[0x0][0x330] ;  /* 0x0000cc00ff247b82 */ /* 0x001e220000000a00 */
[----:B------:R-:W-:Y:S01]  /*38d0*/  STL [R1+0xd8], RZ ;  /* 0x0000d8ff01007387 */ /* 0x000fe20000100800 */
[----:B------:R-:W-:Y:S01]  /*38e0*/  IMAD.SHL.U32 R6, R6, 0x2, RZ ;  /* 0x0000000206067824 */ /* 0x000fe200078e00ff */
[----:B------:R-:W-:-:S02]  /*38f0*/  SEL R7, RZ, 0x1, P0 ;  /* 0x00000001ff077807 */ /* 0x000fc40000000000 */
[----:B------:R-:W-:Y:S01]  /*3900*/  STL [R1+0xb8], R12 ;  /* 0x0000b80c01007387 */ /* 0x000fe20000100800 */
[----:B------:R-:W-:-:S03]  /*3910*/  ISETP.GE.AND P0, PT, R81, R35, PT ;  /* 0x000000235100720c */ /* 0x000fc60003f06270 */
[----:B------:R-:W-:Y:S01]  /*3920*/  STL [R1+0xd8], R12 ;  /* 0x0000d80c01007387 */ /* 0x000fe20000100800 */
[----:B------:R-:W-:-:S03]  /*3930*/  ISETP.GE.AND P2, PT, R80, R35, PT ;  /* 0x000000235000720c */ /* 0x000fc60003f46270 */
[----:B------:R-:W-:Y:S04]  /*3940*/  STL [R1+0xf8], R12 ;  /* 0x0000f80c01007387 */ /* 0x000fe80000100800 */
[----:B------:R2:W-:Y:S01]  /*3950*/  STL [R1+0x118], R12 ;  /* 0x0001180c01007387 */ /* 0x0005e20000100800 */
[----:B------:R-:W-:Y:S02]  /*3960*/  LOP3.LUT R13, R6, 0x2, R7, 0xe2, !PT ;  /* 0x00000002060d7812 */ /* 0x000fe400078ee207 */
[----:B------:R-:W-:Y:S01]  /*3970*/  SEL R6, RZ, 0x4, P2 ;  /* 0x00000004ff067807 */ /* 0x000fe20001000000 */
[----:B------:R3:W-:Y:S01]  /*3980*/  STL.U8 [R1+0x80], R14 ;  /* 0x0000800e01007387 */ /* 0x0007e20000100000 */
[----:B--2---:R-:W-:Y:S01]  /*3990*/  SEL R12, RZ, 0xffffffff, P1 ;  /* 0xffffffffff0c7807 */ /* 0x004fe20000800000 */
[C---:B------:R-:W-:Y:S01]  /*39a0*/  IMAD.SHL.U32 R9, R20.reuse, 0x80, RZ ;  /* 0x0000008014097824 */ /* 0x040fe200078e00ff */
[----:B------:R-:W-:-:S02]  /*39b0*/  SHF.L.U64.HI R30, R20, 0x7, R21 ;  /* 0x00000007141e7819 */ /* 0x000fc40000010215 */
[----:B---3--:R-:W-:Y:S01]  /*39c0*/  SEL R14, RZ, 0x8, P0 ;  /* 0x00000008ff0e7807 */ /* 0x008fe20000000000 */
[----:B------:R-:W-:Y:S01]  /*39d0*/  IMAD.SHL.U32 R12, R12, 0x2, RZ ;  /* 0x000000020c0c7824 */ /* 0x000fe200078e00ff */
[----:B------:R-:W-:Y:S01]  /*39e0*/  ISETP.GE.AND P1, PT, R40, R35, PT ;  /* 0x000000232800720c */ /* 0x000fe20003f26270 */
[C---:B------:R-:W-:Y:S01]  /*39f0*/  VIADD R21, R19.reuse, 0x80 ;  /* 0x0000008013157836 */ /* 0x040fe20000000000 */
[----:B------:R-:W-:Y:S01]  /*3a00*/  LOP3.LUT R31, R14, R13, R6, 0xfe, !PT ;  /* 0x0000000d0e1f7212 */ /* 0x000fe200078efe06 */
[----:B------:R-:W-:Y:S01]  /*3a10*/  VIADD R20, R19, 0xa0 ;  /* 0x000000a013147836 */ /* 0x000fe20000000000 */
[----:B------:R-:W-:Y:S01]  /*3a20*/  LOP3.LUT R12, R12, 0x2, R7, 0xe2, !PT ;  /* 0x000000020c0c7812 */ /* 0x000fe200078ee207 */
[----:B------:R-:W-:Y:S02]  /*3a30*/  IMAD.MOV.U32 R6, RZ, RZ, R4 ;  /* 0x000000ffff067224 */ /* 0x000fe400078e0004 */
[----:B------:R-:W-:Y:S01]  /*3a40*/  IMAD.MOV.U32 R7, RZ, RZ, R5 ;  /* 0x000000ffff077224 */ /* 0x000fe200078e0005 */
[----:B------:R-:W-:Y:S01]  /*3a50*/  LOP3.LUT R28, R28, R15, RZ, 0xfc, !PT ;  /* 0x0000000f1c1c7212 */ /* 0x000fe200078efcff */
[----:B------:R-:W-:-:S02]  /*3a60*/  IMAD.MOV.U32 R4, RZ, RZ, R9 ;  /* 0x000000ffff047224 */ /* 0x000fc400078e0009 */
[----:B------:R-:W-:Y:S01]  /*3a70*/  IMAD.MOV.U32 R5, RZ, RZ, R30 ;  /* 0x000000ffff057224 */ /* 0x000fe200078e001e */
[-C--:B------:R-:W-:Y:S01]  /*3a80*/  ISETP.GE.AND P0, PT, R21, R35.reuse, PT ;  /* 0x000000231500720c */ /* 0x080fe20003f06270 */
[----:B------:R-:W-:Y:S01]  /*3a90*/  IMAD.U32 R59, RZ, RZ, UR5 ;  /* 0x00000005ff3b7e24 */ /* 0x000fe2000f8e00ff */
[----:B------:R-:W-:Y:S01]  /*3aa0*/  ISETP.GE.AND P2, PT, R20, R35, PT ;  /* 0x000000231400720c */ /* 0x000fe20003f46270 */
[----:B------:R-:W-:Y:S01]  /*3ab0*/  ULDC.64 UR4, c[0x0][0x318] ;  /* 0x0000c60000047ab9 */ /* 0x000fe20000000a00 */
[----:B------:R-:W-:Y:S01]  /*3ac0*/  SEL R13, RZ, 0x4, P1 ;  /* 0x00000004ff0d7807 */ /* 0x000fe20000800000 */
[----:B------:R-:W-:Y:S01]  /*3ad0*/  STL.128 [R1+0x230], R4 ;  /* 0x0002300401007387 */ /* 0x000fe20000100c00 */
[----:B------:R-:W-:Y:S02]  /*3ae0*/  SEL R15, RZ, 0x20, P2 ;  /* 0x00000020ff0f7807 */ /* 0x000fe40001000000 */
[----:B------:R-:W-:Y:S01]  /*3af0*/  LOP3.LUT R9, R14, R12, R13, 0xfe, !PT ;  /* 0x0000000c0e097212 */ /* 0x000fe200078efe0d */
[----:B------:R2:W-:Y:S02]  /*3b00*/  STL.U8 [R1+0x81], R28 ;  /* 0x0000811c01007387 */ /* 0x0005e40000100000 */
[----:B--2---:R-:W-:Y:S01]  /*3b10*/  SEL R28, RZ, 0x10, P0 ;  /* 0x00000010ff1c7807 */ /* 0x004fe20000000000 */
[----:B0-----:R-:W-:Y:S01]  /*3b20*/  IMAD.WIDE.U32 R4, R225, R36, UR4 ;  /* 0x00000004e1047e25 */ /* 0x001fe2000f8e0024 */
[----:B------:R-:W-:Y:S05]  /*3b30*/  @!P6 WARPSYNC.ALL ;  /* 0x000000000000e948 */ /* 0x000fea0003800000 */
[----:B------:R-:W-:-:S02]  /*3b40*/  UIADD3 UR4, UP1, UR43, 0x218, URZ ;  /* 0x000002182b047890 */ /* 0x000fc4000ff3e03f */
[----:B------:R-:W-:Y:S01]  /*3b50*/  UIADD3 UR6, UP0, UR43, 0x228, URZ ;  /* 0x000002282b067890 */ /* 0x000fe2000ff1e03f */
[--C-:B------:R-:W-:Y:S01]  /*3b60*/  LOP3.LUT R12, R15, R9, R28.reuse, 0xfe, !PT ;  /* 0x000000090f0c7212 */ /* 0x100fe200078efe1c */
[----:B------:R-:W-:Y:S01]  /*3b70*/  IMAD R9, R225, R37, RZ ;  /* 0x00000025e1097224 */ /* 0x000fe200078e02ff */
[----:B------:R-:W-:Y:S01]  /*3b80*/  LOP3.LUT R14, R15, R31, R28, 0xfe, !PT ;  /* 0x0000001f0f0e7212 */ /* 0x000fe200078efe1c */
[----:B------:R-:W-:Y:S02]  /*3b90*/  UIADD3.X UR5, URZ, UR42, URZ, UP1, !UPT ;  /* 0x0000002a3f057290 */ /* 0x000fe40008ffe43f */
[----:B------:R-:W-:Y:S01]  /*3ba0*/  UIADD3.X UR7, URZ, UR42, URZ, UP0, !UPT ;  /* 0x0000002a3f077290 */ /* 0x000fe200087fe43f */
[----:B------:R-:W-:Y:S01]  /*3bb0*/  IMAD.IADD R5, R5, 0x1, R9 ;  /* 0x0000000105057824 */ /* 0x000fe200078e0209 */
[----:B------:R0:W-:Y:S01]  /*3bc0*/  STL.U8 [R1+0x250], R14 ;  /* 0x0002500e01007387 */ /* 0x0001e20000100000 */
[----:B------:R-:W-:Y:S01]  /*3bd0*/  IMAD.MOV.U32 R28, RZ, RZ, R34 ;  /* 0x000000ffff1c7224 */ /* 0x000fe200078e0022 */
[----:B------:R-:W2:Y:S01]  /*3be0*/  LDC.64 R30, c[0x0][0x418] ;  /* 0x00010600ff1e7b82 */ /* 0x000ea20000000a00 */
[----:B-----5:R-:W-:-:S02]  /*3bf0*/  IMAD.IADD R3, R63, 0x1, R3 ;  /* 0x000000013f037824 */ /* 0x020fc400078e0203 */
[----:B------:R-:W-:Y:S01]  /*3c00*/  IMAD.U32 R7, RZ, RZ, UR5 ;  /* 0x00000005ff077e24 */ /* 0x000fe2000f8e00ff */
[----:B------:R3:W-:Y:S01]  /*3c10*/  STL.64 [R1+0x1d0], R4 ;  /* 0x0001d00401007387 */ /* 0x0007e20000100a00 */
[----:B------:R-:W-:Y:S02]  /*3c20*/  IMAD.U32 R6, RZ, RZ, UR4 ;  /* 0x00000004ff067e24 */ /* 0x000fe4000f8e00ff */
[----:B0-----:R-:W-:Y:S01]  /*3c30*/  IMAD.U32 R14, RZ, RZ, UR7 ;  /* 0x00000007ff0e7e24 */ /* 0x001fe2000f8e00ff */
[----:B------:R-:W-:Y:S01]  /*3c40*/  UIADD3 UR4, UP2, UR43, 0x210, URZ ;  /* 0x000002102b047890 */ /* 0x000fe2000ff5e03f */
[----:B------:R-:W-:Y:S01]  /*3c50*/  IMAD.U32 R13, RZ, RZ, UR6 ;  /* 0x00000006ff0d7e24 */ /* 0x000fe2000f8e00ff */
[----:B------:R-:W-:Y:S01]  /*3c60*/  UIADD3 UR6, UP1, UR43, 0x248, URZ ;  /* 0x000002482b067890 */ /* 0x000fe2000ff3e03f */
[----:B------:R-:W-:Y:S01]  /*3c70*/  STL.64 [R1+0x188], RZ ;  /* 0x000188ff01007387 */ /* 0x000fe20000100a00 */
[----:B------:R-:W-:-:S03]  /*3c80*/  UIADD3.X UR5, URZ, UR42, URZ, UP2, !UPT ;  /* 0x0000002a3f057290 */ /* 0x000fc600097fe43f */
[----:B------:R-:W-:Y:S01]  /*3c90*/  STL.U8 [R1+0x1d8], R12 ;  /* 0x0001d80c01007387 */ /* 0x000fe20000100000 */
[----:B---3--:R-:W-:Y:S02]  /*3ca0*/  IMAD.MOV.U32 R5, RZ, RZ, R7 ;  /* 0x000000ffff057224 */ /* 0x008fe400078e0007 */
[----:B------:R-:W-:Y:S01]  /*3cb0*/  IMAD.MOV.U32 R7, RZ, RZ, R14 ;  /* 0x000000ffff077224 */ /* 0x000fe200078e000e */
[----:B------:R0:W-:Y:S01]  /*3cc0*/  STL.U8 [R1+0x1d9], R12 ;  /* 0x0001d90c01007387 */ /* 0x0001e20000100000 */
[----:B------:R-:W-:Y:S01]  /*3cd0*/  IMAD.MOV.U32 R4, RZ, RZ, R6 ;  /* 0x000000ffff047224 */ /* 0x000fe200078e0006 */
[----:B------:R-:W3:Y:S02]  /*3ce0*/  LDC.U8 R14, c[0x0][0x410] ;  /* 0x00010400ff0e7b82 */ /* 0x000ee40000000000 */
[----:B------:R-:W-:Y:S01]  /*3cf0*/  STL.64 [R1+0x1b0], RZ ;  /* 0x0001b0ff01007387 */ /* 0x000fe20000100a00 */
[----:B------:R-:W-:Y:S01]  /*3d00*/  IMAD.MOV.U32 R6, RZ, RZ, R13 ;  /* 0x000000ffff067224 */ /* 0x000fe200078e000d */
[----:B------:R-:W-:-:S02]  /*3d10*/  UIADD3.X UR7, URZ, UR42, URZ, UP1, !UPT ;  /* 0x0000002a3f077290 */ /* 0x000fc40008ffe43f */
[----:B------:R4:W-:Y:S01]  /*3d20*/  STL.64 [R1+0x188], R34 ;  /* 0x0001882201007387 */ /* 0x0009e20000100a00 */
[----:B0-----:R-:W-:-:S03]  /*3d30*/  IADD3 R12, P0, R3, R32, RZ ;  /* 0x00000020030c7210 */ /* 0x001fc60007f1e0ff */
[----:B-1----:R-:W-:Y:S01]  /*3d40*/  STL.64 [R1+0x1b0], R28 ;  /* 0x0001b01c01007387 */ /* 0x002fe20000100a00 */
[----:B------:R-:W0:Y:S03]  /*3d50*/  LDC R32, c[0x0][0x2fc] ;  /* 0x0000bf00ff207b82 */ /* 0x000e260000000800 */
[----:B------:R1:W-:Y:S05]  /*3d60*/  STL [R1+0x228], R0 ;  /* 0x0002280001007387 */ /* 0x0003ea0000100800 */
[----:B----4-:R-:W4:Y:S01]  /*3d70*/  LDC R34, c[0x0][0x424] ;  /* 0x00010900ff227b82 */ /* 0x010f220000000800 */
[----:B------:R5:W-:Y:S01]  /*3d80*/  STL.128 [R1+0x270], R4 ;  /* 0x0002700401007387 */ /* 0x000be20000100c00 */
[----:B-1----:R-:W-:-:S06]  /*3d90*/  IMAD.U32 R0, RZ, RZ, UR43 ;  /* 0x0000002bff007e24 */ /* 0x002fcc000f8e00ff */
[----:B------:R-:W1:Y:S01]  /*3da0*/  LDC.64 R28, c[0x0][0x408] ;  /* 0x00010200ff1c7b82 */ /* 0x000e620000000a00 */
[----:B------:R-:W-:Y:S01]  /*3db0*/  IMAD.X R13, RZ, RZ, R33, P0 ;  /* 0x000000ffff0d7224 */ /* 0x000fe200000e0621 */
[----:B------:R-:W-:Y:S01]  /*3dc0*/  IADD3 R0, P0, R0, 0x40, RZ ;  /* 0x0000004000007810 */ /* 0x000fe20007f1e0ff */
[----:B-----5:R-:W-:Y:S02]  /*3dd0*/  IMAD.U32 R4, RZ, RZ, UR4 ;  /* 0x00000004ff047e24 */ /* 0x020fe4000f8e00ff */
[----:B------:R-:W-:Y:S02]  /*3de0*/  IMAD.U32 R6, RZ, RZ, UR6 ;  /* 0x00000006ff067e24 */ /* 0x000fe4000f8e00ff */
[----:B------:R-:W-:Y:S02]  /*3df0*/  IMAD.U32 R5, RZ, RZ, UR5 ;  /* 0x00000005ff057e24 */ /* 0x000fe4000f8e00ff */
[----:B------:R-:W-:Y:S01]  /*3e00*/  IMAD.U32 R7, RZ, RZ, UR7 ;  /* 0x00000007ff077e24 */ /* 0x000fe2000f8e00ff */
[----:B------:R-:W-:Y:S01]  /*3e10*/  UIADD3 UR8, UP0, UR43, 0x250, URZ ;  /* 0x000002502b087890 */ /* 0x000fe2000ff1e03f */
[----:B------:R-:W-:-:S02]  /*3e20*/  IMAD.X R15, RZ, RZ, UR42, P0 ;  /* 0x0000002aff0f7e24 */ /* 0x000fc400080e06ff */
[--C-:B------:R-:W-:Y:S01]  /*3e30*/  IMAD.MOV.U32 R230, RZ, RZ, R228.reuse ;  /* 0x000000ffffe67224 */ /* 0x100fe200078e00e4 */
[----:B------:R5:W-:Y:S01]  /*3e40*/  STL.128 [R1+0x280], R4 ;  /* 0x0002800401007387 */ /* 0x000be20000100c00 */
[----:B------:R-:W-:Y:S01]  /*3e50*/  LOP3.LUT P0, RZ, R62, 0x2, RZ, 0xc0, !PT ;  /* 0x000000023eff7812 */ /* 0x000fe2000780c0ff */
[----:B------:R-:W-:Y:S01]  /*3e60*/  IMAD.MOV.U32 R231, RZ, RZ, R228 ;  /* 0x000000ffffe77224 */ /* 0x000fe200078e00e4 */
[----:B------:R-:W-:Y:S01]  /*3e70*/  UIADD3.X UR9, URZ, UR42, URZ, UP0, !UPT ;  /* 0x0000002a3f097290 */ /* 0x000fe200087fe43f */
[----:B------:R-:W-:Y:S01]  /*3e80*/  STL [R1+0x190], RZ ;  /* 0x000190ff01007387 */ /* 0x000fe20000100800 */
[----:B------:R-:W-:Y:S01]  /*3e90*/  ULDC.64 UR4, c[0x0][0x338] ;  /* 0x0000ce0000047ab9 */ /* 0x000fe20000000a00 */
[----:B-----5:R-:W-:Y:S02]  /*3ea0*/  IMAD.MOV.U32 R6, RZ, RZ, R0 ;  /* 0x000000ffff067224 */ /* 0x020fe400078e0000 */
[----:B------:R-:W-:Y:S01]  /*3eb0*/  IMAD.MOV.U32 R0, RZ, RZ, 0x20 ;  /* 0x00000020ff007424 */ /* 0x000fe200078e00ff */
[----:B------:R-:W-:Y:S04]  /*3ec0*/  STL [R1+0x1b8], RZ ;  /* 0x0001b8ff01007387 */ /* 0x000fe80000100800 */
[----:B------:R-:W-:Y:S01]  /*3ed0*/  SEL R0, R0, 0xffffffe0, !P0 ;  /* 0xffffffe000007807 */ /* 0x000fe20004000000 */
[----:B------:R-:W-:Y:S01]  /*3ee0*/  STL [R1+0x60], R229 ;  /* 0x000060e501007387 */ /* 0x000fe20000100800 */
[----:B------:R-:W-:-:S03]  /*3ef0*/  IMAD.U32 R33, RZ, RZ, UR8 ;  /* 0x00000008ff217e24 */ /* 0x000fc6000f8e00ff */
[----:B------:R-:W-:Y:S04]  /*3f00*/  STL.64 [R1+0x158], R228 ;  /* 0x000158e401007387 */ /* 0x000fe80000100a00 */
[----:B------:R-:W-:Y:S04]  /*3f10*/  STL.128 [R1+0x70], R228 ;  /* 0x000070e401007387 */ /* 0x000fe80000100c00 */
[----:B------:R-:W-:Y:S04]  /*3f20*/  STL.64 [R1+0x180], R50 ;  /* 0x0001803201007387 */ /* 0x000fe80000100a00 */
[----:B------:R-:W-:Y:S04]  /*3f30*/  STL.64 [R1+0x88], R44 ;  /* 0x0000882c01007387 */ /* 0x000fe80000100a00 */
[----:B------:R-:W-:Y:S04]  /*3f40*/  STL.64 [R1+0xa0], R44 ;  /* 0x0000a02c01007387 */ /* 0x000fe80000100a00 */
[----:B------:R5:W-:Y:S04]  /*3f50*/  STL.64 [R1+0x240], R10 ;  /* 0x0002400a01007387 */ /* 0x000be80000100a00 */
[----:B------:R-:W-:Y:S04]  /*3f60*/  STL.64 [R1+0x220], R12 ;  /* 0x0002200c01007387 */ /* 0x000fe80000100a00 */
[----:B-1----:R-:W-:Y:S04]  /*3f70*/  STL.64 [R1+0xa8], R28 ;  /* 0x0000a81c01007387 */ /* 0x002fe80000100a00 */
[----:B--2---:R-:W-:Y:S01]  /*3f80*/  STL.64 [R1+0x168], R30 ;  /* 0x0001681e01007387 */ /* 0x004fe20000100a00 */
[----:B-----5:R-:W-:-:S03]  /*3f90*/  IMAD.WIDE.U32 R10, R225, R36, R38 ;  /* 0x00000024e10a7225 */ /* 0x020fc600078e0026 */
[----:B---3--:R-:W-:Y:S01]  /*3fa0*/  STL.U8 [R1+0x6a], R14 ;  /* 0x00006a0e01007387 */ /* 0x008fe20000100000 */
[----:B------:R-:W-:-:S03]  /*3fb0*/  IMAD.U32 R36, RZ, RZ, UR9 ;  /* 0x00000009ff247e24 */ /* 0x000fc6000f8e00ff */
[----:B----4-:R-:W-:Y:S04]  /*3fc0*/  STL [R1+0x178], R34 ;  /* 0x0001782201007387 */ /* 0x010fe80000100800 */
[----:B0-----:R-:W-:Y:S04]  /*3fd0*/  STL [R1+0x190], R32 ;  /* 0x0001902001007387 */ /* 0x001fe80000100800 */
[----:B------:R-:W-:Y:S04]  /*3fe0*/  STL [R1+0x1b8], R32 ;  /* 0x0001b82001007387 */ /* 0x000fe80000100800 */
[----:B------:R-:W-:Y:S04]  /*3ff0*/  STL.128 [R1+0x1e0], RZ ;  /* 0x0001e0ff01007387 */ /* 0x000fe80000100c00 */
[----:B------:R-:W-:Y:S04]  /*4000*/  STL.64 [R1+0x1f0], RZ ;  /* 0x0001f0ff01007387 */ /* 0x000fe80000100a00 */
[----:B------:R-:W-:Y:S04]  /*4010*/  STL.64 [R1+0x1f8], RZ ;  /* 0x0001f8ff01007387 */ /* 0x000fe80000100a00 */
[----:B------:R-:W-:Y:S04]  /*4020*/  STL [R1+0x160], R42 ;  /* 0x0001602a01007387 */ /* 0x000fe80000100800 */
[----:B------:R-:W-:Y:S04]  /*4030*/  STL.64 [R1+0x248], R18 ;  /* 0x0002481201007387 */ /* 0x000fe80000100a00 */
[----:B------:R-:W-:Y:S04]  /*4040*/  STL [R1+0x170], R228 ;  /* 0x000170e401007387 */ /* 0x000fe80000100800 */
[----:B------:R-:W-:Y:S01]  /*4050*/  STL [R1+0x218], R0 ;  /* 0x0002180001007387 */ /* 0x000fe20000100800 */
[----:B------:R-:W-:-:S02]  /*4060*/  IMAD.MOV.U32 R7, RZ, RZ, R15 ;  /* 0x000000ffff077224 */ /* 0x000fc400078e000f */
[----:B------:R-:W-:Y:S02]  /*4070*/  IMAD.MOV.U32 R4, RZ, RZ, R33 ;  /* 0x000000ffff047224 */ /* 0x000fe400078e0021 */
[----:B------:R-:W-:Y:S02]  /*4080*/  IMAD.MOV.U32 R5, RZ, RZ, R36 ;  /* 0x000000ffff057224 */ /* 0x000fe400078e0024 */
[----:B------:R-:W-:-:S03]  /*4090*/  IMAD.IADD R11, R9, 0x1, R11 ;  /* 0x00000001090b7824 */ /* 0x000fc600078e020b */
[----:B------:R0:W-:Y:S01]  /*40a0*/  STL.128 [R1+0x290], R4 ;  /* 0x0002900401007387 */ /* 0x0001e20000100c00 */
[----:B------:R-:W-:Y:S02]  /*40b0*/  VIADD R88, R61, 0x8 ;  /* 0x000000083d587836 */ /* 0x000fe40000000000 */
[----:B0-----:R-:W-:Y:S01]  /*40c0*/  IMAD R7, R55, UR4, RZ ;  /* 0x0000000437077c24 */ /* 0x001fe2000f8e02ff */
[----:B------:R-:W-:Y:S01]  /*40d0*/  @!P6 BAR.SYNC.DEFER_BLOCKING 0x9, 0x100 ;  /* 0x024400000000eb1d */ /* 0x000fe20000010000 */
[----:B------:R-:W-:Y:S01]  /*40e0*/  IADD3 R6, P0, R18, R42, RZ ;  /* 0x0000002a12067210 */ /* 0x000fe20007f1e0ff */
[----:B------:R-:W-:-:S04]  /*40f0*/  IMAD.WIDE.U32 R4, R56, UR4, R10 ;  /* 0x0000000438047c25 */ /* 0x000fc8000f8e000a */
[----:B------:R-:W-:Y:S02]  /*4100*/  IMAD R9, R56, UR5, R7 ;  /* 0x0000000538097c24 */ /* 0x000fe4000f8e0207 */
[----:B------:R-:W-:Y:S02]  /*4110*/  IMAD.U32 R10, RZ, RZ, UR43 ;  /* 0x0000002bff0a7e24 */ /* 0x000fe4000f8e00ff */
[----:B------:R-:W-:Y:S02]  /*4120*/  IMAD.X R7, R54, 0x1, R43, P0 ;  /* 0x0000000136077824 */ /* 0x000fe400000e062b */
[----:B------:R-:W-:Y:S02]  /*4130*/  VIADD R11, R18, 0x80 ;  /* 0x00000080120b7836 */ /* 0x000fe40000000000 */
[----:B------:R-:W-:Y:S02]  /*4140*/  VIADD R10, R10, 0x258 ;  /* 0x000002580a0a7836 */ /* 0x000fe40000000000 */
[----:B------:R-:W-:-:S07]  /*4150*/  IMAD.IADD R9, R5, 0x1, R9 ;  /* 0x0000000105097824 */ /* 0x000fce00078e0209 */
.L_x_1382:
[----:B------:R-:W-:Y:S01]  /*4160*/  VIADD R25, R25, 0xffffffff ;  /* 0xffffffff19197836 */ /* 0x000fe20000000000 */
[----:B------:R-:W-:Y:S05]  /*4170*/  YIELD ;  /* 0x0000000000007946 */ /* 0x000fea0003800000 */
[----:B------:R-:W-:Y:S01]  /*4180*/  IMAD.U32 R83, RZ, RZ, UR43 ;  /* 0x0000002bff537e24 */ /* 0x000fe2000f8e00ff */
[----:B------:R-:W-:Y:S01]  /*4190*/  BSSY B1, `(.L_x_1374) ;  /* 0x0000005000017945 */ /* 0x000fe20003800000 */
[----:B------:R-:W-:Y:S02]  /*41a0*/  ISETP.GT.AND P0, PT, R25, R26, PT ;  /* 0x0000001a1900720c */ /* 0x000fe40003f04270 */
[----:B------:R-:W-:Y:S01]  /*41b0*/  VIADD R83, R83, 0x2b8 ;  /* 0x000002b853537836 */ /* 0x000fe20000000000 */
[----:B0-----:R-:W-:-:S10]  /*41c0*/  MOV R89, 0x41e0 ;  /* 0x000041e000597802 */ /* 0x001fd40000000f00 */
[----:B------:R-:W-:Y:S05]  /*41d0*/  CALL.REL.NOINC `($_ZN7cutlass13device_kernelIN5flash11enable_sm90INS1_16FlashAttnFwdSm90INS1_25CollectiveMainloopFwdSm90ILi2EN4cute5tupleIJNS5_1CILi1EEES8_S8_EEENS6_IJNS7_ILi128EEENS7_ILi160EEENS7_ILi192EEEEEELi192ENS_12float_e4m3_tEfNS_4arch4Sm90ELb0ELb1ELb0ELb1ELb0ELb1ELb0ELb1ELb1ELb1ELb1ELb0EEENS1_21CollectiveEpilogueFwdINS6_IJSA_SC_SB_EEES9_NS_10bfloat16_tESG_Li256ELb1ELb1ELb1ELb1EEENS1_36VarlenDynamicPersistentTileSchedulerILi128ELi160ELi256ELi128ELb1ELb1ELb1ELb1ELb0ELb1EEEEEEEEEvNT_6ParamsE$_ZZN5flash25CollectiveMainloopFwdSm90ILi2EN4cute5tupleIJNS1_1CILi1EEES4_S4_EEENS2_IJNS3_ILi128EEENS3_ILi160EEENS3_ILi192EEEEEELi192EN7cutlass12float_e4m3_tEfNSA_4arch4Sm90ELb0ELb1ELb0ELb1ELb0ELb1ELb0ELb1ELb1ELb1ELb1ELb0EE12store_kv_newINS_16FlashAttnFwdSm90ISE_NS_21CollectiveEpilogueFwdINS2_IJS6_S8_S7_EEES5_NSA_10bfloat16_tESD_Li256ELb1ELb1ELb1ELb1EEENS_36VarlenDynamicPersistentTileSchedulerILi128ELi160ELi256ELi128ELb1ELb1ELb1ELb1ELb0ELb1EEEE13SharedStorageEEEbRKNSE_6ParamsENSA_25PipelineTmaAsyncNoClusterILi2ENSA_16PipelineTmaAsyncILi2EEEEESV_RNSA_13PipelineStateILj2EEEiRT_RKNS_16SeqlenInfoQKNewKILb1ELb1EEENS2_IJiiiiEEEENKUliRKT_E_clISX_EEDaiS18_) ;  /* 0x0000029c00bc7944 */ /* 0x000fea0003c00000 */
[----:B------:R-:W-:Y:S05]  /*41e0*/  BSYNC B1 ;  /* 0x0000000000017941 */ /* 0x000fea0003800000 */
.L_x_1374:
[----:B------:R0:W5:Y:S01]  /*41f0*/  LDL.64 R44, [R1+0x2b8] ;  /* 0x0002b800012c7983 */ /* 0x0001620000100a00 */
[----:B------:R-:W-:-:S04]  /*4200*/  ULOP3.LUT UR4, UR36, 0x1, URZ, 0xfc, !UPT ;  /* 0x0000000124047892 */ /* 0x000fc8000f8efc3f */
[----:B------:R-:W-:-:S06]  /*4210*/  UISETP.NE.AND UP0, UPT, UR4, 0x3, UPT ;  /* 0x000000030400788c */ /* 0x000fcc000bf05270 */
[----:B------:R-:W-:-:S13]  /*4220*/  PLOP3.LUT P1, PT, PT, PT, UP0, 0x80, 0x0 ;  /* 0x000000000000781c */ /* 0x000fda0003f2f008 */
[----:B0-----:R-:W-:Y:S05]  /*4230*/  @!P1 BRA `(.L_x_1375) ;  /* 0x0000000000049947 */ /* 0x001fea0003800000 */
[----:B------:R-:W-:Y:S01]  /*4240*/  BPT.TRAP 0x1 ;  /* 0x000000040000795c */ /* 0x000fe20000300000 */
.L_x_1375:
[----:B-----5:R-:W-:Y:S01]  /*4250*/  LEA R54, R44, UR38, 0x3 ;  /* 0x000000262c367c11 */ /* 0x020fe2000f8e18ff */
[----:B------:R-:W-:Y:S01]  /*4260*/  BSSY B0, `(.L_x_1376) ;  /* 0x0000004000007945 */ /* 0x000fe20003800000 */
[----:B------:R-:W-:-:S04]  /*4270*/  SHF.L.U32 R13, R45, 0x1f, RZ ;  /* 0x0000001f2d0d7819 */ /* 0x000fc800000006ff */
[----:B------:R-:W0:Y:S02]  /*4280*/  SYNCS.PHASECHK.TRANS64.TRYWAIT P1, [R54+URZ+0x334b0], R13 ;  /* 0x0334b00d360075a7 */ /* 0x000e24000802017f */
[----:B0-----:R-:W-:Y:S05]  /*4290*/  @!P1 BRA `(.L_x_1377) ;  /* 0x0000027c00189947 */ /* 0x001fea0003800000 */
.L_x_1679:
[----:B------:R-:W-:Y:S05]  /*42a0*/  BSYNC B0 ;  /* 0x0000000000007941 */ /* 0x000fea0003800000 */
.L_x_1376:
[----:B------:R-:W2:Y:S01]  /*42b0*/  LDL R12, [R1+0x60] ;  /* 0x00006000010c7983 */ /* 0x000ea20000100800 */
[----:B0-----:R-:W-:Y:S01]  /*42c0*/  IMAD R13, R44, 0x7800, R3 ;  /* 0x000078002c0d7824 */ /* 0x001fe200078e0203 */
[----:B------:R-:W-:Y:S01]  /*42d0*/  BSSY B0, `(.L_x_1378) ;  /* 0x0000021000007945 */ /* 0x000fe20003800000 */
[----:B------:R-:W-:-:S03]  /*42e0*/  IMAD.WIDE R50, R25, 0xa0, R6 ;  /* 0x000000a019327825 */ /* 0x000fc600078e0206 */
[C---:B------:R-:W-:Y:S01]  /*42f0*/  IADD3 R47, R13.reuse, UR38, R0 ;  /* 0x000000260d2f7c10 */ /* 0x040fe2000fffe000 */
[----:B------:R-:W-:Y:S02]  /*4300*/  VIADD R46, R13, UR38 ;  /* 0x000000260d2e7c36 */ /* 0x000fe40008000000 */
[----:B--2---:R-:W-:-:S05]  /*4310*/  IMAD R12, R25, -0xa0, R12 ;  /* 0xffffff60190c7824 */ /* 0x004fca00078e020c */
[----:B------:R-:W-:-:S04]  /*4320*/  VIMNMX R48, R12, 0xa0, PT ;  /* 0x000000a00c307848 */ /* 0x000fc80003fe0100 */
[----:B------:R-:W-:-:S13]  /*4330*/  ISETP.GE.AND P1, PT, R18, R48, PT ;  /* 0x000000301200720c */ /* 0x000fda0003f26270 */
[----:B------:R-:W-:Y:S05]  /*4340*/  @P1 BRA `(.L_x_1379) ;  /* 0x0000000000641947 */ /* 0x000fea0003800000 */
[----:B------:R-:W-:Y:S01]  /*4350*/  ISETP.GE.AND P3, PT, R19, UR44, PT ;  /* 0x0000002c13007c0c */ /* 0x000fe2000bf66270 */
[----:B------:R-:W-:Y:S01]  /*4360*/  IMAD.MOV.U32 R28, RZ, RZ, R4 ;  /* 0x000000ffff1c7224 */ /* 0x000fe200078e0004 */
[----:B------:R-:W-:Y:S01]  /*4370*/  ISETP.GE.AND P2, PT, R8, UR44, PT ;  /* 0x0000002c08007c0c */ /* 0x000fe2000bf46270 */
[----:B------:R-:W-:Y:S01]  /*4380*/  IMAD.MOV.U32 R29, RZ, RZ, R9 ;  /* 0x000000ffff1d7224 */ /* 0x000fe200078e0009 */
[----:B------:R-:W-:Y:S01]  /*4390*/  ISETP.GE.AND P4, PT, R21, UR44, PT ;  /* 0x0000002c15007c0c */ /* 0x000fe2000bf86270 */
[----:B------:R-:W-:Y:S01]  /*43a0*/  IMAD R31, R51, UR40, RZ ;  /* 0x00000028331f7c24 */ /* 0x000fe2000f8e02ff */
[----:B------:R-:W-:Y:S01]  /*43b0*/  ISETP.GE.AND P5, PT, R20, UR44, PT ;  /* 0x0000002c14007c0c */ /* 0x000fe2000bfa6270 */
[----:B------:R-:W-:-:S04]  /*43c0*/  IMAD.WIDE.U32 R28, R50, UR40, R28 ;  /* 0x00000028321c7c25 */ /* 0x000fc8000f8e001c */
[----:B------:R-:W-:Y:S01]  /*43d0*/  IMAD R31, R50, UR41, R31 ;  /* 0x00000029321f7c24 */ /* 0x000fe2000f8e021f */
[----:B------:R-:W-:Y:S01]  /*43e0*/  IADD3 R52, P1, R28, UR52, RZ ;  /* 0x000000341c347c10 */ /* 0x000fe2000ff3e0ff */
[----:B------:R-:W0:Y:S03]  /*43f0*/  @!P3 LDS.128 R12, [R46+0xf200] ;  /* 0x00f200002e0cb984 */ /* 0x000e260000000c00 */
[----:B------:R-:W-:Y:S01]  /*4400*/  IADD3.X R53, R29, UR53, R31, P1, !PT ;  /* 0x000000351d357c10 */ /* 0x000fe20008ffe41f */
[----:B------:R-:W1:Y:S01]  /*4410*/  @!P4 LDS.128 R36, [R46+0x14200] ;  /* 0x014200002e24c984 */ /* 0x000e620000000c00 */
[----:B------:R-:W-:-:S03]  /*4420*/  ISETP.GE.AND P1, PT, R80, UR44, PT ;  /* 0x0000002c50007c0c */ /* 0x000fc6000bf26270 */
[----:B------:R-:W2:Y:S10]  /*4430*/  @!P5 LDS.128 R40, [R47+0x14200] ;  /* 0x014200002f28d984 */ /* 0x000eb40000000c00 */
[----:B------:R-:W3:Y:S04]  /*4440*/  @!P1 LDS.128 R28, [R46+0x11a00] ;  /* 0x011a00002e1c9984 */ /* 0x000ee80000000c00 */
[----:B0-----:R-:W-:Y:S01]  /*4450*/  @!P3 STG.E.128 desc[UR50][R52.64], R12 ;  /* 0x0000000c3400b986 */ /* 0x001fe2000c101d32 */
[----:B------:R-:W-:-:S03]  /*4460*/  ISETP.GE.AND P3, PT, R81, UR44, PT ;  /* 0x0000002c51007c0c */ /* 0x000fc6000bf66270 */
[----:B------:R-:W0:Y:S04]  /*4470*/  @!P2 LDS.128 R12, [R47+0xf200] ;  /* 0x00f200002f0ca984 */ /* 0x000e280000000c00 */
[----:B-1----:R-:W-:Y:S04]  /*4480*/  @!P4 STG.E.128 desc[UR50][R52.64+0x80], R36 ;  /* 0x000080243400c986 */ /* 0x002fe8000c101d32 */
[----:B--2---:R-:W-:Y:S04]  /*4490*/  @!P5 STG.E.128 desc[UR50][R52.64+0xa0], R40 ;  /* 0x0000a0283400d986 */ /* 0x004fe8000c101d32 */
[----:B------:R-:W1:Y:S04]  /*44a0*/  @!P3 LDS.128 R32, [R47+0x11a00] ;  /* 0x011a00002f20b984 */ /* 0x000e680000000c00 */
[----:B---3--:R2:W-:Y:S04]  /*44b0*/  @!P1 STG.E.128 desc[UR50][R52.64+0x40], R28 ;  /* 0x0000401c34009986 */ /* 0x0085e8000c101d32 */
[----:B0-----:R2:W-:Y:S04]  /*44c0*/  @!P2 STG.E.128 desc[UR50][R52.64+0x20], R12 ;  /* 0x0000200c3400a986 */ /* 0x0015e8000c101d32 */
[----:B-1----:R2:W-:Y:S02]  /*44d0*/  @!P3 STG.E.128 desc[UR50][R52.64+0x60], R32 ;  /* 0x000060203400b986 */ /* 0x0025e4000c101d32 */
.L_x_1379:
[----:B------:R-:W-:Y:S05]  /*44e0*/  BSYNC B0 ;  /* 0x0000000000007941 */ /* 0x000fea0003800000 */
.L_x_1378:
[----:B------:R-:W-:Y:S01]  /*44f0*/  ISETP.GE.AND P1, PT, R11, R48, PT ;  /* 0x000000300b00720c */ /* 0x000fe20003f26270 */
[----:B------:R-:W-:-:S12]  /*4500*/  BSSY B0, `(.L_x_1380) ;  /* 0x000001d000007945 */ /* 0x000fd80003800000 */
[----:B------:R-:W-:Y:S05]  /*4510*/  @P1 BRA `(.L_x_1381) ;  /* 0x00000000006c1947 */ /* 0x000fea0003800000 */
[----:B------:R-:W-:Y:S01]  /*4520*/  ISETP.GE.AND P3, PT, R19, UR44, PT ;  /* 0x0000002c13007c0c */ /* 0x000fe2000bf66270 */
[----:B--2---:R-:W-:Y:S01]  /*4530*/  IMAD.MOV.U32 R28, RZ, RZ, R4 ;  /* 0x000000ffff1c7224 */ /* 0x004fe200078e0004 */
[----:B------:R-:W-:Y:S01]  /*4540*/  IADD3 R31, P1, R50, 0x80, RZ ;  /* 0x00000080321f7810 */ /* 0x000fe20007f3e0ff */
[----:B------:R-:W-:Y:S01]  /*4550*/  IMAD.MOV.U32 R29, RZ, RZ, R9 ;  /* 0x000000ffff1d7224 */ /* 0x000fe200078e0009 */
[----:B------:R-:W-:Y:S02]  /*4560*/  ISETP.GE.AND P2, PT, R80, UR44, PT ;  /* 0x0000002c50007c0c */ /* 0x000fe4000bf46270 */
[----:B------:R-:W-:Y:S01]  /*4570*/  ISETP.GE.AND P4, PT, R81, UR44, PT ;  /* 0x0000002c51007c0c */ /* 0x000fe2000bf86270 */
[----:B------:R-:W-:Y:S01]  /*4580*/  IMAD.X R50, RZ, RZ, R51, P1 ;  /* 0x000000ffff327224 */ /* 0x000fe200008e0633 */
[----:B------:R-:W-:Y:S01]  /*4590*/  ISETP.GE.AND P5, PT, R20, UR44, PT ;  /* 0x0000002c14007c0c */ /* 0x000fe2000bfa6270 */
[----:B------:R-:W-:-:S04]  /*45a0*/  IMAD.WIDE.U32 R28, R31, UR40, R28 ;  /* 0x000000281f1c7c25 */ /* 0x000fc8000f8e001c */
[----:B------:R-:W0:Y:S01]  /*45b0*/  @!P3 LDS.128 R12, [R46+0x11200] ;  /* 0x011200002e0cb984 */ /* 0x000e220000000c00 */
[----:B------:R-:W-:Y:S01]  /*45c0*/  IMAD R50, R50, UR40, RZ ;  /* 0x0000002832327c24 */ /* 0x000fe2000f8e02ff */
[----:B------:R-:W-:-:S03]  /*45d0*/  IADD3 R48, P1, R28, UR52, RZ ;  /* 0x000000341c307c10 */ /* 0x000fc6000ff3e0ff */
[----:B------:R-:W-:Y:S01]  /*45e0*/  IMAD R31, R31, UR41, R50 ;  /* 0x000000291f1f7c24 */ /* 0x000fe2000f8e0232 */
[----:B------:R-:W1:Y:S04]  /*45f0*/  @!P4 LDS.128 R36, [R47+0x13a00] ;  /* 0x013a00002f24c984 */ /* 0x000e680000000c00 */
[----:B------:R-:W-:Y:S01]  /*4600*/  IADD3.X R49, R29, UR53, R31, P1, !PT ;  /* 0x000000351d317c10 */ /* 0x000fe20008ffe41f */
[----:B------:R-:W2:Y:S01]  /*4610*/  @!P5 LDS.128 R40, [R47+0x16200] ;  /* 0x016200002f28d984 */ /* 0x000ea20000000c00 */
[----:B------:R-:W-:-:S13]  /*4620*/  ISETP.GE.AND P1, PT, R21, UR44, PT ;  /* 0x0000002c15007c0c */ /* 0x000fda000bf26270 */
        /* <DEDUP_REMOVED lines=10> */
.L_x_1381:
[----:B------:R-:W-:Y:S05]  /*46d0*/  BSYNC B0 ;  /* 0x0000000000007941 */ /* 0x000fea0003800000 */
.L_x_1380:
[----:B--23--:R-:W0:Y:S01]  /*46e0*/  S2R R12, SR_TID.X ;  /* 0x00000000000c7919 */ /* 0x00ce220000002100 */
[----:B------:R-:W-:Y:S01]  /*46f0*/  @!PT LDS RZ, [RZ] ;  /* 0x00000000fffff984 */ /* 0x000fe20000000800 */
[----:B------:R-:W-:Y:S01]  /*4700*/  @!PT LDS RZ, [RZ] ;  /* 0x00000000fffff984 */ /* 0x000fe20000000800 */
[----:B------:R-:W-:Y:S01]  /*4710*/  @!PT LDS RZ, [RZ] ;  /* 0x00000000fffff984 */ /* 0x000fe20000000800 */
[----:B------:R-:W-:Y:S01]  /*4720*/  @!PT LDS RZ, [RZ] ;  /* 0x00000000fffff984 */ /* 0x000fe20000000800 */
[----:B------:R1:W-:Y:S06]  /*4730*/  MEMBAR.ALL.CTA ;  /* 0x0000000000007992 */ /* 0x0003ec0000008000 */
[----:B-1----:R-:W1:Y:S01]  /*4740*/  FENCE.VIEW.ASYNC.S ;  /* 0x00000000000073c6 */ /* 0x002e620000000000 */
[----:B------:R-:W-:Y:S05]  /*4750*/  WARPSYNC.ALL ;  /* 0x0000000000007948 */ /* 0x000fea0003800000 */
[----:B0-----:R-:W-:Y:S01]  /*4760*/  LOP3.LUT R12, R12, 0x7f, RZ, 0xc0, !PT ;  /* 0x0000007f0c0c7812 */ /* 0x001fe200078ec0ff */
[----:B-1----:R0:W-:Y:S03]  /*4770*/  BAR.SYNC.DEFER_BLOCKING R88, 0x80 ;  /* 0x000200580000751d */ /* 0x0021e60000010000 */
[----:B------:R-:W-:-:S13]  /*4780*/  ISETP.NE.AND P1, PT, R12, RZ, PT ;  /* 0x000000ff0c00720c */ /* 0x000fda0003f25270 */
[----:B------:R-:W-:-:S05]  /*4790*/  @!P1 VIADD R54, R54, 0x334c0 ;  /* 0x000334c036369836 */ /* 0x000fca0000000000 */
[----:B------:R-:W-:-:S04]  /*47a0*/  @!P1 PRMT R54, RZ, 0x654, R54 ;  /* 0x00000654ff369816 */ /* 0x000fc80000000036 */
[----:B------:R0:W-:Y:S01]  /*47b0*/  @!P1 SYNCS.ARRIVE.TRANS64.RED.A1T0 RZ, [R54+URZ], RZ ;  /* 0x000000ff36ff99a7 */ /* 0x0001e2000810043f */
[----:B------:R-:W2:Y:S01]  /*47c0*/  LDL R12, [R1+0x2c0] ;  /* 0x0002c000010c7983 */ /* 0x000ea20000100800 */
[----:B------:R-:W-:Y:S02]  /*47d0*/  VIADD R44, R44, 0x1 ;  /* 0x000000012c2c7836 */ /* 0x000fe40000000000 */
[----:B------:R-:W-:-:S03]  /*47e0*/  IMAD.MOV.U32 R14, RZ, RZ, RZ ;  /* 0x000000ffff0e7224 */ /* 0x000fc600078e00ff */
[----:B------:R-:W-:Y:S01]  /*47f0*/  ISETP.NE.AND P1, PT, R44, 0x2, PT ;  /* 0x000000022c00780c */ /* 0x000fe20003f25270 */
[----:B------:R0:W-:-:S12]  /*4800*/  STL [R1+0x2b8], R44 ;  /* 0x0002b82c01007387 */ /* 0x0001d80000100800 */
[----:B------:R-:W-:-:S05]  /*4810*/  @!P1 LOP3.LUT R15, R45, 0x1, RZ, 0x3c, !PT ;  /* 0x000000012d0f9812 */ /* 0x000fca00078e3cff */
[----:B------:R0:W-:Y:S01]  /*4820*/  @!P1 STL.64 [R1+0x2b8], R14 ;  /* 0x0002b80e01009387 */ /* 0x0001e20000100a00 */
[----:B--2---:R-:W-:-:S05]  /*4830*/  VIADD R12, R12, 0x1 ;  /* 0x000000010c0c7836 */ /* 0x004fca0000000000 */
[----:B------:R0:W-:Y:S01]  /*4840*/  STL [R1+0x2c0], R12 ;  /* 0x0002c00c01007387 */ /* 0x0001e20000100800 */
[----:B------:R-:W-:Y:S05]  /*4850*/  @P0 BRA `(.L_x_1382) ;  /* 0xfffffff800400947 */ /* 0x000fea000383ffff */
[----:B------:R-:W1:Y:S01]  /*4860*/  S2R R13, SR_TID.X ;  /* 0x00000000000d7919 */ /* 0x000e620000002100 */
[----:B------:R-:W-:Y:S02]  /*4870*/  PLOP3.LUT P0, PT, PT, PT, PT, 0x8, 0x0 ;  /* 0x000000000000781c */ /* 0x000fe40003f0e170 */
[----:B-1----:R-:W-:-:S04]  /*4880*/  SHF.R.U32.HI R13, RZ, 0x7, R13 ;  /* 0x00000007ff0d7819 */ /* 0x002fc8000001160d */
[----:B------:R-:W-:-:S13]  /*4890*/  ISETP.NE.AND P2, PT, R13, 0x1, PT ;  /* 0x000000010d00780c */ /* 0x000fda0003f45270 */
[----:B------:R-:W-:Y:S06]  /*48a0*/  @!P2 BAR.ARV 0x9, 0x100 ;  /* 0x024400000000ab1d */ /* 0x000fec0000002000 */
.L_x_1371:
[----:B------:R-:W1:Y:S08]  /*48b0*/  LDC.64 R10, c[0x0][0x990] ;  /* 0x00026400ff0a7b82 */ /* 0x000e700000000a00 */
[----:B0-----:R-:W0:Y:S01]  /*48c0*/  LDC.64 R14, c[0x0][0x998] ;  /* 0x00026600ff0e7b82 */ /* 0x001e220000000a00 */
[----:B-1----:R-:W-:-:S04]  /*48d0*/  ISETP.NE.U32.AND P1, PT, R10, RZ, PT ;  /* 0x000000ff0a00720c */ /* 0x002fc80003f25070 */
[----:B------:R-:W-:Y:S02]  /*48e0*/  ISETP.NE.AND.EX P1, PT, R11, RZ, PT, P1 ;  /* 0x000000ff0b00720c */ /* 0x000fe40003f25310 */
[----:B0-----:R-:W-:-:S04]  /*48f0*/  ISETP.NE.U32.AND P2, PT, R14, RZ, PT ;  /* 0x000000ff0e00720c */ /* 0x001fc80003f45070 */
[----:B------:R-:W-:-:S07]  /*4900*/  ISETP.NE.AND.EX P2, PT, R15, RZ, PT, P2 ;  /* 0x000000ff0f00720c */ /* 0x000fce0003f45320 */
[----:B------:R-:W0:Y:S01]  /*4910*/  @P1 LDC.64 R4, c[0x0][0x9a8] ;  /* 0x00026a00ff041b82 */ /* 0x000e220000000a00 */
[----:B------:R-:W-:-:S07]  /*4920*/  @P1 SHF.R.S32.HI R3, RZ, 0x1f, R223 ;  /* 0x0000001fff031819 */ /* 0x000fce00000114df */
[----:B------:R-:W1:Y:S01]  /*4930*/  @P2 LDC.64 R8, c[0x0][0x9b8] ;  /* 0x00026e00ff082b82 */ /* 0x000e620000000a00 */
[----:B------:R-:W-:-:S07]  /*4940*/  @P2 SHF.R.S32.HI R7, RZ, 0x1f, R223 ;  /* 0x0000001fff072819 */ /* 0x000fce00000114df */
[----:B------:R-:W2:Y:S08]  /*4950*/  @P1 LDC.64 R12, c[0x0][0x9b0] ;  /* 0x00026c00ff0c1b82 */ /* 0x000eb00000000a00 */
[----:B------:R-:W3:Y:S01]  /*4960*/  @P2 LDC.64 R20, c[0x0][0x9c0] ;  /* 0x00027000ff142b82 */ /* 0x000ee20000000a00 */
[----:B0-----:R-:W-:-:S04]  /*4970*/  @P1 IMAD R0, R3, R4, RZ ;  /* 0x0000000403001224 */ /* 0x001fc800078e02ff */
[C---:B------:R-:W-:Y:S02]  /*4980*/  @P1 IMAD R3, R223.reuse, R5, R0 ;  /* 0x00000005df031224 */ /* 0x040fe400078e0200 */
[----:B------:R-:W-:-:S04]  /*4990*/  @P1 IMAD.WIDE.U32 R4, R223, R4, RZ ;  /* 0x00000004df041225 */ /* 0x000fc800078e00ff */
[-C--:B-1----:R-:W-:Y:S02]  /*49a0*/  @P2 IMAD R6, R7, R8.reuse, RZ ;  /* 0x0000000807062224 */ /* 0x082fe400078e02ff */
[----:B------:R-:W-:Y:S02]  /*49b0*/  @P1 IMAD.IADD R5, R5, 0x1, R3 ;  /* 0x0000000105051824 */ /* 0x000fe400078e0203 */
[C---:B------:R-:W-:Y:S02]  /*49c0*/  @P2 IMAD R9, R223.reuse, R9, R6 ;  /* 0x00000009df092224 */ /* 0x040fe400078e0206 */
[----:B------:R-:W-:-:S04]  /*49d0*/  @P2 IMAD.WIDE.U32 R6, R223, R8, RZ ;  /* 0x00000008df062225 */ /* 0x000fc800078e00ff */
[----:B------:R-:W-:Y:S02]  /*49e0*/  @P2 IMAD.IADD R7, R7, 0x1, R9 ;  /* 0x0000000107072824 */ /* 0x000fe400078e0209 */
[----:B--2---:R-:W-:-:S04]  /*49f0*/  @P1 IMAD.WIDE.U32 R4, R225, R12, R4 ;  /* 0x0000000ce1041225 */ /* 0x004fc800078e0004 */
[----:B---3--:R-:W-:Y:S01]  /*4a00*/  @P2 IMAD.WIDE.U32 R8, R225, R20, R6 ;  /* 0x00000014e1082225 */ /* 0x008fe200078e0006 */
[----:B------:R-:W-:-:S03]  /*4a10*/  @P1 LEA R6, P3, R4, R10, 0x2 ;  /* 0x0000000a04061211 */ /* 0x000fc600078610ff */
[C---:B------:R-:W-:Y:S01]  /*4a20*/  @P1 IMAD R3, R225.reuse, R13, R5 ;  /* 0x0000000de1031224 */ /* 0x040fe200078e0205 */
[----:B------:R-:W-:Y:S01]  /*4a30*/  @P2 LEA R10, P4, R8, R14, 0x2 ;  /* 0x0000000e080a2211 */ /* 0x000fe200078810ff */
[----:B------:R-:W-:-:S03]  /*4a40*/  @P2 IMAD R0, R225, R21, R9 ;  /* 0x00000015e1002224 */ /* 0x000fc600078e0209 */
[----:B------:R-:W-:Y:S01]  /*4a50*/  @P1 LEA.HI.X R7, R4, R11, R3, 0x2, P3 ;  /* 0x0000000b04071211 */ /* 0x000fe200018f1403 */
[----:B------:R-:W-:Y:S01]  /*4a60*/  IMAD.MOV.U32 R3, RZ, RZ, 0x3f800000 ;  /* 0x3f800000ff037424 */ /* 0x000fe200078e00ff */
[----:B------:R-:W-:Y:S01]  /*4a70*/  @P2 LEA.HI.X R11, R8, R15, R0, 0x2, P4 ;  /* 0x0000000f080b2211 */ /* 0x000fe200020f1400 */
[----:B------:R-:W-:Y:S01]  /*4a80*/  IMAD.MOV.U32 R0, RZ, RZ, 0x3f800000 ;  /* 0x3f800000ff007424 */ /* 0x000fe200078e00ff */
[----:B------:R-:W-:Y:S06]  /*4a90*/  @P0 BRA `(.L_x_1383) ;  /* 0x0000000000080947 */ /* 0x000fec0003800000 */
[----:B------:R-:W0:Y:S02]  /*4aa0*/  FENCE.VIEW.ASYNC.G ;  /* 0x00000000000073c6 */ /* 0x000e240000000100 */
[----:B0-----:R-:W-:Y:S06]  /*4ab0*/  BAR.ARV 0xc, 0x180 ;  /* 0x0306000000007b1d */ /* 0x001fec0000002000 */
.L_x_1383:
[----:B------:R-:W2:Y:S01]  /*4ac0*/  @P1 LDG.E R3, desc[UR50][R6.64] ;  /* 0x0000003206031981 */ /* 0x000ea2000c1e1900 */
[----:B------:R-:W-:-:S03]  /*4ad0*/  ULDC UR4, c[0x0][0x448] ;  /* 0x0001120000047ab9 */ /* 0x000fc60000000800 */
[----:B------:R-:W2:Y:S01]  /*4ae0*/  @P2 LDG.E R0, desc[UR50][R10.64] ;  /* 0x000000320a002981 */ /* 0x000ea2000c1e1900 */
[----:B------:R-:W-:Y:S01]  /*4af0*/  UISETP.NE.AND UP0, UPT, UR4, 0x1, UPT ;  /* 0x000000010400788c */ /* 0x000fe2000bf05270 */
[----:B------:R-:W-:Y:S01]  /*4b00*/  R2UR UR9, R24 ;  /* 0x00000000180972ca */ /* 0x000fe200000e0000 */
[----:B------:R-:W-:Y:S01]  /*4b10*/  UIADD3 UR8, UR39, 0x7f, URZ ;  /* 0x0000007f27087890 */ /* 0x000fe2000fffe03f */
[----:B------:R-:W-:Y:S01]  /*4b20*/  ULDC.64 UR4, c[0x0][0x9e0] ;  /* 0x0002780000047ab9 */ /* 0x000fe20000000a00 */
[----:B------:R-:W-:Y:S01]  /*4b30*/  ULDC UR10, c[0x0][0x988] ;  /* 0x00026200000a7ab9 */ /* 0x000fe20000000800 */
[----:B------:R-:W-:-:S06]  /*4b40*/  UISETP.GE.AND UP1, UPT, UR5, 0x1, UPT ;  /* 0x000000010500788c */ /* 0x000fcc000bf26270 */
        /* <DEDUP_REMOVED lines=22> */
.L_x_1385:
[----:B------:R-:W-:-:S11]  /*4cb0*/  UISETP.NE.AND UP1, UPT, UR5, 0x1, UPT ;  /* 0x000000010500788c */ /* 0x000fd6000bf25270 */
[----:B------:R-:W-:Y:S02]  /*4cc0*/  @UP1 ULDC.64 UR8, c[0x0][0x9e8] ;  /* 0x00027a0000081ab9 */ /* 0x000fe40000000a00 */
[----:B------:R-:W-:-:S04]  /*4cd0*/  UIMAD.WIDE.U32 UR6, UR4, UR8, URZ ;  /* 0x00000008040672a5 */ /* 0x000fc8000f8e003f */
[----:B------:R-:W-:-:S12]  /*4ce0*/  @UP1 USHF.R.U32.HI UR4, URZ, UR9, UR7 ;  /* 0x000000093f041299 */ /* 0x000fd80008011607 */
.L_x_1386:
[----:B------:R-:W-:-:S06]  /*4cf0*/  UIMAD UR4, UR4, UR5, UR5 ;  /* 0x00000005040472a4 */ /* 0x000fcc000f8e0205 */
[----:B------:R-:W-:-:S07]  /*4d00*/  VIMNMX R0, R0, UR4, PT ;  /* 0x0000000400007c48 */ /* 0x000fce000bfe0100 */
.L_x_1384:
[----:B------:R-:W-:Y:S01]  /*4d10*/  R2UR UR8, R104 ;  /* 0x00000000680872ca */ /* 0x000fe200000e0000 */
[----:B------:R-:W-:Y:S01]  /*4d20*/  @UP0 ULDC UR6, c[0x0][0x44c] ;  /* 0x0001130000060ab9 */ /* 0x000fe20000000800 */
[----:B------:R-:W-:Y:S01]  /*4d30*/  VIADD R0, R0, 0x9f ;  /* 0x0000009f00007836 */ /* 0x000fe20000000000 */
[----:B------:R-:W-:Y:S01]  /*4d40*/  UIMAD.WIDE.U32 UR6, UR39, UR6, URZ ;  /* 0x00000006270672a5 */ /* 0x000fe2000f8e003f */
[----:B------:R-:W-:Y:S02]  /*4d50*/  @UP0 ULDC UR9, c[0x0][0x450] ;  /* 0x0001140000090ab9 */ /* 0x000fe40000000800 */
[----:B------:R-:W-:Y:S01]  /*4d60*/  IMAD.HI R0, R0, 0x66666667, RZ ;  /* 0x6666666700007827 */ /* 0x000fe200078e02ff */
[----:B------:R-:W-:Y:S01]  /*4d70*/  UMOV UR4, UR39 ;  /* 0x0000002700047c82 */ /* 0x000fe20008000000 */
[----:B------:R-:W-:-:S03]  /*4d80*/  @UP0 USHF.R.U32.HI UR4, URZ, UR9, UR7 ;  /* 0x000000093f040299 */ /* 0x000fc60008011607 */
[----:B------:R-:W-:Y:S02]  /*4d90*/  SHF.R.U32.HI R3, RZ, 0x1f, R0 ;  /* 0x0000001fff037819 */ /* 0x000fe40000011600 */
[----:B------:R-:W-:Y:S02]  /*4da0*/  UIADD3 UR4, UR8, UR4, URZ ;  /* 0x0000000408047290 */ /* 0x000fe4000fffe03f */
[----:B------:R-:W-:Y:S01]  /*4db0*/  LEA.HI.SX32 R0, R0, R3, 0x1a ;  /* 0x0000000300007211 */ /* 0x000fe200078fd2ff */
[----:B------:R-:W-:Y:S02]  /*4dc0*/  ULDC UR8, c[0x0][0x9dc] ;  /* 0x0002770000087ab9 */ /* 0x000fe40000000800 */
[----:B------:R-:W-:Y:S01]  /*4dd0*/  UIADD3 UR8, UR4, -UR8, URZ ;  /* 0x8000000804087290 */ /* 0x000fe2000fffe03f */
[----:B------:R-:W-:Y:S01]  /*4de0*/  VIMNMX R19, R27, R0, PT ;  /* 0x000000001b137248 */ /* 0x000fe20003fe0100 */
[----:B------:R-:W-:Y:S10]  /*4df0*/  @!P1 BRA `(.L_x_1387) ;  /* 0x0000000000449947 */ /* 0x000ff40003800000 */
        /* <DEDUP_REMOVED lines=10> */
.L_x_1388:
[----:B------:R-:W-:-:S11]  /*4ea0*/  UISETP.NE.AND UP0, UPT, UR5, 0x1, UPT ;  /* 0x000000010500788c */ /* 0x000fd6000bf05270 */
[----:B------:R-:W-:Y:S02]  /*4eb0*/  @UP0 ULDC.64 UR10, c[0x0][0x9e8] ;  /* 0x00027a00000a0ab9 */ /* 0x000fe40000000a00 */
[----:B------:R-:W-:-:S04]  /*4ec0*/  UIMAD.WIDE.U32 UR6, UR4, UR10, URZ ;  /* 0x0000000a040672a5 */ /* 0x000fc8000f8e003f */
[----:B------:R-:W-:-:S12]  /*4ed0*/  @UP0 USHF.R.U32.HI UR4, URZ, UR11, UR7 ;  /* 0x0000000b3f040299 */ /* 0x000fd80008011607 */
.L_x_1389:
[----:B------:R-:W-:-:S04]  /*4ee0*/  UIMAD UR4, UR4, UR5, URZ ;  /* 0x00000005040472a4 */ /* 0x000fc8000f8e023f */
[----:B------:R-:W-:-:S04]  /*4ef0*/  UISETP.LT.AND UP0, UPT, UR8, UR4, UPT ;  /* 0x000000040800728c */ /* 0x000fc8000bf01270 */
[----:B------:R-:W-:-:S12]  /*4f00*/  USEL UR8, UR8, UR4, !UP0 ;  /* 0x0000000408087287 */ /* 0x000fd8000c000000 */
.L_x_1387:
[----:B------:R-:W-:Y:S01]  /*4f10*/  UIMAD.WIDE UR4, UR8, 0x66666667, URZ ;  /* 0x66666667080478a5 */ /* 0x000fe2000f8e023f */
[----:B------:R-:W-:-:S03]  /*4f20*/  R2UR UR9, R233 ;  /* 0x00000000e90972ca */ /* 0x000fc600000e0000 */
[----:B------:R-:W-:-:S04]  /*4f30*/  USHF.R.U32.HI UR4, URZ, 0x1f, UR5 ;  /* 0x0000001f3f047899 */ /* 0x000fc80008011605 */
[----:B------:R-:W-:-:S04]  /*4f40*/  ULEA.HI.SX32 UR4, UR5, UR4, 0x1a ;  /* 0x0000000405047291 */ /* 0x000fc8000f8fd23f */
[----:B------:R-:W-:-:S04]  /*4f50*/  UISETP.LT.AND UP0, UPT, URZ, UR4, UPT ;  /* 0x000000043f00728c */ /* 0x000fc8000bf01270 */
[----:B------:R-:W-:-:S03]  /*4f60*/  USEL UR41, URZ, UR4, !UP0 ;  /* 0x000000043f297287 */ /* 0x000fc6000c000000 */
[----:B------:R-:W-:-:S03]  /*4f70*/  UMOV UR4, URZ ;  /* 0x0000003f00047c82 */ /* 0x000fc60008000000 */
[----:B------:R-:W-:-:S13]  /*4f80*/  ISETP.GT.AND P0, PT, R19, UR41, PT ;  /* 0x0000002913007c0c */ /* 0x000fda000bf04270 */
[----:B------:R-:W-:Y:S05]  /*4f90*/  @!P0 BRA `(.L_x_1390) ;  /* 0x00000000009c8947 */ /* 0x000fea0003800000 */
[----:B------:R-:W0:Y:S01]  /*4fa0*/  LDC R3, c[0x0][0x9f0] ;  /* 0x00027c00ff037b82 */ /* 0x000e220000000800 */
[----:B------:R-:W-:Y:S01]  /*4fb0*/  ISETP.NE.AND P0, PT, R226, RZ, PT ;  /* 0x000000ffe200720c */ /* 0x000fe20003f05270 */
[----:B------:R-:W-:-:S03]  /*4fc0*/  UMOV UR4, URZ ;  /* 0x0000003f00047c82 */ /* 0x000fc60008000000 */
[----:B0-----:R-:W-:-:S04]  /*4fd0*/  SEL R6, R226, R3, P0 ;  /* 0x00000003e2067207 */ /* 0x001fc80000000000 */
[-C--:B------:R-:W-:Y:S02]  /*4fe0*/  IABS R0, R6.reuse ;  /* 0x0000000600007213 */ /* 0x080fe40000000000 */
[----:B------:R-:W-:Y:S02]  /*4ff0*/  IABS R5, R6 ;  /* 0x0000000600057213 */ /* 0x000fe40000000000 */
[----:B------:R-:W-:Y:S02]  /*5000*/  R2UR UR10, R0 ;  /* 0x00000000000a72ca */ /* 0x000fe400000e0000 */
[----:B------:R-:W-:Y:S01]  /*5010*/  IADD3 R0, R6, -0x1, R19 ;  /* 0xffffffff06007810 */ /* 0x000fe20007ffe013 */
[----:B------:R-:W-:-:S03]  /*5020*/  IMAD.MOV R5, RZ, RZ, -R5 ;  /* 0x000000ffff057224 */ /* 0x000fc600078e0a05 */
[----:B------:R-:W-:-:S07]  /*5030*/  R2UR UR6, R0 ;  /* 0x00000000000672ca */ /* 0x000fce00000e0000 */
[----:B------:R-:W0:Y:S06]  /*5040*/  I2F.RP R3, UR10 ;  /* 0x0000000a00037d06 */ /* 0x000e2c0008209400 */
[----:B------:R-:W-:-:S06]  /*5050*/  UIADD3 UR6, -UR41, UR6, URZ ;  /* 0x0000000629067290 */ /* 0x000fcc000fffe13f */
[----:B------:R-:W-:Y:S01]  /*5060*/  IMAD.U32 R0, RZ, RZ, UR6 ;  /* 0x00000006ff007e24 */ /* 0x000fe2000f8e00ff */
[----:B0-----:R-:W0:Y:S04]  /*5070*/  MUFU.RCP R3, R3 ;  /* 0x0000000300037308 */ /* 0x001e280000001000 */
        /* <DEDUP_REMOVED lines=11> */
[----:B------:R-:W-:Y:S01]  /*5130*/  UIMAD UR4, UR5, UR7, UR8 ;  /* 0x00000007050472a4 */ /* 0x000fe2000f8e0208 */
[C---:B------:R-:W-:Y:S02]  /*5140*/  R2UR UR7, R6.reuse ;  /* 0x00000000060772ca */ /* 0x040fe400000e0000 */
[----:B------:R-:W-:Y:S01]  /*5150*/  R2UR UR8, R6 ;  /* 0x00000000060872ca */ /* 0x000fe200000e0000 */
[----:B------:R-:W-:-:S10]  /*5160*/  UISETP.GT.U32.AND UP1, UPT, UR10, UR4, UPT ;  /* 0x000000040a00728c */ /* 0x000fd4000bf24070 */
[----:B------:R-:W-:Y:S02]  /*5170*/  ULOP3.LUT UR6, UR6, UR7, URZ, 0x3c, !UPT ;  /* 0x0000000706067292 */ /* 0x000fe4000f8e3c3f */
        /* <DEDUP_REMOVED lines=9> */
.L_x_1390:
[----:B------:R-:W-:Y:S02]  /*5210*/  UIMAD UR41, UR9, UR4, UR41 ;  /* 0x00000004092972a4 */ /* 0x000fe4000f8e0229 */
[----:B------:R-:W-:Y:S01]  /*5220*/  IMAD.U32 R0, RZ, RZ, UR4 ;  /* 0x00000004ff007e24 */ /* 0x000fe2000f8e00ff */
[----:B------:R-:W-:Y:S02]  /*5230*/  PLOP3.LUT P0, PT, PT, PT, PT, 0x80, 0x0 ;  /* 0x000000000000781c */ /* 0x000fe40003f0f070 */
[----:B------:R-:W-:Y:S02]  /*5240*/  CS2R R28, SRZ ;  /* 0x00000000001c7805 */ /* 0x000fe4000001ff00 */
[----:B------:R-:W-:Y:S02]  /*5250*/  CS2R R4, SRZ ;  /* 0x0000000000047805 */ /* 0x000fe4000001ff00 */
[----:B------:R-:W-:Y:S02]  /*5260*/  CS2R R24, SRZ ;  /* 0x0000000000187805 */ /* 0x000fe4000001ff00 */
[----:B------:R-:W-:-:S02]  /*5270*/  VIADDMNMX R19, R0, UR41, R19, PT ;  /* 0x0000002900137c46 */ /* 0x000fc4000b800113 */
[----:B------:R-:W-:Y:S02]  /*5280*/  CS2R R10, SRZ ;  /* 0x00000000000a7805 */ /* 0x000fe4000001ff00 */
[----:B------:R-:W-:Y:S01]  /*5290*/  CS2R R26, SRZ ;  /* 0x00000000001a7805 */ /* 0x000fe2000001ff00 */
[----:B------:R-:W-:Y:S01]  /*52a0*/  IMAD.MOV.U32 R31, RZ, RZ, RZ ;  /* 0x000000ffff1f7224 */ /* 0x000fe200078e00ff */
[----:B------:R-:W-:Y:S02]  /*52b0*/  ISETP.GT.AND P1, PT, R19, UR41, PT ;  /* 0x0000002913007c0c */ /* 0x000fe4000bf24270 */
[----:B------:R-:W-:Y:S02]  /*52c0*/  CS2R R36, SRZ ;  /* 0x0000000000247805 */ /* 0x000fe4000001ff00 */
[----:B------:R-:W-:Y:S02]  /*52d0*/  CS2R R32, SRZ ;  /* 0x0000000000207805 */ /* 0x000fe4000001ff00 */
        /* <DEDUP_REMOVED lines=37> */
[----:B------:R-:W-:-:S02]  /*5530*/  CS2R R100, SRZ ;  /* 0x0000000000647805 */ /* 0x000fc4000001ff00 */
[----:B------:R-:W-:Y:S02]  /*5540*/  CS2R R96, SRZ ;  /* 0x0000000000607805 */ /* 0x000fe4000001ff00 */
[----:B------:R-:W-:Y:S02]  /*5550*/  CS2R R102, SRZ ;  /* 0x0000000000667805 */ /* 0x000fe4000001ff00 */
[----:B------:R-:W-:Y:S02]  /*5560*/  CS2R R98, SRZ ;  /* 0x0000000000627805 */ /* 0x000fe4000001ff00 */
[----:B------:R-:W-:Y:S01]  /*5570*/  CS2R R108, SRZ ;  /* 0x00000000006c7805 */ /* 0x000fe2000001ff00 */
[----:B------:R-:W-:Y:S01]  /*5580*/  IMAD.MOV.U32 R3, RZ, RZ, RZ ;  /* 0x000000ffff037224 */ /* 0x000fe200078e00ff */
[----:B------:R-:W-:Y:S02]  /*5590*/  CS2R R110, SRZ ;  /* 0x00000000006e7805 */ /* 0x000fe4000001ff00 */
[----:B------:R-:W-:-:S02]  /*55a0*/  CS2R R106, SRZ ;  /* 0x00000000006a7805 */ /* 0x000fc4000001ff00 */
[----:B------:R-:W-:Y:S02]  /*55b0*/  CS2R R116, SRZ ;  /* 0x0000000000747805 */ /* 0x000fe4000001ff00 */
[----:B------:R-:W-:Y:S02]  /*55c0*/  CS2R R112, SRZ ;  /* 0x0000000000707805 */ /* 0x000fe4000001ff00 */
[----:B------:R-:W-:Y:S02]  /*55d0*/  CS2R R118, SRZ ;  /* 0x0000000000767805 */ /* 0x000fe4000001ff00 */
[----:B------:R-:W-:Y:S01]  /*55e0*/  CS2R R114, SRZ ;  /* 0x0000000000727805 */ /* 0x000fe2000001ff00 */
[----:B------:R-:W-:Y:S06]  /*55f0*/  @!P1 BRA `(.L_x_1391) ;  /* 0x00000190005c9947 */ /* 0x000fec0003800000 */
[----:B------:R-:W2:Y:S01]  /*5600*/  LDL R6, [R1+0x398] ;  /* 0x0003980001067983 */ /* 0x000ea20000100800 */
[----:B------:R-:W-:-:S06]  /*5610*/  ULOP3.LUT UP0, URZ, UR47, 0x9f, URZ, 0xc0, !UPT ;  /* 0x0000009f2f3f7892 */ /* 0x000fcc000f80c03f */
[----:B------:R-:W-:Y:S01]  /*5620*/  PLOP3.LUT P0, PT, PT, PT, UP0, 0x80, 0x0 ;  /* 0x000000000000781c */ /* 0x000fe20003f0f008 */
[----:B--2---:R-:W0:Y:S02]  /*5630*/  SHFL.IDX PT, R0, R6, RZ, 0x1f ;  /* 0x00001fff06007589 */ /* 0x004e2400000e0000 */
        /* <DEDUP_REMOVED lines=24> */
.L_x_1392:
[----:B------:R-:W-:Y:S02]  /*57c0*/  ULDC UR4, c[0x0][0x3f4] ;  /* 0x0000fd0000047ab9 */ /* 0x000fe40000000800 */
[----:B------:R-:W-:-:S13]  /*57d0*/  ISETP.LT.AND P0, PT, RZ, UR4, PT ;  /* 0x00000004ff007c0c */ /* 0x000fda000bf01270 */
[----:B------:R-:W-:Y:S05]  /*57e0*/  @P0 BRA `(.L_x_1393) ;  /* 0x0000000000400947 */ /* 0x000fea0003800000 */
[----:B------:R-:W-:Y:S01]  /*57f0*/  ULEA.HI UR4, UR46, UR46, URZ, 0x1 ;  /* 0x0000002e2e047291 */ /* 0x000fe2000f8f083f */
[----:B------:R-:W-:-:S03]  /*5800*/  IMAD.U32 R3, RZ, RZ, UR38 ;  /* 0x00000026ff037e24 */ /* 0x000fc6000f8e00ff */
[----:B------:R-:W-:-:S04]  /*5810*/  ULOP3.LUT UR4, UR4, 0xfffffffe, URZ, 0xc0, !UPT ;  /* 0xfffffffe04047892 */ /* 0x000fc8000f8ec03f */
[----:B------:R-:W-:-:S06]  /*5820*/  UIADD3 UR4, UR46, -UR4, URZ ;  /* 0x800000042e047290 */ /* 0x000fcc000fffe03f */
[----:B------:R-:W-:-:S05]  /*5830*/  IMAD.U32 R0, RZ, RZ, UR4 ;  /* 0x00000004ff007e24 */ /* 0x000fca000f8e00ff */
[----:B------:R-:W-:-:S04]  /*5840*/  SHF.L.U32 R0, R0, 0x1f, RZ ;  /* 0x0000001f00007819 */ /* 0x000fc800000006ff */
[----:B------:R0:W1:Y:S03]  /*5850*/  SYNCS.PHASECHK.TRANS64.TRYWAIT P0, [R3+URZ+0x33400], R0 ;  /* 0x03340000030075a7 */ /* 0x000066000800017f */
[----:B-1----:R-:W-:Y:S05]  /*5860*/  @!P0 NANOSLEEP.SYNCS 0x989680 ;  /* 0x009896800000895d */ /* 0x002fea0003900000 */
[----:B------:R-:W1:Y:S02]  /*5870*/  @!P0 SYNCS.PHASECHK.TRANS64 P0, [R3+URZ+0x33400], R0 ;  /* 0x03340000030085a7 */ /* 0x000e64000800007f */
[----:B-1----:R-:W-:Y:S05]  /*5880*/  @P0 BRA `(.L_x_1394) ;  /* 0x00000070006c0947 */ /* 0x002fea0003800000 */
.L_x_1395:
[----:B0-----:R-:W-:-:S04]  /*5890*/  IMAD.U32 R3, RZ, RZ, UR38 ;  /* 0x00000026ff037e24 */ /* 0x001fc8000f8e00ff */
[----:B------:R0:W1:Y:S03]  /*58a0*/  SYNCS.PHASECHK.TRANS64.TRYWAIT P0, [R3+URZ+0x33400], R0 ;  /* 0x03340000030075a7 */ /* 0x000066000800017f */
[----:B-1----:R-:W-:Y:S05]  /*58b0*/  @!P0 NANOSLEEP.SYNCS 0x989680 ;  /* 0x009896800000895d */ /* 0x002fea0003900000 */
[----:B------:R-:W1:Y:S02]  /*58c0*/  @!P0 SYNCS.PHASECHK.TRANS64 P0, [R3+URZ+0x33400], R0 ;  /* 0x03340000030085a7 */ /* 0x000e64000800007f */
[----:B-1----:R-:W-:Y:S05]  /*58d0*/  @!P0 BRA `(.L_x_1395) ;  /* 0xfffffffc00ec8947 */ /* 0x002fea000383ffff */
[----:B------:R-:W-:Y:S05]  /*58e0*/  BRA `(.L_x_1394) ;  /* 0x0000007000547947 */ /* 0x000fea0003800000 */
.L_x_1393:
[----:B------:R-:W-:Y:S02]  /*58f0*/  ULOP3.LUT UP0, URZ, UR47, 0x1bf, URZ, 0xc0, !UPT ;  /* 0x000001bf2f3f7892 */ /* 0x000fe4000f80c03f */
[----:B------:R-:W-:Y:S01]  /*5900*/  USHF.R.S32.HI UR4, URZ, 0x1f, UR48 ;  /* 0x0000001f3f047899 */ /* 0x000fe20008011430 */
[----:B------:R-:W-:Y:S01]  /*5910*/  ULDC.64 UR6, c[0x0][0x3f8] ;  /* 0x0000fe0000067ab9 */ /* 0x000fe20000000a00 */
[----:B------:R-:W-:Y:S02]  /*5920*/  ULDC.64 UR8, c[0x0][0x408] ;  /* 0x0001020000087ab9 */ /* 0x000fe40000000a00 */
[----:B------:R-:W-:Y:S01]  /*5930*/  PLOP3.LUT P0, PT, PT, PT, UP0, 0x80, 0x0 ;  /* 0x000000000000781c */ /* 0x000fe20003f0f008 */
[----:B------:R-:W-:Y:S02]  /*5940*/  UIMAD UR5, UR4, UR6, URZ ;  /* 0x00000006040572a4 */ /* 0x000fe4000f8e023f */
[----:B------:R-:W-:Y:S01]  /*5950*/  IMAD.U32 R26, RZ, RZ, UR6 ;  /* 0x00000006ff1a7e24 */ /* 0x000fe2000f8e00ff */
[----:B------:R-:W-:-:S02]  /*5960*/  UIMAD UR4, UR4, UR8, URZ ;  /* 0x00000008040472a4 */ /* 0x000fc4000f8e023f */
[----:B------:R-:W-:Y:S01]  /*5970*/  IMAD.U32 R24, RZ, RZ, UR8 ;  /* 0x00000008ff187e24 */ /* 0x000fe2000f8e00ff */
[----:B------:R-:W-:Y:S02]  /*5980*/  UIMAD UR5, UR48, UR7, UR5 ;  /* 0x00000007300572a4 */ /* 0x000fe4000f8e0205 */
[----:B------:R-:W-:Y:S01]  /*5990*/  IMAD.WIDE.U32 R26, R26, UR48, RZ ;  /* 0x000000301a1a7c25 */ /* 0x000fe2000f8e00ff */
[----:B------:R-:W-:-:S03]  /*59a0*/  UIMAD UR4, UR48, UR9, UR4 ;  /* 0x00000009300472a4 */ /* 0x000fc6000f8e0204 */
[----:B------:R-:W-:-:S04]  /*59b0*/  IMAD.WIDE.U32 R24, R24, UR48, RZ ;  /* 0x0000003018187c25 */ /* 0x000fc8000f8e00ff */
[----:B------:R-:W-:Y:S02]  /*59c0*/  VIADD R29, R27, UR5 ;  /* 0x000000051b1d7c36 */ /* 0x000fe40008000000 */
[----:B------:R-:W-:Y:S01]  /*59d0*/  VIADD R31, R25, UR4 ;  /* 0x00000004191f7c36 */ /* 0x000fe20008000000 */
[----:B------:R-:W-:Y:S06]  /*59e0*/  @!P0 BRA `(.L_x_1396) ;  /* 0x0000000000408947 */ /* 0x000fec0003800000 */
        /* <DEDUP_REMOVED lines=16> */
.L_x_1396:
[----:B------:R-:W2:Y:S01]  /*5af0*/  LDL R21, [R1+0x328] ;  /* 0x0003280001157983 */ /* 0x000ea20000100800 */
[----:B------:R-:W-:-:S03]  /*5b00*/  ULDC.U8 UR4, c[0x0][0x410] ;  /* 0x0001040000047ab9 */ /* 0x000fc60000000000 */
[----:B------:R-:W3:Y:S01]  /*5b10*/  LDL R20, [R1+0x31c] ;  /* 0x00031c0001147983 */ /* 0x000ee20000100800 */
[----:B------:R-:W-:Y:S01]  /*5b20*/  ISETP.NE.AND P0, PT, RZ, UR4, PT ;  /* 0x00000004ff007c0c */ /* 0x000fe2000bf05270 */
[----:B------:R-:W-:Y:S01]  /*5b30*/  BSSY B0, `(.L_x_1397) ;  /* 0x00006e8000007945 */ /* 0x000fe20003800000 */
[----:B------:R-:W-:Y:S02]  /*5b40*/  VIADD R28, R18, UR39 ;  /* 0x00000027121c7c36 */ /* 0x000fe40008000000 */
[----:B--2---:R-:W-:Y:S02]  /*5b50*/  IMAD.SHL.U32 R45, R21, 0x80, RZ ;  /* 0x00000080152d7824 */ /* 0x004fe400078e00ff */
[----:B---3--:R-:W-:-:S03]  /*5b60*/  IMAD.SHL.U32 R44, R20, 0x8, RZ ;  /* 0x00000008142c7824 */ /* 0x008fc600078e00ff */
[----:B------:R-:W-:Y:S01]  /*5b70*/  LOP3.LUT R45, R45, 0x180, RZ, 0xc0, !PT ;  /* 0x000001802d2d7812 */ /* 0x000fe200078ec0ff */
[----:B------:R-:W-:Y:S02]  /*5b80*/  IMAD.SHL.U32 R40, R20, 0x10, RZ ;  /* 0x0000001014287824 */ /* 0x000fe400078e00ff */
[C---:B------:R-:W-:Y:S01]  /*5b90*/  VIADD R49, R44.reuse, 0x20 ;  /* 0x000000202c317836 */ /* 0x040fe20000000000 */
[----:B------:R-:W-:Y:S01]  /*5ba0*/  SHF.R.U32.HI R46, RZ, 0x3, R45 ;  /* 0x00000003ff2e7819 */ /* 0x000fe2000001162d */
[----:B------:R-:W-:Y:S01]  /*5bb0*/  VIADD R47, R44, 0x40 ;  /* 0x000000402c2f7836 */ /* 0x000fe20000000000 */
[----:B------:R-:W-:Y:S06]  /*5bc0*/  @!P0 BRA `(.L_x_1398) ;  /* 0x0000003400c08947 */ /* 0x000fec0003800000 */
[----:B------:R-:W0:Y:S01]  /*5bd0*/  LDC R21, c[0x0][0x448] ;  /* 0x00011200ff157b82 */ /* 0x000e220000000800 */
[----:B------:R-:W-:Y:S01]  /*5be0*/  IMAD.MOV.U32 R11, RZ, RZ, R28 ;  /* 0x000000ffff0b7224 */ /* 0x000fe200078e001c */
[----:B------:R-:W-:Y:S01]  /*5bf0*/  ULDC.64 UR4, c[0x0][0x3f8] ;  /* 0x0000fe0000047ab9 */ /* 0x000fe20000000a00 */
[----:B------:R-:W-:Y:S01]  /*5c00*/  IMAD.MOV.U32 R8, RZ, RZ, R24 ;  /* 0x000000ffff087224 */ /* 0x000fe200078e0018 */
[----:B------:R-:W-:Y:S01]  /*5c10*/  ULDC.64 UR8, c[0x0][0x408] ;  /* 0x0001020000087ab9 */ /* 0x000fe20000000a00 */
[----:B------:R-:W-:Y:S01]  /*5c20*/  IMAD.MOV.U32 R9, RZ, RZ, R31 ;  /* 0x000000ffff097224 */ /* 0x000fe200078e001f */
[----:B------:R-:W-:Y:S01]  /*5c30*/  ULDC.64 UR6, c[0x0][0x400] ;  /* 0x0001000000067ab9 */ /* 0x000fe20000000a00 */
[----:B------:R-:W-:Y:S02]  /*5c40*/  IMAD.MOV.U32 R6, RZ, RZ, R26 ;  /* 0x000000ffff067224 */ /* 0x000fe400078e001a */
[----:B------:R-:W-:Y:S01]  /*5c50*/  IMAD.MOV.U32 R7, RZ, RZ, R29 ;  /* 0x000000ffff077224 */ /* 0x000fe200078e001d */
[----:B0-----:R-:W-:-:S13]  /*5c60*/  ISETP.NE.AND P0, PT, R21, 0x1, PT ;  /* 0x000000011500780c */ /* 0x001fda0003f05270 */
[----:B------:R-:W0:Y:S08]  /*5c70*/  @P0 LDC R3, c[0x0][0x44c] ;  /* 0x00011300ff030b82 */ /* 0x000e300000000800 */
[----:B------:R-:W1:Y:S01]  /*5c80*/  @P0 LDC R5, c[0x0][0x450] ;  /* 0x00011400ff050b82 */ /* 0x000e620000000800 */
[----:B0-----:R-:W-:-:S05]  /*5c90*/  @P0 IMAD.HI.U32 R0, R28, R3, RZ ;  /* 0x000000031c000227 */ /* 0x001fca00078e00ff */
[----:B-1----:R-:W-:-:S04]  /*5ca0*/  @P0 SHF.R.U32.HI R11, RZ, R5, R0 ;  /* 0x00000005ff0b0219 */ /* 0x002fc80000011600 */
[----:B------:R-:W-:Y:S01]  /*5cb0*/  SHF.R.S32.HI R0, RZ, 0x1f, R11 ;  /* 0x0000001fff007819 */ /* 0x000fe2000001140b */
[----:B------:R-:W-:-:S04]  /*5cc0*/  IMAD.WIDE.U32 R8, R11, UR8, R8 ;  /* 0x000000080b087c25 */ /* 0x000fc8000f8e0008 */
[----:B------:R-:W-:Y:S01]  /*5cd0*/  IMAD R4, R0, UR4, RZ ;  /* 0x0000000400047c24 */ /* 0x000fe2000f8e02ff */
[----:B------:R-:W-:Y:S01]  /*5ce0*/  IADD3 R5, P1, R8, UR6, RZ ;  /* 0x0000000608057c10 */ /* 0x000fe2000ff3e0ff */
[----:B------:R-:W-:-:S04]  /*5cf0*/  IMAD.WIDE.U32 R6, R11, UR4, R6 ;  /* 0x000000040b067c25 */ /* 0x000fc8000f8e0006 */
[----:B------:R-:W-:Y:S02]  /*5d00*/  IMAD R0, R0, UR8, RZ ;  /* 0x0000000800007c24 */ /* 0x000fe4000f8e02ff */
[C---:B------:R-:W-:Y:S01]  /*5d10*/  IMAD R13, R11.reuse, UR5, R4 ;  /* 0x000000050b0d7c24 */ /* 0x040fe2000f8e0204 */
[----:B------:R-:W-:Y:S01]  /*5d20*/  ULDC.64 UR4, c[0x0][0x3e8] ;  /* 0x0000fa0000047ab9 */ /* 0x000fe20000000a00 */
[----:B------:R-:W-:Y:S01]  /*5d30*/  IMAD R8, R11, UR9, R0 ;  /* 0x000000090b087c24 */ /* 0x000fe2000f8e0200 */
[----:B------:R-:W-:Y:S01]  /*5d40*/  IADD3 R3, P0, R6, UR4, RZ ;  /* 0x0000000406037c10 */ /* 0x000fe2000ff1e0ff */
[----:B------:R-:W-:-:S03]  /*5d50*/  UMOV UR4, 0xffffffff ;  /* 0xffffffff00047882 */ /* 0x000fc60000000000 */
[----:B------:R-:W-:Y:S02]  /*5d60*/  IADD3.X R13, R7, UR5, R13, P0, !PT ;  /* 0x00000005070d7c10 */ /* 0x000fe400087fe40d */
[----:B------:R-:W-:Y:S01]  /*5d70*/  IADD3.X R4, R9, UR7, R8, P1, !PT ;  /* 0x0000000709047c10 */ /* 0x000fe20008ffe408 */
[----:B------:R-:W-:Y:S06]  /*5d80*/  BRA.DIV UR4, `(.L_x_1399) ;  /* 0x0000026204707947 */ /* 0x000fec000b800000 */
[----:B------:R0:W1:Y:S04]  /*5d90*/  SHFL.IDX PT, R0, R13, RZ, 0x1e1f ;  /* 0x001e1fff0d007589 */ /* 0x00006800000e0000 */
[----:B------:R-:W2:Y:S04]  /*5da0*/  SHFL.IDX PT, R3, R3, RZ, 0x1e1f ;  /* 0x001e1fff03037589 */ /* 0x000ea800000e0000 */
[----:B------:R-:W3:Y:S04]  /*5db0*/  SHFL.IDX PT, R4, R4, RZ, 0x1e1f ;  /* 0x001e1fff04047589 */ /* 0x000ee800000e0000 */
[----:B------:R0:W4:Y:S02]  /*5dc0*/  SHFL.IDX PT, R14, R5, RZ, 0x1e1f ;  /* 0x001e1fff050e7589 */ /* 0x00012400000e0000 */
.L_x_1684:
[----:B0-----:R-:W-:Y:S01]  /*5dd0*/  IMAD R5, R16, R21, RZ ;  /* 0x0000001510057224 */ /* 0x001fe200078e02ff */
[----:B------:R-:W-:Y:S01]  /*5de0*/  BSSY B1, `(.L_x_1400) ;  /* 0x000004f000017945 */ /* 0x000fe20003800000 */
[----:B------:R-:W-:Y:S02]  /*5df0*/  CS2R R10, SRZ ;  /* 0x00000000000a7805 */ /* 0x000fe4000001ff00 */
[----:B------:R-:W-:Y:S02]  /*5e00*/  CS2R R20, SRZ ;  /* 0x0000000000147805 */ /* 0x000fe4000001ff00 */
[----:B------:R-:W-:Y:S02]  /*5e10*/  CS2R R24, SRZ ;  /* 0x0000000000187805 */ /* 0x000fe4000001ff00 */
[----:B------:R-:W-:Y:S02]  /*5e20*/  ISETP.GE.AND P0, PT, R28, R5, PT ;  /* 0x000000051c00720c */ /* 0x000fe40003f06270 */
        /* <DEDUP_REMOVED lines=10> */
[----:B------:R-:W-:Y:S01]  /*5ed0*/  ULDC UR4, c[0x0][0x3f4] ;  /* 0x0000fd0000047ab9 */ /* 0x000fe20000000800 */
[C---:B------:R-:W-:Y:S01]  /*5ee0*/  VIADD R56, R44.reuse, 0x30 ;  /* 0x000000302c387836 */ /* 0x040fe20000000000 */
[----:B------:R-:W-:Y:S01]  /*5ef0*/  ISETP.GE.AND P0, PT, R49, UR4, PT ;  /* 0x0000000431007c0c */ /* 0x000fe2000bf06270 */
[----:B------:R-:W-:Y:S01]  /*5f00*/  VIADD R52, R44, 0x10 ;  /* 0x000000102c347836 */ /* 0x000fe20000000000 */
[----:B------:R-:W-:Y:S02]  /*5f10*/  ISETP.GE.AND P3, PT, R47, UR4, PT ;  /* 0x000000042f007c0c */ /* 0x000fe4000bf66270 */
[----:B------:R-:W-:Y:S02]  /*5f20*/  CS2R R28, SRZ ;  /* 0x00000000001c7805 */ /* 0x000fe4000001ff00 */
[----:B------:R-:W-:Y:S02]  /*5f30*/  SHF.R.S32.HI R9, RZ, 0x1f, R49 ;  /* 0x0000001fff097819 */ /* 0x000fe40000011431 */
[----:B------:R-:W-:-:S02]  /*5f40*/  CS2R R30, SRZ ;  /* 0x00000000001e7805 */ /* 0x000fc4000001ff00 */
[----:B------:R-:W-:-:S03]  /*5f50*/  ISETP.GE.AND P2, PT, R56, UR4, PT ;  /* 0x0000000438007c0c */ /* 0x000fc6000bf46270 */
[C---:B--2---:R-:W-:Y:S02]  /*5f60*/  @!P0 IADD3 R6, P1, R49.reuse, R3, RZ ;  /* 0x0000000331068210 */ /* 0x044fe40007f3e0ff */
[----:B----4-:R-:W-:-:S03]  /*5f70*/  @!P0 IADD3 R8, P4, R49, R14, RZ ;  /* 0x0000000e31088210 */ /* 0x010fc60007f9e0ff */
[--C-:B-1----:R-:W-:Y:S01]  /*5f80*/  @!P0 IMAD.X R7, R0, 0x1, R9.reuse, P1 ;  /* 0x0000000100078824 */ /* 0x102fe200008e0609 */
[----:B------:R-:W-:Y:S01]  /*5f90*/  ISETP.GE.AND P1, PT, R52, UR4, PT ;  /* 0x0000000434007c0c */ /* 0x000fe2000bf26270 */
[----:B---3--:R-:W-:Y:S01]  /*5fa0*/  @!P0 IMAD.X R9, R4, 0x1, R9, P4 ;  /* 0x0000000104098824 */ /* 0x008fe200020e0609 */
[----:B------:R-:W-:Y:S02]  /*5fb0*/  SHF.R.S32.HI R15, RZ, 0x1f, R47 ;  /* 0x0000001fff0f7819 */ /* 0x000fe4000001142f */
[CC--:B------:R-:W-:Y:S01]  /*5fc0*/  @!P3 IADD3 R10, P4, R47.reuse, R3.reuse, RZ ;  /* 0x000000032f0ab210 */ /* 0x0c0fe20007f9e0ff */
[----:B------:R-:W5:Y:S01]  /*5fd0*/  @!P0 LD.E.64 R28, desc[UR50][R6.64] ;  /* 0x00000032061c8980 */ /* 0x000f62000c101b00 */
[-C--:B------:R-:W-:Y:S02]  /*5fe0*/  @!P3 IADD3 R58, P5, R47, R14.reuse, RZ ;  /* 0x0000000e2f3ab210 */ /* 0x080fe40007fbe0ff */
[----:B------:R-:W-:Y:S01]  /*5ff0*/  SHF.R.S32.HI R13, RZ, 0x1f, R56 ;  /* 0x0000001fff0d7819 */ /* 0x000fe20000011438 */
[----:B------:R0:W5:Y:S01]  /*6000*/  @!P0 LD.E.64 R30, desc[UR50][R8.64] ;  /* 0x00000032081e8980 */ /* 0x000162000c101b00 */
[--C-:B------:R-:W-:Y:S01]  /*6010*/  @!P3 IMAD.X R11, R0, 0x1, R15.reuse, P4 ;  /* 0x00000001000bb824 */ /* 0x100fe200020e060f */
[----:B------:R-:W-:Y:S01]  /*6020*/  ISETP.GE.AND P0, PT, R44, UR4, PT ;  /* 0x000000042c007c0c */ /* 0x000fe2000bf06270 */
[----:B------:R-:W-:Y:S01]  /*6030*/  @!P3 IMAD.X R59, R4, 0x1, R15, P5 ;  /* 0x00000001043bb824 */ /* 0x000fe200028e060f */
[----:B------:R-:W-:Y:S01]  /*6040*/  @!P2 IADD3 R54, P4, R56, R3, RZ ;  /* 0x000000033836a210 */ /* 0x000fe20007f9e0ff */
[----:B------:R-:W-:Y:S01]  /*6050*/  VIADD R15, R44, 0x50 ;  /* 0x000000502c0f7836 */ /* 0x000fe20000000000 */
[----:B------:R-:W-:-:S02]  /*6060*/  @!P2 IADD3 R56, P5, R56, R14, RZ ;  /* 0x0000000e3838a210 */ /* 0x000fc40007fbe0ff */
[----:B------:R-:W-:Y:S01]  /*6070*/  SHF.R.S32.HI R21, RZ, 0x1f, R52 ;  /* 0x0000001fff157819 */ /* 0x000fe20000011434 */
[--C-:B------:R-:W-:Y:S01]  /*6080*/  @!P2 IMAD.X R55, R0, 0x1, R13.reuse, P4 ;  /* 0x000000010037a824 */ /* 0x100fe200020e060d */
[----:B------:R-:W-:Y:S01]  /*6090*/  @!P1 IADD3 R50, P4, R52, R3, RZ ;  /* 0x0000000334329210 */ /* 0x000fe20007f9e0ff */
[----:B------:R-:W-:Y:S01]  /*60a0*/  @!P2 IMAD.X R57, R4, 0x1, R13, P5 ;  /* 0x000000010439a824 */ /* 0x000fe200028e060d */
[----:B------:R-:W-:Y:S02]  /*60b0*/  @!P1 IADD3 R52, P5, R52, R14, RZ ;  /* 0x0000000e34349210 */ /* 0x000fe40007fbe0ff */
[----:B------:R-:W-:Y:S01]  /*60c0*/  SHF.R.S32.HI R13, RZ, 0x1f, R15 ;  /* 0x0000001fff0d7819 */ /* 0x000fe2000001140f */
[--C-:B------:R-:W-:Y:S01]  /*60d0*/  @!P1 IMAD.X R51, R0, 0x1, R21.reuse, P4 ;  /* 0x0000000100339824 */ /* 0x100fe200020e0615 */
[----:B------:R-:W-:Y:S01]  /*60e0*/  ISETP.GE.AND P4, PT, R15, UR4, PT ;  /* 0x000000040f007c0c */ /* 0x000fe2000bf86270 */
[----:B------:R-:W-:Y:S01]  /*60f0*/  @!P1 IMAD.X R53, R4, 0x1, R21, P5 ;  /* 0x0000000104359824 */ /* 0x000fe200028e0615 */
[----:B0-----:R-:W-:-:S02]  /*6100*/  @!P0 SHF.R.S32.HI R9, RZ, 0x1f, R44 ;  /* 0x0000001fff098819 */ /* 0x001fc4000001142c */
[----:B------:R-:W-:Y:S02]  /*6110*/  CS2R R20, SRZ ;  /* 0x0000000000147805 */ /* 0x000fe4000001ff00 */
[----:B------:R-:W-:-:S05]  /*6120*/  @!P0 IADD3 R6, P5, R44, R3, RZ ;  /* 0x000000032c068210 */ /* 0x000fca0007fbe0ff */
[--C-:B------:R-:W-:Y:S01]  /*6130*/  @!P0 IMAD.X R7, R0, 0x1, R9.reuse, P5 ;  /* 0x0000000100078824 */ /* 0x100fe200028e0609 */
[----:B------:R-:W-:Y:S01]  /*6140*/  @!P0 IADD3 R42, P5, R44, R14, RZ ;  /* 0x0000000e2c2a8210 */ /* 0x000fe20007fbe0ff */
[----:B------:R0:W5:Y:S04]  /*6150*/  @!P3 LD.E.64 R20, desc[UR50][R10.64] ;  /* 0x000000320a14b980 */ /* 0x000168000c101b00 */
        /* <DEDUP_REMOVED lines=11> */
[----:B------:R-:W-:Y:S02]  /*6210*/  CS2R R38, SRZ ;  /* 0x0000000000267805 */ /* 0x000fe4000001ff00 */
[----:B0-----:R-:W-:Y:S02]  /*6220*/  CS2R R10, SRZ ;  /* 0x00000000000a7805 */ /* 0x001fe4000001ff00 */
[----:B------:R-:W-:Y:S01]  /*6230*/  CS2R R8, SRZ ;  /* 0x0000000000087805 */ /* 0x000fe2000001ff00 */
[----:B------:R0:W5:Y:S04]  /*6240*/  @!P2 LD.E.64 R24, desc[UR50][R54.64] ;  /* 0x000000323618a980 */ /* 0x000168000c101b00 */
        /* <DEDUP_REMOVED lines=8> */
.L_x_1401:
[----:B------:R-:W-:Y:S05]  /*62d0*/  BSYNC B1 ;  /* 0x0000000000017941 */ /* 0x000fea0003800000 */
.L_x_1400:
[----:B------:R-:W-:Y:S01]  /*62e0*/  ULEA.HI UR4, UR46, UR46, URZ, 0x1 ;  /* 0x0000002e2e047291 */ /* 0x000fe2000f8f083f */
[----:B---3--:R-:W-:-:S03]  /*62f0*/  IMAD.U32 R4, RZ, RZ, UR39 ;  /* 0x00000027ff047e24 */ /* 0x008fc6000f8e00ff */
[----:B------:R-:W-:Y:S02]  /*6300*/  ULOP3.LUT UR4, UR4, 0xfffffffe, URZ, 0xc0, !UPT ;  /* 0xfffffffe04047892 */ /* 0x000fe4000f8ec03f */
[----:B--2---:R-:W-:Y:S02]  /*6310*/  VIADDMNMX R3, R5, -R4, 0x80, PT ;  /* 0x0000008005037446 */ /* 0x004fe40003800904 */
[----:B------:R-:W-:Y:S02]  /*6320*/  UIADD3 UR4, UR46, -UR4, URZ ;  /* 0x800000042e047290 */ /* 0x000fe4000fffe03f */
[----:B------:R-:W-:-:S04]  /*6330*/  ISETP.GE.AND P1, PT, R18, R3, PT ;  /* 0x000000031200720c */ /* 0x000fc80003f26270 */
[----:B-1----:R-:W-:-:S05]  /*6340*/  IMAD.U32 R0, RZ, RZ, UR4 ;  /* 0x00000004ff007e24 */ /* 0x002fca000f8e00ff */
[----:B------:R-:W-:-:S04]  /*6350*/  SHF.L.U32 R0, R0, 0x1f, RZ ;  /* 0x0000001f00007819 */ /* 0x000fc800000006ff */
[----:B------:R-:W1:Y:S02]  /*6360*/  SYNCS.PHASECHK.TRANS64.TRYWAIT P0, [UR38+0x33400], R0 ;  /* 0x03340000ff0075a7 */ /* 0x000e640008000166 */
[----:B-1----:R-:W-:Y:S05]  /*6370*/  @!P0 BRA `(.L_x_1402) ;  /* 0x0000025c004c8947 */ /* 0x002fea0003800000 */
.L_x_1685:
[----:B------:R-:W-:Y:S05]  /*6380*/  @P1 BRA `(.L_x_1403) ;  /* 0x0000006400881947 */ /* 0x000fea0003800000 */
[----:B------:R-:W2:Y:S01]  /*6390*/  LDL R5, [R1+0x324] ;  /* 0x0003240001057983 */ /* 0x000ea20000100800 */
[----:B-1----:R-:W1:Y:S03]  /*63a0*/  LDC R0, c[0x0][0x3f4] ;  /* 0x0000fd00ff007b82 */ /* 0x002e660000000800 */
[----:B------:R-:W3:Y:S01]  /*63b0*/  LDL R4, [R1+0x328] ;  /* 0x0003280001047983 */ /* 0x000ee20000100800 */
[----:B------:R-:W-:Y:S01]  /*63c0*/  LOP3.LUT R45, R45, 0x10, R40, 0xf8, !PT ;  /* 0x000000102d2d7812 */ /* 0x000fe200078ef828 */
[C---:B------:R-:W-:Y:S01]  /*63d0*/  VIADD R3, R44.reuse, 0x10 ;  /* 0x000000102c037836 */ /* 0x040fe20000000000 */
[----:B------:R-:W-:Y:S01]  /*63e0*/  BSSY B1, `(.L_x_1404) ;  /* 0x0000085000017945 */ /* 0x000fe20003800000 */
[C---:B0-----:R-:W-:Y:S01]  /*63f0*/  VIADD R7, R44.reuse, 0x50 ;  /* 0x000000502c077836 */ /* 0x041fe20000000000 */
[----:B------:R-:W-:Y:S02]  /*6400*/  LOP3.LUT R45, R45, R46, RZ, 0x3c, !PT ;  /* 0x0000002e2d2d7212 */ /* 0x000fe400078e3cff */
[----:B-1----:R-:W-:-:S02]  /*6410*/  ISETP.GE.AND P6, PT, R44, R0, PT ;  /* 0x000000002c00720c */ /* 0x002fc40003fc6270 */
[-C--:B------:R-:W-:Y:S02]  /*6420*/  ISETP.GE.AND P0, PT, R3, R0.reuse, PT ;  /* 0x000000000300720c */ /* 0x080fe40003f06270 */
[-C--:B------:R-:W-:Y:S02]  /*6430*/  ISETP.GE.AND P1, PT, R49, R0.reuse, PT ;  /* 0x000000003100720c */ /* 0x080fe40003f26270 */
[-C--:B------:R-:W-:Y:S02]  /*6440*/  ISETP.GE.AND P3, PT, R47, R0.reuse, PT ;  /* 0x000000002f00720c */ /* 0x080fe40003f66270 */
[----:B------:R-:W-:Y:S01]  /*6450*/  ISETP.GE.AND P4, PT, R7, R0, PT ;  /* 0x000000000700720c */ /* 0x000fe20003f86270 */
[----:B--2---:R-:W-:Y:S02]  /*6460*/  IMAD.IADD R3, R5, 0x1, R45 ;  /* 0x0000000105037824 */ /* 0x004fe400078e022d */
[----:B------:R-:W-:Y:S02]  /*6470*/  VIADD R5, R44, 0x30 ;  /* 0x000000302c057836 */ /* 0x000fe40000000000 */
[----:B------:R-:W-:Y:S01]  /*6480*/  VIADD R3, R3, UR38 ;  /* 0x0000002603037c36 */ /* 0x000fe20008000000 */
[----:B---3--:R-:W-:-:S02]  /*6490*/  LOP3.LUT P5, RZ, R4, 0x2, RZ, 0xc0, !PT ;  /* 0x0000000204ff7812 */ /* 0x008fc400078ac0ff */
[----:B------:R-:W-:Y:S01]  /*64a0*/  ISETP.GE.AND P2, PT, R5, R0, PT ;  /* 0x000000000500720c */ /* 0x000fe20003f46270 */
[----:B------:R-:W-:Y:S01]  /*64b0*/  VIADD R0, R3, 0x20 ;  /* 0x0000002003007836 */ /* 0x000fe20000000000 */
[----:B------:R-:W-:Y:S11]  /*64c0*/  @P6 BRA `(.L_x_1405) ;  /* 0x0000000400d86947 */ /* 0x000ff60003800000 */
[----:B------:R-:W0:Y:S01]  /*64d0*/  LDS.128 R4, [R3+0x1e200] ;  /* 0x01e2000003047984 */ /* 0x000e220000000c00 */
[----:B-----5:R-:W-:Y:S02]  /*64e0*/  SHF.R.U32.HI R41, RZ, 0x8, R37 ;  /* 0x00000008ff297819 */ /* 0x020fe40000011625 */
        /* <DEDUP_REMOVED lines=14> */
[----:B----4-:R-:W-:-:S02]  /*65d0*/  LOP3.LUT R14, R36, 0xff, RZ, 0xc0, !PT ;  /* 0x000000ff240e7812 */ /* 0x010fc400078ec0ff */
        /* <DEDUP_REMOVED lines=12> */
[----:B------:R-:W-:Y:S01]  /*66a0*/  LOP3.LUT R15, R15, 0xff0000, R36, 0xf8, !PT ;  /* 0x00ff00000f0f7812 */ /* 0x000fe200078ef824 */
[----:B------:R-:W-:Y:S01]  /*66b0*/  HADD2.F32 R14, -RZ, R14.H1_H1 ;  /* 0x3000000eff0e7230 */ /* 0x000fe20000004100 */
[----:B------:R-:W-:Y:S01]  /*66c0*/  LOP3.LUT R43, R43, 0xff0000, R38, 0xf8, !PT ;  /* 0x00ff00002b2b7812 */ /* 0x000fe200078ef826 */
[--C-:B------:R-:W-:Y:S01]  /*66d0*/  HADD2.F32 R46, -RZ, R44.reuse.H1_H1 ;  /* 0x3000002cff2e7230 */ /* 0x100fe20000004100 */
[----:B------:R-:W-:Y:S01]  /*66e0*/  LOP3.LUT R40, R15, 0xff000000, R36, 0xf8, !PT ;  /* 0xff0000000f287812 */ /* 0x000fe200078ef824 */
[----:B------:R-:W-:Y:S01]  /*66f0*/  HADD2.F32 R42, -RZ, R39.H1_H1 ;  /* 0x30000027ff2a7230 */ /* 0x000fe20000004100 */
[----:B------:R-:W-:Y:S01]  /*6700*/  F2FP.F16.E4M3.UNPACK_B R36, R6 ;  /* 0x00000006ff24723e */ /* 0x000fe200020006ff */
[----:B------:R-:W-:-:S02]  /*6710*/  HADD2.F32 R44, -RZ, R44.H0_H0 ;  /* 0x2000002cff2c7230 */ /* 0x000fc40000004100 */
        /* <DEDUP_REMOVED lines=81> */
.L_x_1405:
[----:B------:R-:W-:Y:S05]  /*6c30*/  BSYNC B1 ;  /* 0x0000000000017941 */ /* 0x000fea0003800000 */
.L_x_1404:
[----:B------:R-:W-:Y:S01]  /*6c40*/  BSSY B1, `(.L_x_1406) ;  /* 0x000007d000017945 */ /* 0x000fe20003800000 */
[----:B------:R-:W-:-:S03]  /*6c50*/  @P5 VIADD R0, R3, 0xffffffe0 ;  /* 0xffffffe003005836 */ /* 0x000fc60000000000 */
[----:B------:R-:W-:Y:S05]  /*6c60*/  @P0 BRA `(.L_x_1407) ;  /* 0x0000000400e80947 */ /* 0x000fea0003800000 */
[----:B0-----:R-:W0:Y:S01]  /*6c70*/  LDS.128 R4, [R0+0x1e200] ;  /* 0x01e2000000047984 */ /* 0x001e220000000c00 */
[----:B-----5:R-:W-:Y:S02]  /*6c80*/  SHF.R.U32.HI R36, RZ, 0x8, R33 ;  /* 0x00000008ff247819 */ /* 0x020fe40000011621 */
[----:B------:R-:W-:Y:S02]  /*6c90*/  SHF.R.U32.HI R40, RZ, 0x8, R35 ;  /* 0x00000008ff287819 */ /* 0x000fe40000011623 */
[----:B------:R-:W-:Y:S02]  /*6ca0*/  LOP3.LUT R37, R33, 0xff, RZ, 0xc0, !PT ;  /* 0x000000ff21257812 */ /* 0x000fe400078ec0ff */
[----:B------:R-:W-:Y:S02]  /*6cb0*/  LOP3.LUT R41, R35, 0xff, RZ, 0xc0, !PT ;  /* 0x000000ff23297812 */ /* 0x000fe400078ec0ff */
[----:B------:R-:W-:Y:S02]  /*6cc0*/  LOP3.LUT R36, R36, 0xff, RZ, 0xc0, !PT ;  /* 0x000000ff24247812 */ /* 0x000fe400078ec0ff */
[----:B------:R-:W-:-:S02]  /*6cd0*/  LOP3.LUT R40, R40, 0xff, RZ, 0xc0, !PT ;  /* 0x000000ff28287812 */ /* 0x000fc400078ec0ff */
[----:B----4-:R-:W-:Y:S02]  /*6ce0*/  SHF.R.U32.HI R14, RZ, 0x8, R32 ;  /* 0x00000008ff0e7819 */ /* 0x010fe40000011620 */
        /* <DEDUP_REMOVED lines=29> */
[----:B------:R-:W-:Y:S01]  /*6ec0*/  LOP3.LUT R36, R15, 0xff000000, R32, 0xf8, !PT ;  /* 0xff0000000f247812 */ /* 0x000fe200078ef820 */
[--C-:B------:R-:W-:Y:S01]  /*6ed0*/  HADD2.F32 R38, -RZ, R35.reuse.H1_H1 ;  /* 0x30000023ff267230 */ /* 0x100fe20000004100 */
[----:B------:R-:W-:Y:S01]  /*6ee0*/  F2FP.F16.E4M3.UNPACK_B R32, R6 ;  /* 0x00000006ff20723e */ /* 0x000fe200020006ff */
        /* <DEDUP_REMOVED lines=82> */
.L_x_1407:
[----:B------:R-:W-:Y:S05]  /*7410*/  BSYNC B1 ;  /* 0x0000000000017941 */ /* 0x000fea0003800000 */
.L_x_1406:
[----:B------:R-:W-:Y:S04]  /*7420*/  BSSY B1, `(.L_x_1408) ;  /* 0x0000078000017945 */ /* 0x000fe80003800000 */
[----:B------:R-:W-:Y:S05]  /*7430*/  @P1 BRA `(.L_x_1409) ;  /* 0x0000000400d81947 */ /* 0x000fea0003800000 */
[----:B01----:R-:W0:Y:S01]  /*7440*/  LDS.128 R4, [R3+0x20200] ;  /* 0x0202000003047984 */ /* 0x003e220000000c00 */
        /* <DEDUP_REMOVED lines=117> */
.L_x_1409:
[----:B------:R-:W-:Y:S05]  /*7ba0*/  BSYNC B1 ;  /* 0x0000000000017941 */ /* 0x000fea0003800000 */
.L_x_1408:
[----:B------:R-:W-:Y:S04]  /*7bb0*/  BSSY B1, `(.L_x_1410) ;  /* 0x000007c000017945 */ /* 0x000fe80003800000 */
[----:B------:R-:W-:Y:S05]  /*7bc0*/  @P2 BRA `(.L_x_1411) ;  /* 0x0000000400e82947 */ /* 0x000fea0003800000 */
[----:B012---:R-:W0:Y:S01]  /*7bd0*/  LDS.128 R4, [R0+0x20200] ;  /* 0x0202000000047984 */ /* 0x007e220000000c00 */
        /* <DEDUP_REMOVED lines=121> */
.L_x_1411:
[----:B------:R-:W-:Y:S05]  /*8370*/  BSYNC B1 ;  /* 0x0000000000017941 */ /* 0x000fea0003800000 */
.L_x_1410:
[----:B------:R-:W-:Y:S04]  /*8380*/  BSSY B1, `(.L_x_1412) ;  /* 0x0000078000017945 */ /* 0x000fe80003800000 */
[----:B------:R-:W-:Y:S05]  /*8390*/  @P3 BRA `(.L_x_1413) ;  /* 0x0000000400d83947 */ /* 0x000fea0003800000 */
[----:B0123--:R-:W0:Y:S01]  /*83a0*/  LDS.128 R4, [R3+0x22200] ;  /* 0x0222000003047984 */ /* 0x00fe220000000c00 */
        /* <DEDUP_REMOVED lines=117> */
.L_x_1413:
[----:B------:R-:W-:Y:S05]  /*8b00*/  BSYNC B1 ;  /* 0x0000000000017941 */ /* 0x000fea0003800000 */
.L_x_1412:
[----:B------:R-:W-:Y:S05]  /*8b10*/  @P4 BRA `(.L_x_1403) ;  /* 0x0000003c00a44947 */ /* 0x000fea0003800000 */
[----:B0123--:R-:W0:Y:S01]  /*8b20*/  LDS.128 R4, [R0+0x22200] ;  /* 0x0222000000047984 */ /* 0x00fe220000000c00 */
[----:B-----5:R-:W-:Y:S02]  /*8b30*/  SHF.R.U32.HI R13, RZ, 0x8, R11 ;  /* 0x00000008ff0d7819 */ /* 0x020fe4000001160b */
[----:B------:R-:W-:Y:S02]  /*8b40*/  SHF.R.U32.HI R24, RZ, 0x8, R9 ;  /* 0x00000008ff187819 */ /* 0x000fe40000011609 */
[----:B------:R-:W-:Y:S02]  /*8b50*/  SHF.R.U32.HI R15, RZ, 0x8, R8 ;  /* 0x00000008ff0f7819 */ /* 0x000fe40000011608 */
[----:B----4-:R-:W-:Y:S02]  /*8b60*/  LOP3.LUT R14, R11, 0xff, RZ, 0xc0, !PT ;  /* 0x000000ff0b0e7812 */ /* 0x010fe400078ec0ff */
[----:B------:R-:W-:Y:S02]  /*8b70*/  LOP3.LUT R25, R9, 0xff, RZ, 0xc0, !PT ;  /* 0x000000ff09197812 */ /* 0x000fe400078ec0ff */
        /* <DEDUP_REMOVED lines=117> */
.L_x_1398:
        /* <DEDUP_REMOVED lines=31> */
[----:B0-----:R-:W4:Y:S02]  /*94c0*/  SHFL.IDX PT, R21, R21, RZ, 0x1e1f ;  /* 0x001e1fff15157589 */ /* 0x001f2400000e0000 */
.L_x_1690:
[----:B------:R-:W-:Y:S01]  /*94d0*/  IMAD R41, R16, R25, RZ ;  /* 0x0000001910297224 */ /* 0x000fe200078e02ff */
        /* <DEDUP_REMOVED lines=15> */
[----:B------:R-:W-:Y:S01]  /*95d0*/  VIADD R6, R40, 0x20 ;  /* 0x0000002028067836 */ /* 0x000fe20000000000 */
[----:B------:R-:W-:Y:S01]  /*95e0*/  ULDC UR4, c[0x0][0x3f4] ;  /* 0x0000fd0000047ab9 */ /* 0x000fe20000000800 */
[----:B------:R-:W-:Y:S01]  /*95f0*/  IMAD.IADD R4, R44, 0x1, R49 ;  /* 0x000000012c047824 */ /* 0x000fe200078e0231 */
[C---:B------:R-:W-:Y:S01]  /*9600*/  ISETP.GE.AND P2, PT, R40.reuse, UR4, PT ;  /* 0x0000000428007c0c */ /* 0x040fe2000bf46270 */
[----:B------:R-:W-:Y:S01]  /*9610*/  VIADD R8, R40, 0x40 ;  /* 0x0000004028087836 */ /* 0x000fe20000000000 */
[----:B------:R-:W-:Y:S01]  /*9620*/  ISETP.GE.AND P1, PT, R6, UR4, PT ;  /* 0x0000000406007c0c */ /* 0x000fe2000bf26270 */
[----:B------:R-:W-:Y:S01]  /*9630*/  IMAD.IADD R5, R44, 0x1, R47 ;  /* 0x000000012c057824 */ /* 0x000fe200078e022f */
[----:B------:R-:W-:Y:S02]  /*9640*/  SHF.R.S32.HI R7, RZ, 0x1f, R4 ;  /* 0x0000001fff077819 */ /* 0x000fe40000011404 */
[----:B------:R-:W-:Y:S02]  /*9650*/  CS2R R24, SRZ ;  /* 0x0000000000187805 */ /* 0x000fe4000001ff00 */
[----:B------:R-:W-:-:S02]  /*9660*/  ISETP.GE.AND P0, PT, R8, UR4, PT ;  /* 0x0000000408007c0c */ /* 0x000fc4000bf06270 */
[----:B------:R-:W-:Y:S02]  /*9670*/  CS2R R26, SRZ ;  /* 0x00000000001a7805 */ /* 0x000fe4000001ff00 */
[----:B------:R-:W-:Y:S02]  /*9680*/  SHF.R.S32.HI R6, RZ, 0x1f, R5 ;  /* 0x0000001fff067819 */ /* 0x000fe40000011405 */
[----:B------:R-:W-:Y:S02]  /*9690*/  CS2R R28, SRZ ;  /* 0x00000000001c7805 */ /* 0x000fe4000001ff00 */
[----:B------:R-:W-:Y:S02]  /*96a0*/  LEA.HI R7, R7, R4, RZ, 0x4 ;  /* 0x0000000407077211 */ /* 0x000fe400078f20ff */
[----:B------:R-:W-:Y:S02]  /*96b0*/  CS2R R30, SRZ ;  /* 0x00000000001e7805 */ /* 0x000fe4000001ff00 */
[----:B------:R-:W-:-:S02]  /*96c0*/  LEA.HI R6, R6, R5, RZ, 0x4 ;  /* 0x0000000506067211 */ /* 0x000fc400078f20ff */
[----:B------:R-:W-:Y:S02]  /*96d0*/  SHF.R.S32.HI R7, RZ, 0x4, R7 ;  /* 0x00000004ff077819 */ /* 0x000fe40000011407 */
[----:B------:R-:W-:Y:S02]  /*96e0*/  @!P2 SHF.R.S32.HI R5, RZ, 0x1f, R40 ;  /* 0x0000001fff05a819 */ /* 0x000fe40000011428 */
[C---:B--2---:R-:W-:Y:S01]  /*96f0*/  @!P2 IADD3 R36, P3, R40.reuse, R3, RZ ;  /* 0x000000032824a210 */ /* 0x044fe20007f7e0ff */
[----:B------:R-:W-:Y:S01]  /*9700*/  @!P1 IMAD.SHL.U32 R50, R7, 0x10, RZ ;  /* 0x0000001007329824 */ /* 0x000fe200078e00ff */
[----:B----4-:R-:W-:Y:S02]  /*9710*/  @!P2 IADD3 R38, P4, R40, R21, RZ ;  /* 0x000000152826a210 */ /* 0x010fe40007f9e0ff */
[----:B------:R-:W-:Y:S01]  /*9720*/  SHF.R.S32.HI R6, RZ, 0x4, R6 ;  /* 0x00000004ff067819 */ /* 0x000fe20000011406 */
[--C-:B-1----:R-:W-:Y:S01]  /*9730*/  @!P2 IMAD.X R37, R0, 0x1, R5.reuse, P3 ;  /* 0x000000010025a824 */ /* 0x102fe200018e0605 */
[-C--:B------:R-:W-:Y:S01]  /*9740*/  @!P1 IADD3 R42, P5, R3, R50.reuse, RZ ;  /* 0x00000032032a9210 */ /* 0x080fe20007fbe0ff */
[----:B---3--:R-:W-:Y:S01]  /*9750*/  @!P2 IMAD.X R39, R20, 0x1, R5, P4 ;  /* 0x000000011427a824 */ /* 0x008fe200020e0605 */
[----:B------:R-:W-:Y:S01]  /*9760*/  @!P1 SHF.R.S32.HI R5, RZ, 0x1f, R50 ;  /* 0x0000001fff059819 */ /* 0x000fe20000011432 */
[----:B------:R-:W-:Y:S01]  /*9770*/  @!P0 IMAD.SHL.U32 R54, R6, 0x10, RZ ;  /* 0x0000001006368824 */ /* 0x000fe200078e00ff */
[----:B------:R-:W-:-:S02]  /*9780*/  @!P1 IADD3 R50, P4, R21, R50, RZ ;  /* 0x0000003215329210 */ /* 0x000fc40007f9e0ff */
[----:B------:R-:W-:Y:S02]  /*9790*/  CS2R R6, SRZ ;  /* 0x0000000000067805 */ /* 0x000fe4000001ff00 */
[----:B------:R-:W-:Y:S01]  /*97a0*/  CS2R R8, SRZ ;  /* 0x0000000000087805 */ /* 0x000fe2000001ff00 */
[--C-:B------:R-:W-:Y:S01]  /*97b0*/  @!P1 IMAD.X R43, R0, 0x1, R5.reuse, P5 ;  /* 0x00000001002b9824 */ /* 0x100fe200028e0605 */
[-C--:B------:R-:W-:Y:S01]  /*97c0*/  @!P0 IADD3 R52, P3, R3, R54.reuse, RZ ;  /* 0x0000003603348210 */ /* 0x080fe20007f7e0ff */
[----:B------:R-:W-:Y:S01]  /*97d0*/  @!P1 IMAD.X R51, R20, 0x1, R5, P4 ;  /* 0x0000000114339824 */ /* 0x000fe200020e0605 */
[----:B------:R-:W-:Y:S02]  /*97e0*/  @!P0 SHF.R.S32.HI R3, RZ, 0x1f, R54 ;  /* 0x0000001fff038819 */ /* 0x000fe40000011436 */
[----:B------:R-:W-:Y:S02]  /*97f0*/  CS2R R4, SRZ ;  /* 0x0000000000047805 */ /* 0x000fe4000001ff00 */
[----:B------:R-:W-:-:S02]  /*9800*/  @!P0 IADD3 R54, P5, R21, R54, RZ ;  /* 0x0000003615368210 */ /* 0x000fc40007fbe0ff */
[----:B------:R-:W-:Y:S02]  /*9810*/  CS2R R10, SRZ ;  /* 0x00000000000a7805 */ /* 0x000fe4000001ff00 */
[----:B------:R-:W-:Y:S02]  /*9820*/  CS2R R32, SRZ ;  /* 0x0000000000207805 */ /* 0x000fe4000001ff00 */
[----:B------:R-:W-:Y:S02]  /*9830*/  CS2R R34, SRZ ;  /* 0x0000000000227805 */ /* 0x000fe4000001ff00 */
[----:B------:R-:W-:Y:S02]  /*9840*/  CS2R R12, SRZ ;  /* 0x00000000000c7805 */ /* 0x000fe4000001ff00 */
        /* <DEDUP_REMOVED lines=9> */
.L_x_1416:
[----:B------:R-:W-:Y:S05]  /*98e0*/  BSYNC B1 ;  /* 0x0000000000017941 */ /* 0x000fea0003800000 */
.L_x_1415:
        /* <DEDUP_REMOVED lines=10> */
.L_x_1691:
[----:B------:R-:W-:Y:S05]  /*9990*/  @P1 BRA `(.L_x_1403) ;  /* 0x0000003000041947 */ /* 0x000fea0003800000 */
[----:B------:R2:W5:Y:S01]  /*99a0*/  LDL R72, [R1+0x324] ;  /* 0x0003240001487983 */ /* 0x0005620000100800 */
[----:B-1----:R-:W1:Y:S01]  /*99b0*/  LDC R0, c[0x0][0x3f4] ;  /* 0x0000fd00ff007b82 */ /* 0x002e620000000800 */
[C---:B------:R-:W-:Y:S01]  /*99c0*/  VIADD R3, R40.reuse, 0x20 ;  /* 0x0000002028037836 */ /* 0x040fe20000000000 */
[----:B------:R-:W-:Y:S01]  /*99d0*/  BSSY B1, `(.L_x_1418) ;  /* 0x00000fd000017945 */ /* 0x000fe20003800000 */
[C---:B----4-:R-:W-:Y:S01]  /*99e0*/  VIADD R21, R40.reuse, 0x40 ;  /* 0x0000004028157836 */ /* 0x050fe20000000000 */
[-C--:B-1----:R-:W-:Y:S02]  /*99f0*/  ISETP.GE.AND P0, PT, R40, R0.reuse, PT ;  /* 0x000000002800720c */ /* 0x082fe40003f06270 */
[-C--:B------:R-:W-:Y:S02]  /*9a00*/  ISETP.GE.AND P1, PT, R3, R0.reuse, PT ;  /* 0x000000000300720c */ /* 0x080fe40003f26270 */
[----:B------:R-:W-:-:S09]  /*9a10*/  ISETP.GE.AND P2, PT, R21, R0, PT ;  /* 0x000000001500720c */ /* 0x000fd20003f46270 */
[----:B--2---:R-:W-:Y:S05]  /*9a20*/  @P0 BRA `(.L_x_1419) ;  /* 0x0000000c00dc0947 */ /* 0x004fea0003800000 */
[----:B------:R-:W2:Y:S04]  /*9a30*/  LDL R41, [R1+0x31c] ;  /* 0x00031c0001297983 */ /* 0x000ea80000100800 */
[----:B------:R-:W3:Y:S01]  /*9a40*/  LDL R73, [R1+0x390] ;  /* 0x0003900001497983 */ /* 0x000ee20000100800 */
[----:B-----5:R-:W-:Y:S02]  /*9a50*/  SHF.R.U32.HI R3, RZ, 0x8, R24 ;  /* 0x00000008ff037819 */ /* 0x020fe40000011618 */
[----:B------:R-:W-:Y:S02]  /*9a60*/  LOP3.LUT R20, R24, 0xff, RZ, 0xc0, !PT ;  /* 0x000000ff18147812 */ /* 0x000fe400078ec0ff */
[----:B------:R-:W-:Y:S02]  /*9a70*/  LOP3.LUT R21, R3, 0xff, RZ, 0xc0, !PT ;  /* 0x000000ff03157812 */ /* 0x000fe400078ec0ff */
[----:B0-----:R-:W-:-:S02]  /*9a80*/  SHF.R.U32.HI R39, RZ, 0x8, R26 ;  /* 0x00000008ff277819 */ /* 0x001fc4000001161a */
[----:B------:R-:W-:Y:S02]  /*9a90*/  PRMT R51, R21, 0x7604, R20 ;  /* 0x0000760415337816 */ /* 0x000fe40000000014 */
[----:B------:R-:W-:Y:S02]  /*9aa0*/  SHF.R.U32.HI R37, RZ, 0x8, R25 ;  /* 0x00000008ff257819 */ /* 0x000fe40000011619 */
[----:B------:R-:W-:Y:S02]  /*9ab0*/  LOP3.LUT R38, R26, 0xff, RZ, 0xc0, !PT ;  /* 0x000000ff1a267812 */ /* 0x000fe400078ec0ff */
[----:B------:R-:W-:Y:S02]  /*9ac0*/  LOP3.LUT R39, R39, 0xff, RZ, 0xc0, !PT ;  /* 0x000000ff27277812 */ /* 0x000fe400078ec0ff */
[----:B------:R-:W-:Y:S02]  /*9ad0*/  LOP3.LUT R36, R25, 0xff, RZ, 0xc0, !PT ;  /* 0x000000ff19247812 */ /* 0x000fe400078ec0ff */
[----:B------:R-:W-:-:S02]  /*9ae0*/  LOP3.LUT R37, R37, 0xff, RZ, 0xc0, !PT ;  /* 0x000000ff25257812 */ /* 0x000fc400078ec0ff */
[----:B------:R-:W-:Y:S02]  /*9af0*/  PRMT R53, R39, 0x7604, R38 ;  /* 0x0000760427357816 */ /* 0x000fe40000000026 */
[----:B------:R-:W-:Y:S02]  /*9b00*/  SHF.R.U32.HI R38, RZ, 0x8, R4 ;  /* 0x00000008ff267819 */ /* 0x000fe40000011604 */
[----:B------:R-:W-:Y:S02]  /*9b10*/  PRMT R48, R37, 0x7604, R36 ;  /* 0x0000760425307816 */ /* 0x000fe40000000024 */
[----:B------:R-:W-:Y:S02]  /*9b20*/  SHF.R.U32.HI R37, RZ, 0x8, R27 ;  /* 0x00000008ff257819 */ /* 0x000fe4000001161b */
[----:B------:R-:W-:Y:S02]  /*9b30*/  LOP3.LUT R40, R4, 0xff, RZ, 0xc0, !PT ;  /* 0x000000ff04287812 */ /* 0x000fe400078ec0ff */
[----:B------:R-:W-:-:S02]  /*9b40*/  LOP3.LUT R36, R27, 0xff, RZ, 0xc0, !PT ;  /* 0x000000ff1b247812 */ /* 0x000fc400078ec0ff */
[----:B------:R-:W-:Y:S02]  /*9b50*/  LOP3.LUT R37, R37, 0xff, RZ, 0xc0, !PT ;  /* 0x000000ff25257812 */ /* 0x000fe400078ec0ff */
[----:B------:R-:W-:Y:S02]  /*9b60*/  SHF.R.U32.HI R54, RZ, 0x8, R6 ;  /* 0x00000008ff367819 */ /* 0x000fe40000011606 */
[----:B------:R-:W-:Y:S02]  /*9b70*/  PRMT R50, R37, 0x7604, R36 ;  /* 0x0000760425327816 */ /* 0x000fe40000000024 */
[----:B------:R-:W-:Y:S02]  /*9b80*/  LOP3.LUT R52, R6, 0xff, RZ, 0xc0, !PT ;  /* 0x000000ff06347812 */ /* 0x000fe400078ec0ff */
[----:B------:R-:W-:Y:S02]  /*9b90*/  LOP3.LUT R55, R54, 0xff, RZ, 0xc0, !PT ;  /* 0x000000ff36377812 */ /* 0x000fe400078ec0ff */
[----:B------:R-:W-:-:S02]  /*9ba0*/  SHF.R.U32.HI R61, RZ, 0x10, R5 ;  /* 0x00000010ff3d7819 */ /* 0x000fc40000011605 */
[----:B------:R-:W-:Y:S02]  /*9bb0*/  PRMT R63, R55, 0x7604, R52 ;  /* 0x00007604373f7816 */ /* 0x000fe40000000034 */
[----:B------:R-:W-:Y:S01]  /*9bc0*/  SHF.R.U32.HI R55, RZ, 0x10, R27 ;  /* 0x00000010ff377819 */ /* 0x000fe2000001161b */
[----:B------:R-:W-:Y:S01]  /*9bd0*/  IMAD.U32 R61, R61, 0x10000, RZ ;  /* 0x000100003d3d7824 */ /* 0x000fe200078e00ff */
[--C-:B------:R-:W-:Y:S02]  /*9be0*/  SHF.R.U32.HI R57, RZ, 0x8, R7.reuse ;  /* 0x00000008ff397819 */ /* 0x100fe40000011607 */
[----:B------:R-:W-:Y:S01]  /*9bf0*/  LOP3.LUT R56, R7, 0xff, RZ, 0xc0, !PT ;  /* 0x000000ff07387812 */ /* 0x000fe200078ec0ff */
[----:B------:R-:W-:Y:S01]  /*9c00*/  IMAD.U32 R55, R55, 0x10000, RZ ;  /* 0x0001000037377824 */ /* 0x000fe200078e00ff */
[----:B------:R-:W-:Y:S02]  /*9c10*/  LOP3.LUT R57, R57, 0xff, RZ, 0xc0, !PT ;  /* 0x000000ff39397812 */ /* 0x000fe400078ec0ff */
[----:B------:R-:W-:-:S02]  /*9c20*/  SHF.R.U32.HI R65, RZ, 0x10, R7 ;  /* 0x00000010ff417819 */ /* 0x000fc40000011607 */
[----:B------:R-:W-:Y:S02]  /*9c30*/  PRMT R56, R57, 0x7604, R56 ;  /* 0x0000760439387816 */ /* 0x000fe40000000038 */
[----:B------:R-:W-:Y:S01]  /*9c40*/  LOP3.LUT R57, R50, 0xff0000, R55, 0xf8, !PT ;  /* 0x00ff000032397812 */ /* 0x000fe200078ef837 */
[----:B------:R-:W-:Y:S01]  /*9c50*/  IMAD.U32 R65, R65, 0x10000, RZ ;  /* 0x0001000041417824 */ /* 0x000fe200078e00ff */
[----:B------:R-:W-:Y:S02]  /*9c60*/  LOP3.LUT R51, R51, 0xff0000, R24, 0xf8, !PT ;  /* 0x00ff000033337812 */ /* 0x000fe400078ef818 */
[----:B------:R-:W-:Y:S02]  /*9c70*/  LOP3.LUT R53, R53, 0xff0000, R26, 0xf8, !PT ;  /* 0x00ff000035357812 */ /* 0x000fe400078ef81a */
[----:B------:R-:W-:Y:S02]  /*9c80*/  LOP3.LUT R55, R51, 0xff000000, R24, 0xf8, !PT ;  /* 0xff00000033377812 */ /* 0x000fe400078ef818 */
[----:B------:R-:W-:-:S02]  /*9c90*/  LOP3.LUT R58, R57, 0xff000000, R27, 0xf8, !PT ;  /* 0xff000000393a7812 */ /* 0x000fc400078ef81b */
[----:B------:R-:W-:Y:S02]  /*9ca0*/  LOP3.LUT R65, R56, 0xff0000, R65, 0xf8, !PT ;  /* 0x00ff000038417812 */ /* 0x000fe400078ef841 */
[--C-:B------:R-:W-:Y:S02]  /*9cb0*/  LOP3.LUT R63, R63, 0xff0000, R6.reuse, 0xf8, !PT ;  /* 0x00ff00003f3f7812 */ /* 0x100fe400078ef806 */
[----:B------:R-:W-:Y:S02]  /*9cc0*/  LOP3.LUT R65, R65, 0xff000000, R7, 0xf8, !PT ;  /* 0xff00000041417812 */ /* 0x000fe400078ef807 */
[----:B------:R-:W-:Y:S02]  /*9cd0*/  LOP3.LUT R6, R63, 0xff000000, R6, 0xf8, !PT ;  /* 0xff0000003f067812 */ /* 0x000fe400078ef806 */
[----:B--2---:R-:W-:Y:S02]  /*9ce0*/  LEA.HI R3, R0, R41, RZ, 0x1c ;  /* 0x0000002900037211 */ /* 0x004fe400078fe0ff */
[----:B------:R-:W-:-:S02]  /*9cf0*/  LOP3.LUT R41, R38, 0xff, RZ, 0xc0, !PT ;  /* 0x000000ff26297812 */ /* 0x000fc400078ec0ff */
[----:B------:R-:W-:Y:S01]  /*9d00*/  SHF.R.S32.HI R20, RZ, 0x1f, R3 ;  /* 0x0000001fff147819 */ /* 0x000fe20000011403 */
[----:B---3--:R-:W0:Y:S01]  /*9d10*/  LDS.128 R36, [R73+0x1e200] ;  /* 0x01e2000049247984 */ /* 0x008e220000000c00 */
[----:B------:R-:W-:Y:S02]  /*9d20*/  PRMT R59, R41, 0x7604, R40 ;  /* 0x00007604293b7816 */ /* 0x000fe40000000028 */
[----:B------:R-:W-:Y:S01]  /*9d30*/  LEA.HI R21, R20, R3, RZ, 0x2 ;  /* 0x0000000314157211 */ /* 0x000fe200078f10ff */
[----:B------:R-:W-:Y:S01]  /*9d40*/  IMAD.SHL.U32 R20, R3, 0x10, RZ ;  /* 0x0000001003147824 */ /* 0x000fe200078e00ff */
[----:B------:R-:W-:-:S03]  /*9d50*/  LOP3.LUT R59, R59, 0xff0000, R4, 0xf8, !PT ;  /* 0x00ff00003b3b7812 */ /* 0x000fc600078ef804 */
[----:B------:R-:W-:Y:S01]  /*9d60*/  IMAD.SHL.U32 R21, R21, 0x800, RZ ;  /* 0x0000080015157824 */ /* 0x000fe200078e00ff */
[----:B------:R-:W-:Y:S02]  /*9d70*/  LOP3.LUT R3, R45, 0x30, R20, 0xf8, !PT ;  /* 0x000000302d037812 */ /* 0x000fe400078ef814 */
[----:B------:R-:W-:Y:S02]  /*9d80*/  LOP3.LUT R60, R59, 0xff000000, R4, 0xf8, !PT ;  /* 0xff0000003b3c7812 */ /* 0x000fe400078ef804 */
[----:B------:R-:W-:Y:S02]  /*9d90*/  LOP3.LUT R20, R3, R46, RZ, 0x3c, !PT ;  /* 0x0000002e03147212 */ /* 0x000fe400078e3cff */
[----:B------:R-:W-:Y:S02]  /*9da0*/  LOP3.LUT R3, R21, 0xffffe000, RZ, 0xc0, !PT ;  /* 0xffffe00015037812 */ /* 0x000fe400078ec0ff */
[----:B------:R-:W-:Y:S02]  /*9db0*/  SHF.R.U32.HI R21, RZ, 0x8, R5 ;  /* 0x00000008ff157819 */ /* 0x000fe40000011605 */
[----:B------:R-:W-:-:S02]  /*9dc0*/  IADD3 R3, R20, R72, R3 ;  /* 0x0000004814037210 */ /* 0x000fc40007ffe003 */
[----:B------:R-:W-:Y:S02]  /*9dd0*/  LOP3.LUT R20, R5, 0xff, RZ, 0xc0, !PT ;  /* 0x000000ff05147812 */ /* 0x000fe400078ec0ff */
[----:B------:R-:W-:Y:S01]  /*9de0*/  LOP3.LUT R21, R21, 0xff, RZ, 0xc0, !PT ;  /* 0x000000ff15157812 */ /* 0x000fe200078ec0ff */
[----:B------:R-:W1:Y:S03]  /*9df0*/  LDS.128 R40, [R3+UR38+0x1e200] ;  /* 0x01e2002603287984 */ /* 0x000e660008000c00 */
[----:B------:R-:W-:Y:S02]  /*9e00*/  PRMT R20, R21, 0x7604, R20 ;  /* 0x0000760415147816 */ /* 0x000fe40000000014 */
[----:B------:R-:W-:Y:S02]  /*9e10*/  SHF.R.U32.HI R21, RZ, 0x10, R25 ;  /* 0x00000010ff157819 */ /* 0x000fe40000011619 */
[----:B------:R-:W-:-:S02]  /*9e20*/  LOP3.LUT R61, R20, 0xff0000, R61, 0xf8, !PT ;  /* 0x00ff0000143d7812 */ /* 0x000fc400078ef83d */
[----:B------:R-:W-:Y:S01]  /*9e30*/  LOP3.LUT R20, R53, 0xff000000, R26, 0xf8, !PT ;  /* 0xff00000035147812 */ /* 0x000fe200078ef81a */
[----:B------:R-:W-:Y:S01]  /*9e40*/  IMAD.U32 R21, R21, 0x10000, RZ ;  /* 0x0001000015157824 */ /* 0x000fe200078e00ff */
[----:B------:R-:W-:-:S04]  /*9e50*/  LOP3.LUT R61, R61, 0xff000000, R5, 0xf8, !PT ;  /* 0xff0000003d3d7812 */ /* 0x000fc800078ef805 */
[----:B------:R-:W-:Y:S02]  /*9e60*/  LOP3.LUT R21, R48, 0xff0000, R21, 0xf8, !PT ;  /* 0x00ff000030157812 */ /* 0x000fe400078ef815 */
[----:B------:R-:W-:Y:S02]  /*9e70*/  F2FP.F16.E4M3.UNPACK_B R27, R61 ;  /* 0x0000003dff1b723e */ /* 0x000fe400020006ff */
[----:B------:R-:W-:Y:S02]  /*9e80*/  LOP3.LUT R54, R21, 0xff000000, R25, 0xf8, !PT ;  /* 0xff00000015367812 */ /* 0x000fe400078ef819 */
[-C--:B0-----:R-:W-:Y:S01]  /*9e90*/  F2FP.F16.E4M3.UNPACK_B R21, R37.reuse ;  /* 0x00000025ff15723e */ /* 0x081fe200020006ff */
[----:B------:R-:W-:Y:S01]  /*9ea0*/  HADD2.F32 R62, -RZ, R27.H0_H0 ;  /* 0x2000001bff3e7230 */ /* 0x000fe20000004100 */
[----:B------:R-:W-:Y:S02]  /*9eb0*/  F2FP.F16.E4M3.UNPACK_B R26, R54 ;  /* 0x00000036ff1a723e */ /* 0x000fe400020006ff */
[----:B------:R-:W-:Y:S01]  /*9ec0*/  F2FP.F16.E4M3.UNPACK_B R48, R37.H1 ;  /* 0x00000025ff30723e */ /* 0x000fe200030006ff */
[--C-:B------:R-:W-:Y:S01]  /*9ed0*/  HADD2.F32 R25, -RZ, R21.reuse.H0_H0 ;  /* 0x20000015ff197230 */ /* 0x100fe20000004100 */
[-C--:B------:R-:W-:Y:S01]  /*9ee0*/  F2FP.F16.E4M3.UNPACK_B R50, R39.reuse ;  /* 0x00000027ff32723e */ /* 0x080fe200020006ff */
[----:B------:R-:W-:Y:S01]  /*9ef0*/  HADD2.F32 R56, -RZ, R26.H0_H0 ;  /* 0x2000001aff387230 */ /* 0x000fe20000004100 */
[----:B------:R-:W-:Y:S01]  /*9f00*/  F2FP.F16.E4M3.UNPACK_B R51, R39.H1 ;  /* 0x00000027ff33723e */ /* 0x000fe200030006ff */
[----:B------:R-:W-:Y:S01]  /*9f10*/  HADD2.F32 R21, -RZ, R21.H1_H1 ;  /* 0x30000015ff157230 */ /* 0x000fe20000004100 */
[----:B------:R-:W-:-:S02]  /*9f20*/  F2FP.F16.E4M3.UNPACK_B R37, R36 ;  /* 0x00000024ff25723e */ /* 0x000fc400020006ff */
[----:B------:R-:W-:Y:S02]  /*9f30*/  F2FP.F16.E4M3.UNPACK_B R39, R36.H1 ;  /* 0x00000024ff27723e */ /* 0x000fe400030006ff */
[----:B------:R-:W-:Y:S02]  /*9f40*/  F2FP.F16.E4M3.UNPACK_B R61, R61.H1 ;  /* 0x0000003dff3d723e */ /* 0x000fe400030006ff */
[----:B------:R-:W-:Y:S02]  /*9f50*/  F2FP.F16.E4M3.UNPACK_B R54, R54.H1 ;  /* 0x00000036ff36723e */ /* 0x000fe400030006ff */
[----:B------:R-:W-:Y:S01]  /*9f60*/  F2FP.F16.E4M3.UNPACK_B R4, R38 ;  /* 0x00000026ff04723e */ /* 0x000fe200020006ff */
[--C-:B------:R-:W-:Y:S01]  /*9f70*/  HADD2.F32 R59, -RZ, R61.reuse.H0_H0 ;  /* 0x2000003dff3b7230 */ /* 0x100fe20000004100 */
[-C--:B-1----:R-:W-:Y:S01]  /*9f80*/  F2FP.F16.E4M3.UNPACK_B R24, R41.reuse ;  /* 0x00000029ff18723e */ /* 0x082fe200020006ff */
[----:B------:R-:W-:Y:S01]  /*9f90*/  HADD2.F32 R61, -RZ, R61.H1_H1 ;  /* 0x3000003dff3d7230 */ /* 0x000fe20000004100 */
[----:B------:R-:W-:-:S02]  /*9fa0*/  F2FP.F16.E4M3.UNPACK_B R36, R41.H1 ;  /* 0x00000029ff24723e */ /* 0x000fc400030006ff */
[-C--:B------:R-:W-:Y:S01]  /*9fb0*/  F2FP.F16.E4M3.UNPACK_B R52, R43.reuse ;  /* 0x0000002bff34723e */ /* 0x080fe200020006ff */
[--C-:B------:R-:W-:Y:S01]  /*9fc0*/  HADD2.F32 R5, -RZ, R24.reuse.H0_H0 ;  /* 0x20000018ff057230 */ /* 0x100fe20000004100 */
[----:B------:R-:W-:Y:S01]  /*9fd0*/  F2FP.F16.E4M3.UNPACK_B R53, R43.H1 ;  /* 0x0000002bff35723e */ /* 0x000fe200030006ff */
[----:B------:R-:W-:Y:S01]  /*9fe0*/  HADD2.F32 R24, -RZ, R24.H1_H1 ;  /* 0x30000018ff187230 */ /* 0x000fe20000004100 */
[-C--:B------:R-:W-:Y:S02]  /*9ff0*/  F2FP.F16.E4M3.UNPACK_B R41, R40.reuse ;  /* 0x00000028ff29723e */ /* 0x080fe400020006ff */
[----:B------:R-:W-:Y:S01]  /*a000*/  F2FP.F16.E4M3.UNPACK_B R43, R40.H1 ;  /* 0x00000028ff2b723e */ /* 0x000fe200030006ff */
[C---:B------:R-:W-:Y:S01]  /*a010*/  FMUL.FTZ R40, R5.reuse, R62 ;  /* 0x0000003e05287220 */ /* 0x040fe20000410000 */
[----:B------:R-:W-:Y:S01]  /*a020*/  FMUL.FTZ R57, R5, R56 ;  /* 0x0000003805397220 */ /* 0x000fe20000410000 */
[----:B------:R-:W-:Y:S02]  /*a030*/  F2FP.F16.E4M3.UNPACK_B R7, R42 ;  /* 0x0000002aff07723e */ /* 0x000fe400020006ff */
[C---:B------:R-:W-:Y:S01]  /*a040*/  FFMA.FTZ R5, R25.reuse, R56, -R40 ;  /* 0x0000003819057223 */ /* 0x040fe20000010828 */
[----:B------:R-:W-:Y:S01]  /*a050*/  FFMA.FTZ R25, R25, R62, R57 ;  /* 0x0000003e19197223 */ /* 0x000fe20000010039 */
[----:B------:R-:W-:Y:S01]  /*a060*/  HADD2.F32 R40, -RZ, R26.H1_H1 ;  /* 0x3000001aff287230 */ /* 0x000fe20000004100 */
[----:B------:R-:W-:Y:S01]  /*a070*/  F2FP.F16.E4M3.UNPACK_B R42, R42.H1 ;  /* 0x0000002aff2a723e */ /* 0x000fe200030006ff */
[----:B------:R-:W-:Y:S01]  /*a080*/  HADD2.F32 R57, -RZ, R27.H1_H1 ;  /* 0x3000001bff397230 */ /* 0x000fe20000004100 */
[----:B------:R-:W-:Y:S01]  /*a090*/  F2FP.F16.E4M3.UNPACK_B R38, R38.H1 ;  /* 0x00000026ff26723e */ /* 0x000fe200030006ff */
[----:B------:R-:W-:-:S02]  /*a0a0*/  HADD2.F32 R26, -RZ, R36.H0_H0 ;  /* 0x20000024ff1a7230 */ /* 0x000fc40000004100 */
[C---:B------:R-:W-:Y:S01]  /*a0b0*/  FMUL.FTZ R64, R24.reuse, R40 ;  /* 0x0000002818407220 */ /* 0x040fe20000410000 */
[----:B------:R-:W-:Y:S02]  /*a0c0*/  HADD2.F32 R56, -RZ, R54.H0_H0 ;  /* 0x20000036ff387230 */ /* 0x000fe40000004100 */
[----:B------:R-:W-:Y:S01]  /*a0d0*/  FMUL.FTZ R62, R24, R57 ;  /* 0x00000039183e7220 */ /* 0x000fe20000410000 */
[----:B------:R-:W-:Y:S02]  /*a0e0*/  HADD2.F32 R27, -RZ, R48.H0_H0 ;  /* 0x20000030ff1b7230 */ /* 0x000fe40000004100 */
[C---:B------:R-:W-:Y:S01]  /*a0f0*/  FMUL.FTZ R66, R26.reuse, R59 ;  /* 0x0000003b1a427220 */ /* 0x040fe20000410000 */
[----:B------:R-:W-:Y:S02]  /*a100*/  HADD2.F32 R36, -RZ, R36.H1_H1 ;  /* 0x30000024ff247230 */ /* 0x000fe40000004100 */
[----:B------:R-:W-:Y:S01]  /*a110*/  FMUL.FTZ R68, R26, R56 ;  /* 0x000000381a447220 */ /* 0x000fe20000410000 */
[C---:B------:R-:W-:Y:S01]  /*a120*/  FFMA.FTZ R24, R21.reuse, R40, -R62 ;  /* 0x0000002815187223 */ /* 0x040fe2000001083e */
[----:B------:R-:W-:Y:S01]  /*a130*/  FFMA.FTZ R26, R21, R57, R64 ;  /* 0x00000039151a7223 */ /* 0x000fe20000010040 */
[C---:B------:R-:W-:Y:S01]  /*a140*/  FFMA.FTZ R21, R27.reuse, R56, -R66 ;  /* 0x000000381b157223 */ /* 0x040fe20000010842 */
[----:B------:R-:W-:Y:S01]  /*a150*/  F2FP.F16.E4M3.UNPACK_B R62, R65 ;  /* 0x00000041ff3e723e */ /* 0x000fe200020006ff */
[----:B------:R-:W-:Y:S01]  /*a160*/  HADD2.F32 R57, -RZ, R54.H1_H1 ;  /* 0x30000036ff397230 */ /* 0x000fe20000004100 */
[----:B------:R-:W-:Y:S01]  /*a170*/  F2FP.F16.E4M3.UNPACK_B R56, R58 ;  /* 0x0000003aff38723e */ /* 0x000fe200020006ff */
[----:B------:R-:W-:Y:S01]  /*a180*/  FFMA.FTZ R27, R27, R59, R68 ;  /* 0x0000003b1b1b7223 */ /* 0x000fe20000010044 */
[----:B------:R-:W-:-:S02]  /*a190*/  HADD2.F32 R48, -RZ, R48.H1_H1 ;  /* 0x30000030ff307230 */ /* 0x000fc40000004100 */
[C---:B------:R-:W-:Y:S01]  /*a1a0*/  FMUL.FTZ R67, R36.reuse, R61 ;  /* 0x0000003d24437220 */ /* 0x040fe20000410000 */
[----:B------:R-:W-:Y:S02]  /*a1b0*/  HADD2.F32 R63, -RZ, R62.H0_H0 ;  /* 0x2000003eff3f7230 */ /* 0x000fe40000004100 */
[-C--:B------:R-:W-:Y:S01]  /*a1c0*/  FMUL.FTZ R36, R36, R57.reuse ;  /* 0x0000003924247220 */ /* 0x080fe20000410000 */
[----:B------:R-:W-:Y:S02]  /*a1d0*/  HADD2.F32 R54, -RZ, R52.H0_H0 ;  /* 0x20000034ff367230 */ /* 0x000fe40000004100 */
[C---:B------:R-:W-:Y:S01]  /*a1e0*/  FFMA.FTZ R64, R48.reuse, R57, -R67 ;  /* 0x0000003930407223 */ /* 0x040fe20000010843 */
[----:B------:R-:W-:Y:S02]  /*a1f0*/  HADD2.F32 R59, -RZ, R56.H0_H0 ;  /* 0x20000038ff3b7230 */ /* 0x000fe40000004100 */
[----:B------:R-:W-:Y:S01]  /*a200*/  FFMA.FTZ R66, R48, R61, R36 ;  /* 0x0000003d30427223 */ /* 0x000fe20000010024 */
[----:B------:R-:W-:-:S02]  /*a210*/  HADD2.F32 R40, -RZ, R50.H0_H0 ;  /* 0x20000032ff287230 */ /* 0x000fc40000004100 */
[C---:B------:R-:W-:Y:S01]  /*a220*/  FMUL.FTZ R69, R54.reuse, R63 ;  /* 0x0000003f36457220 */ /* 0x040fe20000410000 */
[----:B------:R-:W-:Y:S01]  /*a230*/  F2FP.F16.E4M3.UNPACK_B R65, R65.H1 ;  /* 0x00000041ff41723e */ /* 0x000fe200030006ff */
[-C--:B------:R-:W-:Y:S01]  /*a240*/  FMUL.FTZ R54, R54, R59.reuse ;  /* 0x0000003b36367220 */ /* 0x080fe20000410000 */
[----:B------:R-:W-:Y:S01]  /*a250*/  HADD2.F32 R61, -RZ, R62.H1_H1 ;  /* 0x3000003eff3d7230 */ /* 0x000fe20000004100 */
[----:B------:R-:W-:Y:S01]  /*a260*/  F2FP.F16.E4M3.UNPACK_B R58, R58.H1 ;  /* 0x0000003aff3a723e */ /* 0x000fe200030006ff */
[----:B------:R-:W-:Y:S02]  /*a270*/  HADD2.F32 R52, -RZ, R52.H1_H1 ;  /* 0x30000034ff347230 */ /* 0x000fe40000004100 */
[C---:B------:R-:W-:Y:S01]  /*a280*/  FFMA.FTZ R36, R40.reuse, R59, -R69 ;  /* 0x0000003b28247223 */ /* 0x040fe20000010845 */
[----:B------:R-:W-:Y:S02]  /*a290*/  HADD2.F32 R57, -RZ, R56.H1_H1 ;  /* 0x30000038ff397230 */ /* 0x000fe40000004100 */
        /* <DEDUP_REMOVED lines=11> */
[-C--:B------:R-:W-:Y:S01]  /*a350*/  F2FP.F16.E4M3.UNPACK_B R52, R60.reuse.H1 ;  /* 0x0000003cff34723e */ /* 0x080fe200030006ff */
[----:B------:R-:W-:Y:S01]  /*a360*/  FMUL.FTZ R48, R48, R59 ;  /* 0x0000003b30307220 */ /* 0x000fe20000410000 */
[----:B------:R-:W-:Y:S01]  /*a370*/  HADD2.F32 R58, -RZ, R58.H1_H1 ;  /* 0x3000003aff3a7230 */ /* 0x000fe20000004100 */
[----:B------:R-:W-:Y:S01]  /*a380*/  F2FP.F16.E4M3.UNPACK_B R50, R55.H1 ;  /* 0x00000037ff32723e */ /* 0x000fe200030006ff */
[----:B------:R-:W-:Y:S02]  /*a390*/  HADD2.F32 R53, -RZ, R53.H1_H1 ;  /* 0x30000035ff357230 */ /* 0x000fe40000004100 */
[C---:B------:R-:W-:Y:S01]  /*a3a0*/  FFMA.FTZ R71, R40.reuse, R59, -R71 ;  /* 0x0000003b28477223 */ /* 0x040fe20000010847 */
[----:B------:R-:W-:Y:S01]  /*a3b0*/  FFMA.FTZ R63, R40, R63, R48 ;  /* 0x0000003f283f7223 */ /* 0x000fe20000010030 */
[----:B------:R-:W-:Y:S01]  /*a3c0*/  HADD2.F32 R54, -RZ, R65.H1_H1 ;  /* 0x30000041ff367230 */ /* 0x000fe20000004100 */
[----:B------:R-:W-:Y:S01]  /*a3d0*/  F2FP.F16.E4M3.UNPACK_B R60, R60 ;  /* 0x0000003cff3c723e */ /* 0x000fe200020006ff */
[----:B------:R-:W-:-:S02]  /*a3e0*/  HADD2.F32 R51, -RZ, R51.H1_H1 ;  /* 0x30000033ff337230 */ /* 0x000fc40000004100 */
[C---:B------:R-:W-:Y:S01]  /*a3f0*/  FMUL.FTZ R61, R53.reuse, R58 ;  /* 0x0000003a353d7220 */ /* 0x040fe20000410000 */
[----:B------:R-:W-:Y:S02]  /*a400*/  HADD2.F32 R59, -RZ, R52.H0_H0 ;  /* 0x20000034ff3b7230 */ /* 0x000fe40000004100 */
[-C--:B------:R-:W-:Y:S01]  /*a410*/  FMUL.FTZ R56, R53, R54.reuse ;  /* 0x0000003635387220 */ /* 0x080fe20000410000 */
[--C-:B------:R-:W-:Y:S02]  /*a420*/  HADD2.F32 R48, -RZ, R43.reuse.H0_H0 ;  /* 0x2000002bff307230 */ /* 0x100fe40000004100 */
[----:B------:R-:W-:Y:S01]  /*a430*/  FFMA.FTZ R70, R51, R54, R61 ;  /* 0x0000003633467223 */ /* 0x000fe2000001003d */
[----:B------:R-:W-:Y:S01]  /*a440*/  HADD2.F32 R57, -RZ, R50.H0_H0 ;  /* 0x20000032ff397230 */ /* 0x000fe20000004100 */
[----:B------:R-:W-:Y:S01]  /*a450*/  F2FP.F16.E4M3.UNPACK_B R55, R55 ;  /* 0x00000037ff37723e */ /* 0x000fe200020006ff */
[----:B------:R-:W-:Y:S02]  /*a460*/  HADD2.F32 R52, -RZ, R52.H1_H1 ;  /* 0x30000034ff347230 */ /* 0x000fe40000004100 */
[----:B------:R-:W-:Y:S01]  /*a470*/  FMUL.FTZ R53, R48, R59 ;  /* 0x0000003b30357220 */ /* 0x000fe20000410000 */
[----:B------:R-:W-:-:S02]  /*a480*/  HADD2.F32 R43, -RZ, R43.H1_H1 ;  /* 0x3000002bff2b7230 */ /* 0x000fc40000004100 */
[----:B------:R-:W-:Y:S01]  /*a490*/  FMUL.FTZ R48, R48, R57 ;  /* 0x0000003930307220 */ /* 0x000fe20000410000 */
[----:B------:R-:W-:Y:S02]  /*a4a0*/  HADD2.F32 R50, -RZ, R50.H1_H1 ;  /* 0x30000032ff327230 */ /* 0x000fe40000004100 */
[----:B------:R-:W-:Y:S01]  /*a4b0*/  FFMA.FTZ R68, R51, R58, -R56 ;  /* 0x0000003a33447223 */ /* 0x000fe20000010838 */
[--C-:B------:R-:W-:Y:S02]  /*a4c0*/  HADD2.F32 R40, -RZ, R39.reuse.H0_H0 ;  /* 0x20000027ff287230 */ /* 0x100fe40000004100 */
[C---:B------:R-:W-:Y:S01]  /*a4d0*/  FMUL.FTZ R54, R43.reuse, R52 ;  /* 0x000000342b367220 */ /* 0x040fe20000410000 */
[----:B------:R-:W-:Y:S02]  /*a4e0*/  HADD2.F32 R39, -RZ, R39.H1_H1 ;  /* 0x30000027ff277230 */ /* 0x000fe40000004100 */
[----:B------:R-:W-:Y:S01]  /*a4f0*/  FMUL.FTZ R43, R43, R50 ;  /* 0x000000322b2b7220 */ /* 0x000fe20000410000 */
[----:B------:R-:W-:Y:S01]  /*a500*/  F2FP.SATFINITE.E4M3.F32.PACK_AB_MERGE_C R21, R64, R21, RZ ;  /* 0x000000154015723e */ /* 0x000fe200048070ff */
[C---:B------:R-:W-:Y:S01]  /*a510*/  FFMA.FTZ R57, R40.reuse, R57, -R53 ;  /* 0x0000003928397223 */ /* 0x040fe20000010835 */
[----:B------:R-:W-:Y:S01]  /*a520*/  FFMA.FTZ R59, R40, R59, R48 ;  /* 0x0000003b283b7223 */ /* 0x000fe20000010030 */
[----:B------:R-:W-:Y:S01]  /*a530*/  FFMA.FTZ R58, R39, R52, R43 ;  /* 0x00000034273a7223 */ /* 0x000fe2000001002b */
[----:B------:R-:W-:-:S02]  /*a540*/  HADD2.F32 R48, -RZ, R60.H0_H0 ;  /* 0x2000003cff307230 */ /* 0x000fc40000004100 */
[----:B------:R-:W-:Y:S01]  /*a550*/  FFMA.FTZ R56, R39, R50, -R54 ;  /* 0x0000003227387223 */ /* 0x000fe20000010836 */
[----:B------:R-:W-:Y:S01]  /*a560*/  HADD2.F32 R40, -RZ, R41.H0_H0 ;  /* 0x20000029ff287230 */ /* 0x000fe20000004100 */
[----:B------:R-:W-:Y:S01]  /*a570*/  F2FP.SATFINITE.E4M3.F32.PACK_AB_MERGE_C R27, R66, R27, RZ ;  /* 0x0000001b421b723e */ /* 0x000fe200048070ff */
        /* <DEDUP_REMOVED lines=11> */
[C---:B------:R-:W-:Y:S01]  /*a630*/  FMUL.FTZ R54, R41.reuse, R60 ;  /* 0x0000003c29367220 */ /* 0x040fe20000410000 */
[----:B------:R-:W-:Y:S01]  /*a640*/  F2FP.F16.E4M3.UNPACK_B R43, R20.H1 ;  /* 0x00000014ff2b723e */ /* 0x000fe200030006ff */
[----:B------:R-:W-:Y:S01]  /*a650*/  FMUL.FTZ R41, R41, R40 ;  /* 0x0000002829297220 */ /* 0x000fe20000410000 */
[----:B------:R-:W-:Y:S01]  /*a660*/  FFMA.FTZ R52, R39, R48, R52 ;  /* 0x0000003027347223 */ /* 0x000fe20000010034 */
[----:B------:R-:W-:Y:S01]  /*a670*/  FFMA.FTZ R54, R37, R40, -R54 ;  /* 0x0000002825367223 */ /* 0x000fe20000010836 */
[----:B------:R-:W-:-:S02]  /*a680*/  HADD2.F32 R48, -RZ, R50.H0_H0 ;  /* 0x20000032ff307230 */ /* 0x000fc40000004100 */
[----:B------:R-:W-:Y:S01]  /*a690*/  FFMA.FTZ R53, R37, R60, R41 ;  /* 0x0000003c25357223 */ /* 0x000fe20000010029 */
[----:B------:R-:W-:Y:S01]  /*a6a0*/  HADD2.F32 R39, -RZ, R42.H0_H0 ;  /* 0x2000002aff277230 */ /* 0x000fe20000004100 */
[----:B------:R-:W-:Y:S01]  /*a6b0*/  F2FP.F16.E4M3.UNPACK_B R20, R20 ;  /* 0x00000014ff14723e */ /* 0x000fe200020006ff */
[--C-:B------:R-:W-:Y:S01]  /*a6c0*/  HADD2.F32 R40, -RZ, R43.reuse.H0_H0 ;  /* 0x2000002bff287230 */ /* 0x100fe20000004100 */
[----:B------:R-:W-:Y:S01]  /*a6d0*/  F2FP.F16.E4M3.UNPACK_B R6, R6 ;  /* 0x00000006ff06723e */ /* 0x000fe200020006ff */
[----:B------:R-:W-:Y:S02]  /*a6e0*/  HADD2.F32 R41, -RZ, R50.H1_H1 ;  /* 0x30000032ff297230 */ /* 0x000fe40000004100 */
[C---:B------:R-:W-:Y:S01]  /*a6f0*/  FMUL.FTZ R60, R39.reuse, R48 ;  /* 0x00000030273c7220 */ /* 0x040fe20000410000 */
[----:B------:R-:W-:Y:S02]  /*a700*/  HADD2.F32 R42, -RZ, R42.H1_H1 ;  /* 0x3000002aff2a7230 */ /* 0x000fe40000004100 */
[----:B------:R-:W-:Y:S01]  /*a710*/  FMUL.FTZ R50, R39, R40 ;  /* 0x0000002827327220 */ /* 0x000fe20000410000 */
[----:B------:R-:W-:Y:S01]  /*a720*/  HADD2.F32 R43, -RZ, R43.H1_H1 ;  /* 0x3000002bff2b7230 */ /* 0x000fe20000004100 */
[----:B------:R-:W-:Y:S01]  /*a730*/  F2FP.SATFINITE.E4M3.F32.PACK_AB_MERGE_C R58, R58, R59, RZ ;  /* 0x0000003b3a3a723e */ /* 0x000fe200048070ff */
[----:B------:R-:W-:-:S02]  /*a740*/  HADD2.F32 R37, -RZ, R38.H0_H0 ;  /* 0x20000026ff257230 */ /* 0x000fc40000004100 */
[C---:B------:R-:W-:Y:S01]  /*a750*/  FMUL.FTZ R39, R42.reuse, R41 ;  /* 0x000000292a277220 */ /* 0x040fe20000410000 */
[----:B------:R-:W-:Y:S02]  /*a760*/  HADD2.F32 R38, -RZ, R38.H1_H1 ;  /* 0x30000026ff267230 */ /* 0x000fe40000004100 */
[----:B------:R-:W-:Y:S01]  /*a770*/  FMUL.FTZ R42, R42, R43 ;  /* 0x0000002b2a2a7220 */ /* 0x000fe20000410000 */
[----:B------:R-:W-:Y:S01]  /*a780*/  F2FP.SATFINITE.E4M3.F32.PACK_AB_MERGE_C R5, R24, R5, R21 ;  /* 0x000000051805723e */ /* 0x000fe20004807015 */
[C---:B------:R-:W-:Y:S01]  /*a790*/  FFMA.FTZ R60, R37.reuse, R40, -R60 ;  /* 0x00000028253c7223 */ /* 0x040fe2000001083c */
[----:B------:R-:W-:Y:S01]  /*a7a0*/  FFMA.FTZ R50, R37, R48, R50 ;  /* 0x0000003025327223 */ /* 0x000fe20000010032 */
[C---:B------:R-:W-:Y:S01]  /*a7b0*/  FFMA.FTZ R55, R38.reuse, R43, -R39 ;  /* 0x0000002b26377223 */ /* 0x040fe20000010827 */
[----:B------:R-:W-:Y:S01]  /*a7c0*/  FFMA.FTZ R61, R38, R41, R42 ;  /* 0x00000029263d7223 */ /* 0x000fe2000001002a */
[--C-:B------:R-:W-:Y:S01]  /*a7d0*/  HADD2.F32 R37, -RZ, R20.reuse.H0_H0 ;  /* 0x20000014ff257230 */ /* 0x100fe20000004100 */
[----:B------:R-:W-:Y:S01]  /*a7e0*/  F2FP.SATFINITE.E4M3.F32.PACK_AB_MERGE_C R25, R26, R25, R27 ;  /* 0x000000191a19723e */ /* 0x000fe2000480701b */
[----:B------:R-:W-:Y:S01]  /*a7f0*/  HADD2.F32 R38, -RZ, R20.H1_H1 ;  /* 0x30000014ff267230 */ /* 0x000fe20000004100 */
[----:B------:R-:W-:Y:S01]  /*a800*/  F2FP.SATFINITE.E4M3.F32.PACK_AB_MERGE_C R55, R55, R60, RZ ;  /* 0x0000003c3737723e */ /* 0x000fe200048070ff */
[--C-:B------:R-:W-:Y:S01]  /*a810*/  HADD2.F32 R39, -RZ, R6.reuse.H0_H0 ;  /* 0x20000006ff277230 */ /* 0x100fe20000004100 */
[----:B------:R-:W-:Y:S01]  /*a820*/  F2FP.SATFINITE.E4M3.F32.PACK_AB_MERGE_C R50, R61, R50, RZ ;  /* 0x000000323d32723e */ /* 0x000fe200048070ff */
[--C-:B------:R-:W-:Y:S01]  /*a830*/  HADD2.F32 R20, -RZ, R7.reuse.H0_H0 ;  /* 0x20000007ff147230 */ /* 0x100fe20000004100 */
[----:B------:R-:W-:Y:S01]  /*a840*/  F2FP.SATFINITE.E4M3.F32.PACK_AB_MERGE_C R27, R62, R67, R63 ;  /* 0x000000433e1b723e */ /* 0x000fe2000480703f */
[----:B------:R-:W-:Y:S01]  /*a850*/  HADD2.F32 R40, -RZ, R6.H1_H1 ;  /* 0x30000006ff287230 */ /* 0x000fe20000004100 */
[----:B------:R-:W-:Y:S01]  /*a860*/  F2FP.SATFINITE.E4M3.F32.PACK_AB_MERGE_C R24, R53, R52, R58 ;  /* 0x000000343518723e */ /* 0x000fe2000480703a */
        /* <DEDUP_REMOVED lines=12> */
[----:B------:R-:W-:Y:S02]  /*a930*/  F2FP.SATFINITE.E4M3.F32.PACK_AB_MERGE_C R4, R56, R57, RZ ;  /* 0x000000393804723e */ /* 0x000fe400048070ff */
[----:B------:R-:W-:Y:S02]  /*a940*/  F2FP.SATFINITE.E4M3.F32.PACK_AB_MERGE_C R7, R69, R36, R7 ;  /* 0x000000244507723e */ /* 0x000fe40004807007 */
[----:B------:R-:W-:Y:S02]  /*a950*/  F2FP.SATFINITE.E4M3.F32.PACK_AB_MERGE_C R4, R54, R51, R4 ;  /* 0x000000333604723e */ /* 0x000fe40004807004 */
[----:B------:R-:W-:Y:S02]  /*a960*/  F2FP.SATFINITE.E4M3.F32.PACK_AB_MERGE_C R6, R6, R41, R55 ;  /* 0x000000290606723e */ /* 0x000fe40004807037 */
[----:B------:R-:W-:-:S03]  /*a970*/  F2FP.SATFINITE.E4M3.F32.PACK_AB_MERGE_C R26, R37, R20, R50 ;  /* 0x00000014251a723e */ /* 0x000fc60004807032 */
[----:B------:R1:W-:Y:S04]  /*a980*/  STS.128 [R73+0x1e200], R4 ;  /* 0x01e2000449007388 */ /* 0x0003e80000000c00 */
[----:B------:R1:W-:Y:S02]  /*a990*/  STS.128 [R3+UR38+0x1e200], R24 ;  /* 0x01e2001803007988 */ /* 0x0003e40008000c26 */
.L_x_1419:
[----:B------:R-:W-:Y:S05]  /*a9a0*/  BSYNC B1 ;  /* 0x0000000000017941 */ /* 0x000fea0003800000 */
.L_x_1418:
[----:B------:R-:W-:Y:S04]  /*a9b0*/  BSSY B1, `(.L_x_1420) ;  /* 0x0000104000017945 */ /* 0x000fe80003800000 */
[----:B------:R-:W-:Y:S05]  /*a9c0*/  @P1 BRA `(.L_x_1421) ;  /* 0x0000001000081947 */ /* 0x000fea0003800000 */
[----:B------:R-:W2:Y:S01]  /*a9d0*/  LDL R66, [R1+0x38c] ;  /* 0x00038c0001427983 */ /* 0x000ea20000100800 */
[----:B-1---5:R-:W-:Y:S01]  /*a9e0*/  SHF.R.U32.HI R3, RZ, 0x8, R28 ;  /* 0x00000008ff037819 */ /* 0x022fe2000001161c */
[----:B------:R-:W-:Y:S01]  /*a9f0*/  IMAD.IADD R49, R44, 0x1, R49 ;  /* 0x000000012c317824 */ /* 0x000fe200078e0231 */
[----:B------:R-:W-:Y:S02]  /*aa00*/  LOP3.LUT R4, R28, 0xff, RZ, 0xc0, !PT ;  /* 0x000000ff1c047812 */ /* 0x000fe400078ec0ff */
[----:B------:R-:W-:Y:S02]  /*aa10*/  LOP3.LUT R3, R3, 0xff, RZ, 0xc0, !PT ;  /* 0x000000ff03037812 */ /* 0x000fe400078ec0ff */
[----:B------:R-:W-:Y:S02]  /*aa20*/  SHF.R.S32.HI R20, RZ, 0x1f, R49 ;  /* 0x0000001fff147819 */ /* 0x000fe40000011431 */
[----:B0-----:R-:W-:Y:S02]  /*aa30*/  PRMT R37, R3, 0x7604, R4 ;  /* 0x0000760403257816 */ /* 0x001fe40000000004 */
[----:B------:R-:W-:-:S02]  /*aa40*/  SHF.R.U32.HI R3, RZ, 0x8, R30 ;  /* 0x00000008ff037819 */ /* 0x000fc4000001161e */
[----:B------:R-:W-:Y:S02]  /*aa50*/  LEA.HI R49, R20, R49, RZ, 0x4 ;  /* 0x0000003114317211 */ /* 0x000fe400078f20ff */
[----:B------:R-:W-:Y:S02]  /*aa60*/  LOP3.LUT R4, R30, 0xff, RZ, 0xc0, !PT ;  /* 0x000000ff1e047812 */ /* 0x000fe400078ec0ff */
[----:B------:R-:W-:Y:S02]  /*aa70*/  LOP3.LUT R3, R3, 0xff, RZ, 0xc0, !PT ;  /* 0x000000ff03037812 */ /* 0x000fe400078ec0ff */
[----:B------:R-:W-:Y:S02]  /*aa80*/  SHF.R.S32.HI R49, RZ, 0x4, R49 ;  /* 0x00000004ff317819 */ /* 0x000fe40000011431 */
[----:B------:R-:W-:Y:S02]  /*aa90*/  SHF.R.U32.HI R7, RZ, 0x8, R8 ;  /* 0x00000008ff077819 */ /* 0x000fe40000011608 */
[----:B------:R-:W-:-:S02]  /*aaa0*/  PRMT R39, R3, 0x7604, R4 ;  /* 0x0000760403277816 */ /* 0x000fc40000000004 */
[----:B------:R-:W-:Y:S02]  /*aab0*/  LEA.HI R3, R0, R49, RZ, 0x1c ;  /* 0x0000003100037211 */ /* 0x000fe400078fe0ff */
[----:B------:R-:W-:Y:S02]  /*aac0*/  LOP3.LUT R20, R8, 0xff, RZ, 0xc0, !PT ;  /* 0x000000ff08147812 */ /* 0x000fe400078ec0ff */
[----:B------:R-:W-:Y:S02]  /*aad0*/  LOP3.LUT R7, R7, 0xff, RZ, 0xc0, !PT ;  /* 0x000000ff07077812 */ /* 0x000fe400078ec0ff */
[----:B------:R-:W-:Y:S02]  /*aae0*/  SHF.R.S32.HI R4, RZ, 0x1f, R3 ;  /* 0x0000001fff047819 */ /* 0x000fe40000011403 */
[----:B------:R-:W-:Y:S01]  /*aaf0*/  PRMT R49, R7, 0x7604, R20 ;  /* 0x0000760407317816 */ /* 0x000fe20000000014 */
[----:B------:R-:W-:Y:S01]  /*ab00*/  IMAD.SHL.U32 R20, R3, 0x10, RZ ;  /* 0x0000001003147824 */ /* 0x000fe200078e00ff */
[----:B------:R-:W-:-:S02]  /*ab10*/  LEA.HI R21, R4, R3, RZ, 0x2 ;  /* 0x0000000304157211 */ /* 0x000fc400078f10ff */
[----:B------:R-:W-:Y:S02]  /*ab20*/  SHF.R.U32.HI R5, RZ, 0x8, R29 ;  /* 0x00000008ff057819 */ /* 0x000fe4000001161d */
[----:B------:R-:W-:Y:S01]  /*ab30*/  LOP3.LUT R3, R45, 0x30, R20, 0xf8, !PT ;  /* 0x000000302d037812 */ /* 0x000fe200078ef814 */
[----:B------:R-:W-:Y:S01]  /*ab40*/  IMAD.SHL.U32 R21, R21, 0x800, RZ ;  /* 0x0000080015157824 */ /* 0x000fe200078e00ff */
[----:B------:R-:W-:Y:S02]  /*ab50*/  LOP3.LUT R6, R29, 0xff, RZ, 0xc0, !PT ;  /* 0x000000ff1d067812 */ /* 0x000fe400078ec0ff */
[----:B------:R-:W-:Y:S02]  /*ab60*/  LOP3.LUT R5, R5, 0xff, RZ, 0xc0, !PT ;  /* 0x000000ff05057812 */ /* 0x000fe400078ec0ff */
[----:B------:R-:W-:Y:S02]  /*ab70*/  SHF.R.U32.HI R24, RZ, 0x8, R9 ;  /* 0x00000008ff187819 */ /* 0x000fe40000011609 */
[----:B------:R-:W-:-:S02]  /*ab80*/  SHF.R.U32.HI R26, RZ, 0x8, R10 ;  /* 0x00000008ff1a7819 */ /* 0x000fc4000001160a */
[----:B------:R-:W-:Y:S02]  /*ab90*/  LOP3.LUT R20, R3, R46, RZ, 0x3c, !PT ;  /* 0x0000002e03147212 */ /* 0x000fe400078e3cff */
[----:B------:R-:W-:Y:S02]  /*aba0*/  LOP3.LUT R3, R21, 0xffffe000, RZ, 0xc0, !PT ;  /* 0xffffe00015037812 */ /* 0x000fe400078ec0ff */
[----:B------:R-:W-:Y:S02]  /*abb0*/  PRMT R36, R5, 0x7604, R6 ;  /* 0x0000760405247816 */ /* 0x000fe40000000006 */
[----:B------:R-:W-:Y:S02]  /*abc0*/  SHF.R.U32.HI R5, RZ, 0x8, R31 ;  /* 0x00000008ff057819 */ /* 0x000fe4000001161f */
[----:B------:R-:W-:Y:S02]  /*abd0*/  LOP3.LUT R25, R9, 0xff, RZ, 0xc0, !PT ;  /* 0x000000ff09197812 */ /* 0x000fe400078ec0ff */
[----:B------:R-:W-:-:S02]  /*abe0*/  LOP3.LUT R27, R10, 0xff, RZ, 0xc0, !PT ;  /* 0x000000ff0a1b7812 */ /* 0x000fc400078ec0ff */
[----:B------:R-:W-:Y:S02]  /*abf0*/  LOP3.LUT R24, R24, 0xff, RZ, 0xc0, !PT ;  /* 0x000000ff18187812 */ /* 0x000fe400078ec0ff */
[----:B------:R-:W-:Y:S02]  /*ac00*/  LOP3.LUT R26, R26, 0xff, RZ, 0xc0, !PT ;  /* 0x000000ff1a1a7812 */ /* 0x000fe400078ec0ff */
[----:B------:R-:W-:Y:S02]  /*ac10*/  IADD3 R3, R20, R72, R3 ;  /* 0x0000004814037210 */ /* 0x000fe40007ffe003 */
[----:B------:R-:W-:Y:S02]  /*ac20*/  LOP3.LUT R6, R31, 0xff, RZ, 0xc0, !PT ;  /* 0x000000ff1f067812 */ /* 0x000fe400078ec0ff */
[----:B------:R-:W-:Y:S02]  /*ac30*/  LOP3.LUT R5, R5, 0xff, RZ, 0xc0, !PT ;  /* 0x000000ff05057812 */ /* 0x000fe400078ec0ff */
[----:B------:R-:W-:-:S02]  /*ac40*/  PRMT R53, R24, 0x7604, R25 ;  /* 0x0000760418357816 */ /* 0x000fc40000000019 */
[----:B------:R-:W-:Y:S02]  /*ac50*/  PRMT R55, R26, 0x7604, R27 ;  /* 0x000076041a377816 */ /* 0x000fe4000000001b */
[----:B------:R-:W0:Y:S01]  /*ac60*/  LDS.128 R24, [R3+UR38+0x1e200] ;  /* 0x01e2002603187984 */ /* 0x000e220008000c00 */
[----:B------:R-:W-:Y:S02]  /*ac70*/  PRMT R41, R5, 0x7604, R6 ;  /* 0x0000760405297816 */ /* 0x000fe40000000006 */
[----:B------:R-:W-:Y:S02]  /*ac80*/  SHF.R.U32.HI R40, RZ, 0x8, R11 ;  /* 0x00000008ff287819 */ /* 0x000fe4000001160b */
[----:B------:R-:W-:Y:S02]  /*ac90*/  LOP3.LUT R38, R11, 0xff, RZ, 0xc0, !PT ;  /* 0x000000ff0b267812 */ /* 0x000fe400078ec0ff */
[----:B------:R-:W-:Y:S02]  /*aca0*/  LOP3.LUT R21, R40, 0xff, RZ, 0xc0, !PT ;  /* 0x000000ff28157812 */ /* 0x000fe400078ec0ff */
[----:B------:R-:W-:-:S02]  /*acb0*/  SHF.R.U32.HI R20, RZ, 0x10, R28 ;  /* 0x00000010ff147819 */ /* 0x000fc4000001161c */
[----:B------:R-:W-:Y:S02]  /*acc0*/  PRMT R57, R21, 0x7604, R38 ;  /* 0x0000760415397816 */ /* 0x000fe40000000026 */
[----:B------:R-:W-:Y:S02]  /*acd0*/  SHF.R.U32.HI R21, RZ, 0x10, R29 ;  /* 0x00000010ff157819 */ /* 0x000fe4000001161d */
[----:B------:R-:W-:Y:S02]  /*ace0*/  SHF.R.U32.HI R38, RZ, 0x10, R30 ;  /* 0x00000010ff267819 */ /* 0x000fe4000001161e */
[----:B------:R-:W-:Y:S02]  /*acf0*/  LOP3.LUT R21, R21, 0xff, RZ, 0xc0, !PT ;  /* 0x000000ff15157812 */ /* 0x000fe400078ec0ff */
[----:B------:R-:W-:Y:S02]  /*ad00*/  LOP3.LUT R20, R20, 0xff, RZ, 0xc0, !PT ;  /* 0x000000ff14147812 */ /* 0x000fe400078ec0ff */
[----:B------:R-:W-:-:S02]  /*ad10*/  PRMT R21, R21, 0x7054, R36 ;  /* 0x0000705415157816 */ /* 0x000fc40000000024 */
[----:B------:R-:W-:Y:S02]  /*ad20*/  SHF.R.U32.HI R36, RZ, 0x10, R9 ;  /* 0x00000010ff247819 */ /* 0x000fe40000011609 */
[----:B------:R-:W-:Y:S02]  /*ad30*/  LOP3.LUT R38, R38, 0xff, RZ, 0xc0, !PT ;  /* 0x000000ff26267812 */ /* 0x000fe400078ec0ff */
[----:B------:R-:W-:Y:S02]  /*ad40*/  LOP3.LUT R36, R36, 0xff, RZ, 0xc0, !PT ;  /* 0x000000ff24247812 */ /* 0x000fe400078ec0ff */
[----:B------:R-:W-:Y:S02]  /*ad50*/  PRMT R37, R20, 0x7054, R37 ;  /* 0x0000705414257816 */ /* 0x000fe40000000025 */
[----:B------:R-:W-:Y:S02]  /*ad60*/  SHF.R.U32.HI R40, RZ, 0x10, R31 ;  /* 0x00000010ff287819 */ /* 0x000fe4000001161f */
[----:B------:R-:W-:-:S02]  /*ad70*/  PRMT R39, R38, 0x7054, R39 ;  /* 0x0000705426277816 */ /* 0x000fc40000000027 */
[----:B------:R-:W-:Y:S02]  /*ad80*/  SHF.R.U32.HI R20, RZ, 0x10, R8 ;  /* 0x00000010ff147819 */ /* 0x000fe40000011608 */
[----:B------:R-:W-:Y:S02]  /*ad90*/  SHF.R.U32.HI R38, RZ, 0x10, R10 ;  /* 0x00000010ff267819 */ /* 0x000fe4000001160a */
[----:B------:R-:W-:Y:S02]  /*ada0*/  PRMT R53, R36, 0x7054, R53 ;  /* 0x0000705424357816 */ /* 0x000fe40000000035 */
[----:B------:R-:W-:Y:S02]  /*adb0*/  LOP3.LUT R40, R40, 0xff, RZ, 0xc0, !PT ;  /* 0x000000ff28287812 */ /* 0x000fe400078ec0ff */
[----:B------:R-:W-:Y:S02]  /*adc0*/  LOP3.LUT R20, R20, 0xff, RZ, 0xc0, !PT ;  /* 0x000000ff14147812 */ /* 0x000fe400078ec0ff */
[----:B------:R-:W-:-:S02]  /*add0*/  LOP3.LUT R38, R38, 0xff, RZ, 0xc0, !PT ;  /* 0x000000ff26267812 */ /* 0x000fc400078ec0ff */
[----:B------:R-:W-:Y:S02]  /*ade0*/  LOP3.LUT R53, R53, 0xff000000, R9, 0xf8, !PT ;  /* 0xff00000035357812 */ /* 0x000fe400078ef809 */
[----:B------:R-:W-:Y:S02]  /*adf0*/  PRMT R43, R40, 0x7054, R41 ;  /* 0x00007054282b7816 */ /* 0x000fe40000000029 */
[----:B------:R-:W-:Y:S02]  /*ae00*/  PRMT R51, R20, 0x7054, R49 ;  /* 0x0000705414337816 */ /* 0x000fe40000000031 */
[----:B------:R-:W-:Y:S02]  /*ae10*/  PRMT R55, R38, 0x7054, R55 ;  /* 0x0000705426377816 */ /* 0x000fe40000000037 */
[----:B------:R-:W-:Y:S02]  /*ae20*/  LOP3.LUT R41, R21, 0xff000000, R29, 0xf8, !PT ;  /* 0xff00000015297812 */ /* 0x000fe400078ef81d */
[----:B------:R-:W-:-:S02]  /*ae30*/  F2FP.F16.E4M3.UNPACK_B R50, R53 ;  /* 0x00000035ff32723e */ /* 0x000fc400020006ff */
[----:B0-----:R-:W-:Y:S02]  /*ae40*/  F2FP.F16.E4M3.UNPACK_B R36, R25 ;  /* 0x00000019ff24723e */ /* 0x001fe400020006ff */
[----:B------:R-:W-:Y:S01]  /*ae50*/  SHF.R.U32.HI R40, RZ, 0x10, R11 ;  /* 0x00000010ff287819 */ /* 0x000fe2000001160b */
[--C-:B------:R-:W-:Y:S01]  /*ae60*/  HADD2.F32 R52, -RZ, R50.reuse.H0_H0 ;  /* 0x20000032ff347230 */ /* 0x100fe20000004100 */
[----:B------:R-:W-:Y:S02]  /*ae70*/  LOP3.LUT R51, R51, 0xff000000, R8, 0xf8, !PT ;  /* 0xff00000033337812 */ /* 0x000fe400078ef808 */
[----:B------:R-:W-:Y:S01]  /*ae80*/  LOP3.LUT R8, R55, 0xff000000, R10, 0xf8, !PT ;  /* 0xff00000037087812 */ /* 0x000fe200078ef80a */
[----:B------:R-:W-:Y:S01]  /*ae90*/  HADD2.F32 R55, -RZ, R50.H1_H1 ;  /* 0x30000032ff377230 */ /* 0x000fe20000004100 */
[----:B------:R-:W-:Y:S02]  /*aea0*/  F2FP.F16.E4M3.UNPACK_B R42, R41 ;  /* 0x00000029ff2a723e */ /* 0x000fe400020006ff */
[----:B------:R-:W-:-:S02]  /*aeb0*/  LOP3.LUT R40, R40, 0xff, RZ, 0xc0, !PT ;  /* 0x000000ff28287812 */ /* 0x000fc400078ec0ff */
[----:B------:R-:W-:Y:S01]  /*aec0*/  LOP3.LUT R20, R39, 0xff000000, R30, 0xf8, !PT ;  /* 0xff00000027147812 */ /* 0x000fe200078ef81e */
[--C-:B------:R-:W-:Y:S01]  /*aed0*/  HADD2.F32 R48, -RZ, R42.reuse.H0_H0 ;  /* 0x2000002aff307230 */ /* 0x100fe20000004100 */
[----:B------:R-:W-:Y:S01]  /*aee0*/  LOP3.LUT R49, R43, 0xff000000, R31, 0xf8, !PT ;  /* 0xff0000002b317812 */ /* 0x000fe200078ef81f */
[----:B------:R-:W-:Y:S01]  /*aef0*/  HADD2.F32 R43, -RZ, R42.H1_H1 ;  /* 0x3000002aff2b7230 */ /* 0x000fe20000004100 */
[-C--:B------:R-:W-:Y:S02]  /*af00*/  F2FP.F16.E4M3.UNPACK_B R38, R27.reuse ;  /* 0x0000001bff26723e */ /* 0x080fe400020006ff */
[----:B------:R-:W-:Y:S02]  /*af10*/  F2FP.F16.E4M3.UNPACK_B R39, R27.H1 ;  /* 0x0000001bff27723e */ /* 0x000fe400030006ff */
[----:B------:R-:W-:Y:S02]  /*af20*/  PRMT R57, R40, 0x7054, R57 ;  /* 0x0000705428397816 */ /* 0x000fe40000000039 */
[----:B------:R-:W-:-:S02]  /*af30*/  F2FP.F16.E4M3.UNPACK_B R27, R24 ;  /* 0x00000018ff1b723e */ /* 0x000fc400020006ff */
[----:B------:R-:W-:Y:S02]  /*af40*/  F2FP.F16.E4M3.UNPACK_B R31, R24.H1 ;  /* 0x00000018ff1f723e */ /* 0x000fe400030006ff */
[----:B------:R-:W-:Y:S02]  /*af50*/  LOP3.LUT R40, R37, 0xff000000, R28, 0xf8, !PT ;  /* 0xff00000025287812 */ /* 0x000fe400078ef81c */
[----:B------:R-:W-:Y:S02]  /*af60*/  F2FP.F16.E4M3.UNPACK_B R37, R25.H1 ;  /* 0x00000019ff25723e */ /* 0x000fe400030006ff */
[----:B------:R-:W-:Y:S02]  /*af70*/  F2FP.F16.E4M3.UNPACK_B R53, R53.H1 ;  /* 0x00000035ff35723e */ /* 0x000fe400030006ff */
[----:B------:R-:W-:Y:S02]  /*af80*/  F2FP.F16.E4M3.UNPACK_B R41, R41.H1 ;  /* 0x00000029ff29723e */ /* 0x000fe400030006ff */
[----:B------:R-:W-:-:S03]  /*af90*/  LOP3.LUT R57, R57, 0xff000000, R11, 0xf8, !PT ;  /* 0xff00000039397812 */ /* 0x000fc600078ef80b */
[----:B------:R-:W-:Y:S01]  /*afa0*/  HADD2.F32 R42, -RZ, R41.H0_H0 ;  /* 0x20000029ff2a7230 */ /* 0x000fe20000004100 */
[----:B--2---:R-:W0:Y:S02]  /*afb0*/  LDS.128 R4, [R66+0x1e200] ;  /* 0x01e2000042047984 */ /* 0x004e240000000c00 */
[-C--:B0-----:R-:W-:Y:S02]  /*afc0*/  F2FP.F16.E4M3.UNPACK_B R10, R5.reuse ;  /* 0x00000005ff0a723e */ /* 0x081fe400020006ff */
[----:B------:R-:W-:Y:S01]  /*afd0*/  F2FP.F16.E4M3.UNPACK_B R21, R5.H1 ;  /* 0x00000005ff15723e */ /* 0x000fe200030006ff */
[----:B------:R-:W-:Y:S01]  /*afe0*/  HADD2.F32 R5, -RZ, R36.H0_H0 ;  /* 0x20000024ff057230 */ /* 0x000fe20000004100 */
[-C--:B------:R-:W-:Y:S01]  /*aff0*/  F2FP.F16.E4M3.UNPACK_B R29, R7.reuse ;  /* 0x00000007ff1d723e */ /* 0x080fe200020006ff */
[----:B------:R-:W-:Y:S01]  /*b000*/  HADD2.F32 R9, -RZ, R10.H0_H0 ;  /* 0x2000000aff097230 */ /* 0x000fe20000004100 */
[----:B------:R-:W-:Y:S01]  /*b010*/  F2FP.F16.E4M3.UNPACK_B R30, R7.H1 ;  /* 0x00000007ff1e723e */ /* 0x000fe200030006ff */
[----:B------:R-:W-:-:S02]  /*b020*/  HADD2.F32 R36, -RZ, R36.H1_H1 ;  /* 0x30000024ff247230 */ /* 0x000fc40000004100 */
[C---:B------:R-:W-:Y:S01]  /*b030*/  FMUL.FTZ R24, R5.reuse, R52 ;  /* 0x0000003405187220 */ /* 0x040fe20000410000 */
[----:B------:R-:W-:Y:S01]  /*b040*/  FMUL.FTZ R25, R5, R48 ;  /* 0x0000003005197220 */ /* 0x000fe20000410000 */
[----:B------:R-:W-:Y:S02]  /*b050*/  F2FP.F16.E4M3.UNPACK_B R11, R4.H1 ;  /* 0x00000004ff0b723e */ /* 0x000fe400030006ff */
[C---:B------:R-:W-:Y:S01]  /*b060*/  FFMA.FTZ R5, R9.reuse, R48, -R24 ;  /* 0x0000003009057223 */ /* 0x040fe20000010818 */
[----:B------:R-:W-:Y:S02]  /*b070*/  HADD2.F32 R24, -RZ, R10.H1_H1 ;  /* 0x3000000aff187230 */ /* 0x000fe40000004100 */
[----:B------:R-:W-:Y:S01]  /*b080*/  FFMA.FTZ R9, R9, R52, R25 ;  /* 0x0000003409097223 */ /* 0x000fe20000010019 */
[----:B------:R-:W-:Y:S02]  /*b090*/  HADD2.F32 R48, -RZ, R53.H0_H0 ;  /* 0x20000035ff307230 */ /* 0x000fe40000004100 */
[----:B------:R-:W-:Y:S01]  /*b0a0*/  FMUL.FTZ R59, R36, R55 ;  /* 0x00000037243b7220 */ /* 0x000fe20000410000 */
[----:B------:R-:W-:-:S02]  /*b0b0*/  HADD2.F32 R10, -RZ, R37.H0_H0 ;  /* 0x20000025ff0a7230 */ /* 0x000fc40000004100 */
[-C--:B------:R-:W-:Y:S01]  /*b0c0*/  FMUL.FTZ R36, R36, R43.reuse ;  /* 0x0000002b24247220 */ /* 0x080fe20000410000 */
[----:B------:R-:W-:Y:S01]  /*b0d0*/  HADD2.F32 R25, -RZ, R21.H0_H0 ;  /* 0x20000015ff197230 */ /* 0x000fe20000004100 */
[----:B------:R-:W-:Y:S01]  /*b0e0*/  F2FP.F16.E4M3.UNPACK_B R7, R4 ;  /* 0x00000004ff07723e */ /* 0x000fe200020006ff */
[----:B------:R-:W-:Y:S02]  /*b0f0*/  HADD2.F32 R37, -RZ, R37.H1_H1 ;  /* 0x30000025ff257230 */ /* 0x000fe40000004100 */
[C---:B------:R-:W-:Y:S01]  /*b100*/  FMUL.FTZ R50, R10.reuse, R48 ;  /* 0x000000300a327220 */ /* 0x040fe20000410000 */
[-C--:B------:R-:W-:Y:S01]  /*b110*/  FMUL.FTZ R61, R10, R42.reuse ;  /* 0x0000002a0a3d7220 */ /* 0x080fe20000410000 */
[C---:B------:R-:W-:Y:S01]  /*b120*/  FFMA.FTZ R10, R24.reuse, R43, -R59 ;  /* 0x0000002b180a7223 */ /* 0x040fe2000001083b */
[----:B------:R-:W-:Y:S01]  /*b130*/  FFMA.FTZ R24, R24, R55, R36 ;  /* 0x0000003718187223 */ /* 0x000fe20000010024 */
[C---:B------:R-:W-:Y:S01]  /*b140*/  FFMA.FTZ R54, R25.reuse, R42, -R50 ;  /* 0x0000002a19367223 */ /* 0x040fe20000010832 */
[----:B------:R-:W-:Y:S01]  /*b150*/  HADD2.F32 R42, -RZ, R41.H1_H1 ;  /* 0x30000029ff2a7230 */ /* 0x000fe20000004100 */
[----:B------:R-:W-:Y:S01]  /*b160*/  F2FP.F16.E4M3.UNPACK_B R50, R57 ;  /* 0x00000039ff32723e */ /* 0x000fe200020006ff */
[----:B------:R-:W-:Y:S01]  /*b170*/  FFMA.FTZ R61, R25, R48, R61 ;  /* 0x00000030193d7223 */ /* 0x000fe2000001003d */
[----:B------:R-:W-:Y:S01]  /*b180*/  F2FP.F16.E4M3.UNPACK_B R41, R49 ;  /* 0x00000031ff29723e */ /* 0x000fe200020006ff */
[----:B------:R-:W-:Y:S01]  /*b190*/  HADD2.F32 R48, -RZ, R53.H1_H1 ;  /* 0x30000035ff307230 */ /* 0x000fe20000004100 */
[----:B------:R-:W-:Y:S01]  /*b1a0*/  F2FP.F16.E4M3.UNPACK_B R57, R57.H1 ;  /* 0x00000039ff39723e */ /* 0x000fe200030006ff */
[----:B------:R-:W-:Y:S01]  /*b1b0*/  HADD2.F32 R52, -RZ, R50.H0_H0 ;  /* 0x20000032ff347230 */ /* 0x000fe20000004100 */
[----:B------:R-:W-:Y:S01]  /*b1c0*/  F2FP.F16.E4M3.UNPACK_B R49, R49.H1 ;  /* 0x00000031ff31723e */ /* 0x000fe200030006ff */
        /* <DEDUP_REMOVED lines=9> */
[----:B------:R-:W-:Y:S01]  /*b260*/  FFMA.FTZ R53, R21, R42, -R56 ;  /* 0x0000002a15357223 */ /* 0x000fe20000010838 */
[----:B------:R-:W-:Y:S02]  /*b270*/  HADD2.F32 R38, -RZ, R38.H1_H1 ;  /* 0x30000026ff267230 */ /* 0x000fe40000004100 */
[C---:B------:R-:W-:Y:S01]  /*b280*/  FFMA.FTZ R58, R25.reuse, R43, -R58 ;  /* 0x0000002b193a7223 */ /* 0x040fe2000001083a */
[----:B------:R-:W-:Y:S02]  /*b290*/  HADD2.F32 R50, -RZ, R50.H1_H1 ;  /* 0x30000032ff327230 */ /* 0x000fe40000004100 */
[----:B------:R-:W-:Y:S01]  /*b2a0*/  FFMA.FTZ R55, R25, R52, R55 ;  /* 0x0000003419377223 */ /* 0x000fe20000010037 */
[----:B------:R-:W-:Y:S01]  /*b2b0*/  FFMA.FTZ R56, R21, R48, R37 ;  /* 0x0000003015387223 */ /* 0x000fe20000010025 */
[----:B------:R-:W-:Y:S02]  /*b2c0*/  HADD2.F32 R29, -RZ, R29.H1_H1 ;  /* 0x3000001dff1d7230 */ /* 0x000fe40000004100 */
[----:B------:R-:W-:Y:S01]  /*b2d0*/  FMUL.FTZ R37, R38, R41 ;  /* 0x0000002926257220 */ /* 0x000fe20000410000 */
[----:B------:R-:W-:-:S02]  /*b2e0*/  HADD2.F32 R42, -RZ, R57.H0_H0 ;  /* 0x20000039ff2a7230 */ /* 0x000fc40000004100 */
[-C--:B------:R-:W-:Y:S01]  /*b2f0*/  FMUL.FTZ R48, R38, R50.reuse ;  /* 0x0000003226307220 */ /* 0x080fe20000410000 */
[----:B------:R-:W-:Y:S02]  /*b300*/  HADD2.F32 R25, -RZ, R39.H0_H0 ;  /* 0x20000027ff197230 */ /* 0x000fe40000004100 */
[C---:B------:R-:W-:Y:S01]  /*b310*/  FFMA.FTZ R60, R29.reuse, R50, R37 ;  /* 0x000000321d3c7223 */ /* 0x040fe20000010025 */
[----:B------:R-:W-:Y:S02]  /*b320*/  HADD2.F32 R36, -RZ, R49.H0_H0 ;  /* 0x20000031ff247230 */ /* 0x000fe40000004100 */
[----:B------:R-:W-:Y:S01]  /*b330*/  FFMA.FTZ R59, R29, R41, -R48 ;  /* 0x000000291d3b7223 */ /* 0x000fe20000010830 */
[----:B------:R-:W-:Y:S02]  /*b340*/  HADD2.F32 R21, -RZ, R30.H0_H0 ;  /* 0x2000001eff157230 */ /* 0x000fe40000004100 */
[C---:B------:R-:W-:Y:S01]  /*b350*/  FMUL.FTZ R38, R25.reuse, R42 ;  /* 0x0000002a19267220 */ /* 0x040fe20000410000 */
[----:B------:R-:W-:Y:S01]  /*b360*/  F2FP.F16.E4M3.UNPACK_B R37, R51.H1 ;  /* 0x00000033ff25723e */ /* 0x000fe200030006ff */
[----:B------:R-:W-:Y:S01]  /*b370*/  FMUL.FTZ R25, R25, R36 ;  /* 0x0000002419197220 */ /* 0x000fe20000410000 */
[----:B------:R-:W-:Y:S01]  /*b380*/  F2FP.F16.E4M3.UNPACK_B R29, R40.H1 ;  /* 0x00000028ff1d723e */ /* 0x000fe200030006ff */
[----:B------:R-:W-:Y:S01]  /*b390*/  FFMA.FTZ R62, R21, R36, -R38 ;  /* 0x00000024153e7223 */ /* 0x000fe20000010826 */
[----:B------:R-:W-:-:S02]  /*b3a0*/  HADD2.F32 R57, -RZ, R57.H1_H1 ;  /* 0x30000039ff397230 */ /* 0x000fc40000004100 */
[----:B------:R-:W-:Y:S01]  /*b3b0*/  FFMA.FTZ R63, R21, R42, R25 ;  /* 0x0000002a153f7223 */ /* 0x000fe20000010019 */
[----:B------:R-:W-:Y:S01]  /*b3c0*/  HADD2.F32 R39, -RZ, R39.H1_H1 ;  /* 0x30000027ff277230 */ /* 0x000fe20000004100 */
[----:B------:R-:W-:Y:S01]  /*b3d0*/  F2FP.F16.E4M3.UNPACK_B R51, R51 ;  /* 0x00000033ff33723e */ /* 0x000fe200020006ff */
[----:B------:R-:W-:Y:S01]  /*b3e0*/  HADD2.F32 R38, -RZ, R37.H0_H0 ;  /* 0x20000025ff267230 */ /* 0x000fe20000004100 */
[----:B------:R-:W-:Y:S01]  /*b3f0*/  F2FP.F16.E4M3.UNPACK_B R40, R40 ;  /* 0x00000028ff28723e */ /* 0x000fe200020006ff */
[----:B------:R-:W-:Y:S02]  /*b400*/  HADD2.F32 R25, -RZ, R31.H0_H0 ;  /* 0x2000001fff197230 */ /* 0x000fe40000004100 */
[----:B------:R-:W-:Y:S01]  /*b410*/  FMUL.FTZ R41, R39, R57 ;  /* 0x0000003927297220 */ /* 0x000fe20000410000 */
[----:B------:R-:W-:Y:S01]  /*b420*/  HADD2.F32 R36, -RZ, R29.H0_H0 ;  /* 0x2000001dff247230 */ /* 0x000fe20000004100 */
[----:B------:R-:W-:Y:S01]  /*b430*/  F2FP.F16.E4M3.UNPACK_B R4, R6 ;  /* 0x00000006ff04723e */ /* 0x000fe200020006ff */
[----:B------:R-:W-:-:S02]  /*b440*/  HADD2.F32 R49, -RZ, R49.H1_H1 ;  /* 0x30000031ff317230 */ /* 0x000fc40000004100 */
[C---:B------:R-:W-:Y:S01]  /*b450*/  FMUL.FTZ R42, R25.reuse, R38 ;  /* 0x00000026192a7220 */ /* 0x040fe20000410000 */
[----:B------:R-:W-:Y:S02]  /*b460*/  HADD2.F32 R30, -RZ, R30.H1_H1 ;  /* 0x3000001eff1e7230 */ /* 0x000fe40000004100 */
[----:B------:R-:W-:Y:S01]  /*b470*/  FMUL.FTZ R25, R25, R36 ;  /* 0x0000002419197220 */ /* 0x000fe20000410000 */
[----:B------:R-:W-:Y:S02]  /*b480*/  HADD2.F32 R21, -RZ, R11.H0_H0 ;  /* 0x2000000bff157230 */ /* 0x000fe40000004100 */
[-C--:B------:R-:W-:Y:S01]  /*b490*/  FMUL.FTZ R48, R39, R49.reuse ;  /* 0x0000003127307220 */ /* 0x080fe20000410000 */
[----:B------:R-:W-:Y:S02]  /*b4a0*/  HADD2.F32 R31, -RZ, R31.H1_H1 ;  /* 0x3000001fff1f7230 */ /* 0x000fe40000004100 */
[----:B------:R-:W-:Y:S01]  /*b4b0*/  FFMA.FTZ R65, R30, R49, -R41 ;  /* 0x000000311e417223 */ /* 0x000fe20000010829 */
[----:B------:R-:W-:-:S02]  /*b4c0*/  HADD2.F32 R11, -RZ, R11.H1_H1 ;  /* 0x3000000bff0b7230 */ /* 0x000fc40000004100 */
[C---:B------:R-:W-:Y:S01]  /*b4d0*/  FFMA.FTZ R41, R21.reuse, R38, R25 ;  /* 0x0000002615297223 */ /* 0x040fe20000010019 */
[----:B------:R-:W-:Y:S01]  /*b4e0*/  FFMA.FTZ R64, R30, R57, R48 ;  /* 0x000000391e407223 */ /* 0x000fe20000010030 */
[----:B------:R-:W-:Y:S02]  /*b4f0*/  HADD2.F32 R38, -RZ, R37.H1_H1 ;  /* 0x30000025ff267230 */ /* 0x000fe40000004100 */
[----:B------:R-:W-:Y:S01]  /*b500*/  FFMA.FTZ R39, R21, R36, -R42 ;  /* 0x0000002415277223 */ /* 0x000fe2000001082a */
[----:B------:R-:W-:Y:S01]  /*b510*/  HADD2.F32 R30, -RZ, R29.H1_H1 ;  /* 0x3000001dff1e7230 */ /* 0x000fe20000004100 */
[----:B------:R-:W-:Y:S01]  /*b520*/  F2FP.F16.E4M3.UNPACK_B R28, R6.H1 ;  /* 0x00000006ff1c723e */ /* 0x000fe200030006ff */
[----:B------:R-:W-:Y:S02]  /*b530*/  HADD2.F32 R36, -RZ, R51.H0_H0 ;  /* 0x20000033ff247230 */ /* 0x000fe40000004100 */
[----:B------:R-:W-:Y:S01]  /*b540*/  FMUL.FTZ R42, R31, R38 ;  /* 0x000000261f2a7220 */ /* 0x000fe20000410000 */
[----:B------:R-:W-:-:S02]  /*b550*/  HADD2.F32 R21, -RZ, R27.H0_H0 ;  /* 0x2000001bff157230 */ /* 0x000fc40000004100 */
[-C--:B------:R-:W-:Y:S01]  /*b560*/  FMUL.FTZ R31, R31, R30.reuse ;  /* 0x0000001e1f1f7220 */ /* 0x080fe20000410000 */
[----:B------:R-:W-:Y:S02]  /*b570*/  HADD2.F32 R27, -RZ, R27.H1_H1 ;  /* 0x3000001bff1b7230 */ /* 0x000fe40000004100 */
[C---:B------:R-:W-:Y:S01]  /*b580*/  FFMA.FTZ R50, R11.reuse, R30, -R42 ;  /* 0x0000001e0b327223 */ /* 0x040fe2000001082a */
[--C-:B------:R-:W-:Y:S02]  /*b590*/  HADD2.F32 R30, -RZ, R40.reuse.H0_H0 ;  /* 0x20000028ff1e7230 */ /* 0x100fe40000004100 */
[----:B------:R-:W-:Y:S01]  /*b5a0*/  FFMA.FTZ R52, R11, R38, R31 ;  /* 0x000000260b347223 */ /* 0x000fe2000001001f */
[----:B------:R-:W-:Y:S02]  /*b5b0*/  HADD2.F32 R11, -RZ, R7.H0_H0 ;  /* 0x20000007ff0b7230 */ /* 0x000fe40000004100 */
[----:B------:R-:W-:Y:S01]  /*b5c0*/  FMUL.FTZ R42, R21, R36 ;  /* 0x00000024152a7220 */ /* 0x000fe20000410000 */
[----:B------:R-:W-:Y:S01]  /*b5d0*/  HADD2.F32 R38, -RZ, R51.H1_H1 ;  /* 0x30000033ff267230 */ /* 0x000fe20000004100 */
[----:B------:R-:W-:Y:S01]  /*b5e0*/  F2FP.F16.E4M3.UNPACK_B R6, R26 ;  /* 0x0000001aff06723e */ /* 0x000fe200020006ff */
[----:B------:R-:W-:-:S02]  /*b5f0*/  HADD2.F32 R40, -RZ, R40.H1_H1 ;  /* 0x30000028ff287230 */ /* 0x000fc40000004100 */
[-C--:B------:R-:W-:Y:S01]  /*b600*/  FMUL.FTZ R48, R21, R30.reuse ;  /* 0x0000001e15307220 */ /* 0x080fe20000410000 */
[----:B------:R-:W-:Y:S01]  /*b610*/  FFMA.FTZ R42, R11, R30, -R42 ;  /* 0x0000001e0b2a7223 */ /* 0x000fe2000001082a */
[----:B------:R-:W-:Y:S01]  /*b620*/  HADD2.F32 R7, -RZ, R7.H1_H1 ;  /* 0x30000007ff077230 */ /* 0x000fe20000004100 */
[----:B------:R-:W-:Y:S01]  /*b630*/  F2FP.F16.E4M3.UNPACK_B R26, R26.H1 ;  /* 0x0000001aff1a723e */ /* 0x000fe200030006ff */
[C---:B------:R-:W-:Y:S01]  /*b640*/  FMUL.FTZ R30, R27.reuse, R38 ;  /* 0x000000261b1e7220 */ /* 0x040fe20000410000 */
[----:B------:R-:W-:Y:S01]  /*b650*/  F2FP.F16.E4M3.UNPACK_B R25, R8.H1 ;  /* 0x00000008ff19723e */ /* 0x000fe200030006ff */
[----:B------:R-:W-:Y:S01]  /*b660*/  FMUL.FTZ R29, R27, R40 ;  /* 0x000000281b1d7220 */ /* 0x000fe20000410000 */
[----:B------:R-:W-:Y:S01]  /*b670*/  F2FP.F16.E4M3.UNPACK_B R21, R20.H1 ;  /* 0x00000014ff15723e */ /* 0x000fe200030006ff */
[----:B------:R-:W-:Y:S01]  /*b680*/  FFMA.FTZ R48, R11, R36, R48 ;  /* 0x000000240b307223 */ /* 0x000fe20000010030 */
[----:B------:R-:W-:Y:S01]  /*b690*/  FFMA.FTZ R27, R7, R40, -R30 ;  /* 0x00000028071b7223 */ /* 0x000fe2000001081e */
[----:B------:R-:W-:-:S02]  /*b6a0*/  HADD2.F32 R36, -RZ, R25.H0_H0 ;  /* 0x20000019ff247230 */ /* 0x000fc40000004100 */
[----:B------:R-:W-:Y:S01]  /*b6b0*/  FFMA.FTZ R29, R7, R38, R29 ;  /* 0x00000026071d7223 */ /* 0x000fe2000001001d */
[--C-:B------:R-:W-:Y:S01]  /*b6c0*/  HADD2.F32 R11, -RZ, R26.reuse.H0_H0 ;  /* 0x2000001aff0b7230 */ /* 0x100fe20000004100 */
[----:B------:R-:W-:Y:S01]  /*b6d0*/  F2FP.F16.E4M3.UNPACK_B R20, R20 ;  /* 0x00000014ff14723e */ /* 0x000fe200020006ff */
[----:B------:R-:W-:Y:S01]  /*b6e0*/  HADD2.F32 R30, -RZ, R21.H0_H0 ;  /* 0x20000015ff1e7230 */ /* 0x000fe20000004100 */
        /* <DEDUP_REMOVED lines=11> */
[----:B------:R-:W-:Y:S01]  /*b7a0*/  F2FP.SATFINITE.E4M3.F32.PACK_AB_MERGE_C R56, R56, R61, RZ ;  /* 0x0000003d3838723e */ /* 0x000fe200048070ff */
        /* <DEDUP_REMOVED lines=8> */
[----:B------:R-:W-:Y:S01]  /*b830*/  HADD2.F32 R20, -RZ, R8.H0_H0 ;  /* 0x20000008ff147230 */ /* 0x000fe20000004100 */
[----:B------:R-:W-:Y:S01]  /*b840*/  F2FP.SATFINITE.E4M3.F32.PACK_AB_MERGE_C R40, R49, R40, RZ ;  /* 0x000000283128723e */ /* 0x000fe200048070ff */
[----:B------:R-:W-:Y:S01]  /*b850*/  HADD2.F32 R7, -RZ, R6.H0_H0 ;  /* 0x20000006ff077230 */ /* 0x000fe20000004100 */
[----:B------:R-:W-:Y:S01]  /*b860*/  F2FP.SATFINITE.E4M3.F32.PACK_AB_MERGE_C R9, R24, R9, R56 ;  /* 0x000000091809723e */ /* 0x000fe20004807038 */
[----:B------:R-:W-:-:S02]  /*b870*/  HADD2.F32 R25, -RZ, R8.H1_H1 ;  /* 0x30000008ff197230 */ /* 0x000fc40000004100 */
[----:B------:R-:W-:Y:S02]  /*b880*/  HADD2.F32 R8, -RZ, R6.H1_H1 ;  /* 0x30000006ff087230 */ /* 0x000fe40000004100 */
[CC--:B------:R-:W-:Y:S01]  /*b890*/  FMUL.FTZ R31, R7.reuse, R20.reuse ;  /* 0x00000014071f7220 */ /* 0x0c0fe20000410000 */
[--C-:B------:R-:W-:Y:S02]  /*b8a0*/  HADD2.F32 R6, -RZ, R4.reuse.H0_H0 ;  /* 0x20000004ff067230 */ /* 0x100fe40000004100 */
[----:B------:R-:W-:Y:S01]  /*b8b0*/  FMUL.FTZ R7, R7, R11 ;  /* 0x0000000b07077220 */ /* 0x000fe20000410000 */
[----:B------:R-:W-:Y:S02]  /*b8c0*/  HADD2.F32 R4, -RZ, R4.H1_H1 ;  /* 0x30000004ff047230 */ /* 0x000fe40000004100 */
[C---:B------:R-:W-:Y:S01]  /*b8d0*/  FMUL.FTZ R37, R8.reuse, R25 ;  /* 0x0000001908257220 */ /* 0x040fe20000410000 */
        /* <DEDUP_REMOVED lines=16> */
[----:B------:R2:W-:Y:S02]  /*b9e0*/  STS.128 [R3+UR38+0x1e200], R8 ;  /* 0x01e2000803007988 */ /* 0x0005e40008000c26 */
.L_x_1421:
[----:B------:R-:W-:Y:S05]  /*b9f0*/  BSYNC B1 ;  /* 0x0000000000017941 */ /* 0x000fea0003800000 */
.L_x_1420:
[----:B------:R-:W-:Y:S05]  /*ba00*/  @P2 BRA `(.L_x_1403) ;  /* 0x0000000c00e82947 */ /* 0x000fea0003800000 */
[----:B0-----:R-:W3:Y:S01]  /*ba10*/  LDL R51, [R1+0x388] ;  /* 0x0003880001337983 */ /* 0x001ee20000100800 */
[----:B------:R-:W-:Y:S01]  /*ba20*/  IMAD.IADD R44, R44, 0x1, R47 ;  /* 0x000000012c2c7824 */ /* 0x000fe200078e022f */
[----:B-12--5:R-:W-:Y:S02]  /*ba30*/  SHF.R.U32.HI R4, RZ, 0x8, R32 ;  /* 0x00000008ff047819 */ /* 0x026fe40000011620 */
[----:B------:R-:W-:Y:S02]  /*ba40*/  SHF.R.U32.HI R6, RZ, 0x8, R33 ;  /* 0x00000008ff067819 */ /* 0x000fe40000011621 */
[----:B------:R-:W-:Y:S02]  /*ba50*/  SHF.R.S32.HI R3, RZ, 0x1f, R44 ;  /* 0x0000001fff037819 */ /* 0x000fe4000001142c */
[----:B------:R-:W-:Y:S02]  /*ba60*/  LOP3.LUT R4, R4, 0xff, RZ, 0xc0, !PT ;  /* 0x000000ff04047812 */ /* 0x000fe400078ec0ff */
[----:B------:R-:W-:-:S02]  /*ba70*/  LEA.HI R44, R3, R44, RZ, 0x4 ;  /* 0x0000002c032c7211 */ /* 0x000fc400078f20ff */
[----:B------:R-:W-:Y:S02]  /*ba80*/  LOP3.LUT R3, R32, 0xff, RZ, 0xc0, !PT ;  /* 0x000000ff20037812 */ /* 0x000fe400078ec0ff */
[----:B------:R-:W-:Y:S02]  /*ba90*/  SHF.R.S32.HI R5, RZ, 0x4, R44 ;  /* 0x00000004ff057819 */ /* 0x000fe4000001142c */
[----:B------:R-:W-:Y:S02]  /*baa0*/  PRMT R21, R4, 0x7604, R3 ;  /* 0x0000760404157816 */ /* 0x000fe40000000003 */
[----:B------:R-:W-:Y:S02]  /*bab0*/  SHF.R.U32.HI R3, RZ, 0x8, R34 ;  /* 0x00000008ff037819 */ /* 0x000fe40000011622 */
[----:B------:R-:W-:Y:S02]  /*bac0*/  LEA.HI R0, R0, R5, RZ, 0x1c ;  /* 0x0000000500007211 */ /* 0x000fe400078fe0ff */
[----:B------:R-:W-:-:S02]  /*bad0*/  LOP3.LUT R8, R3, 0xff, RZ, 0xc0, !PT ;  /* 0x000000ff03087812 */ /* 0x000fc400078ec0ff */
[----:B------:R-:W-:Y:S01]  /*bae0*/  SHF.R.S32.HI R3, RZ, 0x1f, R0 ;  /* 0x0000001fff037819 */ /* 0x000fe20000011400 */
[----:B------:R-:W-:Y:S01]  /*baf0*/  IMAD.SHL.U32 R4, R0, 0x10, RZ ;  /* 0x0000001000047824 */ /* 0x000fe200078e00ff */
[----:B------:R-:W-:Y:S02]  /*bb00*/  LOP3.LUT R5, R33, 0xff, RZ, 0xc0, !PT ;  /* 0x000000ff21057812 */ /* 0x000fe400078ec0ff */
[----:B------:R-:W-:Y:S02]  /*bb10*/  LEA.HI R3, R3, R0, RZ, 0x2 ;  /* 0x0000000003037211 */ /* 0x000fe400078f10ff */
[----:B------:R-:W-:Y:S02]  /*bb20*/  SHF.R.U32.HI R0, RZ, 0x8, R12 ;  /* 0x00000008ff007819 */ /* 0x000fe4000001160c */
[----:B------:R-:W-:Y:S01]  /*bb30*/  LOP3.LUT R45, R45, 0x30, R4, 0xf8, !PT ;  /* 0x000000302d2d7812 */ /* 0x000fe200078ef804 */
[----:B------:R-:W-:Y:S01]  /*bb40*/  IMAD.SHL.U32 R3, R3, 0x800, RZ ;  /* 0x0000080003037824 */ /* 0x000fe200078e00ff */
[----:B------:R-:W-:-:S02]  /*bb50*/  LOP3.LUT R7, R34, 0xff, RZ, 0xc0, !PT ;  /* 0x000000ff22077812 */ /* 0x000fc400078ec0ff */
[----:B------:R-:W-:Y:S02]  /*bb60*/  LOP3.LUT R6, R6, 0xff, RZ, 0xc0, !PT ;  /* 0x000000ff06067812 */ /* 0x000fe400078ec0ff */
[----:B------:R-:W-:Y:S02]  /*bb70*/  LOP3.LUT R9, R0, 0xff, RZ, 0xc0, !PT ;  /* 0x000000ff00097812 */ /* 0x000fe400078ec0ff */
[----:B------:R-:W-:Y:S02]  /*bb80*/  LOP3.LUT R45, R45, R46, RZ, 0x3c, !PT ;  /* 0x0000002e2d2d7212 */ /* 0x000fe400078e3cff */
[----:B------:R-:W-:Y:S02]  /*bb90*/  LOP3.LUT R0, R3, 0xffffe000, RZ, 0xc0, !PT ;  /* 0xffffe00003007812 */ /* 0x000fe400078ec0ff */
[----:B------:R-:W-:Y:S02]  /*bba0*/  PRMT R20, R6, 0x7604, R5 ;  /* 0x0000760406147816 */ /* 0x000fe40000000005 */
[----:B------:R-:W-:-:S02]  /*bbb0*/  PRMT R25, R8, 0x7604, R7 ;  /* 0x0000760408197816 */ /* 0x000fc40000000007 */
[----:B------:R-:W-:Y:S02]  /*bbc0*/  SHF.R.U32.HI R5, RZ, 0x8, R35 ;  /* 0x00000008ff057819 */ /* 0x000fe40000011623 */
[----:B------:R-:W-:Y:S02]  /*bbd0*/  LOP3.LUT R8, R12, 0xff, RZ, 0xc0, !PT ;  /* 0x000000ff0c087812 */ /* 0x000fe400078ec0ff */
[----:B------:R-:W-:Y:S02]  /*bbe0*/  IADD3 R0, R45, R72, R0 ;  /* 0x000000482d007210 */ /* 0x000fe40007ffe000 */
[----:B------:R-:W-:Y:S02]  /*bbf0*/  LOP3.LUT R4, R35, 0xff, RZ, 0xc0, !PT ;  /* 0x000000ff23047812 */ /* 0x000fe400078ec0ff */
[----:B------:R-:W-:Y:S02]  /*bc00*/  LOP3.LUT R5, R5, 0xff, RZ, 0xc0, !PT ;  /* 0x000000ff05057812 */ /* 0x000fe400078ec0ff */
[----:B------:R-:W-:-:S02]  /*bc10*/  PRMT R29, R9, 0x7604, R8 ;  /* 0x00007604091d7816 */ /* 0x000fc40000000008 */
[----:B------:R-:W0:Y:S01]  /*bc20*/  LDS.128 R8, [R0+UR38+0x1e200] ;  /* 0x01e2002600087984 */ /* 0x000e220008000c00 */
[----:B------:R-:W-:Y:S02]  /*bc30*/  PRMT R24, R5, 0x7604, R4 ;  /* 0x0000760405187816 */ /* 0x000fe40000000004 */
[----:B------:R-:W-:Y:S02]  /*bc40*/  SHF.R.U32.HI R31, RZ, 0x8, R15 ;  /* 0x00000008ff1f7819 */ /* 0x000fe4000001160f */
[----:B------:R-:W-:Y:S02]  /*bc50*/  SHF.R.U32.HI R26, RZ, 0x8, R13 ;  /* 0x00000008ff1a7819 */ /* 0x000fe4000001160d */
[----:B------:R-:W-:Y:S02]  /*bc60*/  LOP3.LUT R30, R15, 0xff, RZ, 0xc0, !PT ;  /* 0x000000ff0f1e7812 */ /* 0x000fe400078ec0ff */
[----:B------:R-:W-:Y:S02]  /*bc70*/  LOP3.LUT R31, R31, 0xff, RZ, 0xc0, !PT ;  /* 0x000000ff1f1f7812 */ /* 0x000fe400078ec0ff */
[----:B------:R-:W-:-:S02]  /*bc80*/  LOP3.LUT R3, R13, 0xff, RZ, 0xc0, !PT ;  /* 0x000000ff0d037812 */ /* 0x000fc400078ec0ff */
[----:B------:R-:W-:Y:S02]  /*bc90*/  LOP3.LUT R26, R26, 0xff, RZ, 0xc0, !PT ;  /* 0x000000ff1a1a7812 */ /* 0x000fe400078ec0ff */
[----:B------:R-:W-:Y:S02]  /*bca0*/  SHF.R.U32.HI R28, RZ, 0x8, R14 ;  /* 0x00000008ff1c7819 */ /* 0x000fe4000001160e */
[----:B------:R-:W-:Y:S02]  /*bcb0*/  PRMT R30, R31, 0x7604, R30 ;  /* 0x000076041f1e7816 */ /* 0x000fe4000000001e */
[----:B------:R-:W-:Y:S02]  /*bcc0*/  PRMT R26, R26, 0x7604, R3 ;  /* 0x000076041a1a7816 */ /* 0x000fe40000000003 */
[----:B------:R-:W-:Y:S02]  /*bcd0*/  SHF.R.U32.HI R31, RZ, 0x10, R13 ;  /* 0x00000010ff1f7819 */ /* 0x000fe4000001160d */
[----:B------:R-:W-:-:S02]  /*bce0*/  LOP3.LUT R27, R14, 0xff, RZ, 0xc0, !PT ;  /* 0x000000ff0e1b7812 */ /* 0x000fc400078ec0ff */
[----:B------:R-:W-:Y:S01]  /*bcf0*/  LOP3.LUT R28, R28, 0xff, RZ, 0xc0, !PT ;  /* 0x000000ff1c1c7812 */ /* 0x000fe200078ec0ff */
[----:B------:R-:W-:Y:S01]  /*bd00*/  IMAD.U32 R31, R31, 0x10000, RZ ;  /* 0x000100001f1f7824 */ /* 0x000fe200078e00ff */
[----:B------:R-:W-:Y:S02]  /*bd10*/  SHF.R.U32.HI R3, RZ, 0x10, R33 ;  /* 0x00000010ff037819 */ /* 0x000fe40000011621 */
[----:B------:R-:W-:Y:S02]  /*bd20*/  SHF.R.U32.HI R39, RZ, 0x10, R15 ;  /* 0x00000010ff277819 */ /* 0x000fe4000001160f */
[----:B------:R-:W-:Y:S01]  /*bd30*/  PRMT R37, R28, 0x7604, R27 ;  /* 0x000076041c257816 */ /* 0x000fe2000000001b */
[----:B------:R-:W-:Y:S01]  /*bd40*/  IMAD.U32 R3, R3, 0x10000, RZ ;  /* 0x0001000003037824 */ /* 0x000fe200078e00ff */
[----:B------:R-:W-:Y:S01]  /*bd50*/  SHF.R.U32.HI R27, RZ, 0x10, R35 ;  /* 0x00000010ff1b7819 */ /* 0x000fe20000011623 */
[----:B------:R-:W-:Y:S01]  /*bd60*/  IMAD.U32 R39, R39, 0x10000, RZ ;  /* 0x0001000027277824 */ /* 0x000fe200078e00ff */
[----:B------:R-:W-:-:S02]  /*bd70*/  LOP3.LUT R21, R21, 0xff0000, R32, 0xf8, !PT ;  /* 0x00ff000015157812 */ /* 0x000fc400078ef820 */
[----:B------:R-:W-:Y:S01]  /*bd80*/  LOP3.LUT R31, R26, 0xff0000, R31, 0xf8, !PT ;  /* 0x00ff00001a1f7812 */ /* 0x000fe200078ef81f */
[----:B------:R-:W-:Y:S01]  /*bd90*/  IMAD.U32 R27, R27, 0x10000, RZ ;  /* 0x000100001b1b7824 */ /* 0x000fe200078e00ff */
[----:B------:R-:W-:Y:S02]  /*bda0*/  LOP3.LUT R3, R20, 0xff0000, R3, 0xf8, !PT ;  /* 0x00ff000014037812 */ /* 0x000fe400078ef803 */
[----:B------:R-:W-:Y:S02]  /*bdb0*/  LOP3.LUT R39, R30, 0xff0000, R39, 0xf8, !PT ;  /* 0x00ff00001e277812 */ /* 0x000fe400078ef827 */
        /* <DEDUP_REMOVED lines=8> */
[----:B------:R-:W-:-:S02]  /*be40*/  F2FP.F16.E4M3.UNPACK_B R37, R36 ;  /* 0x00000024ff25723e */ /* 0x000fc400020006ff */
[-C--:B0-----:R-:W-:Y:S02]  /*be50*/  F2FP.F16.E4M3.UNPACK_B R24, R9.reuse ;  /* 0x00000009ff18723e */ /* 0x081fe400020006ff */
[----:B------:R-:W-:Y:S01]  /*be60*/  LOP3.LUT R20, R25, 0xff000000, R34, 0xf8, !PT ;  /* 0xff00000019147812 */ /* 0x000fe200078ef822 */
[--C-:B------:R-:W-:Y:S01]  /*be70*/  HADD2.F32 R38, -RZ, R37.reuse.H0_H0 ;  /* 0x20000025ff267230 */ /* 0x100fe20000004100 */
[----:B------:R-:W-:Y:S01]  /*be80*/  F2FP.F16.E4M3.UNPACK_B R31, R32 ;  /* 0x00000020ff1f723e */ /* 0x000fe200020006ff */
[----:B------:R-:W-:Y:S01]  /*be90*/  HADD2.F32 R37, -RZ, R37.H1_H1 ;  /* 0x30000025ff257230 */ /* 0x000fe20000004100 */
[----:B------:R-:W-:Y:S02]  /*bea0*/  LOP3.LUT R34, R27, 0xff000000, R35, 0xf8, !PT ;  /* 0xff0000001b227812 */ /* 0x000fe400078ef823 */
[----:B------:R-:W-:Y:S01]  /*beb0*/  LOP3.LUT R35, R29, 0xff000000, R12, 0xf8, !PT ;  /* 0xff0000001d237812 */ /* 0x000fe200078ef80c */
[--C-:B------:R-:W-:Y:S01]  /*bec0*/  HADD2.F32 R33, -RZ, R31.reuse.H0_H0 ;  /* 0x2000001fff217230 */ /* 0x100fe20000004100 */
[----:B------:R-:W-:Y:S01]  /*bed0*/  F2FP.F16.E4M3.UNPACK_B R25, R9.H1 ;  /* 0x00000009ff19723e */ /* 0x000fe200030006ff */
[----:B------:R-:W-:Y:S01]  /*bee0*/  HADD2.F32 R31, -RZ, R31.H1_H1 ;  /* 0x3000001fff1f7230 */ /* 0x000fe20000004100 */
[----:B------:R-:W-:-:S02]  /*bef0*/  LOP3.LUT R41, R39, 0xff000000, R15, 0xf8, !PT ;  /* 0xff00000027297812 */ /* 0x000fc400078ef80f */
[----:B------:R-:W-:Y:S02]  /*bf00*/  F2FP.F16.E4M3.UNPACK_B R36, R36.H1 ;  /* 0x00000024ff24723e */ /* 0x000fe400030006ff */
[----:B------:R-:W-:Y:S02]  /*bf10*/  F2FP.F16.E4M3.UNPACK_B R32, R32.H1 ;  /* 0x00000020ff20723e */ /* 0x000fe400030006ff */
[-C--:B------:R-:W-:Y:S02]  /*bf20*/  F2FP.F16.E4M3.UNPACK_B R26, R10.reuse ;  /* 0x0000000aff1a723e */ /* 0x080fe400020006ff */
[----:B------:R-:W-:Y:S01]  /*bf30*/  F2FP.F16.E4M3.UNPACK_B R27, R10.H1 ;  /* 0x0000000aff1b723e */ /* 0x000fe200030006ff */
[--C-:B------:R-:W-:Y:S01]  /*bf40*/  HADD2.F32 R10, -RZ, R25.reuse.H0_H0 ;  /* 0x20000019ff0a7230 */ /* 0x100fe20000004100 */
[-C--:B------:R-:W-:Y:S01]  /*bf50*/  F2FP.F16.E4M3.UNPACK_B R28, R11.reuse ;  /* 0x0000000bff1c723e */ /* 0x080fe200020006ff */
[----:B------:R-:W-:Y:S01]  /*bf60*/  HADD2.F32 R25, -RZ, R25.H1_H1 ;  /* 0x30000019ff197230 */ /* 0x000fe20000004100 */
[----:B------:R-:W-:-:S02]  /*bf70*/  F2FP.F16.E4M3.UNPACK_B R29, R11.H1 ;  /* 0x0000000bff1d723e */ /* 0x000fc400030006ff */
[-C--:B------:R-:W-:Y:S02]  /*bf80*/  F2FP.F16.E4M3.UNPACK_B R11, R8.reuse ;  /* 0x00000008ff0b723e */ /* 0x080fe400020006ff */
[----:B------:R-:W-:Y:S01]  /*bf90*/  F2FP.F16.E4M3.UNPACK_B R8, R8.H1 ;  /* 0x00000008ff08723e */ /* 0x000fe200030006ff */
[----:B---3--:R-:W0:Y:S02]  /*bfa0*/  LDS.128 R4, [R51+0x1e200] ;  /* 0x01e2000033047984 */ /* 0x008e240000000c00 */
[-C--:B0-----:R-:W-:Y:S02]  /*bfb0*/  F2FP.F16.E4M3.UNPACK_B R12, R5.reuse ;  /* 0x00000005ff0c723e */ /* 0x081fe400020006ff */
[----:B------:R-:W-:Y:S01]  /*bfc0*/  F2FP.F16.E4M3.UNPACK_B R13, R5.H1 ;  /* 0x00000005ff0d723e */ /* 0x000fe200030006ff */
[--C-:B------:R-:W-:Y:S01]  /*bfd0*/  HADD2.F32 R5, -RZ, R24.reuse.H0_H0 ;  /* 0x20000018ff057230 */ /* 0x100fe20000004100 */
[-C--:B------:R-:W-:Y:S01]  /*bfe0*/  F2FP.F16.E4M3.UNPACK_B R3, R6.reuse ;  /* 0x00000006ff03723e */ /* 0x080fe200020006ff */
[----:B------:R-:W-:Y:S01]  /*bff0*/  HADD2.F32 R24, -RZ, R24.H1_H1 ;  /* 0x30000018ff187230 */ /* 0x000fe20000004100 */
[----:B------:R-:W-:Y:S01]  /*c000*/  F2FP.F16.E4M3.UNPACK_B R14, R6.H1 ;  /* 0x00000006ff0e723e */ /* 0x000fe200030006ff */
[----:B------:R-:W-:-:S02]  /*c010*/  HADD2.F32 R6, -RZ, R12.H0_H0 ;  /* 0x2000000cff067230 */ /* 0x000fc40000004100 */
[CC--:B------:R-:W-:Y:S01]  /*c020*/  FMUL.FTZ R9, R5.reuse, R38.reuse ;  /* 0x0000002605097220 */ /* 0x0c0fe20000410000 */
[----:B------:R-:W-:Y:S01]  /*c030*/  FMUL.FTZ R39, R5, R33 ;  /* 0x0000002105277220 */ /* 0x000fe20000410000 */
[----:B------:R-:W-:Y:S02]  /*c040*/  HADD2.F32 R12, -RZ, R12.H1_H1 ;  /* 0x3000000cff0c7230 */ /* 0x000fe40000004100 */
[----:B------:R-:W-:Y:S01]  /*c050*/  FMUL.FTZ R43, R24, R37 ;  /* 0x00000025182b7220 */ /* 0x000fe20000410000 */
[C---:B------:R-:W-:Y:S01]  /*c060*/  FFMA.FTZ R5, R6.reuse, R33, -R9 ;  /* 0x0000002106057223 */ /* 0x040fe20000010809 */
[----:B------:R-:W-:Y:S01]  /*c070*/  FFMA.FTZ R9, R6, R38, R39 ;  /* 0x0000002606097223 */ /* 0x000fe20000010027 */
[----:B------:R-:W-:Y:S02]  /*c080*/  HADD2.F32 R39, -RZ, R36.H0_H0 ;  /* 0x20000024ff277230 */ /* 0x000fe40000004100 */
[----:B------:R-:W-:Y:S01]  /*c090*/  FMUL.FTZ R24, R24, R31 ;  /* 0x0000001f18187220 */ /* 0x000fe20000410000 */
[----:B------:R-:W-:-:S02]  /*c0a0*/  HADD2.F32 R33, -RZ, R32.H0_H0 ;  /* 0x20000020ff217230 */ /* 0x000fc40000004100 */
[----:B------:R-:W-:Y:S01]  /*c0b0*/  FFMA.FTZ R38, R12, R31, -R43 ;  /* 0x0000001f0c267223 */ /* 0x000fe2000001082b */
[----:B------:R-:W-:Y:S02]  /*c0c0*/  HADD2.F32 R6, -RZ, R13.H0_H0 ;  /* 0x2000000dff067230 */ /* 0x000fe40000004100 */
[----:B------:R-:W-:Y:S01]  /*c0d0*/  FMUL.FTZ R45, R10, R39 ;  /* 0x000000270a2d7220 */ /* 0x000fe20000410000 */
[----:B------:R-:W-:Y:S01]  /*c0e0*/  FFMA.FTZ R42, R12, R37, R24 ;  /* 0x000000250c2a7223 */ /* 0x000fe20000010018 */
[----:B------:R-:W-:Y:S01]  /*c0f0*/  FMUL.FTZ R10, R10, R33 ;  /* 0x000000210a0a7220 */ /* 0x000fe20000410000 */
[----:B------:R-:W-:Y:S01]  /*c100*/  F2FP.F16.E4M3.UNPACK_B R24, R41 ;  /* 0x00000029ff18723e */ /* 0x000fe200020006ff */
[C---:B------:R-:W-:Y:S01]  /*c110*/  FFMA.FTZ R45, R6.reuse, R33, -R45 ;  /* 0x00000021062d7223 */ /* 0x040fe2000001082d */
[-C--:B------:R-:W-:Y:S01]  /*c120*/  F2FP.F16.E4M3.UNPACK_B R12, R34.reuse ;  /* 0x00000022ff0c723e */ /* 0x080fe200020006ff */
        /* <DEDUP_REMOVED lines=8> */
[----:B------:R-:W-:Y:S01]  /*c1b0*/  HADD2.F32 R32, -RZ, R32.H1_H1 ;  /* 0x30000020ff207230 */ /* 0x000fe20000004100 */
[----:B------:R-:W-:Y:S01]  /*c1c0*/  F2FP.F16.E4M3.UNPACK_B R21, R7.H1 ;  /* 0x00000007ff15723e */ /* 0x000fe200030006ff */
[--C-:B------:R-:W-:Y:S02]  /*c1d0*/  HADD2.F32 R31, -RZ, R12.reuse.H0_H0 ;  /* 0x2000000cff1f7230 */ /* 0x100fe40000004100 */
[C---:B------:R-:W-:Y:S01]  /*c1e0*/  FMUL.FTZ R37, R10.reuse, R33 ;  /* 0x000000210a257220 */ /* 0x040fe20000410000 */
[----:B------:R-:W-:Y:S02]  /*c1f0*/  HADD2.F32 R13, -RZ, R13.H1_H1 ;  /* 0x3000000dff0d7230 */ /* 0x000fe40000004100 */
[----:B------:R-:W-:Y:S01]  /*c200*/  FMUL.FTZ R25, R25, R32 ;  /* 0x0000002019197220 */ /* 0x000fe20000410000 */
[----:B------:R-:W-:Y:S02]  /*c210*/  HADD2.F32 R6, -RZ, R15.H0_H0 ;  /* 0x2000000fff067230 */ /* 0x000fe40000004100 */
[----:B------:R-:W-:Y:S01]  /*c220*/  FMUL.FTZ R10, R10, R31 ;  /* 0x0000001f0a0a7220 */ /* 0x000fe20000410000 */
[----:B------:R-:W-:-:S02]  /*c230*/  HADD2.F32 R12, -RZ, R12.H1_H1 ;  /* 0x3000000cff0c7230 */ /* 0x000fc40000004100 */
[C---:B------:R-:W-:Y:S01]  /*c240*/  FFMA.FTZ R36, R13.reuse, R36, R25 ;  /* 0x000000240d247223 */ /* 0x040fe20000010019 */
[----:B------:R-:W-:Y:S02]  /*c250*/  HADD2.F32 R24, -RZ, R24.H1_H1 ;  /* 0x30000018ff187230 */ /* 0x000fe40000004100 */
[C---:B------:R-:W-:Y:S01]  /*c260*/  FFMA.FTZ R43, R6.reuse, R33, R10 ;  /* 0x00000021062b7223 */ /* 0x040fe2000001000a */
[----:B------:R-:W-:Y:S02]  /*c270*/  HADD2.F32 R28, -RZ, R28.H1_H1 ;  /* 0x3000001cff1c7230 */ /* 0x000fe40000004100 */
[----:B------:R-:W-:Y:S01]  /*c280*/  FFMA.FTZ R44, R13, R32, -R44 ;  /* 0x000000200d2c7223 */ /* 0x000fe2000001082c */
[----:B------:R-:W-:Y:S01]  /*c290*/  FFMA.FTZ R37, R6, R31, -R37 ;  /* 0x0000001f06257223 */ /* 0x000fe20000010825 */
[----:B------:R-:W-:Y:S01]  /*c2a0*/  HADD2.F32 R15, -RZ, R15.H1_H1 ;  /* 0x3000000fff0f7230 */ /* 0x000fe20000004100 */
[----:B------:R-:W-:Y:S01]  /*c2b0*/  F2FP.F16.E4M3.UNPACK_B R7, R4 ;  /* 0x00000004ff07723e */ /* 0x000fe200020006ff */
[----:B------:R-:W-:-:S02]  /*c2c0*/  HADD2.F32 R25, -RZ, R41.H0_H0 ;  /* 0x20000029ff197230 */ /* 0x000fc40000004100 */
[C---:B------:R-:W-:Y:S01]  /*c2d0*/  FMUL.FTZ R32, R28.reuse, R24 ;  /* 0x000000181c207220 */ /* 0x040fe20000410000 */
[----:B------:R-:W-:Y:S02]  /*c2e0*/  HADD2.F32 R10, -RZ, R29.H0_H0 ;  /* 0x2000001dff0a7230 */ /* 0x000fe40000004100 */
[-C--:B------:R-:W-:Y:S01]  /*c2f0*/  FMUL.FTZ R31, R28, R12.reuse ;  /* 0x0000000c1c1f7220 */ /* 0x080fe20000410000 */
[--C-:B------:R-:W-:Y:S02]  /*c300*/  HADD2.F32 R13, -RZ, R34.reuse.H0_H0 ;  /* 0x20000022ff0d7230 */ /* 0x100fe40000004100 */
[C---:B------:R-:W-:Y:S01]  /*c310*/  FFMA.FTZ R46, R15.reuse, R12, -R32 ;  /* 0x0000000c0f2e7223 */ /* 0x040fe20000010820 */
[----:B------:R-:W-:Y:S02]  /*c320*/  HADD2.F32 R6, -RZ, R21.H0_H0 ;  /* 0x20000015ff067230 */ /* 0x000fe40000004100 */
[C---:B------:R-:W-:Y:S01]  /*c330*/  FMUL.FTZ R33, R10.reuse, R25 ;  /* 0x000000190a217220 */ /* 0x040fe20000410000 */
[----:B------:R-:W-:Y:S01]  /*c340*/  FFMA.FTZ R48, R15, R24, R31 ;  /* 0x000000180f307223 */ /* 0x000fe2000001001f */
[----:B------:R-:W-:Y:S01]  /*c350*/  FMUL.FTZ R10, R10, R13 ;  /* 0x0000000d0a0a7220 */ /* 0x000fe20000410000 */
[----:B------:R-:W-:Y:S01]  /*c360*/  F2FP.F16.E4M3.UNPACK_B R15, R35.H1 ;  /* 0x00000023ff0f723e */ /* 0x000fe200030006ff */
[----:B------:R-:W-:Y:S01]  /*c370*/  HADD2.F32 R34, -RZ, R34.H1_H1 ;  /* 0x30000022ff227230 */ /* 0x000fe20000004100 */
[----:B------:R-:W-:Y:S01]  /*c380*/  F2FP.F16.E4M3.UNPACK_B R12, R30.H1 ;  /* 0x0000001eff0c723e */ /* 0x000fe200030006ff */
[----:B------:R-:W-:Y:S01]  /*c390*/  HADD2.F32 R24, -RZ, R41.H1_H1 ;  /* 0x30000029ff187230 */ /* 0x000fe20000004100 */
[----:B------:R-:W-:Y:S01]  /*c3a0*/  F2FP.F16.E4M3.UNPACK_B R4, R4.H1 ;  /* 0x00000004ff04723e */ /* 0x000fe200030006ff */
[----:B------:R-:W-:-:S02]  /*c3b0*/  HADD2.F32 R29, -RZ, R29.H1_H1 ;  /* 0x3000001dff1d7230 */ /* 0x000fc40000004100 */
[C---:B------:R-:W-:Y:S01]  /*c3c0*/  FFMA.FTZ R49, R6.reuse, R25, R10 ;  /* 0x0000001906317223 */ /* 0x040fe2000001000a */
[----:B------:R-:W-:Y:S02]  /*c3d0*/  HADD2.F32 R25, -RZ, R15.H0_H0 ;  /* 0x2000000fff197230 */ /* 0x000fe40000004100 */
[----:B------:R-:W-:Y:S01]  /*c3e0*/  FFMA.FTZ R47, R6, R13, -R33 ;  /* 0x0000000d062f7223 */ /* 0x000fe20000010821 */
[----:B------:R-:W-:Y:S02]  /*c3f0*/  HADD2.F32 R10, -RZ, R8.H0_H0 ;  /* 0x20000008ff0a7230 */ /* 0x000fe40000004100 */
[C---:B------:R-:W-:Y:S01]  /*c400*/  FMUL.FTZ R28, R29.reuse, R24 ;  /* 0x000000181d1c7220 */ /* 0x040fe20000410000 */
[----:B------:R-:W-:Y:S02]  /*c410*/  HADD2.F32 R21, -RZ, R21.H1_H1 ;  /* 0x30000015ff157230 */ /* 0x000fe40000004100 */
[----:B------:R-:W-:Y:S01]  /*c420*/  FMUL.FTZ R31, R29, R34 ;  /* 0x000000221d1f7220 */ /* 0x000fe20000410000 */
[----:B------:R-:W-:-:S02]  /*c430*/  HADD2.F32 R13, -RZ, R12.H0_H0 ;  /* 0x2000000cff0d7230 */ /* 0x000fc40000004100 */
[C---:B------:R-:W-:Y:S01]  /*c440*/  FMUL.FTZ R29, R10.reuse, R25 ;  /* 0x000000190a1d7220 */ /* 0x040fe20000410000 */
[----:B------:R-:W-:Y:S02]  /*c450*/  HADD2.F32 R6, -RZ, R4.H0_H0 ;  /* 0x20000004ff067230 */ /* 0x000fe40000004100 */
[C---:B------:R-:W-:Y:S01]  /*c460*/  FFMA.FTZ R50, R21.reuse, R34, -R28 ;  /* 0x0000002215327223 */ /* 0x040fe2000001081c */
[----:B------:R-:W-:Y:S01]  /*c470*/  FFMA.FTZ R52, R21, R24, R31 ;  /* 0x0000001815347223 */ /* 0x000fe2000001001f */
[-C--:B------:R-:W-:Y:S01]  /*c480*/  FMUL.FTZ R10, R10, R13.reuse ;  /* 0x0000000d0a0a7220 */ /* 0x080fe20000410000 */
[----:B------:R-:W-:Y:S02]  /*c490*/  HADD2.F32 R21, -RZ, R15.H1_H1 ;  /* 0x3000000fff157230 */ /* 0x000fe40000004100 */
[C---:B------:R-:W-:Y:S01]  /*c4a0*/  FFMA.FTZ R29, R6.reuse, R13, -R29 ;  /* 0x0000000d061d7223 */ /* 0x040fe2000001081d */
[----:B------:R-:W-:Y:S02]  /*c4b0*/  HADD2.F32 R8, -RZ, R8.H1_H1 ;  /* 0x30000008ff087230 */ /* 0x000fe40000004100 */
[----:B------:R-:W-:Y:S01]  /*c4c0*/  FFMA.FTZ R24, R6, R25, R10 ;  /* 0x0000001906187223 */ /* 0x000fe2000001000a */
[----:B------:R-:W-:Y:S01]  /*c4d0*/  HADD2.F32 R13, -RZ, R12.H1_H1 ;  /* 0x3000000cff0d7230 */ /* 0x000fe20000004100 */
[----:B------:R-:W-:Y:S01]  /*c4e0*/  F2FP.F16.E4M3.UNPACK_B R35, R35 ;  /* 0x00000023ff23723e */ /* 0x000fe200020006ff */
[----:B------:R-:W-:Y:S01]  /*c4f0*/  HADD2.F32 R4, -RZ, R4.H1_H1 ;  /* 0x30000004ff047230 */ /* 0x000fe20000004100 */
[----:B------:R-:W-:Y:S01]  /*c500*/  F2FP.F16.E4M3.UNPACK_B R30, R30 ;  /* 0x0000001eff1e723e */ /* 0x000fe200020006ff */
[C---:B------:R-:W-:Y:S01]  /*c510*/  FMUL.FTZ R25, R8.reuse, R21 ;  /* 0x0000001508197220 */ /* 0x040fe20000410000 */
[-C--:B------:R-:W-:Y:S01]  /*c520*/  FMUL.FTZ R8, R8, R13.reuse ;  /* 0x0000000d08087220 */ /* 0x080fe20000410000 */
[----:B------:R-:W-:Y:S01]  /*c530*/  HADD2.F32 R15, -RZ, R35.H0_H0 ;  /* 0x20000023ff0f7230 */ /* 0x000fe20000004100 */
[----:B------:R-:W-:Y:S01]  /*c540*/  F2FP.F16.E4M3.UNPACK_B R10, R40.H1 ;  /* 0x00000028ff0a723e */ /* 0x000fe200030006ff */
[----:B------:R-:W-:Y:S01]  /*c550*/  FFMA.FTZ R28, R4, R13, -R25 ;  /* 0x0000000d041c7223 */ /* 0x000fe20000010819 */
[----:B------:R-:W-:-:S02]  /*c560*/  HADD2.F32 R6, -RZ, R11.H0_H0 ;  /* 0x2000000bff067230 */ /* 0x000fc40000004100 */
[----:B------:R-:W-:Y:S01]  /*c570*/  FFMA.FTZ R31, R4, R21, R8 ;  /* 0x00000015041f7223 */ /* 0x000fe20000010008 */
[--C-:B------:R-:W-:Y:S01]  /*c580*/  HADD2.F32 R13, -RZ, R30.reuse.H0_H0 ;  /* 0x2000001eff0d7230 */ /* 0x100fe20000004100 */
[----:B------:R-:W-:Y:S01]  /*c590*/  F2FP.F16.E4M3.UNPACK_B R40, R40 ;  /* 0x00000028ff28723e */ /* 0x000fe200020006ff */
[----:B------:R-:W-:Y:S02]  /*c5a0*/  HADD2.F32 R8, -RZ, R35.H1_H1 ;  /* 0x30000023ff087230 */ /* 0x000fe40000004100 */
[C---:B------:R-:W-:Y:S01]  /*c5b0*/  FMUL.FTZ R21, R6.reuse, R15 ;  /* 0x0000000f06157220 */ /* 0x040fe20000410000 */
[----:B------:R-:W-:Y:S02]  /*c5c0*/  HADD2.F32 R11, -RZ, R11.H1_H1 ;  /* 0x3000000bff0b7230 */ /* 0x000fe40000004100 */
[----:B------:R-:W-:Y:S01]  /*c5d0*/  FMUL.FTZ R25, R6, R13 ;  /* 0x0000000d06197220 */ /* 0x000fe20000410000 */
[----:B------:R-:W-:Y:S01]  /*c5e0*/  HADD2.F32 R4, -RZ, R7.H0_H0 ;  /* 0x20000007ff047230 */ /* 0x000fe20000004100 */
[----:B------:R-:W-:Y:S01]  /*c5f0*/  F2FP.SATFINITE.E4M3.F32.PACK_AB_MERGE_C R44, R44, R45, RZ ;  /* 0x0000002d2c2c723e */ /* 0x000fe200048070ff */
[----:B------:R-:W-:-:S02]  /*c600*/  HADD2.F32 R30, -RZ, R30.H1_H1 ;  /* 0x3000001eff1e7230 */ /* 0x000fc40000004100 */
[C---:B------:R-:W-:Y:S01]  /*c610*/  FMUL.FTZ R6, R11.reuse, R8 ;  /* 0x000000080b067220 */ /* 0x040fe20000410000 */
[----:B------:R-:W-:Y:S02]  /*c620*/  HADD2.F32 R7, -RZ, R7.H1_H1 ;  /* 0x30000007ff077230 */ /* 0x000fe40000004100 */
[C---:B------:R-:W-:Y:S01]  /*c630*/  FFMA.FTZ R21, R4.reuse, R13, -R21 ;  /* 0x0000000d04157223 */ /* 0x040fe20000010815 */
[----:B------:R-:W-:Y:S01]  /*c640*/  FFMA.FTZ R25, R4, R15, R25 ;  /* 0x0000000f04197223 */ /* 0x000fe20000010019 */
[----:B------:R-:W-:Y:S01]  /*c650*/  F2FP.F16.E4M3.UNPACK_B R4, R20.H1 ;  /* 0x00000014ff04723e */ /* 0x000fe200030006ff */
[-C--:B------:R-:W-:Y:S01]  /*c660*/  FMUL.FTZ R13, R11, R30.reuse ;  /* 0x0000001e0b0d7220 */ /* 0x080fe20000410000 */
[----:B------:R-:W-:Y:S01]  /*c670*/  FFMA.FTZ R30, R7, R30, -R6 ;  /* 0x0000001e071e7223 */ /* 0x000fe20000010806 */
[----:B------:R-:W-:Y:S01]  /*c680*/  HADD2.F32 R11, -RZ, R10.H0_H0 ;  /* 0x2000000aff0b7230 */ /* 0x000fe20000004100 */
[----:B------:R-:W-:Y:S01]  /*c690*/  F2FP.F16.E4M3.UNPACK_B R20, R20 ;  /* 0x00000014ff14723e */ /* 0x000fe200020006ff */
[----:B------:R-:W-:-:S02]  /*c6a0*/  HADD2.F32 R6, -RZ, R27.H0_H0 ;  /* 0x2000001bff067230 */ /* 0x000fc40000004100 */
[----:B------:R-:W-:Y:S01]  /*c6b0*/  FFMA.FTZ R12, R7, R8, R13 ;  /* 0x00000008070c7223 */ /* 0x000fe2000001000d */
[--C-:B------:R-:W-:Y:S01]  /*c6c0*/  HADD2.F32 R7, -RZ, R4.reuse.H0_H0 ;  /* 0x20000004ff077230 */ /* 0x100fe20000004100 */
[----:B------:R-:W-:Y:S01]  /*c6d0*/  F2FP.SATFINITE.E4M3.F32.PACK_AB_MERGE_C R36, R36, R39, RZ ;  /* 0x000000272424723e */ /* 0x000fe200048070ff */
[----:B------:R-:W-:Y:S02]  /*c6e0*/  HADD2.F32 R8, -RZ, R4.H1_H1 ;  /* 0x30000004ff087230 */ /* 0x000fe40000004100 */
[C---:B------:R-:W-:Y:S01]  /*c6f0*/  FMUL.FTZ R13, R6.reuse, R11 ;  /* 0x0000000b060d7220 */ /* 0x040fe20000410000 */
[----:B------:R-:W-:Y:S02]  /*c700*/  HADD2.F32 R4, -RZ, R14.H0_H0 ;  /* 0x2000000eff047230 */ /* 0x000fe40000004100 */
[----:B------:R-:W-:Y:S01]  /*c710*/  FMUL.FTZ R15, R6, R7 ;  /* 0x00000007060f7220 */ /* 0x000fe20000410000 */
[----:B------:R-:W-:Y:S01]  /*c720*/  HADD2.F32 R10, -RZ, R10.H1_H1 ;  /* 0x3000000aff0a7230 */ /* 0x000fe20000004100 */
[----:B------:R-:W-:Y:S01]  /*c730*/  F2FP.SATFINITE.E4M3.F32.PACK_AB_MERGE_C R5, R38, R5, R44 ;  /* 0x000000052605723e */ /* 0x000fe2000480702c */
[----:B------:R-:W-:-:S02]  /*c740*/  HADD2.F32 R27, -RZ, R27.H1_H1 ;  /* 0x3000001bff1b7230 */ /* 0x000fc40000004100 */
[----:B------:R-:W-:Y:S01]  /*c750*/  FFMA.FTZ R32, R4, R7, -R13 ;  /* 0x0000000704207223 */ /* 0x000fe2000001080d */
[----:B------:R-:W-:Y:S01]  /*c760*/  HADD2.F32 R14, -RZ, R14.H1_H1 ;  /* 0x3000000eff0e7230 */ /* 0x000fe20000004100 */
[----:B------:R-:W-:Y:S01]  /*c770*/  F2FP.SATFINITE.E4M3.F32.PACK_AB_MERGE_C R9, R42, R9, R36 ;  /* 0x000000092a09723e */ /* 0x000fe20004807024 */
[----:B------:R-:W-:Y:S02]  /*c780*/  HADD2.F32 R6, -RZ, R26.H0_H0 ;  /* 0x2000001aff067230 */ /* 0x000fe40000004100 */
[C---:B------:R-:W-:Y:S01]  /*c790*/  FMUL.FTZ R7, R27.reuse, R10 ;  /* 0x0000000a1b077220 */ /* 0x040fe20000410000 */
[-C--:B------:R-:W-:Y:S01]  /*c7a0*/  FMUL.FTZ R13, R27, R8.reuse ;  /* 0x000000081b0d7220 */ /* 0x080fe20000410000 */
[----:B------:R-:W-:Y:S01]  /*c7b0*/  FFMA.FTZ R27, R4, R11, R15 ;  /* 0x0000000b041b7223 */ /* 0x000fe2000001000f */
[----:B------:R-:W-:Y:S02]  /*c7c0*/  HADD2.F32 R11, -RZ, R40.H0_H0 ;  /* 0x20000028ff0b7230 */ /* 0x000fe40000004100 */
[----:B------:R-:W-:Y:S01]  /*c7d0*/  FFMA.FTZ R33, R14, R8, -R7 ;  /* 0x000000080e217223 */ /* 0x000fe20000010807 */
[----:B------:R-:W-:-:S02]  /*c7e0*/  HADD2.F32 R7, -RZ, R20.H0_H0 ;  /* 0x20000014ff077230 */ /* 0x000fc40000004100 */
[----:B------:R-:W-:Y:S01]  /*c7f0*/  FFMA.FTZ R34, R14, R10, R13 ;  /* 0x0000000a0e227223 */ /* 0x000fe2000001000d */
[----:B------:R-:W-:Y:S02]  /*c800*/  HADD2.F32 R40, -RZ, R40.H1_H1 ;  /* 0x30000028ff287230 */ /* 0x000fe40000004100 */
[C---:B------:R-:W-:Y:S01]  /*c810*/  FMUL.FTZ R13, R6.reuse, R11 ;  /* 0x0000000b060d7220 */ /* 0x040fe20000410000 */
[----:B------:R-:W-:Y:S02]  /*c820*/  HADD2.F32 R26, -RZ, R26.H1_H1 ;  /* 0x3000001aff1a7230 */ /* 0x000fe40000004100 */
[----:B------:R-:W-:Y:S01]  /*c830*/  FMUL.FTZ R8, R6, R7 ;  /* 0x0000000706087220 */ /* 0x000fe20000410000 */
[----:B------:R-:W-:Y:S01]  /*c840*/  HADD2.F32 R20, -RZ, R20.H1_H1 ;  /* 0x30000014ff147230 */ /* 0x000fe20000004100 */
[----:B------:R-:W-:Y:S01]  /*c850*/  F2FP.SATFINITE.E4M3.F32.PACK_AB_MERGE_C R32, R33, R32, RZ ;  /* 0x000000202120723e */ /* 0x000fe200048070ff */
[--C-:B------:R-:W-:Y:S02]  /*c860*/  HADD2.F32 R4, -RZ, R3.reuse.H0_H0 ;  /* 0x20000003ff047230 */ /* 0x100fe40000004100 */
[----:B------:R-:W-:Y:S01]  /*c870*/  FMUL.FTZ R14, R26, R40 ;  /* 0x000000281a0e7220 */ /* 0x000fe20000410000 */
[----:B------:R-:W-:-:S02]  /*c880*/  HADD2.F32 R3, -RZ, R3.H1_H1 ;  /* 0x30000003ff037230 */ /* 0x000fc40000004100 */
[-C--:B------:R-:W-:Y:S01]  /*c890*/  FMUL.FTZ R15, R26, R20.reuse ;  /* 0x000000141a0f7220 */ /* 0x080fe20000410000 */
[----:B------:R-:W-:Y:S01]  /*c8a0*/  F2FP.SATFINITE.E4M3.F32.PACK_AB_MERGE_C R27, R34, R27, RZ ;  /* 0x0000001b221b723e */ /* 0x000fe200048070ff */
[C---:B------:R-:W-:Y:S01]  /*c8b0*/  FFMA.FTZ R6, R4.reuse, R7, -R13 ;  /* 0x0000000704067223 */ /* 0x040fe2000001080d */
[----:B------:R-:W-:Y:S01]  /*c8c0*/  FFMA.FTZ R10, R4, R11, R8 ;  /* 0x0000000b040a7223 */ /* 0x000fe20000010008 */
[C---:B------:R-:W-:Y:S01]  /*c8d0*/  FFMA.FTZ R13, R3.reuse, R20, -R14 ;  /* 0x00000014030d7223 */ /* 0x040fe2000001080e */
[----:B------:R-:W-:Y:S01]  /*c8e0*/  FFMA.FTZ R15, R3, R40, R15 ;  /* 0x00000028030f7223 */ /* 0x000fe2000001000f */
[----:B------:R-:W-:Y:S02]  /*c8f0*/  F2FP.SATFINITE.E4M3.F32.PACK_AB_MERGE_C R7, R50, R47, RZ ;  /* 0x0000002f3207723e */ /* 0x000fe400048070ff */
        /* <DEDUP_REMOVED lines=8> */
[----:B------:R3:W-:Y:S01]  /*c980*/  STS.128 [R51+0x1e200], R4 ;  /* 0x01e2000433007388 */ /* 0x0007e20000000c00 */
[----:B------:R-:W-:-:S05]  /*c990*/  F2FP.SATFINITE.E4M3.F32.PACK_AB_MERGE_C R10, R15, R10, R27 ;  /* 0x0000000a0f0a723e */ /* 0x000fca000480701b */
[----:B------:R3:W-:Y:S02]  /*c9a0*/  STS.128 [R0+UR38+0x1e200], R8 ;  /* 0x01e2000800007988 */ /* 0x0007e40008000c26 */
.L_x_1403:
[----:B------:R-:W-:Y:S05]  /*c9b0*/  BSYNC B0 ;  /* 0x0000000000007941 */ /* 0x000fea0003800000 */
.L_x_1397:
        /* <DEDUP_REMOVED lines=8> */
.L_x_1394:
[----:B------:R-:W-:-:S06]  /*ca40*/  ULOP3.LUT UR4, UR36, 0x1, URZ, 0xfc, !UPT ;  /* 0x0000000124047892 */ /* 0x000fcc000f8efc3f */
[----:B0--3--:R-:W-:-:S05]  /*ca50*/  IMAD.U32 R0, RZ, RZ, UR4 ;  /* 0x00000004ff007e24 */ /* 0x009fca000f8e00ff */
[----:B------:R-:W-:-:S13]  /*ca60*/  ISETP.NE.AND P0, PT, R0, 0x3, PT ;  /* 0x000000030000780c */ /* 0x000fda0003f05270 */
[----:B------:R-:W-:Y:S05]  /*ca70*/  @!P0 BRA `(.L_x_1422) ;  /* 0x0000000000048947 */ /* 0x000fea0003800000 */
[----:B------:R-:W-:Y:S01]  /*ca80*/  BPT.TRAP 0x1 ;  /* 0x000000040000795c */ /* 0x000fe20000300000 */
.L_x_1422:
[----:B--2--5:R-:W-:Y:S02]  /*ca90*/  IMAD.U32 R5, RZ, RZ, UR49 ;  /* 0x00000031ff057e24 */ /* 0x024fe4000f8e00ff */
[----:B------:R-:W-:-:S03]  /*caa0*/  IMAD.U32 R0, RZ, RZ, UR45 ;  /* 0x0000002dff007e24 */ /* 0x000fc6000f8e00ff */
[----:B------:R-:W-:Y:S02]  /*cab0*/  LEA R5, R5, UR38, 0x3 ;  /* 0x0000002605057c11 */ /* 0x000fe4000f8e18ff */
[----:B------:R-:W-:-:S04]  /*cac0*/  SHF.L.U32 R0, R0, 0x1f, RZ ;  /* 0x0000001f00007819 */ /* 0x000fc800000006ff */
[----:B------:R0:W1:Y:S01]  /*cad0*/  SYNCS.PHASECHK.TRANS64.TRYWAIT P2, [R5+URZ+0x33430], R0 ;  /* 0x03343000050075a7 */ /* 0x000062000804017f */
[----:B------:R-:W-:Y:S05]  /*cae0*/  @!P0 BRA `(.L_x_1423) ;  /* 0x0000000000048947 */ /* 0x000fea0003800000 */
[----:B------:R-:W-:Y:S01]  /*caf0*/  BPT.TRAP 0x1 ;  /* 0x000000040000795c */ /* 0x000fe20000300000 */
.L_x_1423:
[----:B------:R-:W2:Y:S02]  /*cb00*/  S2R R3, SR_TID.X ;  /* 0x0000000000037919 */ /* 0x000ea40000002100 */
[----:B--2---:R-:W-:-:S04]  /*cb10*/  LOP3.LUT R3, R3, 0x7f, RZ, 0xc0, !PT ;  /* 0x0000007f03037812 */ /* 0x004fc800078ec0ff */
[----:B------:R-:W-:Y:S01]  /*cb20*/  ISETP.NE.AND P1, PT, R3, RZ, PT ;  /* 0x000000ff0300720c */ /* 0x000fe20003f25270 */
[----:B-1----:R-:W-:-:S12]  /*cb30*/  @P2 BRA `(.L_x_1424) ;  /* 0x0000000000082947 */ /* 0x002fd80003800000 */
[----:B------:R-:W1:Y:S02]  /*cb40*/  SYNCS.PHASECHK.TRANS64.TRYWAIT P2, [R5+URZ+0x33430], R0 ;  /* 0x03343000050075a7 */ /* 0x000e64000804017f */
[----:B-1----:R-:W-:Y:S05]  /*cb50*/  @!P2 BRA `(.L_x_1425) ;  /* 0x000001f400e0a947 */ /* 0x002fea0003800000 */
.L_x_1424:
[----:B------:R-:W-:Y:S05]  /*cb60*/  WARPSYNC.ALL ;  /* 0x0000000000007948 */ /* 0x000fea0003800000 */
[----:B------:R-:W-:Y:S01]  /*cb70*/  UIADD3 UR4, UR38, 0x24200, URZ ;  /* 0x0002420026047890 */ /* 0x000fe2000fffe03f */
[----:B------:R-:W-:Y:S01]  /*cb80*/  WARPGROUP.ARRIVE ;  /* 0x00000000000079c5 */ /* 0x000fe20000000000 */
[----:B------:R-:W-:Y:S01]  /*cb90*/  ULOP3.LUT UR20, UR52, 0x10000, URZ, 0xfc, !UPT ;  /* 0x0001000034147892 */ /* 0x000fe2000f8efc3f */
[----:B------:R-:W-:Y:S01]  /*cba0*/  VIADD R3, R224, UR39 ;  /* 0x00000027e0037c36 */ /* 0x000fe20008000000 */
[----:B------:R-:W-:Y:S01]  /*cbb0*/  USHF.R.U32.HI UR4, URZ, 0x4, UR4 ;  /* 0x000000043f047899 */ /* 0x000fe20008011604 */
[----:B------:R-:W-:Y:S01]  /*cbc0*/  IMAD.MOV.U32 R10, RZ, RZ, -0xa0 ;  /* 0xffffff60ff0a7424 */ /* 0x000fe200078e00ff */
[----:B------:R-:W-:Y:S01]  /*cbd0*/  UMOV UR25, 0x80000020 ;  /* 0x8000002000197882 */ /* 0x000fe20000000000 */
[----:B------:R-:W-:Y:S01]  /*cbe0*/  UMOV UR27, 0x80000020 ;  /* 0x80000020001b7882 */ /* 0x000fe20000000000 */
[----:B------:R-:W-:Y:S01]  /*cbf0*/  ULOP3.LUT UR4, UR4, 0x3fff, URZ, 0xc0, !UPT ;  /* 0x00003fff04047892 */ /* 0x000fe2000f8ec03f */
[----:B------:R-:W-:Y:S01]  /*cc00*/  IMAD R10, R19, R10, 0xa1 ;  /* 0x000000a1130a7424 */ /* 0x000fe200078e020a */
[----:B------:R-:W-:Y:S01]  /*cc10*/  UMOV UR24, UR20 ;  /* 0x0000001400187c82 */ /* 0x000fe20008000000 */
[----:B------:R-:W-:Y:S01]  /*cc20*/  UMOV UR7, 0x80000020 ;  /* 0x8000002000077882 */ /* 0x000fe20000000000 */
        /* <DEDUP_REMOVED lines=15> */
[----:B------:R-:W-:Y:S02]  /*cd20*/  UIADD3 UR9, UR28, 0x102, URZ ;  /* 0x000001021c097890 */ /* 0x000fe4000fffe03f */
[----:B------:R-:W-:Y:S02]  /*cd30*/  UIADD3 UR10, UR28, 0x280, URZ ;  /* 0x000002801c0a7890 */ /* 0x000fe4000fffe03f */
        /* <DEDUP_REMOVED lines=164> */
[----:B01----:R-:W-:Y:S01]  /*d780*/  @P2 IMAD.HI.U32 R0, R3, UR6, RZ ;  /* 0x0000000603002c27 */ /* 0x003fe2000f8e00ff */
[----:B------:R-:W-:-:S04]  /*d790*/  @UP0 ULDC UR6, c[0x0][0x450] ;  /* 0x0001140000060ab9 */ /* 0x000fc80000000800 */
[----:B------:R-:W-:Y:S01]  /*d7a0*/  @P3 SHF.R.U32.HI R3, RZ, UR6, R0 ;  /* 0x00000006ff033c19 */ /* 0x000fe20008011600 */
[----:B------:R-:W-:Y:S01]  /*d7b0*/  ULDC.64 UR6, c[0x0][0x9e0] ;  /* 0x0002780000067ab9 */ /* 0x000fe20000000a00 */
[----:B------:R-:W-:Y:S01]  /*d7c0*/  @!P1 VIADD R0, R5, 0x33440 ;  /* 0x0003344005009836 */ /* 0x000fe20000000000 */
[----:B------:R-:W-:Y:S01]  /*d7d0*/  UISETP.GE.AND UP1, UPT, UR7, 0x1, UPT ;  /* 0x000000010700788c */ /* 0x000fe2000bf26270 */
[----:B------:R-:W-:Y:S01]  /*d7e0*/  IADD3 R5, R22, R10, -R23 ;  /* 0x0000000a16057210 */ /* 0x000fe20007ffe817 */
[----:B------:R-:W0:Y:S01]  /*d7f0*/  SHFL.IDX PT, R9, R3, RZ, 0x1c1f ;  /* 0x001c1fff03097589 */ /* 0x000e2200000e0000 */
[----:B------:R-:W-:Y:S01]  /*d800*/  VIADD R10, R10, 0xffffffff ;  /* 0xffffffff0a0a7836 */ /* 0x000fe20000000000 */
[----:B------:R-:W-:Y:S02]  /*d810*/  @!P1 PRMT R0, RZ, 0x654, R0 ;  /* 0x00000654ff009816 */ /* 0x000fe40000000000 */
[----:B------:R-:W-:Y:S01]  /*d820*/  PLOP3.LUT P2, PT, PT, PT, UP1, 0x40, 0x0 ;  /* 0x000000000000781c */ /* 0x000fe20003f4e818 */
[----:B------:R-:W-:-:S04]  /*d830*/  IMAD.IADD R5, R5, 0x1, -R16 ;  /* 0x0000000105057824 */ /* 0x000fc800078e0a10 */
[C---:B------:R-:W-:Y:S02]  /*d840*/  VIADD R7, R5.reuse, UR6 ;  /* 0x0000000605077c36 */ /* 0x040fe40008000000 */
[----:B------:R-:W-:Y:S02]  /*d850*/  VIADD R4, R5, UR10 ;  /* 0x0000000a05047c36 */ /* 0x000fe40008000000 */
[----:B------:R-:W-:Y:S02]  /*d860*/  IMAD.IADD R5, R10, 0x1, -R23 ;  /* 0x000000010a057824 */ /* 0x000fe400078e0a17 */
        /* <DEDUP_REMOVED lines=27> */
.L_x_1428:
[----:B------:R-:W-:-:S06]  /*da20*/  UISETP.NE.AND UP2, UPT, UR7, 0x1, UPT ;  /* 0x000000010700788c */ /* 0x000fcc000bf45270 */
[----:B------:R-:W-:-:S05]  /*da30*/  PLOP3.LUT P2, PT, PT, PT, UP2, 0x80, 0x0 ;  /* 0x000000000000781c */ /* 0x000fca0003f4f028 */
[----:B------:R-:W-:-:S08]  /*da40*/  @UP2 ULDC.64 UR10, c[0x0][0x9e8] ;  /* 0x00027a00000a2ab9 */ /* 0x000fd00000000a00 */
[----:B------:R-:W-:-:S05]  /*da50*/  @P2 IMAD.HI.U32 R9, R12, UR10, RZ ;  /* 0x0000000a0c092c27 */ /* 0x000fca000f8e00ff */
[----:B------:R-:W-:-:S07]  /*da60*/  @P2 SHF.R.U32.HI R12, RZ, UR11, R9 ;  /* 0x0000000bff0c2c19 */ /* 0x000fce0008011609 */
.L_x_1429:
[----:B------:R-:W-:Y:S05]  /*da70*/  BSYNC B0 ;  /* 0x0000000000007941 */ /* 0x000fea0003800000 */
.L_x_1427:
[----:B------:R-:W-:-:S05]  /*da80*/  IMAD R9, R12, UR7, R5 ;  /* 0x000000070c097c24 */ /* 0x000fca000f8e0205 */
[----:B------:R-:W-:Y:S02]  /*da90*/  VIMNMX R6, R6, R9, !PT ;  /* 0x0000000906067248 */ /* 0x000fe40007fe0100 */
[----:B------:R-:W-:-:S07]  /*daa0*/  VIADDMNMX R8, R9, UR7, R8, PT ;  /* 0x0000000709087c46 */ /* 0x000fce000b800108 */
.L_x_1426:
[C---:B------:R-:W-:Y:S01]  /*dab0*/  ISETP.GE.AND P2, PT, R10.reuse, 0x9, PT ;  /* 0x000000090a00780c */ /* 0x040fe20003f46270 */
[----:B------:R-:W0:Y:S01]  /*dac0*/  SHFL.IDX PT, R3, R3, 0x1, 0x1c1f ;  /* 0x003c1f0003037f89 */ /* 0x000e2200000e0000 */
[----:B------:R-:W-:Y:S02]  /*dad0*/  ISETP.GE.AND P3, PT, R10, 0x2, PT ;  /* 0x000000020a00780c */ /* 0x000fe40003f66270 */
[----:B------:R-:W-:Y:S02]  /*dae0*/  P2R R9, PR, RZ, 0x4 ;  /* 0x00000004ff097803 */ /* 0x000fe40000000000 */
[----:B------:R-:W-:Y:S02]  /*daf0*/  ISETP.GT.AND P2, PT, R6, 0x8, !P2 ;  /* 0x000000080600780c */ /* 0x000fe40005744270 */
[----:B------:R-:W-:Y:S02]  /*db00*/  P2R R11, PR, RZ, 0x8 ;  /* 0x00000008ff0b7803 */ /* 0x000fe40000000000 */
[----:B------:R-:W-:-:S02]  /*db10*/  ISETP.LT.OR P2, PT, R8, 0x9, P2 ;  /* 0x000000090800780c */ /* 0x000fc40001741670 */
[----:B------:R-:W-:Y:S02]  /*db20*/  ISETP.GT.AND P3, PT, R6, 0x1, !P3 ;  /* 0x000000010600780c */ /* 0x000fe40005f64270 */
[----:B------:R-:W-:Y:S02]  /*db30*/  ISETP.GE.AND P4, PT, R10, 0xa, PT ;  /* 0x0000000a0a00780c */ /* 0x000fe40003f86270 */
[----:B------:R-:W-:Y:S02]  /*db40*/  FSEL R92, R92, -INF , !P2 ;  /* 0xff8000005c5c7808 */ /* 0x000fe40005000000 */
[----:B------:R-:W-:Y:S02]  /*db50*/  ISETP.LT.OR P3, PT, R8, 0x2, P3 ;  /* 0x000000020800780c */ /* 0x000fe40001f61670 */
[----:B------:R-:W-:Y:S02]  /*db60*/  ISETP.GT.AND P2, PT, R6, 0x9, !P4 ;  /* 0x000000090600780c */ /* 0x000fe40006744270 */
[----:B------:R-:W-:-:S02]  /*db70*/  FSEL R89, R89, -INF , !P3 ;  /* 0xff80000059597808 */ /* 0x000fc40005800000 */
[----:B------:R-:W-:Y:S01]  /*db80*/  ISETP.LT.OR P2, PT, R8, 0xa, P2 ;  /* 0x0000000a0800780c */ /* 0x000fe20001741670 */
[----:B0-----:R-:W-:Y:S01]  /*db90*/  IMAD.IADD R4, R4, 0x1, R3 ;  /* 0x0000000104047824 */ /* 0x001fe200078e0203 */
[----:B------:R-:W-:Y:S02]  /*dba0*/  ISETP.GE.AND P3, PT, R10, 0x11, PT ;  /* 0x000000110a00780c */ /* 0x000fe40003f66270 */
[----:B------:R-:W-:Y:S02]  /*dbb0*/  FSEL R93, R93, -INF , !P2 ;  /* 0xff8000005d5d7808 */ /* 0x000fe40005000000 */
[----:B------:R-:W-:Y:S02]  /*dbc0*/  ISETP.GT.AND P2, PT, R6, 0x10, !P3 ;  /* 0x000000100600780c */ /* 0x000fe40005f44270 */
[----:B------:R-:W-:Y:S02]  /*dbd0*/  P2R R13, PR, RZ, 0x8 ;  /* 0x00000008ff0d7803 */ /* 0x000fe40000000000 */
[----:B------:R-:W-:-:S02]  /*dbe0*/  ISETP.LT.OR P2, PT, R8, 0x11, P2 ;  /* 0x000000110800780c */ /* 0x000fc40001741670 */
[----:B------:R-:W-:Y:S02]  /*dbf0*/  ISETP.GE.AND P3, PT, R10, 0x12, PT ;  /* 0x000000120a00780c */ /* 0x000fe40003f66270 */
[----:B------:R-:W-:Y:S02]  /*dc00*/  FSEL R96, R96, -INF , !P2 ;  /* 0xff80000060607808 */ /* 0x000fe40005000000 */
[----:B------:R-:W-:Y:S02]  /*dc10*/  ISETP.GT.AND P2, PT, R6, 0x11, !P3 ;  /* 0x000000110600780c */ /* 0x000fe40005f44270 */
[----:B----4-:R-:W-:Y:S02]  /*dc20*/  P2R R14, PR, RZ, 0x8 ;  /* 0x00000008ff0e7803 */ /* 0x010fe40000000000 */
        /* <DEDUP_REMOVED lines=18> */
[----:B------:R-:W-:Y:S02]  /*dd50*/  VIADDMNMX R0, R3, R7, R0, PT ;  /* 0x0000000703007246 */ /* 0x000fe40003800100 */
        /* <DEDUP_REMOVED lines=153> */
[----:B------:R-:W-:-:S04]  /*e6f0*/  ISETP.GT.AND P6, PT, R6, 0x99, !P6 ;  /* 0x000000990600780c */ /* 0x000fc800077c4270 */
[----:B------:R-:W-:-:S04]  /*e700*/  ISETP.LT.OR P6, PT, R8, 0x9a, P6 ;  /* 0x0000009a0800780c */ /* 0x000fc800037c1670 */
        /* <DEDUP_REMOVED lines=16> */
.L_x_1432:
[----:B------:R-:W-:-:S06]  /*e810*/  UISETP.NE.AND UP2, UPT, UR7, 0x1, UPT ;  /* 0x000000010700788c */ /* 0x000fcc000bf45270 */
[----:B------:R-:W-:-:S05]  /*e820*/  PLOP3.LUT P6, PT, PT, PT, UP2, 0x80, 0x0 ;  /* 0x000000000000781c */ /* 0x000fca0003fcf028 */
[----:B------:R-:W-:-:S08]  /*e830*/  @UP2 ULDC.64 UR10, c[0x0][0x9e8] ;  /* 0x00027a00000a2ab9 */ /* 0x000fd00000000a00 */
[----:B------:R-:W-:Y:S01]  /*e840*/  @P6 IMAD.HI.U32 R3, R6, UR10, RZ ;  /* 0x0000000a06036c27 */ /* 0x000fe2000f8e00ff */
[----:B------:R-:W-:-:S13]  /*e850*/  PLOP3.LUT P6, PT, PT, PT, UP2, 0x80, 0x0 ;  /* 0x000000000000781c */ /* 0x000fda0003fcf028 */
[----:B------:R-:W-:-:S07]  /*e860*/  @P6 SHF.R.U32.HI R6, RZ, UR11, R3 ;  /* 0x0000000bff066c19 */ /* 0x000fce0008011603 */
.L_x_1433:
[----:B------:R-:W-:Y:S05]  /*e870*/  BSYNC B0 ;  /* 0x0000000000007941 */ /* 0x000fea0003800000 */
.L_x_1431:
[----:B------:R-:W-:-:S05]  /*e880*/  IMAD R5, R6, UR7, R5 ;  /* 0x0000000706057c24 */ /* 0x000fca000f8e0205 */
[----:B------:R-:W-:Y:S02]  /*e890*/  VIMNMX R4, R4, R5, !PT ;  /* 0x0000000504047248 */ /* 0x000fe40007fe0100 */
[----:B------:R-:W-:-:S07]  /*e8a0*/  VIADDMNMX R0, R5, UR7, R0, PT ;  /* 0x0000000705007c46 */ /* 0x000fce000b800100 */
.L_x_1430:
[----:B------:R-:W-:Y:S01]  /*e8b0*/  ISETP.GT.AND P2, PT, R4, 0x20, !P2 ;  /* 0x000000200400780c */ /* 0x000fe20005744270 */
[----:B------:R-:W-:Y:S01]  /*e8c0*/  @UP0 ULDC UR10, c[0x0][0x44c] ;  /* 0x00011300000a0ab9 */ /* 0x000fe20000000800 */
[----:B------:R-:W-:Y:S01]  /*e8d0*/  ISETP.NE.AND P6, PT, R128, RZ, PT ;  /* 0x000000ff8000720c */ /* 0x000fe20003fc5270 */
[----:B------:R-:W-:Y:S01]  /*e8e0*/  UIMAD.WIDE.U32 UR10, UR39, UR10, URZ ;  /* 0x0000000a270a72a5 */ /* 0x000fe2000f8e003f */
[----:B------:R-:W-:Y:S01]  /*e8f0*/  ISETP.LT.OR P2, PT, R0, 0x21, P2 ;  /* 0x000000210000780c */ /* 0x000fe20001741670 */
[----:B------:R-:W-:Y:S01]  /*e900*/  @UP0 ULDC UR18, c[0x0][0x450] ;  /* 0x0001140000120ab9 */ /* 0x000fe20000000800 */
[----:B------:R-:W-:Y:S01]  /*e910*/  FMNMX.FTZ R3, R88, R89, !PT ;  /* 0x0000005958037209 */ /* 0x000fe20007810000 */
[----:B------:R-:W-:Y:S01]  /*e920*/  UMOV UR14, UR39 ;  /* 0x00000027000e7c82 */ /* 0x000fe20008000000 */
[----:B------:R-:W-:Y:S01]  /*e930*/  FSEL R74, R74, -INF , !P2 ;  /* 0xff8000004a4a7808 */ /* 0x000fe20005000000 */
[----:B------:R-:W-:Y:S01]  /*e940*/  @UP0 USHF.R.U32.HI UR14, URZ, UR18, UR11 ;  /* 0x000000123f0e0299 */ /* 0x000fe2000801160b */
        /* <DEDUP_REMOVED lines=75> */
[----:B------:R-:W-:Y:S02]  /*ee00*/  ISETP.GT.AND P2, PT, R4, 0x50, !P6 ;  /* 0x000000500400780c */ /* 0x000fe40007744270 */
[----:B------:R-:W-:Y:S02]  /*ee10*/  ISETP.NE.AND P6, PT, R130, RZ, PT ;  /* 0x000000ff8200720c */ /* 0x000fe40003fc5270 */
        /* <DEDUP_REMOVED lines=17> */
[----:B------:R-:W-:Y:S01]  /*ef30*/  ISETP.NE.AND P2, PT, R114, RZ, PT ;  /* 0x000000ff7200720c */ /* 0x000fe20003f45270 */
[----:B------:R-:W0:Y:S01]  /*ef40*/  SHFL.BFLY PT, R3, R6, 0x2, 0x1f ;  /* 0x0c401f0006037f89 */ /* 0x000e2200000e0000 */
[C---:B------:R-:W-:Y:S02]  /*ef50*/  ISETP.GT.AND P3, PT, R4.reuse, 0x90, !P3 ;  /* 0x000000900400780c */ /* 0x040fe40005f64270 */
[----:B------:R-:W-:-:S02]  /*ef60*/  ISETP.GT.AND P2, PT, R4, 0x59, !P2 ;  /* 0x000000590400780c */ /* 0x000fc40005744270 */
[----:B------:R-:W-:Y:S02]  /*ef70*/  ISETP.GT.AND P4, PT, R4, 0x91, !P4 ;  /* 0x000000910400780c */ /* 0x000fe40006784270 */
[----:B------:R-:W-:Y:S02]  /*ef80*/  ISETP.LT.OR P2, PT, R0, 0x5a, P2 ;  /* 0x0000005a0000780c */ /* 0x000fe40001741670 */
[----:B------:R-:W-:Y:S02]  /*ef90*/  ISETP.GT.AND P5, PT, R4, 0x98, !P5 ;  /* 0x000000980400780c */ /* 0x000fe40006fa4270 */
[----:B------:R-:W-:Y:S02]  /*efa0*/  FSEL R71, R71, -INF , !P2 ;  /* 0xff80000047477808 */ /* 0x000fe40005000000 */
[----:B------:R-:W-:Y:S02]  /*efb0*/  ISETP.NE.AND P2, PT, R113, RZ, PT ;  /* 0x000000ff7100720c */ /* 0x000fe40003f45270 */
[----:B------:R-:W-:-:S02]  /*efc0*/  ISETP.LT.OR P3, PT, R0, 0x91, P3 ;  /* 0x000000910000780c */ /* 0x000fc40001f61670 */
[----:B------:R-:W-:Y:S02]  /*efd0*/  ISETP.GT.AND P2, PT, R4, 0x60, !P2 ;  /* 0x000000600400780c */ /* 0x000fe40005744270 */
[C---:B------:R-:W-:Y:S02]  /*efe0*/  ISETP.LT.OR P4, PT, R0.reuse, 0x92, P4 ;  /* 0x000000920000780c */ /* 0x040fe40002781670 */
[----:B------:R-:W-:Y:S02]  /*eff0*/  ISETP.LT.OR P2, PT, R0, 0x61, P2 ;  /* 0x000000610000780c */ /* 0x000fe40001741670 */
[----:B------:R-:W-:Y:S02]  /*f000*/  FSEL R34, R34, -INF , !P3 ;  /* 0xff80000022227808 */ /* 0x000fe40005800000 */
[----:B------:R-:W-:Y:S02]  /*f010*/  FSEL R42, R42, -INF , !P2 ;  /* 0xff8000002a2a7808 */ /* 0x000fe40005000000 */
[----:B------:R-:W-:-:S02]  /*f020*/  ISETP.NE.AND P2, PT, R112, RZ, PT ;  /* 0x000000ff7000720c */ /* 0x000fc40003f45270 */
[----:B0-----:R-:W-:Y:S02]  /*f030*/  FMNMX.FTZ R7, R6, R3, !PT ;  /* 0x0000000306077209 */ /* 0x001fe40007810000 */
[----:B------:R-:W-:Y:S02]  /*f040*/  ISETP.GT.AND P2, PT, R4, 0x61, !P2 ;  /* 0x000000610400780c */ /* 0x000fe40005744270 */
[C---:B------:R-:W-:Y:S01]  /*f050*/  ISETP.LT.OR P5, PT, R0.reuse, 0x99, P5 ;  /* 0x000000990000780c */ /* 0x040fe20002fa1670 */
[----:B------:R-:W0:Y:S01]  /*f060*/  SHFL.BFLY PT, R8, R7, 0x1, 0x1f ;  /* 0x0c201f0007087f89 */ /* 0x000e2200000e0000 */
[----:B------:R-:W-:Y:S02]  /*f070*/  ISETP.LT.OR P2, PT, R0, 0x62, P2 ;  /* 0x000000620000780c */ /* 0x000fe40001741670 */
[----:B------:R-:W-:Y:S02]  /*f080*/  FSEL R35, R35, -INF , !P4 ;  /* 0xff80000023237808 */ /* 0x000fe40006000000 */
[----:B------:R-:W-:-:S02]  /*f090*/  FSEL R43, R43, -INF , !P2 ;  /* 0xff8000002b2b7808 */ /* 0x000fc40005000000 */
[----:B------:R-:W-:Y:S02]  /*f0a0*/  ISETP.NE.AND P2, PT, R111, RZ, PT ;  /* 0x000000ff6f00720c */ /* 0x000fe40003f45270 */
[----:B------:R-:W-:Y:S02]  /*f0b0*/  FSEL R38, R38, -INF , !P5 ;  /* 0xff80000026267808 */ /* 0x000fe40006800000 */
[----:B------:R-:W-:Y:S02]  /*f0c0*/  ISETP.GT.AND P2, PT, R4, 0x68, !P2 ;  /* 0x000000680400780c */ /* 0x000fe40005744270 */
[----:B------:R-:W-:Y:S02]  /*f0d0*/  R2UR UR15, R104 ;  /* 0x00000000680f72ca */ /* 0x000fe400000e0000 */
[----:B------:R-:W-:-:S04]  /*f0e0*/  ISETP.LT.OR P2, PT, R0, 0x69, P2 ;  /* 0x000000690000780c */ /* 0x000fc80001741670 */
[----:B------:R-:W-:Y:S02]  /*f0f0*/  FSEL R46, R46, -INF , !P2 ;  /* 0xff8000002e2e7808 */ /* 0x000fe40005000000 */
[----:B------:R-:W-:Y:S02]  /*f100*/  ISETP.NE.AND P2, PT, R110, RZ, PT ;  /* 0x000000ff6e00720c */ /* 0x000fe40003f45270 */
[----:B0-----:R-:W-:Y:S01]  /*f110*/  FMNMX.FTZ R3, R7, R8, !PT ;  /* 0x0000000807037209 */ /* 0x001fe20007810000 */
[----:B------:R-:W-:Y:S01]  /*f120*/  IMAD.U32 R8, RZ, RZ, UR40 ;  /* 0x00000028ff087e24 */ /* 0x000fe2000f8e00ff */
[----:B------:R-:W-:Y:S01]  /*f130*/  ISETP.GT.AND P2, PT, R4, 0x69, !P2 ;  /* 0x000000690400780c */ /* 0x000fe20005744270 */
[----:B------:R-:W-:-:S03]  /*f140*/  UIADD3 UR10, UR15, UR14, URZ ;  /* 0x0000000e0f0a7290 */ /* 0x000fc6000fffe03f */
[----:B------:R-:W-:Y:S01]  /*f150*/  ISETP.LT.OR P2, PT, R0, 0x6a, P2 ;  /* 0x0000006a0000780c */ /* 0x000fe20001741670 */
[----:B------:R-:W-:-:S03]  /*f160*/  UIADD3 UR6, UR10, UR6, URZ ;  /* 0x000000060a067290 */ /* 0x000fc6000fffe03f */
        /* <DEDUP_REMOVED lines=56> */
[----:B------:R-:W-:Y:S01]  /*f4f0*/  ISETP.NE.AND P2, PT, R105, RZ, PT ;  /* 0x000000ff6900720c */ /* 0x000fe20003f45270 */
[----:B------:R-:W-:-:S01]  /*f500*/  FFMA.FTZ R105, R3, R8, -8 ;  /* 0xc100000003697423 */ /* 0x000fc20000010008 */
[----:B------:R-:W-:Y:S02]  /*f510*/  FMNMX.FTZ R20, R98, R13, !PT ;  /* 0x0000000d62147209 */ /* 0x000fe40007810000 */
[----:B------:R-:W-:Y:S02]  /*f520*/  ISETP.GT.AND P2, PT, R4, 0x81, !P2 ;  /* 0x000000810400780c */ /* 0x000fe40005744270 */
[----:B------:R-:W-:-:S02]  /*f530*/  FMNMX.FTZ R15, R99, R20, !PT ;  /* 0x00000014630f7209 */ /* 0x000fc40007810000 */
[----:B------:R-:W-:Y:S02]  /*f540*/  ISETP.LT.OR P2, PT, R0, 0x82, P2 ;  /* 0x000000820000780c */ /* 0x000fe40001741670 */
[----:B------:R-:W-:Y:S02]  /*f550*/  FMNMX.FTZ R20, R102, R15, !PT ;  /* 0x0000000f66147209 */ /* 0x000fe40007810000 */
[----:B------:R-:W-:Y:S02]  /*f560*/  FSEL R27, R27, -INF , !P2 ;  /* 0xff8000001b1b7808 */ /* 0x000fe40005000000 */
[----:B------:R-:W-:Y:S02]  /*f570*/  ISETP.GT.AND P2, PT, R4, 0x88, !P6 ;  /* 0x000000880400780c */ /* 0x000fe40007744270 */
[----:B------:R-:W-:Y:S02]  /*f580*/  FMNMX.FTZ R21, R103, R20, !PT ;  /* 0x0000001467157209 */ /* 0x000fe40007810000 */
[----:B------:R-:W-:-:S02]  /*f590*/  ISETP.LT.OR P2, PT, R0, 0x89, P2 ;  /* 0x000000890000780c */ /* 0x000fc40001741670 */
[----:B------:R-:W-:Y:S02]  /*f5a0*/  FMNMX.FTZ R20, R74, R21, !PT ;  /* 0x000000154a147209 */ /* 0x000fe40007810000 */
[----:B------:R-:W-:Y:S02]  /*f5b0*/  FSEL R30, R30, -INF , !P2 ;  /* 0xff8000001e1e7808 */ /* 0x000fe40005000000 */
[----:B------:R-:W-:Y:S02]  /*f5c0*/  FSETP.NEU.FTZ.AND P2, PT, R3, -INF , PT ;  /* 0xff8000000300780b */ /* 0x000fe40003f5d000 */
[----:B------:R-:W-:Y:S02]  /*f5d0*/  FMNMX.FTZ R21, R75, R20, !PT ;  /* 0x000000144b157209 */ /* 0x000fe40007810000 */
[----:B------:R-:W-:Y:S02]  /*f5e0*/  FSEL R105, R105, RZ, P2 ;  /* 0x000000ff69697208 */ /* 0x000fe40001000000 */
[----:B------:R-:W-:-:S03]  /*f5f0*/  ISETP.NE.AND P6, PT, R106, RZ, PT ;  /* 0x000000ff6a00720c */ /* 0x000fc60003fc5270 */
[--C-:B------:R-:W-:Y:S01]  /*f600*/  FFMA.FTZ R5, R88, UR40, -R105.reuse ;  /* 0x0000002858057c23 */ /* 0x100fe20008010869 */
[----:B------:R-:W-:-:S01]  /*f610*/  FFMA.FTZ R88, R76, UR40, -R105 ;  /* 0x000000284c587c23 */ /* 0x000fc20008010869 */
[----:B------:R-:W-:Y:S01]  /*f620*/  FMNMX.FTZ R76, R78, R21, !PT ;  /* 0x000000154e4c7209 */ /* 0x000fe20007810000 */
[----:B------:R-:W-:-:S01]  /*f630*/  FFMA.FTZ R73, R73, UR40, -R105 ;  /* 0x0000002849497c23 */ /* 0x000fc20008010869 */
[--C-:B------:R-:W-:Y:S01]  /*f640*/  FFMA.FTZ R12, R72, UR40, -R105.reuse ;  /* 0x00000028480c7c23 */ /* 0x100fe20008010869 */
[----:B------:R-:W-:-:S01]  /*f650*/  FFMA.FTZ R72, R77, UR40, -R105 ;  /* 0x000000284d487c23 */ /* 0x000fc20008010869 */
[----:B------:R-:W-:Y:S01]  /*f660*/  FMNMX.FTZ R21, R79, R76, !PT ;  /* 0x0000004c4f157209 */ /* 0x000fe20007810000 */
[----:B------:R0:W-:Y:S01]  /*f670*/  MUFU.EX2 R13, R73 ;  /* 0x00000049000d7308 */ /* 0x0001e20000000800 */
[----:B------:R-:W-:-:S01]  /*f680*/  FFMA.FTZ R20, R80, UR40, -R105 ;  /* 0x0000002850147c23 */ /* 0x000fc20008010869 */
[----:B------:R-:W-:Y:S01]  /*f690*/  ISETP.GT.AND P2, PT, R4, 0x89, !P6 ;  /* 0x000000890400780c */ /* 0x000fe20007744270 */
[----:B------:R-:W-:-:S01]  /*f6a0*/  FFMA.FTZ R6, R89, UR40, -R105 ;  /* 0x0000002859067c23 */ /* 0x000fc20008010869 */
[----:B------:R-:W-:Y:S01]  /*f6b0*/  FMNMX.FTZ R76, R82, R21, !PT ;  /* 0x00000015524c7209 */ /* 0x000fe20007810000 */
[----:B------:R-:W-:-:S01]  /*f6c0*/  FFMA.FTZ R7, R92, UR40, -R105 ;  /* 0x000000285c077c23 */ /* 0x000fc20008010869 */
[----:B------:R-:W-:Y:S01]  /*f6d0*/  ISETP.LT.OR P2, PT, R0, 0x8a, P2 ;  /* 0x0000008a0000780c */ /* 0x000fe20001741670 */
[----:B------:R-:W-:-:S01]  /*f6e0*/  FFMA.FTZ R8, R96, UR40, -R105 ;  /* 0x0000002860087c23 */ /* 0x000fc20008010869 */
[----:B------:R-:W-:Y:S01]  /*f6f0*/  ISETP.NE.AND P6, PT, R10, RZ, PT ;  /* 0x000000ff0a00720c */ /* 0x000fe20003fc5270 */
[----:B------:R-:W-:Y:S01]  /*f700*/  MUFU.EX2 R5, R5 ;  /* 0x0000000500057308 */ /* 0x000fe20000000800 */
[----:B0-----:R-:W-:Y:S01]  /*f710*/  FMNMX.FTZ R73, R83, R76, !PT ;  /* 0x0000004c53497209 */ /* 0x001fe20007810000 */
[--C-:B------:R-:W-:Y:S01]  /*f720*/  FFMA.FTZ R10, R93, UR40, -R105.reuse ;  /* 0x000000285d0a7c23 */ /* 0x100fe20008010869 */
[----:B------:R-:W-:Y:S01]  /*f730*/  FSEL R31, R31, -INF , !P2 ;  /* 0xff8000001f1f7808 */ /* 0x000fe20005000000 */
[--C-:B------:R-:W-:Y:S01]  /*f740*/  FFMA.FTZ R9, R97, UR40, -R105.reuse ;  /* 0x0000002861097c23 */ /* 0x100fe20008010869 */
[----:B------:R-:W-:Y:S01]  /*f750*/  FMNMX.FTZ R76, R86, R73, !PT ;  /* 0x00000049564c7209 */ /* 0x000fe20007810000 */
[--C-:B------:R-:W-:Y:S01]  /*f760*/  FFMA.FTZ R81, R81, UR40, -R105.reuse ;  /* 0x0000002851517c23 */ /* 0x100fe20008010869 */
[----:B------:R-:W-:Y:S01]  /*f770*/  ISETP.GT.AND P2, PT, R4, 0x99, !P6 ;  /* 0x000000990400780c */ /* 0x000fe20007744270 */
[--C-:B------:R-:W-:Y:S01]  /*f780*/  FFMA.FTZ R4, R40, UR40, -R105.reuse ;  /* 0x0000002828047c23 */ /* 0x100fe20008010869 */
[----:B------:R-:W-:Y:S01]  /*f790*/  FMNMX.FTZ R77, R87, R76, !PT ;  /* 0x0000004c574d7209 */ /* 0x000fe20007810000 */
[----:B------:R-:W-:Y:S01]  /*f7a0*/  MUFU.EX2 R6, R6 ;  /* 0x0000000600067308 */ /* 0x000fe20000000800 */
        /* <DEDUP_REMOVED lines=8> */
[----:B------:R-:W-:-:S01]  /*f830*/  FFMA.FTZ R76, R85, UR40, -R105 ;  /* 0x00000028554c7c23 */ /* 0x000fc20008010869 */
[--C-:B------:R-:W-:Y:S01]  /*f840*/  FFMA.FTZ R56, R56, UR40, -R105.reuse ;  /* 0x0000002838387c23 */ /* 0x100fe20008010869 */
[----:B------:R-:W-:Y:S01]  /*f850*/  FMNMX.FTZ R80, R62, R77, !PT ;  /* 0x0000004d3e507209 */ /* 0x000fe20007810000 */
[--C-:B------:R-:W-:Y:S01]  /*f860*/  FFMA.FTZ R57, R57, UR40, -R105.reuse ;  /* 0x0000002839397c23 */ /* 0x100fe20008010869 */
[----:B------:R-:W-:-:S01]  /*f870*/  FFMA.FTZ R60, R60, UR40, -R105 ;  /* 0x000000283c3c7c23 */ /* 0x000fc20008010869 */
[--C-:B------:R-:W-:Y:S01]  /*f880*/  FFMA.FTZ R61, R61, UR40, -R105.reuse ;  /* 0x000000283d3d7c23 */ /* 0x100fe20008010869 */
[----:B------:R-:W-:Y:S01]  /*f890*/  FMNMX.FTZ R77, R63, R80, !PT ;  /* 0x000000503f4d7209 */ /* 0x000fe20007810000 */
[----:B------:R-:W0:Y:S01]  /*f8a0*/  MUFU.EX2 R10, R10 ;  /* 0x0000000a000a7308 */ /* 0x000e220000000800 */
[----:B------:R-:W-:-:S01]  /*f8b0*/  FFMA.FTZ R68, R68, UR40, -R105 ;  /* 0x0000002844447c23 */ /* 0x000fc20008010869 */
[--C-:B------:R-:W-:Y:S01]  /*f8c0*/  FFMA.FTZ R69, R69, UR40, -R105.reuse ;  /* 0x0000002845457c23 */ /* 0x100fe20008010869 */
[----:B------:R-:W-:Y:S01]  /*f8d0*/  FMNMX.FTZ R80, R66, R77, !PT ;  /* 0x0000004d42507209 */ /* 0x000fe20007810000 */
[--C-:B------:R-:W-:Y:S01]  /*f8e0*/  FFMA.FTZ R64, R64, UR40, -R105.reuse ;  /* 0x0000002840407c23 */ /* 0x100fe20008010869 */
[----:B------:R-:W-:-:S01]  /*f8f0*/  FFMA.FTZ R65, R65, UR40, -R105 ;  /* 0x0000002841417c23 */ /* 0x000fc20008010869 */
        /* <DEDUP_REMOVED lines=11> */
[----:B0-----:R-:W-:Y:S01]  /*f9b0*/  F2FP.SATFINITE.E4M3.F32.PACK_AB_MERGE_C R216, R10, R7, RZ ;  /* 0x000000070ad8723e */ /* 0x001fe200048070ff */
[--C-:B------:R-:W-:Y:S01]  /*f9c0*/  FFMA.FTZ R24, R24, UR40, -R105.reuse ;  /* 0x0000002818187c23 */ /* 0x100fe20008010869 */
[----:B------:R-:W-:Y:S01]  /*f9d0*/  FMNMX.FTZ R80, R42, R77, !PT ;  /* 0x0000004d2a507209 */ /* 0x000fe20007810000 */
[--C-:B------:R-:W-:Y:S01]  /*f9e0*/  FFMA.FTZ R25, R25, UR40, -R105.reuse ;  /* 0x0000002819197c23 */ /* 0x100fe20008010869 */
[----:B------:R-:W-:Y:S01]  /*f9f0*/  F2FP.SATFINITE.E4M3.F32.PACK_AB_MERGE_C R216, R6, R5, R216 ;  /* 0x0000000506d8723e */ /* 0x000fe200048070d8 */
[--C-:B------:R-:W-:Y:S01]  /*fa00*/  FFMA.FTZ R36, R36, UR40, -R105.reuse ;  /* 0x0000002824247c23 */ /* 0x100fe20008010869 */
[----:B------:R-:W-:Y:S01]  /*fa10*/  FMNMX.FTZ R77, R43, R80, !PT ;  /* 0x000000502b4d7209 */ /* 0x000fe20007810000 */
[----:B------:R-:W-:Y:S01]  /*fa20*/  MUFU.EX2 R9, R9 ;  /* 0x0000000900097308 */ /* 0x000fe20000000800 */
[----:B------:R-:W-:-:S01]  /*fa30*/  FFMA.FTZ R37, R37, UR40, -R105 ;  /* 0x0000002825257c23 */ /* 0x000fc20008010869 */
[--C-:B------:R-:W-:Y:S01]  /*fa40*/  FFMA.FTZ R32, R32, UR40, -R105.reuse ;  /* 0x0000002820207c23 */ /* 0x100fe20008010869 */
[----:B------:R-:W-:Y:S01]  /*fa50*/  FMNMX.FTZ R80, R46, R77, !PT ;  /* 0x0000004d2e507209 */ /* 0x000fe20007810000 */
[----:B------:R-:W-:-:S03]  /*fa60*/  FFMA.FTZ R33, R33, UR40, -R105 ;  /* 0x0000002821217c23 */ /* 0x000fc60008010869 */
[----:B------:R-:W-:Y:S01]  /*fa70*/  FMNMX.FTZ R77, R47, R80, !PT ;  /* 0x000000502f4d7209 */ /* 0x000fe20007810000 */
[----:B------:R-:W-:Y:S03]  /*fa80*/  MUFU.EX2 R11, R11 ;  /* 0x0000000b000b7308 */ /* 0x000fe60000000800 */
[----:B------:R-:W-:-:S04]  /*fa90*/  FMNMX.FTZ R80, R50, R77, !PT ;  /* 0x0000004d32507209 */ /* 0x000fc80007810000 */
[----:B------:R-:W-:Y:S01]  /*faa0*/  FMNMX.FTZ R77, R51, R80, !PT ;  /* 0x00000050334d7209 */ /* 0x000fe20007810000 */
[----:B------:R-:W0:Y:S03]  /*fab0*/  MUFU.EX2 R14, R14 ;  /* 0x0000000e000e7308 */ /* 0x000e260000000800 */
[----:B------:R-:W-:-:S04]  /*fac0*/  FMNMX.FTZ R80, R54, R77, !PT ;  /* 0x0000004d36507209 */ /* 0x000fc80007810000 */
[----:B------:R-:W-:Y:S01]  /*fad0*/  FMNMX.FTZ R77, R55, R80, !PT ;  /* 0x00000050374d7209 */ /* 0x000fe20007810000 */
[----:B------:R-:W-:Y:S03]  /*fae0*/  MUFU.EX2 R73, R84 ;  /* 0x0000005400497308 */ /* 0x000fe60000000800 */
[----:B------:R-:W-:-:S04]  /*faf0*/  FMNMX.FTZ R80, R26, R77, !PT ;  /* 0x0000004d1a507209 */ /* 0x000fc80007810000 */
[----:B------:R-:W-:Y:S01]  /*fb00*/  FMNMX.FTZ R77, R27, R80, !PT ;  /* 0x000000501b4d7209 */ /* 0x000fe20007810000 */
[----:B------:R-:W-:Y:S01]  /*fb10*/  MUFU.EX2 R12, R12 ;  /* 0x0000000c000c7308 */ /* 0x000fe20000000800 */
[----:B0-----:R-:W-:Y:S02]  /*fb20*/  F2FP.SATFINITE.E4M3.F32.PACK_AB_MERGE_C R218, R14, R11, RZ ;  /* 0x0000000b0eda723e */ /* 0x001fe400048070ff */
[----:B------:R-:W-:Y:S02]  /*fb30*/  FMNMX.FTZ R40, R30, R77, !PT ;  /* 0x0000004d1e287209 */ /* 0x000fe40007810000 */
[----:B------:R-:W-:Y:S02]  /*fb40*/  F2FP.SATFINITE.E4M3.F32.PACK_AB_MERGE_C R218, R9, R8, R218 ;  /* 0x0000000809da723e */ /* 0x000fe400048070da */
[----:B------:R-:W-:Y:S01]  /*fb50*/  FMNMX.FTZ R77, R31, R40, !PT ;  /* 0x000000281f4d7209 */ /* 0x000fe20007810000 */
[----:B------:R-:W-:Y:S03]  /*fb60*/  MUFU.EX2 R15, R88 ;  /* 0x00000058000f7308 */ /* 0x000fe60000000800 */
[----:B------:R-:W-:-:S04]  /*fb70*/  FMNMX.FTZ R40, R34, R77, !PT ;  /* 0x0000004d22287209 */ /* 0x000fc80007810000 */
[----:B------:R-:W-:Y:S01]  /*fb80*/  FMNMX.FTZ R77, R35, R40, !PT ;  /* 0x00000028234d7209 */ /* 0x000fe20007810000 */
[----:B------:R-:W-:-:S01]  /*fb90*/  FFMA.FTZ R40, R44, UR40, -R105 ;  /* 0x000000282c287c23 */ /* 0x000fc20008010869 */
[--C-:B------:R-:W-:Y:S01]  /*fba0*/  FFMA.FTZ R44, R48, UR40, -R105.reuse ;  /* 0x00000028302c7c23 */ /* 0x100fe20008010869 */
[----:B------:R-:W-:-:S01]  /*fbb0*/  FFMA.FTZ R48, R52, UR40, -R105 ;  /* 0x0000002834307c23 */ /* 0x000fc20008010869 */
[----:B------:R-:W-:Y:S01]  /*fbc0*/  FMNMX.FTZ R0, R38, R77, !PT ;  /* 0x0000004d26007209 */ /* 0x000fe20007810000 */
[----:B------:R-:W0:Y:S03]  /*fbd0*/  MUFU.EX2 R72, R72 ;  /* 0x0000004800487308 */ /* 0x000e260000000800 */
[----:B------:R-:W-:-:S05]  /*fbe0*/  FMNMX.FTZ R0, R39, R0, !PT ;  /* 0x0000000027007209 */ /* 0x000fca0007810000 */
[----:B------:R-:W1:Y:S01]  /*fbf0*/  SHFL.BFLY PT, R77, R0, 0x2, 0x1f ;  /* 0x0c401f00004d7f89 */ /* 0x000e6200000e0000 */
[----:B------:R-:W-:Y:S08]  /*fc00*/  MUFU.EX2 R20, R20 ;  /* 0x0000001400147308 */ /* 0x000ff00000000800 */
[----:B------:R-:W2:Y:S01]  /*fc10*/  MUFU.EX2 R76, R76 ;  /* 0x0000004c004c7308 */ /* 0x000ea20000000800 */
[----:B0-----:R-:W-:-:S04]  /*fc20*/  F2FP.SATFINITE.E4M3.F32.PACK_AB_MERGE_C R212, R72, R15, RZ ;  /* 0x0000000f48d4723e */ /* 0x001fc800048070ff */
[----:B------:R-:W-:-:S03]  /*fc30*/  F2FP.SATFINITE.E4M3.F32.PACK_AB_MERGE_C R212, R13, R12, R212 ;  /* 0x0000000c0dd4723e */ /* 0x000fc600048070d4 */
[----:B------:R-:W-:Y:S01]  /*fc40*/  MUFU.EX2 R56, R56 ;  /* 0x0000003800387308 */ /* 0x000fe20000000800 */
[----:B-1----:R-:W-:-:S07]  /*fc50*/  FMNMX.FTZ R77, R0, R77, !PT ;  /* 0x0000004d004d7209 */ /* 0x002fce0007810000 */
[----:B------:R-:W-:Y:S01]  /*fc60*/  MUFU.EX2 R57, R57 ;  /* 0x0000003900397308 */ /* 0x000fe20000000800 */
[----:B--2---:R-:W-:Y:S01]  /*fc70*/  F2FP.SATFINITE.E4M3.F32.PACK_AB_MERGE_C R214, R76, R73, RZ ;  /* 0x000000494cd6723e */ /* 0x004fe200048070ff */
[----:B------:R-:W0:Y:S03]  /*fc80*/  SHFL.BFLY PT, R0, R77, 0x1, 0x1f ;  /* 0x0c201f004d007f89 */ /* 0x000e2600000e0000 */
[----:B------:R-:W-:-:S03]  /*fc90*/  F2FP.SATFINITE.E4M3.F32.PACK_AB_MERGE_C R214, R21, R20, R214 ;  /* 0x0000001415d6723e */ /* 0x000fc600048070d6 */
[----:B------:R-:W-:Y:S08]  /*fca0*/  MUFU.EX2 R60, R60 ;  /* 0x0000003c003c7308 */ /* 0x000ff00000000800 */
[----:B------:R-:W1:Y:S08]  /*fcb0*/  MUFU.EX2 R61, R61 ;  /* 0x0000003d003d7308 */ /* 0x000e700000000800 */
[----:B------:R-:W-:Y:S01]  /*fcc0*/  MUFU.EX2 R68, R68 ;  /* 0x0000004400447308 */ /* 0x000fe20000000800 */
[----:B0-----:R-:W-:Y:S01]  /*fcd0*/  FMNMX.FTZ R0, R77, R0, !PT ;  /* 0x000000004d007209 */ /* 0x001fe20007810000 */
[----:B------:R-:W-:-:S03]  /*fce0*/  IMAD.U32 R77, RZ, RZ, UR40 ;  /* 0x00000028ff4d7e24 */ /* 0x000fc6000f8e00ff */
[C---:B------:R-:W-:Y:S01]  /*fcf0*/  FSETP.NEU.FTZ.AND P2, PT, R0.reuse, -INF , PT ;  /* 0xff8000000000780b */ /* 0x040fe20003f5d000 */
[----:B------:R-:W-:-:S02]  /*fd00*/  FFMA.FTZ R77, R0, R77, -8 ;  /* 0xc1000000004d7423 */ /* 0x000fc4000001004d */
[----:B------:R-:W0:Y:S01]  /*fd10*/  MUFU.EX2 R69, R69 ;  /* 0x0000004500457308 */ /* 0x000e220000000800 */
[----:B-1----:R-:W-:Y:S02]  /*fd20*/  F2FP.SATFINITE.E4M3.F32.PACK_AB_MERGE_C R208, R61, R60, RZ ;  /* 0x0000003c3dd0723e */ /* 0x002fe400048070ff */
[----:B------:R-:W-:Y:S02]  /*fd30*/  FSEL R77, R77, RZ, P2 ;  /* 0x000000ff4d4d7208 */ /* 0x000fe40001000000 */
[----:B------:R-:W-:-:S03]  /*fd40*/  PLOP3.LUT P2, PT, PT, PT, UP1, 0x40, 0x0 ;  /* 0x000000000000781c */ /* 0x000fc60003f4e818 */
        /* <DEDUP_REMOVED lines=8> */
[----:B------:R-:W-:Y:S01]  /*fdd0*/  FADD.FTZ R90, R5, R6 ;  /* 0x00000006055a7221 */ /* 0x000fe20000010000 */
[----:B------:R-:W-:-:S01]  /*fde0*/  FFMA.FTZ R87, R63, UR40, -R77 ;  /* 0x000000283f577c23 */ /* 0x000fc2000801084d */
[--C-:B------:R-:W-:Y:S01]  /*fdf0*/  FFMA.FTZ R80, R94, UR40, -R77.reuse ;  /* 0x000000285e507c23 */ /* 0x100fe2000801084d */
[----:B------:R-:W-:-:S01]  /*fe00*/  FFMA.FTZ R63, R66, UR40, -R77 ;  /* 0x00000028423f7c23 */ /* 0x000fc2000801084d */
[----:B------:R-:W-:Y:S01]  /*fe10*/  FFMA.FTZ R66, R67, UR40, -R77 ;  /* 0x0000002843427c23 */ /* 0x000fe2000801084d */
[----:B------:R-:W-:Y:S01]  /*fe20*/  MUFU.EX2 R52, R52 ;  /* 0x0000003400347308 */ /* 0x000fe20000000800 */
[----:B------:R-:W-:-:S01]  /*fe30*/  FADD.FTZ R67, R7, R90 ;  /* 0x0000005a07437221 */ /* 0x000fc20000010000 */
[--C-:B------:R-:W-:Y:S01]  /*fe40*/  FFMA.FTZ R89, R95, UR40, -R77.reuse ;  /* 0x000000285f597c23 */ /* 0x100fe2000801084d */
[----:B------:R-:W-:-:S01]  /*fe50*/  FFMA.FTZ R84, R98, UR40, -R77 ;  /* 0x0000002862547c23 */ /* 0x000fc2000801084d */
[----:B------:R-:W-:Y:S01]  /*fe60*/  FFMA.FTZ R85, R99, UR40, -R77 ;  /* 0x0000002863557c23 */ /* 0x000fe2000801084d */
[----:B------:R-:W-:-:S01]  /*fe70*/  FADD.FTZ R95, R10, R67 ;  /* 0x000000430a5f7221 */ /* 0x000fc20000010000 */
[--C-:B------:R-:W-:Y:S01]  /*fe80*/  FFMA.FTZ R67, R70, UR40, -R77.reuse ;  /* 0x0000002846437c23 */ /* 0x100fe2000801084d */
[----:B------:R-:W-:-:S01]  /*fe90*/  FFMA.FTZ R88, R102, UR40, -R77 ;  /* 0x0000002866587c23 */ /* 0x000fc2000801084d */
[----:B------:R-:W1:Y:S01]  /*fea0*/  MUFU.EX2 R81, R81 ;  /* 0x0000005100517308 */ /* 0x000e620000000800 */
[----:B------:R-:W-:-:S01]  /*feb0*/  FADD.FTZ R70, R8, R95 ;  /* 0x0000005f08467221 */ /* 0x000fc20000010000 */
[--C-:B------:R-:W-:Y:S01]  /*fec0*/  FFMA.FTZ R91, R103, UR40, -R77.reuse ;  /* 0x00000028675b7c23 */ /* 0x100fe2000801084d */
[----:B------:R-:W-:-:S01]  /*fed0*/  FFMA.FTZ R74, R74, UR40, -R77 ;  /* 0x000000284a4a7c23 */ /* 0x000fc2000801084d */
[----:B------:R-:W-:Y:S01]  /*fee0*/  FFMA.FTZ R75, R75, UR40, -R77 ;  /* 0x000000284b4b7c23 */ /* 0x000fe2000801084d */
[----:B------:R-:W-:-:S01]  /*fef0*/  FADD.FTZ R90, R9, R70 ;  /* 0x00000046095a7221 */ /* 0x000fc20000010000 */
[--C-:B------:R-:W-:Y:S01]  /*ff00*/  FFMA.FTZ R70, R71, UR40, -R77.reuse ;  /* 0x0000002847467c23 */ /* 0x100fe2000801084d */
[----:B------:R-:W-:-:S01]  /*ff10*/  FFMA.FTZ R78, R78, UR40, -R77 ;  /* 0x000000284e4e7c23 */ /* 0x000fc2000801084d */
[----:B------:R-:W2:Y:S01]  /*ff20*/  MUFU.EX2 R80, R80 ;  /* 0x0000005000507308 */ /* 0x000ea20000000800 */
[----:B------:R-:W-:-:S01]  /*ff30*/  FADD.FTZ R95, R11, R90 ;  /* 0x0000005a0b5f7221 */ /* 0x000fc20000010000 */
[--C-:B------:R-:W-:Y:S01]  /*ff40*/  FFMA.FTZ R58, R58, UR40, -R77.reuse ;  /* 0x000000283a3a7c23 */ /* 0x100fe2000801084d */
[----:B------:R-:W-:-:S01]  /*ff50*/  FFMA.FTZ R59, R59, UR40, -R77 ;  /* 0x000000283b3b7c23 */ /* 0x000fc2000801084d */
[----:B------:R-:W-:Y:S01]  /*ff60*/  FFMA.FTZ R62, R62, UR40, -R77 ;  /* 0x000000283e3e7c23 */ /* 0x000fe2000801084d */
[----:B------:R-:W-:-:S01]  /*ff70*/  FADD.FTZ R95, R14, R95 ;  /* 0x0000005f0e5f7221 */ /* 0x000fc20000010000 */
[----:B0-----:R-:W-:Y:S01]  /*ff80*/  F2FP.SATFINITE.E4M3.F32.PACK_AB_MERGE_C R210, R69, R68, RZ ;  /* 0x0000004445d2723e */ /* 0x001fe200048070ff */
        /* <DEDUP_REMOVED lines=11> */
[--C-:B------:R-:W-:Y:S01]  /*10040*/  FFMA.FTZ R54, R54, UR40, -R77.reuse ;  /* 0x0000002836367c23 */ /* 0x100fe2000801084d */
[----:B------:R-:W-:-:S01]  /*10050*/  FFMA.FTZ R55, R55, UR40, -R77 ;  /* 0x0000002837377c23 */ /* 0x000fc2000801084d */
[--C-:B------:R-:W-:Y:S01]  /*10060*/  FFMA.FTZ R26, R26, UR40, -R77.reuse ;  /* 0x000000281a1a7c23 */ /* 0x100fe2000801084d */
[----:B------:R-:W-:-:S01]  /*10070*/  FFMA.FTZ R27, R27, UR40, -R77 ;  /* 0x000000281b1b7c23 */ /* 0x000fc2000801084d */
[--C-:B------:R-:W-:Y:S01]  /*10080*/  FFMA.FTZ R30, R30, UR40, -R77.reuse ;  /* 0x000000281e1e7c23 */ /* 0x100fe2000801084d */
[----:B------:R-:W-:-:S01]  /*10090*/  FFMA.FTZ R31, R31, UR40, -R77 ;  /* 0x000000281f1f7c23 */ /* 0x000fc2000801084d */
[----:B------:R-:W2:Y:S01]  /*100a0*/  MUFU.EX2 R85, R85 ;  /* 0x0000005500557308 */ /* 0x000ea20000000800 */
[----:B0-----:R-:W-:-:S01]  /*100b0*/  FADD.FTZ R71, R89, R90 ;  /* 0x0000005a59477221 */ /* 0x001fc20000010000 */
[--C-:B------:R-:W-:Y:S01]  /*100c0*/  FFMA.FTZ R34, R34, UR40, -R77.reuse ;  /* 0x0000002822227c23 */ /* 0x100fe2000801084d */
[----:B------:R-:W-:-:S01]  /*100d0*/  FFMA.FTZ R35, R35, UR40, -R77 ;  /* 0x0000002823237c23 */ /* 0x000fc2000801084d */
[--C-:B------:R-:W-:Y:S01]  /*100e0*/  FFMA.FTZ R38, R38, UR40, -R77.reuse ;  /* 0x0000002826267c23 */ /* 0x100fe2000801084d */
[----:B------:R-:W-:-:S01]  /*100f0*/  FFMA.FTZ R39, R39, UR40, -R77 ;  /* 0x0000002827277c23 */ /* 0x000fc2000801084d */
[----:B------:R-:W-:-:S02]  /*10100*/  F2FP.SATFINITE.E4M3.F32.PACK_AB_MERGE_C R80, R89, R80, RZ ;  /* 0x000000505950723e */ /* 0x000fc400048070ff */
[----:B------:R-:W0:Y:S01]  /*10110*/  MUFU.EX2 R88, R88 ;  /* 0x0000005800587308 */ /* 0x000e220000000800 */
[----:B-1----:R-:W-:-:S01]  /*10120*/  FADD.FTZ R10, R84, R71 ;  /* 0x00000047540a7221 */ /* 0x002fc20000010000 */
[----:B------:R-:W-:Y:S01]  /*10130*/  FADD.FTZ R71, R15, R92 ;  /* 0x0000005c0f477221 */ /* 0x000fe20000010000 */
[----:B------:R-:W-:Y:S02]  /*10140*/  F2FP.SATFINITE.E4M3.F32.PACK_AB_MERGE_C R208, R57, R56, R208 ;  /* 0x0000003839d0723e */ /* 0x000fe400048070d0 */
[----:B------:R-:W-:Y:S01]  /*10150*/  F2FP.SATFINITE.E4M3.F32.PACK_AB_MERGE_C R217, R81, R52, R80 ;  /* 0x0000003451d9723e */ /* 0x000fe20004807050 */
[----:B------:R-:W-:-:S02]  /*10160*/  FADD.FTZ R71, R72, R71 ;  /* 0x0000004748477221 */ /* 0x000fc40000010000 */
[----:B------:R-:W1:Y:S01]  /*10170*/  MUFU.EX2 R91, R91 ;  /* 0x0000005b005b7308 */ /* 0x000e620000000800 */
[----:B--2---:R-:W-:-:S01]  /*10180*/  FADD.FTZ R11, R85, R10 ;  /* 0x0000000a550b7221 */ /* 0x004fc20000010000 */
[----:B------:R-:W-:-:S04]  /*10190*/  FADD.FTZ R14, R20, R71 ;  /* 0x00000047140e7221 */ /* 0x000fc80000010000 */
[----:B------:R-:W-:Y:S02]  /*101a0*/  FADD.FTZ R14, R21, R14 ;  /* 0x0000000e150e7221 */ /* 0x000fe40000010000 */
[----:B------:R-:W2:Y:S01]  /*101b0*/  MUFU.EX2 R74, R74 ;  /* 0x0000004a004a7308 */ /* 0x000ea20000000800 */
[----:B0-----:R-:W-:-:S07]  /*101c0*/  FADD.FTZ R10, R88, R11 ;  /* 0x0000000b580a7221 */ /* 0x001fce0000010000 */
[----:B------:R-:W0:Y:S01]  /*101d0*/  MUFU.EX2 R75, R75 ;  /* 0x0000004b004b7308 */ /* 0x000e220000000800 */
[----:B-1----:R-:W-:-:S01]  /*101e0*/  FADD.FTZ R5, R91, R10 ;  /* 0x0000000a5b057221 */ /* 0x002fc20000010000 */
[----:B------:R-:W-:-:S04]  /*101f0*/  F2FP.SATFINITE.E4M3.F32.PACK_AB_MERGE_C R88, R91, R88, RZ ;  /* 0x000000585b58723e */ /* 0x000fc800048070ff */
[----:B------:R-:W-:Y:S02]  /*10200*/  F2FP.SATFINITE.E4M3.F32.PACK_AB_MERGE_C R219, R85, R84, R88 ;  /* 0x0000005455db723e */ /* 0x000fe40004807058 */
[----:B------:R-:W1:Y:S01]  /*10210*/  MUFU.EX2 R78, R78 ;  /* 0x0000004e004e7308 */ /* 0x000e620000000800 */
[----:B--2---:R-:W-:-:S01]  /*10220*/  FADD.FTZ R6, R74, R5 ;  /* 0x000000054a067221 */ /* 0x004fc20000010000 */
[----:B------:R-:W-:-:S04]  /*10230*/  FADD.FTZ R5, R73, R14 ;  /* 0x0000000e49057221 */ /* 0x000fc80000010000 */
[----:B------:R-:W-:Y:S01]  /*10240*/  FADD.FTZ R11, R76, R5 ;  /* 0x000000054c0b7221 */ /* 0x000fe20000010000 */
[----:B------:R-:W-:-:S01]  /*10250*/  FFMA.FTZ R5, R50, UR40, -R77 ;  /* 0x0000002832057c23 */ /* 0x000fc2000801084d */
        /* <DEDUP_REMOVED lines=17> */
[----:B--2---:R-:W-:-:S01]  /*10370*/  FADD.FTZ R9, R83, R8 ;  /* 0x0000000853097221 */ /* 0x004fc20000010000 */
[----:B------:R-:W-:-:S06]  /*10380*/  FADD.FTZ R8, R64, R61 ;  /* 0x0000003d40087221 */ /* 0x000fcc0000010000 */
[----:B------:R-:W2:Y:S01]  /*10390*/  MUFU.EX2 R58, R58 ;  /* 0x0000003a003a7308 */ /* 0x000ea20000000800 */
[----:B0-----:R-:W-:-:S01]  /*103a0*/  FADD.FTZ R9, R86, R9 ;  /* 0x0000000956097221 */ /* 0x001fc20000010000 */
[----:B------:R-:W-:-:S04]  /*103b0*/  F2FP.SATFINITE.E4M3.F32.PACK_AB_MERGE_C R83, R86, R83, RZ ;  /* 0x000000535653723e */ /* 0x000fc800048070ff */
[----:B------:R-:W-:Y:S02]  /*103c0*/  F2FP.SATFINITE.E4M3.F32.PACK_AB_MERGE_C R215, R82, R79, R83 ;  /* 0x0000004f52d7723e */ /* 0x000fe40004807053 */
[----:B------:R-:W0:Y:S01]  /*103d0*/  MUFU.EX2 R59, R59 ;  /* 0x0000003b003b7308 */ /* 0x000e220000000800 */
[C---:B-1----:R-:W-:Y:S01]  /*103e0*/  F2FP.SATFINITE.E4M3.F32.PACK_AB_MERGE_C R210, R65.reuse, R64, R210 ;  /* 0x0000004041d2723e */ /* 0x042fe200048070d2 */
[----:B------:R-:W-:-:S04]  /*103f0*/  FADD.FTZ R65, R65, R8 ;  /* 0x0000000841417221 */ /* 0x000fc80000010000 */
[----:B------:R-:W-:Y:S02]  /*10400*/  FADD.FTZ R68, R68, R65 ;  /* 0x0000004144447221 */ /* 0x000fe40000010000 */
        /* <DEDUP_REMOVED lines=9> */
[----:B------:R-:W-:-:S04]  /*104a0*/  F2FP.SATFINITE.E4M3.F32.PACK_AB_MERGE_C R62, R87, R62, RZ ;  /* 0x0000003e573e723e */ /* 0x000fc800048070ff */
[----:B------:R-:W-:Y:S02]  /*104b0*/  F2FP.SATFINITE.E4M3.F32.PACK_AB_MERGE_C R209, R59, R58, R62 ;  /* 0x0000003a3bd1723e */ /* 0x000fe4000480703e */
        /* <DEDUP_REMOVED lines=8> */
[----:B-1----:R-:W-:-:S07]  /*10540*/  FADD.FTZ R9, R67, R8 ;  /* 0x0000000843097221 */ /* 0x002fce0000010000 */
[----:B------:R-:W1:Y:S08]  /*10550*/  MUFU.EX2 R70, R70 ;  /* 0x0000004600467308 */ /* 0x000e700000000800 */
[----:B------:R-:W2:Y:S01]  /*10560*/  MUFU.EX2 R42, R42 ;  /* 0x0000002a002a7308 */ /* 0x000ea20000000800 */
[----:B0-----:R-:W-:Y:S01]  /*10570*/  F2FP.SATFINITE.E4M3.F32.PACK_AB_MERGE_C R204, R41, R4, R10 ;  /* 0x0000000429cc723e */ /* 0x001fe2000480700a */
[----:B------:R-:W-:-:S04]  /*10580*/  FADD.FTZ R4, R4, R69 ;  /* 0x0000004504047221 */ /* 0x000fc80000010000 */
[----:B------:R-:W-:Y:S02]  /*10590*/  FADD.FTZ R41, R41, R4 ;  /* 0x0000000429297221 */ /* 0x000fe40000010000 */
[----:B------:R-:W0:Y:S01]  /*105a0*/  MUFU.EX2 R7, R43 ;  /* 0x0000002b00077308 */ /* 0x000e220000000800 */
[----:B-1----:R-:W-:-:S01]  /*105b0*/  FADD.FTZ R9, R70, R9 ;  /* 0x0000000946097221 */ /* 0x002fc20000010000 */
[----:B------:R-:W-:Y:S01]  /*105c0*/  FADD.FTZ R40, R40, R41 ;  /* 0x0000002928287221 */ /* 0x000fe20000010000 */
[----:B------:R-:W-:-:S03]  /*105d0*/  F2FP.SATFINITE.E4M3.F32.PACK_AB_MERGE_C R67, R70, R67, RZ ;  /* 0x000000434643723e */ /* 0x000fc600048070ff */
[----:B------:R-:W-:Y:S01]  /*105e0*/  FADD.FTZ R45, R45, R40 ;  /* 0x000000282d2d7221 */ /* 0x000fe20000010000 */
[----:B------:R-:W-:Y:S01]  /*105f0*/  F2FP.SATFINITE.E4M3.F32.PACK_AB_MERGE_C R211, R66, R63, R67 ;  /* 0x0000003f42d3723e */ /* 0x000fe20004807043 */
        /* <DEDUP_REMOVED lines=10> */
[----:B-1----:R-:W-:-:S01]  /*106a0*/  FADD.FTZ R4, R47, R4 ;  /* 0x000000042f047221 */ /* 0x002fc20000010000 */
[----:B------:R-:W-:-:S04]  /*106b0*/  F2FP.SATFINITE.E4M3.F32.PACK_AB_MERGE_C R46, R47, R46, RZ ;  /* 0x0000002e2f2e723e */ /* 0x000fc800048070ff */
[----:B------:R-:W-:Y:S02]  /*106c0*/  F2FP.SATFINITE.E4M3.F32.PACK_AB_MERGE_C R205, R7, R42, R46 ;  /* 0x0000002a07cd723e */ /* 0x000fe4000480702e */
        /* <DEDUP_REMOVED lines=67> */
.L_x_1435:
[----:B------:R-:W-:-:S11]  /*10b00*/  UISETP.NE.AND UP2, UPT, UR7, 0x1, UPT ;  /* 0x000000010700788c */ /* 0x000fd6000bf45270 */
[----:B------:R-:W-:Y:S02]  /*10b10*/  @UP2 ULDC.64 UR18, c[0x0][0x9e8] ;  /* 0x00027a0000122ab9 */ /* 0x000fe40000000a00 */
[----:B------:R-:W-:-:S04]  /*10b20*/  UIMAD.WIDE.U32 UR10, UR14, UR18, URZ ;  /* 0x000000120e0a72a5 */ /* 0x000fc8000f8e003f */
[----:B------:R-:W-:-:S12]  /*10b30*/  @UP2 USHF.R.U32.HI UR14, URZ, UR19, UR11 ;  /* 0x000000133f0e2299 */ /* 0x000fd8000801160b */
.L_x_1436:
[----:B------:R-:W-:-:S04]  /*10b40*/  UIMAD UR7, UR14, UR7, UR7 ;  /* 0x000000070e0772a4 */ /* 0x000fc8000f8e0207 */
[----:B------:R-:W-:-:S04]  /*10b50*/  UISETP.LT.AND UP2, UPT, UR6, UR7, UPT ;  /* 0x000000070600728c */ /* 0x000fc8000bf41270 */
[----:B------:R-:W-:-:S12]  /*10b60*/  USEL UR6, UR6, UR7, UP2 ;  /* 0x0000000706067287 */ /* 0x000fd80009000000 */
.L_x_1434:
        /* <DEDUP_REMOVED lines=106> */
.L_x_1455:
        /* <DEDUP_REMOVED lines=9> */
.L_x_1439:
[----:B------:R-:W-:Y:S01]  /*112a0*/  ULEA UR6, UR56, UR38, 0x3 ;  /* 0x0000002638067291 */ /* 0x000fe2000f8e183f */
[----:B------:R-:W-:-:S05]  /*112b0*/  IMAD.U32 R7, RZ, RZ, UR55 ;  /* 0x00000037ff077e24 */ /* 0x000fca000f8e00ff */
[----:B------:R-:W-:-:S04]  /*112c0*/  SHF.L.U32 R7, R7, 0x1f, RZ ;  /* 0x0000001f07077819 */ /* 0x000fc800000006ff */
[----:B------:R0:W1:Y:S01]  /*112d0*/  SYNCS.PHASECHK.TRANS64.TRYWAIT P2, [UR6+0x33430], R7 ;  /* 0x03343007ff0075a7 */ /* 0x0000620008040146 */
[----:B------:R-:W-:Y:S05]  /*112e0*/  @!P0 BRA `(.L_x_1440) ;  /* 0x0000000000048947 */ /* 0x000fea0003800000 */
[----:B------:R-:W-:Y:S01]  /*112f0*/  BPT.TRAP 0x1 ;  /* 0x000000040000795c */ /* 0x000fe20000300000 */
.L_x_1440:
[----:B-1----:R-:W-:Y:S05]  /*11300*/  @P2 BRA `(.L_x_1438) ;  /* 0x0000000000082947 */ /* 0x002fea0003800000 */
[----:B------:R-:W1:Y:S02]  /*11310*/  SYNCS.PHASECHK.TRANS64.TRYWAIT P2, [UR6+0x33430], R7 ;  /* 0x03343007ff0075a7 */ /* 0x000e640008040146 */
[----:B-1----:R-:W-:Y:S05]  /*11320*/  @!P2 BRA `(.L_x_1441) ;  /* 0x000001b00000a947 */ /* 0x002fea0003800000 */
.L_x_1438:
        /* <DEDUP_REMOVED lines=189> */
.L_x_1443:
[----:B------:R-:W-:Y:S01]  /*11f00*/  ULEA UR6, UR49, UR38, 0x3 ;  /* 0x0000002631067291 */ /* 0x000fe2000f8e183f */
[----:B------:R-:W-:-:S05]  /*11f10*/  IMAD.U32 R7, RZ, RZ, UR45 ;  /* 0x0000002dff077e24 */ /* 0x000fca000f8e00ff */
[----:B------:R-:W-:-:S04]  /*11f20*/  SHF.L.U32 R7, R7, 0x1f, RZ ;  /* 0x0000001f07077819 */ /* 0x000fc800000006ff */
[----:B------:R0:W1:Y:S01]  /*11f30*/  SYNCS.PHASECHK.TRANS64.TRYWAIT P2, [UR6+0x33450], R7 ;  /* 0x03345007ff0075a7 */ /* 0x0000620008040146 */
[----:B------:R-:W-:Y:S05]  /*11f40*/  @!P0 BRA `(.L_x_1444) ;  /* 0x0000000000048947 */ /* 0x000fea0003800000 */
[----:B------:R-:W-:Y:S01]  /*11f50*/  BPT.TRAP 0x1 ;  /* 0x000000040000795c */ /* 0x000fe20000300000 */
.L_x_1444:
[----:B-1----:R-:W-:Y:S05]  /*11f60*/  @P2 BRA `(.L_x_1442) ;  /* 0x0000000000082947 */ /* 0x002fea0003800000 */
[----:B------:R-:W1:Y:S02]  /*11f70*/  SYNCS.PHASECHK.TRANS64.TRYWAIT P2, [UR6+0x33450], R7 ;  /* 0x03345007ff0075a7 */ /* 0x000e640008040146 */
[----:B-1----:R-:W-:Y:S05]  /*11f80*/  @!P2 BRA `(.L_x_1445) ;  /* 0x000001a40000a947 */ /* 0x002fea0003800000 */
.L_x_1442:
[----:B------:R-:W-:Y:S01]  /*11f90*/  UIADD3 UR6, UR38, 0x200, URZ ;  /* 0x0000020026067890 */ /* 0x000fe2000fffe03f */
[----:B------:R-:W-:Y:S01]  /*11fa0*/  WARPGROUP.ARRIVE ;  /* 0x00000000000079c5 */ /* 0x000fe20000000000 */
[----:B------:R-:W-:Y:S01]  /*11fb0*/  UMOV UR7, 0xc0000010 ;  /* 0xc000001000077882 */ /* 0x000fe20000000000 */
[----:B------:R-:W-:Y:S01]  /*11fc0*/  PLOP3.LUT P2, PT, PT, PT, UP0, 0x80, 0x0 ;  /* 0x000000000000781c */ /* 0x000fe20003f4f008 */
[----:B------:R-:W-:-:S03]  /*11fd0*/  USHF.R.U32.HI UR6, URZ, 0x4, UR6 ;  /* 0x000000043f067899 */ /* 0x000fc60008011606 */
[----:B------:R-:W2:Y:S01]  /*11fe0*/  S2R R9, SR_TID.X ;  /* 0x0000000000097919 */ /* 0x000ea20000002100 */
[----:B------:R-:W-:Y:S01]  /*11ff0*/  PLOP3.LUT P3, PT, PT, PT, UP0, 0x80, 0x0 ;  /* 0x000000000000781c */ /* 0x000fe20003f6f008 */
[----:B------:R-:W-:Y:S01]  /*12000*/  VIADD R10, R224, UR39 ;  /* 0x00000027e00a7c36 */ /* 0x000fe20008000000 */
[----:B------:R-:W-:Y:S01]  /*12010*/  ULOP3.LUT UR6, UR6, 0x3fff, URZ, 0xc0, !UPT ;  /* 0x00003fff06067892 */ /* 0x000fe2000f8ec03f */
[----:B01----:R-:W-:Y:S02]  /*12020*/  IMAD.U32 R7, RZ, RZ, UR56 ;  /* 0x00000038ff077e24 */ /* 0x003fe4000f8e00ff */
[----:B------:R-:W-:Y:S01]  /*12030*/  IMAD R11, R4, -0xa0, RZ ;  /* 0xffffff60040b7824 */ /* 0x000fe200078e02ff */
[----:B------:R-:W-:Y:S02]  /*12040*/  ULOP3.LUT UR6, UR6, 0x10000, URZ, 0xfc, !UPT ;  /* 0x0001000006067892 */ /* 0x000fe4000f8efc3f */
[----:B------:R-:W-:Y:S02]  /*12050*/  @!P1 LEA R7, R7, UR38, 0x3 ;  /* 0x0000002607079c11 */ /* 0x000fe4000f8e18ff */
[----:B------:R-:W-:Y:S01]  /*12060*/  UIMAD UR10, UR49, 0x780, UR6 ;  /* 0x00000780310a78a4 */ /* 0x000fe2000f8e0206 */
[----:B------:R-:W-:-:S02]  /*12070*/  IADD3 R13, -R23, 0x1, R11 ;  /* 0x00000001170d7810 */ /* 0x000fc40007ffe10b */
[----:B------:R-:W-:Y:S02]  /*12080*/  @!P1 VIADD R7, R7, 0x33440 ;  /* 0x0003344007079836 */ /* 0x000fe40000000000 */
[----:B------:R-:W-:Y:S02]  /*12090*/  IADD3 R13, -R16, R13, R22 ;  /* 0x0000000d100d7210 */ /* 0x000fe40007ffe116 */
[----:B------:R-:W-:Y:S01]  /*120a0*/  UMOV UR6, UR10 ;  /* 0x0000000a00067c82 */ /* 0x000fe20008000000 */
[----:B------:R-:W-:Y:S01]  /*120b0*/  @!P1 PRMT R7, RZ, 0x654, R7 ;  /* 0x00000654ff079816 */ /* 0x000fe20000000007 */
[----:B------:R-:W-:Y:S01]  /*120c0*/  QGMMA.64x192x32.F32.E4M3.E4M3 R24, R216, gdesc[UR4], R24, gsb0 ;  /* 0x02e00004d8187df3 */ /* 0x000fe20008000818 */
[----:B------:R-:W-:Y:S01]  /*120d0*/  UIADD3 UR6, UR10, 0x180, URZ ;  /* 0x000001800a067890 */ /* 0x000fe2000fffe03f */
[----:B------:R-:W-:Y:S01]  /*120e0*/  VIADD R12, R13, UR54 ;  /* 0x000000360d0c7c36 */ /* 0x000fe20008000000 */
[----:B------:R-:W-:Y:S01]  /*120f0*/  UMOV UR7, 0xc0000010 ;  /* 0xc000001000077882 */ /* 0x000fe20000000000 */
[----:B--2---:R-:W-:Y:S01]  /*12100*/  SHF.R.U32.HI R9, RZ, 0x7, R9 ;  /* 0x00000007ff097819 */ /* 0x004fe20000011609 */
[----:B------:R-:W-:-:S02]  /*12110*/  WARPGROUP.DEPBAR.LE gsb0, 0x0 ;  /* 0x00008000000079c5 */ /* 0x000fc40000010000 */
[----:B------:R-:W-:-:S13]  /*12120*/  WARPGROUP.ARRIVE ;  /* 0x00000000000079c5 */ /* 0x000fda0000000000 */
        /* <DEDUP_REMOVED lines=23> */
[----:B------:R-:W0:Y:S02]  /*122a0*/  SHFL.IDX PT, R19, R10, RZ, 0x1c1f ;  /* 0x001c1fff0a137589 */ /* 0x000e2400000e0000 */
[----:B------:R-:W-:Y:S02]  /*122b0*/  VIADD R13, R13, UR6 ;  /* 0x000000060d0d7c36 */ /* 0x000fe40008000000 */
[--C-:B0-----:R-:W-:Y:S02]  /*122c0*/  IMAD.IADD R14, R12, 0x1, R19.reuse ;  /* 0x000000010c0e7824 */ /* 0x101fe400078e0213 */
[----:B------:R-:W-:Y:S01]  /*122d0*/  IMAD.IADD R15, R13, 0x1, R19 ;  /* 0x000000010d0f7824 */ /* 0x000fe200078e0213 */
[----:B------:R-:W-:Y:S02]  /*122e0*/  WARPGROUP.DEPBAR.LE gsb0, 0x0 ;  /* 0x00008000000079c5 */ /* 0x000fe40000010000 */
[----:B------:R0:W-:Y:S06]  /*122f0*/  BAR.ARV R8, 0x100 ;  /* 0x000400080000751d */ /* 0x0001ec0000002000 */
[----:B------:R1:W-:Y:S02]  /*12300*/  @!P1 SYNCS.ARRIVE.TRANS64.RED.A1T0 RZ, [R7+URZ], RZ ;  /* 0x000000ff07ff99a7 */ /* 0x0003e4000810043f */
[----:B-1----:R-:W-:Y:S01]  /*12310*/  IMAD.IADD R7, R11, 0x1, -R23 ;  /* 0x000000010b077824 */ /* 0x002fe200078e0a17 */
[----:B0-----:R-:W-:Y:S06]  /*12320*/  @P2 BRA `(.L_x_1446) ;  /* 0x0000000000542947 */ /* 0x001fec0003800000 */
        /* <DEDUP_REMOVED lines=12> */
.L_x_1448:
[----:B------:R-:W-:-:S05]  /*123f0*/  IMAD.U32 R20, RZ, RZ, UR52 ;  /* 0x00000034ff147e24 */ /* 0x000fca000f8e00ff */
[----:B------:R-:W-:-:S13]  /*12400*/  ISETP.NE.AND P2, PT, R20, 0x1, PT ;  /* 0x000000011400780c */ /* 0x000fda0003f45270 */
[----:B------:R-:W0:Y:S02]  /*12410*/  @P2 LDC.64 R8, c[0x0][0x9e8] ;  /* 0x00027a00ff082b82 */ /* 0x000e240000000a00 */
[----:B0-----:R-:W-:-:S05]  /*12420*/  @P2 IMAD.HI.U32 R8, R19, R8, RZ ;  /* 0x0000000813082227 */ /* 0x001fca00078e00ff */
[----:B------:R-:W-:-:S07]  /*12430*/  @P2 SHF.R.U32.HI R19, RZ, R9, R8 ;  /* 0x00000009ff132219 */ /* 0x000fce0000011608 */
.L_x_1449:
[----:B------:R-:W-:Y:S05]  /*12440*/  BSYNC B0 ;  /* 0x0000000000007941 */ /* 0x000fea0003800000 */
.L_x_1447:
[----:B------:R-:W-:-:S05]  /*12450*/  IMAD R19, R19, R20, R7 ;  /* 0x0000001413137224 */ /* 0x000fca00078e0207 */
[----:B------:R-:W-:Y:S02]  /*12460*/  VIMNMX R15, R15, R19, !PT ;  /* 0x000000130f0f7248 */ /* 0x000fe40007fe0100 */
[----:B------:R-:W-:-:S07]  /*12470*/  VIADDMNMX R14, R19, R20, R14, PT ;  /* 0x00000014130e7246 */ /* 0x000fce000380010e */
.L_x_1446:
[C---:B------:R-:W-:Y:S01]  /*12480*/  ISETP.GE.AND P3, PT, R11.reuse, 0x2, PT ;  /* 0x000000020b00780c */ /* 0x040fe20003f66270 */
[----:B------:R-:W0:Y:S01]  /*12490*/  SHFL.IDX PT, R10, R10, 0x1, 0x1c1f ;  /* 0x003c1f000a0a7f89 */ /* 0x000e2200000e0000 */
        /* <DEDUP_REMOVED lines=10> */
[----:B------:R-:W-:Y:S01]  /*12540*/  FSEL R185, R185, -INF , !P3 ;  /* 0xff800000b9b97808 */ /* 0x000fe20005800000 */
[--C-:B0-----:R-:W-:Y:S01]  /*12550*/  IMAD.IADD R12, R12, 0x1, R10.reuse ;  /* 0x000000010c0c7824 */ /* 0x101fe200078e020a */
[----:B------:R-:W-:Y:S01]  /*12560*/  ISETP.LT.OR P2, PT, R14, 0x9, P2 ;  /* 0x000000090e00780c */ /* 0x000fe20001741670 */
[----:B------:R-:W-:Y:S01]  /*12570*/  IMAD.IADD R13, R13, 0x1, R10 ;  /* 0x000000010d0d7824 */ /* 0x000fe200078e020a */
[----:B------:R-:W-:Y:S02]  /*12580*/  ISETP.GE.AND P3, PT, R11, 0x11, PT ;  /* 0x000000110b00780c */ /* 0x000fe40003f66270 */
[----:B------:R-:W-:Y:S02]  /*12590*/  FSEL R188, R188, -INF , !P2 ;  /* 0xff800000bcbc7808 */ /* 0x000fe40005000000 */
[----:B------:R-:W-:Y:S02]  /*125a0*/  ISETP.GT.AND P2, PT, R15, 0x9, !P4 ;  /* 0x000000090f00780c */ /* 0x000fe40006744270 */
[----:B------:R-:W-:-:S02]  /*125b0*/  LOP3.LUT R17, R17, 0x7fffffff, RZ, 0xc0, !PT ;  /* 0x7fffffff11117812 */ /* 0x000fc400078ec0ff */
[----:B------:R-:W-:Y:S02]  /*125c0*/  ISETP.LT.OR P2, PT, R14, 0xa, P2 ;  /* 0x0000000a0e00780c */ /* 0x000fe40001741670 */
[----:B------:R-:W-:Y:S02]  /*125d0*/  @P4 LOP3.LUT R17, R17, 0x80000000, RZ, 0xfc, !PT ;  /* 0x8000000011114812 */ /* 0x000fe400078efcff */
        /* <DEDUP_REMOVED lines=13> */
[----:B------:R-:W-:Y:S02]  /*126b0*/  LOP3.LUT R2, R2, 0xfffffffd, RZ, 0xc0, !PT ;  /* 0xfffffffd02027812 */ /* 0x000fe400078ec0ff */
[----:B------:R-:W-:Y:S02]  /*126c0*/  ISETP.GT.AND P2, PT, R15, 0x18, !P3 ;  /* 0x000000180f00780c */ /* 0x000fe40005f44270 */
[----:B------:R-:W-:-:S02]  /*126d0*/  LOP3.LUT R17, R17, 0xfffffffd, RZ, 0xc0, !PT ;  /* 0xfffffffd11117812 */ /* 0x000fc400078ec0ff */
[----:B------:R-:W-:Y:S02]  /*126e0*/  ISETP.LT.OR P2, PT, R14, 0x19, P2 ;  /* 0x000000190e00780c */ /* 0x000fe40001741670 */
[----:B------:R-:W-:Y:S02]  /*126f0*/  @P4 LOP3.LUT R17, R17, 0x2, RZ, 0xfc, !PT ;  /* 0x0000000211114812 */ /* 0x000fe400078efcff */
[----:B------:R-:W-:Y:S02]  /*12700*/  @P3 LOP3.LUT R2, R2, 0x2, RZ, 0xfc, !PT ;  /* 0x0000000202023812 */ /* 0x000fe400078efcff */
[----:B------:R-:W-:Y:S02]  /*12710*/  ISETP.GE.AND P3, PT, R11, 0x1a, PT ;  /* 0x0000001a0b00780c */ /* 0x000fe40003f66270 */
[----:B------:R-:W-:Y:S02]  /*12720*/  FSEL R196, R196, -INF , !P2 ;  /* 0xff800000c4c47808 */ /* 0x000fe40005000000 */
[----:B------:R-:W-:-:S02]  /*12730*/  ISETP.GT.AND P2, PT, R15, 0x19, !P3 ;  /* 0x000000190f00780c */ /* 0x000fc40005f44270 */
[----:B------:R-:W-:Y:S02]  /*12740*/  LOP3.LUT R2, R2, 0xfffffff7, RZ, 0xc0, !PT ;  /* 0xfffffff702027812 */ /* 0x000fe400078ec0ff */
[----:B------:R-:W-:Y:S02]  /*12750*/  ISETP.LT.OR P2, PT, R14, 0x1a, P2 ;  /* 0x0000001a0e00780c */ /* 0x000fe40001741670 */
[----:B------:R-:W-:Y:S02]  /*12760*/  LOP3.LUT R17, R17, 0xfffffffb, RZ, 0xc0, !PT ;  /* 0xfffffffb11117812 */ /* 0x000fe400078ec0ff */
[----:B------:R-:W-:Y:S02]  /*12770*/  FSEL R197, R197, -INF , !P2 ;  /* 0xff800000c5c57808 */ /* 0x000fe40005000000 */
[----:B------:R-:W-:Y:S02]  /*12780*/  ISETP.GE.AND P2, PT, R11, 0x21, PT ;  /* 0x000000210b00780c */ /* 0x000fe40003f46270 */
[----:B------:R-:W-:-:S02]  /*12790*/  @P3 LOP3.LUT R2, R2, 0x8, RZ, 0xfc, !PT ;  /* 0x0000000802023812 */ /* 0x000fc400078efcff */
[----:B------:R-:W-:-:S04]  /*127a0*/  ISETP.GT.AND P3, PT, R15, 0x20, !P2 ;  /* 0x000000200f00780c */ /* 0x000fc80005764270 */
[----:B------:R-:W-:-:S04]  /*127b0*/  ISETP.LT.OR P3, PT, R14, 0x21, P3 ;  /* 0x000000210e00780c */ /* 0x000fc80001f61670 */
        /* <DEDUP_REMOVED lines=197> */
.L_x_1452:
[----:B------:R-:W-:-:S05]  /*13410*/  IMAD.U32 R11, RZ, RZ, UR52 ;  /* 0x00000034ff0b7e24 */ /* 0x000fca000f8e00ff */
[----:B------:R-:W-:-:S13]  /*13420*/  ISETP.NE.AND P6, PT, R11, 0x1, PT ;  /* 0x000000010b00780c */ /* 0x000fda0003fc5270 */
[----:B------:R-:W0:Y:S02]  /*13430*/  @P6 LDC.64 R8, c[0x0][0x9e8] ;  /* 0x00027a00ff086b82 */ /* 0x000e240000000a00 */
[----:B0-----:R-:W-:-:S05]  /*13440*/  @P6 IMAD.HI.U32 R8, R10, R8, RZ ;  /* 0x000000080a086227 */ /* 0x001fca00078e00ff */
[----:B------:R-:W-:-:S07]  /*13450*/  @P6 SHF.R.U32.HI R10, RZ, R9, R8 ;  /* 0x00000009ff0a6219 */ /* 0x000fce0000011608 */
.L_x_1453:
[----:B------:R-:W-:Y:S05]  /*13460*/  BSYNC B0 ;  /* 0x0000000000007941 */ /* 0x000fea0003800000 */
.L_x_1451:
[----:B------:R-:W-:-:S05]  /*13470*/  IMAD R7, R10, R11, R7 ;  /* 0x0000000b0a077224 */ /* 0x000fca00078e0207 */
[----:B------:R-:W-:Y:S02]  /*13480*/  VIMNMX R13, R13, R7, !PT ;  /* 0x000000070d0d7248 */ /* 0x000fe40007fe0100 */
[----:B------:R-:W-:-:S07]  /*13490*/  VIADDMNMX R12, R7, R11, R12, PT ;  /* 0x0000000b070c7246 */ /* 0x000fce000380010c */
.L_x_1450:
[----:B------:R-:W-:Y:S02]  /*134a0*/  ISETP.GT.AND P2, PT, R13, 0x20, !P2 ;  /* 0x000000200d00780c */ /* 0x000fe40005744270 */
[C---:B------:R-:W-:Y:S02]  /*134b0*/  LOP3.LUT P6, RZ, R17.reuse, 0x100000, RZ, 0xc0, !PT ;  /* 0x0010000011ff7812 */ /* 0x040fe400078cc0ff */
        /* <DEDUP_REMOVED lines=97> */
[----:B------:R-:W-:Y:S01]  /*13ad0*/  ISETP.GT.AND P3, PT, R13, 0x90, !P3 ;  /* 0x000000900d00780c */ /* 0x000fe20005f64270 */
[----:B------:R-:W0:Y:S01]  /*13ae0*/  SHFL.BFLY PT, R8, R7, 0x2, 0x1f ;  /* 0x0c401f0007087f89 */ /* 0x000e2200000e0000 */
[----:B------:R-:W-:Y:S02]  /*13af0*/  FSEL R166, R166, -INF , !P2 ;  /* 0xff800000a6a67808 */ /* 0x000fe40005000000 */
[----:B------:R-:W-:-:S02]  /*13b00*/  LOP3.LUT P2, RZ, R17, 0x1000, RZ, 0xc0, !PT ;  /* 0x0000100011ff7812 */ /* 0x000fc4000784c0ff */
[C---:B------:R-:W-:Y:S02]  /*13b10*/  ISETP.GT.AND P4, PT, R13.reuse, 0x91, !P4 ;  /* 0x000000910d00780c */ /* 0x040fe40006784270 */
[C---:B------:R-:W-:Y:S02]  /*13b20*/  ISETP.GT.AND P2, PT, R13.reuse, 0x59, !P2 ;  /* 0x000000590d00780c */ /* 0x040fe40005744270 */
[C---:B------:R-:W-:Y:S02]  /*13b30*/  ISETP.LT.OR P3, PT, R12.reuse, 0x91, P3 ;  /* 0x000000910c00780c */ /* 0x040fe40001f61670 */
[----:B------:R-:W-:Y:S02]  /*13b40*/  ISETP.LT.OR P2, PT, R12, 0x5a, P2 ;  /* 0x0000005a0c00780c */ /* 0x000fe40001741670 */
[----:B------:R-:W-:Y:S02]  /*13b50*/  ISETP.GT.AND P5, PT, R13, 0x98, !P5 ;  /* 0x000000980d00780c */ /* 0x000fe40006fa4270 */
[----:B------:R-:W-:-:S02]  /*13b60*/  FSEL R167, R167, -INF , !P2 ;  /* 0xff800000a7a77808 */ /* 0x000fc40005000000 */
[----:B------:R-:W-:Y:S02]  /*13b70*/  LOP3.LUT P2, RZ, R17, 0x800, RZ, 0xc0, !PT ;  /* 0x0000080011ff7812 */ /* 0x000fe4000784c0ff */
[----:B------:R-:W-:Y:S02]  /*13b80*/  ISETP.LT.OR P4, PT, R12, 0x92, P4 ;  /* 0x000000920c00780c */ /* 0x000fe40002781670 */
[----:B------:R-:W-:Y:S02]  /*13b90*/  ISETP.GT.AND P2, PT, R13, 0x60, !P2 ;  /* 0x000000600d00780c */ /* 0x000fe40005744270 */
[----:B------:R-:W-:Y:S02]  /*13ba0*/  FSEL R130, R130, -INF , !P3 ;  /* 0xff80000082827808 */ /* 0x000fe40005800000 */
[----:B------:R-:W-:Y:S02]  /*13bb0*/  ISETP.LT.OR P2, PT, R12, 0x61, P2 ;  /* 0x000000610c00780c */ /* 0x000fe40001741670 */
[----:B0-----:R-:W-:-:S02]  /*13bc0*/  FMNMX.FTZ R7, R7, R8, !PT ;  /* 0x0000000807077209 */ /* 0x001fc40007810000 */
[----:B------:R-:W-:Y:S02]  /*13bd0*/  FSEL R138, R138, -INF , !P2 ;  /* 0xff8000008a8a7808 */ /* 0x000fe40005000000 */
[----:B------:R-:W-:Y:S01]  /*13be0*/  LOP3.LUT P2, RZ, R17, 0x400, RZ, 0xc0, !PT ;  /* 0x0000040011ff7812 */ /* 0x000fe2000784c0ff */
[----:B------:R-:W0:Y:S01]  /*13bf0*/  SHFL.BFLY PT, R8, R7, 0x1, 0x1f ;  /* 0x0c201f0007087f89 */ /* 0x000e2200000e0000 */
[C---:B------:R-:W-:Y:S02]  /*13c00*/  ISETP.LT.OR P5, PT, R12.reuse, 0x99, P5 ;  /* 0x000000990c00780c */ /* 0x040fe40002fa1670 */
[----:B------:R-:W-:Y:S02]  /*13c10*/  ISETP.GT.AND P2, PT, R13, 0x61, !P2 ;  /* 0x000000610d00780c */ /* 0x000fe40005744270 */
[----:B------:R-:W-:Y:S02]  /*13c20*/  FSEL R131, R131, -INF , !P4 ;  /* 0xff80000083837808 */ /* 0x000fe40006000000 */
[----:B------:R-:W-:-:S02]  /*13c30*/  ISETP.LT.OR P2, PT, R12, 0x62, P2 ;  /* 0x000000620c00780c */ /* 0x000fc40001741670 */
[----:B------:R-:W-:Y:S02]  /*13c40*/  FSEL R134, R134, -INF , !P5 ;  /* 0xff80000086867808 */ /* 0x000fe40006800000 */
[----:B------:R-:W-:Y:S02]  /*13c50*/  FSEL R139, R139, -INF , !P2 ;  /* 0xff8000008b8b7808 */ /* 0x000fe40005000000 */
[----:B------:R-:W-:Y:S02]  /*13c60*/  ISETP.GT.AND P2, PT, R13, 0x68, !P6 ;  /* 0x000000680d00780c */ /* 0x000fe40007744270 */
[----:B------:R-:W-:Y:S02]  /*13c70*/  LOP3.LUT P6, RZ, R2, 0x2, RZ, 0xc0, !PT ;  /* 0x0000000202ff7812 */ /* 0x000fe400078cc0ff */
[----:B------:R-:W-:-:S04]  /*13c80*/  ISETP.LT.OR P2, PT, R12, 0x69, P2 ;  /* 0x000000690c00780c */ /* 0x000fc80001741670 */
[----:B------:R-:W-:Y:S02]  /*13c90*/  FSEL R142, R142, -INF , !P2 ;  /* 0xff8000008e8e7808 */ /* 0x000fe40005000000 */
[----:B------:R-:W-:Y:S02]  /*13ca0*/  LOP3.LUT P2, RZ, R17, 0x100, RZ, 0xc0, !PT ;  /* 0x0000010011ff7812 */ /* 0x000fe4000784c0ff */
[----:B0-----:R-:W-:Y:S02]  /*13cb0*/  FMNMX.FTZ R7, R7, R8, !PT ;  /* 0x0000000807077209 */ /* 0x001fe40007810000 */
        /* <DEDUP_REMOVED lines=43> */
[----:B------:R-:W-:-:S04]  /*13f70*/  FSETP.NEU.FTZ.AND P2, PT, R7, -INF , PT ;  /* 0xff8000000700780b */ /* 0x000fc80003f5d000 */
[----:B------:R-:W-:-:S05]  /*13f80*/  FSEL R8, R7, RZ, P2 ;  /* 0x000000ff07087208 */ /* 0x000fca0001000000 */
[----:B------:R-:W-:Y:S01]  /*13f90*/  FADD.FTZ R3, -R8, R3 ;  /* 0x0000000308037221 */ /* 0x000fe20000010100 */
[----:B------:R-:W-:-:S03]  /*13fa0*/  IMAD.U32 R8, RZ, RZ, UR40 ;  /* 0x00000028ff087e24 */ /* 0x000fc6000f8e00ff */
[----:B------:R-:W-:Y:S01]  /*13fb0*/  FMUL.FTZ R3, R3, UR40 ;  /* 0x0000002803037c20 */ /* 0x000fe20008410000 */
[----:B------:R-:W-:-:S05]  /*13fc0*/  FFMA.FTZ R8, R7, R8, -8 ;  /* 0xc100000007087423 */ /* 0x000fca0000010008 */
[----:B------:R-:W-:Y:S01]  /*13fd0*/  FSEL R8, R8, RZ, P2 ;  /* 0x000000ff08087208 */ /* 0x000fe20001000000 */
[----:B------:R-:W-:Y:S01]  /*13fe0*/  MUFU.EX2 R3, R3 ;  /* 0x0000000300037308 */ /* 0x000fe20000000800 */
[----:B------:R-:W-:Y:S02]  /*13ff0*/  ISETP.GT.AND P2, PT, R13, 0x19, !P6 ;  /* 0x000000190d00780c */ /* 0x000fe40007744270 */
[----:B------:R-:W-:Y:S01]  /*14000*/  LOP3.LUT P6, RZ, R17, 0x10000000, RZ, 0xc0, !PT ;  /* 0x1000000011ff7812 */ /* 0x000fe200078cc0ff */
[----:B------:R-:W-:-:S01]  /*14010*/  FFMA.FTZ R184, R184, UR40, -R8 ;  /* 0x00000028b8b87c23 */ /* 0x000fc20008010808 */
[----:B------:R-:W-:Y:S01]  /*14020*/  ISETP.LT.OR P2, PT, R12, 0x1a, P2 ;  /* 0x0000001a0c00780c */ /* 0x000fe20001741670 */
[----:B------:R-:W-:-:S01]  /*14030*/  FFMA.FTZ R185, R185, UR40, -R8 ;  /* 0x00000028b9b97c23 */ /* 0x000fc20008010808 */
[--C-:B------:R-:W-:Y:S01]  /*14040*/  FFMA.FTZ R188, R188, UR40, -R8.reuse ;  /* 0x00000028bcbc7c23 */ /* 0x100fe20008010808 */
[----:B------:R-:W-:-:S01]  /*14050*/  FFMA.FTZ R189, R189, UR40, -R8 ;  /* 0x00000028bdbd7c23 */ /* 0x000fc20008010808 */
[----:B------:R-:W-:Y:S01]  /*14060*/  FSEL R199, R199, -INF , !P2 ;  /* 0xff800000c7c77808 */ /* 0x000fe20005000000 */
[----:B------:R-:W0:Y:S01]  /*14070*/  MUFU.EX2 R184, R184 ;  /* 0x000000b800b87308 */ /* 0x000e220000000800 */
[----:B------:R-:W-:Y:S01]  /*14080*/  LOP3.LUT P2, RZ, R17, 0x1, RZ, 0xc0, !PT ;  /* 0x0000000111ff7812 */ /* 0x000fe2000784c0ff */
[--C-:B------:R-:W-:Y:S01]  /*14090*/  FFMA.FTZ R192, R192, UR40, -R8.reuse ;  /* 0x00000028c0c07c23 */ /* 0x100fe20008010808 */
[----:B------:R-:W-:-:S01]  /*140a0*/  FFMA.FTZ R193, R193, UR40, -R8 ;  /* 0x00000028c1c17c23 */ /* 0x000fc20008010808 */
[--C-:B------:R-:W-:Y:S01]  /*140b0*/  FFMA.FTZ R196, R196, UR40, -R8.reuse ;  /* 0x00000028c4c47c23 */ /* 0x100fe20008010808 */
[----:B------:R-:W-:Y:S01]  /*140c0*/  ISETP.GT.AND P2, PT, R13, RZ, !P2 ;  /* 0x000000ff0d00720c */ /* 0x000fe20005744270 */
[--C-:B------:R-:W-:Y:S01]  /*140d0*/  FFMA.FTZ R197, R197, UR40, -R8.reuse ;  /* 0x00000028c5c57c23 */ /* 0x100fe20008010808 */
[----:B------:R-:W-:-:S01]  /*140e0*/  FFMA.FTZ R168, R168, UR40, -R8 ;  /* 0x00000028a8a87c23 */ /* 0x000fc20008010808 */
[----:B------:R-:W1:Y:S01]  /*140f0*/  MUFU.EX2 R185, R185 ;  /* 0x000000b900b97308 */ /* 0x000e620000000800 */
[----:B------:R-:W-:Y:S01]  /*14100*/  ISETP.LT.OR P2, PT, R12, 0x1, P2 ;  /* 0x000000010c00780c */ /* 0x000fe20001741670 */
[--C-:B------:R-:W-:Y:S01]  /*14110*/  FFMA.FTZ R169, R169, UR40, -R8.reuse ;  /* 0x00000028a9a97c23 */ /* 0x100fe20008010808 */
[----:B------:R-:W-:-:S01]  /*14120*/  FFMA.FTZ R172, R172, UR40, -R8 ;  /* 0x00000028acac7c23 */ /* 0x000fc20008010808 */
[--C-:B------:R-:W-:Y:S01]  /*14130*/  FFMA.FTZ R173, R173, UR40, -R8.reuse ;  /* 0x00000028adad7c23 */ /* 0x100fe20008010808 */
[----:B------:R-:W-:Y:S01]  /*14140*/  FSEL R186, R186, -INF , !P2 ;  /* 0xff800000baba7808 */ /* 0x000fe20005000000 */
[----:B------:R-:W-:Y:S01]  /*14150*/  FFMA.FTZ R176, R176, UR40, -R8 ;  /* 0x00000028b0b07c23 */ /* 0x000fe20008010808 */
[----:B------:R-:W-:Y:S01]  /*14160*/  LOP3.LUT P2, RZ, R17, 0x8000000, RZ, 0xc0, !PT ;  /* 0x0800000011ff7812 */ /* 0x000fe2000784c0ff */
[----:B------:R-:W-:Y:S01]  /*14170*/  MUFU.EX2 R188, R188 ;  /* 0x000000bc00bc7308 */ /* 0x000fe20000000800 */
[----:B------:R-:W-:Y:S01]  /*14180*/  FMNMX.FTZ R9, R186, R0, !PT ;  /* 0x00000000ba097209 */ /* 0x000fe20007810000 */
[----:B0-----:R-:W-:Y:S01]  /*14190*/  FFMA.FTZ R6, R3, R6, R184 ;  /* 0x0000000603067223 */ /* 0x001fe200000100b8 */
[----:B------:R-:W-:Y:S01]  /*141a0*/  ISETP.GT.AND P2, PT, R13, 0x80, !P2 ;  /* 0x000000800d00780c */ /* 0x000fe20005744270 */
[--C-:B------:R-:W-:Y:S01]  /*141b0*/  FFMA.FTZ R177, R177, UR40, -R8.reuse ;  /* 0x00000028b1b17c23 */ /* 0x100fe20008010808 */
[----:B------:R-:W-:Y:S01]  /*141c0*/  FMNMX.FTZ R9, R187, R9, !PT ;  /* 0x00000009bb097209 */ /* 0x000fe20007810000 */
[----:B------:R-:W-:Y:S01]  /*141d0*/  FFMA.FTZ R180, R180, UR40, -R8 ;  /* 0x00000028b4b47c23 */ /* 0x000fe20008010808 */
[----:B------:R-:W-:Y:S01]  /*141e0*/  ISETP.LT.OR P2, PT, R12, 0x81, P2 ;  /* 0x000000810c00780c */ /* 0x000fe20001741670 */
[----:B------:R-:W-:Y:S01]  /*141f0*/  MUFU.EX2 R189, R189 ;  /* 0x000000bd00bd7308 */ /* 0x000fe20000000800 */
[----:B------:R-:W-:Y:S01]  /*14200*/  FMNMX.FTZ R9, R190, R9, !PT ;  /* 0x00000009be097209 */ /* 0x000fe20007810000 */
[----:B-1----:R-:W-:Y:S01]  /*14210*/  FADD.FTZ R6, R185, R6 ;  /* 0x00000006b9067221 */ /* 0x002fe20000010000 */
[----:B------:R-:W-:Y:S01]  /*14220*/  FSEL R122, R122, -INF , !P2 ;  /* 0xff8000007a7a7808 */ /* 0x000fe20005000000 */
[--C-:B------:R-:W-:Y:S01]  /*14230*/  FFMA.FTZ R181, R181, UR40, -R8.reuse ;  /* 0x00000028b5b57c23 */ /* 0x100fe20008010808 */
[----:B------:R-:W-:Y:S01]  /*14240*/  FMNMX.FTZ R9, R191, R9, !PT ;  /* 0x00000009bf097209 */ /* 0x000fe20007810000 */
[--C-:B------:R-:W-:Y:S01]  /*14250*/  FFMA.FTZ R152, R152, UR40, -R8.reuse ;  /* 0x0000002898987c23 */ /* 0x100fe20008010808 */
[----:B------:R-:W-:Y:S01]  /*14260*/  LOP3.LUT P2, RZ, R17, 0x4000000, RZ, 0xc0, !PT ;  /* 0x0400000011ff7812 */ /* 0x000fe2000784c0ff */
[----:B------:R-:W-:Y:S01]  /*14270*/  MUFU.EX2 R192, R192 ;  /* 0x000000c000c07308 */ /* 0x000fe20000000800 */
[----:B------:R-:W-:Y:S01]  /*14280*/  FMNMX.FTZ R9, R194, R9, !PT ;  /* 0x00000009c2097209 */ /* 0x000fe20007810000 */
[--C-:B------:R-:W-:Y:S01]  /*14290*/  FFMA.FTZ R153, R153, UR40, -R8.reuse ;  /* 0x0000002899997c23 */ /* 0x100fe20008010808 */
[----:B------:R-:W-:Y:S01]  /*142a0*/  ISETP.GT.AND P2, PT, R13, 0x81, !P2 ;  /* 0x000000810d00780c */ /* 0x000fe20005744270 */
[--C-:B------:R-:W-:Y:S01]  /*142b0*/  FFMA.FTZ R156, R156, UR40, -R8.reuse ;  /* 0x000000289c9c7c23 */ /* 0x100fe20008010808 */
[----:B------:R-:W-:Y:S01]  /*142c0*/  FMNMX.FTZ R9, R195, R9, !PT ;  /* 0x00000009c3097209 */ /* 0x000fe20007810000 */
[--C-:B------:R-:W-:Y:S01]  /*142d0*/  FFMA.FTZ R157, R157, UR40, -R8.reuse ;  /* 0x000000289d9d7c23 */ /* 0x100fe20008010808 */
[----:B------:R-:W-:Y:S01]  /*142e0*/  ISETP.LT.OR P2, PT, R12, 0x82, P2 ;  /* 0x000000820c00780c */ /* 0x000fe20001741670 */
[----:B------:R-:W-:Y:S01]  /*142f0*/  MUFU.EX2 R193, R193 ;  /* 0x000000c100c17308 */ /* 0x000fe20000000800 */
[----:B------:R-:W-:Y:S01]  /*14300*/  FMNMX.FTZ R9, R198, R9, !PT ;  /* 0x00000009c6097209 */ /* 0x000fe20007810000 */
[--C-:B------:R-:W-:Y:S01]  /*14310*/  FFMA.FTZ R160, R160, UR40, -R8.reuse ;  /* 0x00000028a0a07c23 */ /* 0x100fe20008010808 */
        /* <DEDUP_REMOVED lines=44> */
[----:B------:R-:W-:Y:S01]  /*145e0*/  FSEL R135, R135, -INF , !P2 ;  /* 0xff80000087877808 */ /* 0x000fe20005000000 */
[----:B------:R-:W-:Y:S01]  /*145f0*/  MUFU.EX2 R173, R173 ;  /* 0x000000ad00ad7308 */ /* 0x000fe20000000800 */
[----:B------:R-:W-:Y:S01]  /*14600*/  FMNMX.FTZ R9, R158, R9, !PT ;  /* 0x000000099e097209 */ /* 0x000fe20007810000 */
[--C-:B------:R-:W-:Y:S01]  /*14610*/  FFMA.FTZ R132, R132, UR40, -R8.reuse ;  /* 0x0000002884847c23 */ /* 0x100fe20008010808 */
[----:B------:R-:W-:-:S02]  /*14620*/  FFMA.FTZ R8, R133, UR40, -R8 ;  /* 0x0000002885087c23 */ /* 0x000fc40008010808 */
        /* <DEDUP_REMOVED lines=31> */
[----:B------:R-:W-:Y:S02]  /*14820*/  MUFU.EX2 R164, R164 ;  /* 0x000000a400a47308 */ /* 0x000fe40000000800 */
[----:B------:R-:W0:Y:S06]  /*14830*/  SHFL.BFLY PT, R10, R9, 0x2, 0x1f ;  /* 0x0c401f00090a7f89 */ /* 0x000e2c00000e0000 */
[----:B------:R-:W-:Y:S08]  /*14840*/  MUFU.EX2 R165, R165 ;  /* 0x000000a500a57308 */ /* 0x000ff00000000800 */
[----:B------:R-:W-:Y:S08]  /*14850*/  MUFU.EX2 R136, R136 ;  /* 0x0000008800887308 */ /* 0x000ff00000000800 */
[----:B------:R-:W-:Y:S01]  /*14860*/  MUFU.EX2 R137, R137 ;  /* 0x0000008900897308 */ /* 0x000fe20000000800 */
[----:B0-----:R-:W-:-:S05]  /*14870*/  FMNMX.FTZ R9, R9, R10, !PT ;  /* 0x0000000a09097209 */ /* 0x001fca0007810000 */
[----:B------:R-:W0:Y:S02]  /*14880*/  SHFL.BFLY PT, R10, R9, 0x1, 0x1f ;  /* 0x0c201f00090a7f89 */ /* 0x000e2400000e0000 */
[----:B------:R-:W-:Y:S08]  /*14890*/  MUFU.EX2 R140, R140 ;  /* 0x0000008c008c7308 */ /* 0x000ff00000000800 */
[----:B------:R-:W-:Y:S08]  /*148a0*/  MUFU.EX2 R141, R141 ;  /* 0x0000008d008d7308 */ /* 0x000ff00000000800 */
[----:B------:R-:W-:Y:S01]  /*148b0*/  MUFU.EX2 R144, R144 ;  /* 0x0000009000907308 */ /* 0x000fe20000000800 */
[----:B0-----:R-:W-:-:S07]  /*148c0*/  FMNMX.FTZ R9, R9, R10, !PT ;  /* 0x0000000a09097209 */ /* 0x001fce0007810000 */
[----:B------:R-:W-:Y:S01]  /*148d0*/  MUFU.EX2 R145, R145 ;  /* 0x0000009100917308 */ /* 0x000fe20000000800 */
[----:B------:R-:W-:-:S04]  /*148e0*/  FSETP.NEU.FTZ.AND P2, PT, R9, -INF , PT ;  /* 0xff8000000900780b */ /* 0x000fc80003f5d000 */
[----:B------:R-:W-:-:S03]  /*148f0*/  FSEL R10, R9, RZ, P2 ;  /* 0x000000ff090a7208 */ /* 0x000fc60001000000 */
[----:B------:R-:W-:Y:S02]  /*14900*/  MUFU.EX2 R148, R148 ;  /* 0x0000009400947308 */ /* 0x000fe40000000800 */
[----:B------:R-:W-:-:S01]  /*14910*/  FADD.FTZ R0, -R10, R0 ;  /* 0x000000000a007221 */ /* 0x000fc20000010100 */
[----:B------:R-:W-:-:S03]  /*14920*/  IMAD.U32 R10, RZ, RZ, UR40 ;  /* 0x00000028ff0a7e24 */ /* 0x000fc6000f8e00ff */
[----:B------:R-:W-:Y:S01]  /*14930*/  FMUL.FTZ R0, R0, UR40 ;  /* 0x0000002800007c20 */ /* 0x000fe20008410000 */
[----:B------:R-:W-:-:S01]  /*14940*/  FFMA.FTZ R10, R9, R10, -8 ;  /* 0xc1000000090a7423 */ /* 0x000fc2000001000a */
[----:B------:R-:W-:Y:S04]  /*14950*/  MUFU.EX2 R149, R149 ;  /* 0x0000009500957308 */ /* 0x000fe80000000800 */
[----:B------:R-:W-:-:S04]  /*14960*/  FSEL R10, R10, RZ, P2 ;  /* 0x000000ff0a0a7208 */ /* 0x000fc80001000000 */
        /* <DEDUP_REMOVED lines=58> */
[----:B------:R-:W-:Y:S01]  /*14d10*/  FADD.FTZ R5, R168, R5 ;  /* 0x00000005a8057221 */ /* 0x000fe20000010000 */
[----:B------:R-:W-:-:S03]  /*14d20*/  FFMA.FTZ R10, R135, UR40, -R10 ;  /* 0x00000028870a7c23 */ /* 0x000fc6000801080a */
[----:B------:R-:W-:Y:S02]  /*14d30*/  FADD.FTZ R5, R169, R5 ;  /* 0x00000005a9057221 */ /* 0x000fe40000010000 */
        /* <DEDUP_REMOVED lines=104> */
[----:B-1----:R-:W-:-:S03]  /*153c0*/  FADD.FTZ R6, R8, R5 ;  /* 0x0000000508067221 */ /* 0x002fc60000010000 */
[----:B--2---:R-:W-:Y:S01]  /*153d0*/  FADD.FTZ R5, R10, R11 ;  /* 0x0000000b0a057221 */ /* 0x004fe20000010000 */
[----:B------:R-:W-:Y:S06]  /*153e0*/  @!P0 BRA `(.L_x_1454) ;  /* 0x0000000000048947 */ /* 0x000fec0003800000 */
[----:B------:R-:W-:Y:S01]  /*153f0*/  BPT.TRAP 0x1 ;  /* 0x000000040000795c */ /* 0x000fe20000300000 */
.L_x_1454:
[----:B------:R-:W-:Y:S01]  /*15400*/  ULEA UR6, UR49, UR38, 0x3 ;  /* 0x0000002631067291 */ /* 0x000fe2000f8e183f */
[----:B------:R-:W-:Y:S01]  /*15410*/  ISETP.GT.AND P2, PT, R4, UR57, PT ;  /* 0x0000003904007c0c */ /* 0x000fe2000bf44270 */
[----:B------:R-:W-:Y:S01]  /*15420*/  UMOV UR45, UR55 ;  /* 0x00000037002d7c82 */ /* 0x000fe20008000000 */
[----:B------:R-:W-:Y:S01]  /*15430*/  F2FP.SATFINITE.E4M3.F32.PACK_AB_MERGE_C R188, R189, R188, RZ ;  /* 0x000000bcbdbc723e */ /* 0x000fe200048070ff */
[----:B------:R-:W-:Y:S01]  /*15440*/  UIADD3 UR6, UR6, 0x33460, URZ ;  /* 0x0003346006067890 */ /* 0x000fe2000fffe03f */
[----:B------:R-:W-:Y:S01]  /*15450*/  F2FP.SATFINITE.E4M3.F32.PACK_AB_MERGE_C R190, R191, R190, RZ ;  /* 0x000000bebfbe723e */ /* 0x000fe200048070ff */
[----:B------:R-:W-:Y:S01]  /*15460*/  UMOV UR49, UR56 ;  /* 0x0000003800317c82 */ /* 0x000fe20008000000 */
[----:B------:R-:W-:Y:S01]  /*15470*/  F2FP.SATFINITE.E4M3.F32.PACK_AB_MERGE_C R188, R185, R184, R188 ;  /* 0x000000b8b9bc723e */ /* 0x000fe200048070bc */
        /* <DEDUP_REMOVED lines=140> */
[----:B------:R-:W-:Y:S01]  /*15d40*/  IMAD.MOV.U32 R0, RZ, RZ, R9 ;  /* 0x000000ffff007224 */ /* 0x000fe200078e0009 */
[----:B------:R-:W-:Y:S01]  /*15d50*/  UMOV UR49, UR56 ;  /* 0x0000003800317c82 */ /* 0x000fe20008000000 */
[----:B------:R-:W-:Y:S01]  /*15d60*/  IMAD.MOV.U32 R3, RZ, RZ, R7 ;  /* 0x000000ffff037224 */ /* 0x000fe200078e0007 */
[----:B------:R-:W-:-:S06]  /*15d70*/  UMOV UR45, UR55 ;  /* 0x00000037002d7c82 */ /* 0x000fcc0008000000 */
.L_x_1437:
        /* <DEDUP_REMOVED lines=25> */
.L_x_1457:
[----:B------:R-:W-:-:S11]  /*15f10*/  UISETP.NE.AND UP2, UPT, UR11, 0x1, UPT ;  /* 0x000000010b00788c */ /* 0x000fd6000bf45270 */
[----:B------:R-:W-:Y:S02]  /*15f20*/  @UP2 ULDC.64 UR14, c[0x0][0x9e8] ;  /* 0x00027a00000e2ab9 */ /* 0x000fe40000000a00 */
[----:B------:R-:W-:-:S04]  /*15f30*/  UIMAD.WIDE.U32 UR6, UR10, UR14, URZ ;  /* 0x0000000e0a0672a5 */ /* 0x000fc8000f8e003f */
[----:B------:R-:W-:-:S12]  /*15f40*/  @UP2 USHF.R.U32.HI UR10, URZ, UR15, UR7 ;  /* 0x0000000f3f0a2299 */ /* 0x000fd80008011607 */
.L_x_1458:
[----:B------:R-:W-:-:S04]  /*15f50*/  UIMAD UR10, UR10, UR11, URZ ;  /* 0x0000000b0a0a72a4 */ /* 0x000fc8000f8e023f */
[----:B------:R-:W-:-:S04]  /*15f60*/  UISETP.LT.AND UP2, UPT, UR53, UR10, UPT ;  /* 0x0000000a3500728c */ /* 0x000fc8000bf41270 */
[----:B------:R-:W-:-:S12]  /*15f70*/  USEL UR53, UR53, UR10, !UP2 ;  /* 0x0000000a35357287 */ /* 0x000fd8000d000000 */
.L_x_1456:
        /* <DEDUP_REMOVED lines=12> */
.L_x_1469:
[----:B------:R-:W-:Y:S01]  /*16040*/  ISETP.NE.AND P3, PT, RZ, UR44, PT ;  /* 0x0000002cff007c0c */ /* 0x000fe2000bf65270 */
[----:B------:R-:W-:-:S04]  /*16050*/  UISETP.NE.AND UP2, UPT, UR53, 0x1, UPT ;  /* 0x000000013500788c */ /* 0x000fc8000bf45270 */
[----:B------:R-:W-:-:S04]  /*16060*/  USEL UR45, URZ, 0x1, UP2 ;  /* 0x000000013f2d7887 */ /* 0x000fc80009000000 */
[----:B------:R-:W-:-:S04]  /*16070*/  ULOP3.LUT UR45, UR54, UR45, URZ, 0x3c, !UPT ;  /* 0x0000002d362d7292 */ /* 0x000fc8000f8e3c3f */
[----:B0-----:R-:W-:Y:S08]  /*16080*/  @P3 BRA `(.L_x_1460) ;  /* 0x0000000000383947 */ /* 0x001ff00003800000 */
[----:B------:R-:W-:Y:S05]  /*16090*/  @!P0 BRA `(.L_x_1461) ;  /* 0x0000000000048947 */ /* 0x000fea0003800000 */
[----:B------:R-:W-:Y:S01]  /*160a0*/  BPT.TRAP 0x1 ;  /* 0x000000040000795c */ /* 0x000fe20000300000 */
.L_x_1461:
        /* <DEDUP_REMOVED lines=9> */
.L_x_1462:
[----:B-1----:R-:W-:Y:S05]  /*16140*/  @P2 BRA `(.L_x_1460) ;  /* 0x0000000000082947 */ /* 0x002fea0003800000 */
[----:B------:R-:W1:Y:S02]  /*16150*/  SYNCS.PHASECHK.TRANS64.TRYWAIT P2, [UR6+0x33430], R0 ;  /* 0x03343000ff0075a7 */ /* 0x000e640008040146 */
[----:B-1----:R-:W-:Y:S05]  /*16160*/  @!P2 BRA `(.L_x_1463) ;  /* 0x0000016000a0a947 */ /* 0x002fea0003800000 */
.L_x_1460:
        /* <DEDUP_REMOVED lines=192> */
.L_x_1465:
[----:B------:R-:W-:Y:S01]  /*16d70*/  ULEA UR6, UR53, UR38, 0x3 ;  /* 0x0000002635067291 */ /* 0x000fe2000f8e183f */
[----:B------:R-:W-:-:S05]  /*16d80*/  IMAD.U32 R0, RZ, RZ, UR54 ;  /* 0x00000036ff007e24 */ /* 0x000fca000f8e00ff */
[----:B------:R-:W-:-:S04]  /*16d90*/  SHF.L.U32 R0, R0, 0x1f, RZ ;  /* 0x0000001f00007819 */ /* 0x000fc800000006ff */
[----:B------:R0:W1:Y:S01]  /*16da0*/  SYNCS.PHASECHK.TRANS64.TRYWAIT P2, [UR6+0x33450], R0 ;  /* 0x03345000ff0075a7 */ /* 0x0000620008040146 */
[----:B------:R-:W-:Y:S05]  /*16db0*/  @!P0 BRA `(.L_x_1466) ;  /* 0x0000000000048947 */ /* 0x000fea0003800000 */
[----:B------:R-:W-:Y:S01]  /*16dc0*/  BPT.TRAP 0x1 ;  /* 0x000000040000795c */ /* 0x000fe20000300000 */
.L_x_1466:
[----:B-1----:R-:W-:Y:S05]  /*16dd0*/  @P2 BRA `(.L_x_1464) ;  /* 0x0000000000082947 */ /* 0x002fea0003800000 */
[----:B------:R-:W1:Y:S02]  /*16de0*/  SYNCS.PHASECHK.TRANS64.TRYWAIT P2, [UR6+0x33450], R0 ;  /* 0x03345000ff0075a7 */ /* 0x000e640008040146 */
[----:B-1----:R-:W-:Y:S05]  /*16df0*/  @!P2 BRA `(.L_x_1467) ;  /* 0x000001540094a947 */ /* 0x002fea0003800000 */
.L_x_1464:
[----:B------:R-:W-:Y:S01]  /*16e00*/  UIADD3 UR6, UR38, 0x200, URZ ;  /* 0x0000020026067890 */ /* 0x000fe2000fffe03f */
[----:B------:R-:W-:Y:S01]  /*16e10*/  WARPGROUP.ARRIVE ;  /* 0x00000000000079c5 */ /* 0x000fe20000000000 */
[----:B------:R-:W-:Y:S01]  /*16e20*/  UMOV UR7, 0xc0000010 ;  /* 0xc000001000077882 */ /* 0x000fe20000000000 */
[----:B-1----:R-:W-:Y:S01]  /*16e30*/  FMNMX.FTZ R3, R184, R7, !PT ;  /* 0x00000007b8037209 */ /* 0x002fe20007810000 */
[----:B------:R-:W-:Y:S01]  /*16e40*/  USHF.R.U32.HI UR6, URZ, 0x4, UR6 ;  /* 0x000000043f067899 */ /* 0x000fe20008011606 */
[----:B0-----:R-:W-:Y:S02]  /*16e50*/  FMNMX.FTZ R0, R186, R8, !PT ;  /* 0x00000008ba007209 */ /* 0x001fe40007810000 */
        /* <DEDUP_REMOVED lines=89> */
[----:B0-----:R-:W-:-:S02]  /*173f0*/  FMNMX.FTZ R3, R3, R10, !PT ;  /* 0x0000000a03037209 */ /* 0x001fc40007810000 */
[----:B-1----:R-:W-:-:S03]  /*17400*/  FMNMX.FTZ R0, R0, R9, !PT ;  /* 0x0000000900007209 */ /* 0x002fc60007810000 */
[----:B------:R-:W0:Y:S04]  /*17410*/  SHFL.BFLY PT, R10, R3, 0x1, 0x1f ;  /* 0x0c201f00030a7f89 */ /* 0x000e2800000e0000 */
[----:B------:R-:W1:Y:S01]  /*17420*/  SHFL.BFLY PT, R9, R0, 0x1, 0x1f ;  /* 0x0c201f0000097f89 */ /* 0x000e6200000e0000 */
[----:B0-----:R-:W-:Y:S02]  /*17430*/  FMNMX.FTZ R3, R3, R10, !PT ;  /* 0x0000000a03037209 */ /* 0x001fe40007810000 */
[----:B-1----:R-:W-:-:S03]  /*17440*/  FMNMX.FTZ R0, R0, R9, !PT ;  /* 0x0000000900007209 */ /* 0x002fc60007810000 */
[----:B------:R-:W-:-:S04]  /*17450*/  FADD.FTZ R7, -R3, R7 ;  /* 0x0000000703077221 */ /* 0x000fc80000010100 */
[----:B------:R-:W-:Y:S01]  /*17460*/  FMUL.FTZ R9, R7, UR40 ;  /* 0x0000002807097c20 */ /* 0x000fe20008410000 */
[----:B------:R-:W-:-:S01]  /*17470*/  FADD.FTZ R7, -R0, R8 ;  /* 0x0000000800077221 */ /* 0x000fc20000010100 */
[----:B------:R-:W-:Y:S02]  /*17480*/  WARPGROUP.DEPBAR.LE gsb0, 0x0 ;  /* 0x00008000000079c5 */ /* 0x000fe40000010000 */
[----:B------:R-:W-:Y:S01]  /*17490*/  WARPGROUP.ARRIVE ;  /* 0x00000000000079c5 */ /* 0x000fe20000000000 */
[----:B------:R0:W-:Y:S01]  /*174a0*/  MUFU.EX2 R8, R9 ;  /* 0x0000000900087308 */ /* 0x0001e20000000800 */
[----:B------:R-:W-:-:S04]  /*174b0*/  FMUL.FTZ R7, R7, UR40 ;  /* 0x0000002807077c20 */ /* 0x000fc80008410000 */
[----:B------:R-:W-:Y:S01]  /*174c0*/  QGMMA.64x192x32.F32.E4M3.E4M3 R24, R212, gdesc[UR4], R24, gsb0 ;  /* 0x02e00004d4187df3 */ /* 0x000fe20008000818 */
[----:B------:R-:W-:Y:S01]  /*174d0*/  UIADD3 UR6, UR10, 0x300, URZ ;  /* 0x000003000a067890 */ /* 0x000fe2000fffe03f */
[----:B------:R-:W-:Y:S01]  /*174e0*/  UMOV UR7, 0xc0000010 ;  /* 0xc000001000077882 */ /* 0x000fe20000000000 */
[----:B0-----:R-:W-:Y:S01]  /*174f0*/  IMAD.U32 R9, RZ, RZ, UR40 ;  /* 0x00000028ff097e24 */ /* 0x001fe2000f8e00ff */
[----:B------:R-:W-:Y:S03]  /*17500*/  MUFU.EX2 R7, R7 ;  /* 0x0000000700077308 */ /* 0x000fe60000000800 */
[----:B------:R-:W-:-:S04]  /*17510*/  FFMA.FTZ R9, R3, R9, -8 ;  /* 0xc100000003097423 */ /* 0x000fc80000010009 */
        /* <DEDUP_REMOVED lines=40> */
[----:B------:R-:W-:Y:S01]  /*177a0*/  IMAD.U32 R133, RZ, RZ, UR40 ;  /* 0x00000028ff857e24 */ /* 0x000fe2000f8e00ff */
[----:B------:R-:W0:Y:S01]  /*177b0*/  MUFU.EX2 R10, R10 ;  /* 0x0000000a000a7308 */ /* 0x000e220000000800 */
[----:B------:R-:W-:-:S02]  /*177c0*/  IADD3 R192, -R220, 0xb, RZ ;  /* 0x0000000bdcc07810 */ /* 0x000fc40007ffe1ff */
[----:B------:R-:W-:-:S04]  /*177d0*/  FFMA.FTZ R133, R0, R133, -8 ;  /* 0xc100000000857423 */ /* 0x000fc80000010085 */
        /* <DEDUP_REMOVED lines=9> */
[----:B------:R-:W-:Y:S01]  /*17870*/  FFMA.FTZ R170, R170, UR40, -R133 ;  /* 0x00000028aaaa7c23 */ /* 0x000fe20008010885 */
[----:B0-----:R-:W-:-:S01]  /*17880*/  FFMA.FTZ R6, R8, R6, R10 ;  /* 0x0000000608067223 */ /* 0x001fc2000001000a */
        /* <DEDUP_REMOVED lines=36> */
[----:B------:R-:W-:Y:S01]  /*17ad0*/  FFMA.FTZ R133, R135, UR40, -R133 ;  /* 0x0000002887857c23 */ /* 0x000fe20008010885 */
[----:B------:R-:W-:-:S01]  /*17ae0*/  FADD.FTZ R6, R11, R6 ;  /* 0x000000060b067221 */ /* 0x000fc20000010000 */
[----:B-1----:R-:W-:Y:S01]  /*17af0*/  FADD.FTZ R135, R184, R5 ;  /* 0x00000005b8877221 */ /* 0x002fe20000010000 */
[----:B------:R-:W-:Y:S01]  /*17b00*/  IMAD.U32 R191, RZ, RZ, UR49 ;  /* 0x00000031ffbf7e24 */ /* 0x000fe2000f8e00ff */
[----:B------:R-:W1:Y:S01]  /*17b10*/  MUFU.EX2 R186, R186 ;  /* 0x000000ba00ba7308 */ /* 0x000e620000000800 */
[----:B--2---:R-:W-:-:S01]  /*17b20*/  FADD.FTZ R5, R12, R6 ;  /* 0x000000060c057221 */ /* 0x004fc20000010000 */
[----:B0-----:R-:W-:-:S02]  /*17b30*/  FADD.FTZ R6, R185, R135 ;  /* 0x00000087b9067221 */ /* 0x001fc40000010000 */
[----:B------:R-:W-:-:S04]  /*17b40*/  @!P1 LEA R191, R191, UR38, 0x3 ;  /* 0x00000026bfbf9c11 */ /* 0x000fc8000f8e18ff */
[----:B------:R-:W0:Y:S01]  /*17b50*/  MUFU.EX2 R14, R14 ;  /* 0x0000000e000e7308 */ /* 0x000e220000000800 */
[----:B---3--:R-:W-:-:S01]  /*17b60*/  FADD.FTZ R5, R13, R5 ;  /* 0x000000050d057221 */ /* 0x008fc20000010000 */
[----:B------:R-:W-:-:S05]  /*17b70*/  @!P1 VIADD R191, R191, 0x33440 ;  /* 0x00033440bfbf9836 */ /* 0x000fca0000000000 */
[----:B------:R-:W-:Y:S01]  /*17b80*/  @!P1 PRMT R191, RZ, 0x654, R191 ;  /* 0x00000654ffbf9816 */ /* 0x000fe200000000bf */
        /* <DEDUP_REMOVED lines=27> */
[----:B------:R-:W-:-:S03]  /*17d40*/  UMOV UR7, 0xc0000010 ;  /* 0xc000001000077882 */ /* 0x000fc60000000000 */
[----:B------:R-:W0:Y:S08]  /*17d50*/  MUFU.EX2 R169, R169 ;  /* 0x000000a900a97308 */ /* 0x000e300000000800 */
        /* <DEDUP_REMOVED lines=107> */
[----:B------:R-:W-:Y:S02]  /*18410*/  WARPGROUP.DEPBAR.LE gsb0, 0x0 ;  /* 0x00008000000079c5 */ /* 0x000fe40000010000 */
[----:B------:R-:W-:-:S04]  /*18420*/  WARPGROUP.ARRIVE ;  /* 0x00000000000079c5 */ /* 0x000fc80000000000 */
[----:B------:R-:W2:Y:S01]  /*18430*/  MUFU.EX2 R128, R128 ;  /* 0x0000008000807308 */ /* 0x000ea20000000800 */
[----:B-1----:R-:W-:-:S01]  /*18440*/  FADD.FTZ R5, R125, R5 ;  /* 0x000000057d057221 */ /* 0x002fc20000010000 */
[----:B------:R-:W-:Y:S01]  /*18450*/  QGMMA.64x192x32.F32.E4M3.E4M3 R24, R200, gdesc[UR4], R24, gsb0 ;  /* 0x02e00004c8187df3 */ /* 0x000fe20008000818 */
[----:B0-----:R-:W-:-:S05]  /*18460*/  FADD.FTZ R6, R127, R6 ;  /* 0x000000067f067221 */ /* 0x001fca0000010000 */
[----:B------:R-:W0:Y:S08]  /*18470*/  MUFU.EX2 R130, R130 ;  /* 0x0000008200827308 */ /* 0x000e300000000800 */
        /* <DEDUP_REMOVED lines=11> */
[----:B-1----:R-:W-:-:S01]  /*18530*/  FADD.FTZ R135, R134, R6 ;  /* 0x0000000686877221 */ /* 0x002fc20000010000 */
[----:B--2---:R-:W-:-:S03]  /*18540*/  FADD.FTZ R6, R9, R5 ;  /* 0x0000000509067221 */ /* 0x004fc60000010000 */
[----:B0-----:R-:W-:Y:S01]  /*18550*/  FADD.FTZ R5, R133, R135 ;  /* 0x0000008785057221 */ /* 0x001fe20000010000 */
[----:B------:R-:W-:Y:S02]  /*18560*/  WARPGROUP.DEPBAR.LE gsb0, 0x0 ;  /* 0x00008000000079c5 */ /* 0x000fe40000010000 */
[----:B------:R0:W-:Y:S06]  /*18570*/  BAR.ARV R192, 0x100 ;  /* 0x000400c00000751d */ /* 0x0001ec0000002000 */
[----:B------:R0:W-:Y:S01]  /*18580*/  @!P1 SYNCS.ARRIVE.TRANS64.RED.A1T0 RZ, [R191+URZ], RZ ;  /* 0x000000ffbfff99a7 */ /* 0x0001e2000810043f */
[----:B------:R-:W-:Y:S05]  /*18590*/  @!P0 BRA `(.L_x_1468) ;  /* 0x0000000000048947 */ /* 0x000fea0003800000 */
[----:B------:R-:W-:Y:S01]  /*185a0*/  BPT.TRAP 0x1 ;  /* 0x000000040000795c */ /* 0x000fe20000300000 */
.L_x_1468:
        /* <DEDUP_REMOVED lines=148> */
.L_x_1459:
        /* <DEDUP_REMOVED lines=9> */
.L_x_1488:
[----:B------:R-:W-:Y:S01]  /*18f80*/  ISETP.NE.AND P3, PT, RZ, UR44, PT ;  /* 0x0000002cff007c0c */ /* 0x000fe2000bf65270 */
[----:B------:R-:W-:-:S04]  /*18f90*/  UISETP.NE.AND UP2, UPT, UR55, 0x1, UPT ;  /* 0x000000013700788c */ /* 0x000fc8000bf45270 */
[----:B------:R-:W-:-:S04]  /*18fa0*/  USEL UR45, URZ, 0x1, UP2 ;  /* 0x000000013f2d7887 */ /* 0x000fc80009000000 */
[----:B------:R-:W-:-:S04]  /*18fb0*/  ULOP3.LUT UR45, UR56, UR45, URZ, 0x3c, !UPT ;  /* 0x0000002d382d7292 */ /* 0x000fc8000f8e3c3f */
[----:B------:R-:W-:Y:S08]  /*18fc0*/  @P3 BRA `(.L_x_1471) ;  /* 0x0000000000383947 */ /* 0x000ff00003800000 */
[----:B------:R-:W-:Y:S05]  /*18fd0*/  @!P0 BRA `(.L_x_1472) ;  /* 0x0000000000048947 */ /* 0x000fea0003800000 */
[----:B------:R-:W-:Y:S01]  /*18fe0*/  BPT.TRAP 0x1 ;  /* 0x000000040000795c */ /* 0x000fe20000300000 */
.L_x_1472:
[----:B------:R-:W-:Y:S01]  /*18ff0*/  UIADD3 UR6, UR55, 0x1, URZ ;  /* 0x0000000137067890 */ /* 0x000fe2000fffe03f */
[----:B------:R-:W-:-:S03]  /*19000*/  IMAD.U32 R0, RZ, RZ, UR45 ;  /* 0x0000002dff007e24 */ /* 0x000fc6000f8e00ff */
[----:B------:R-:W-:Y:S02]  /*19010*/  UISETP.NE.AND UP2, UPT, UR6, 0x2, UPT ;  /* 0x000000020600788c */ /* 0x000fe4000bf45270 */
[----:B------:R-:W-:Y:S02]  /*19020*/  SHF.L.U32 R0, R0, 0x1f, RZ ;  /* 0x0000001f00007819 */ /* 0x000fe400000006ff */
[----:B------:R-:W-:-:S04]  /*19030*/  USEL UR6, UR6, URZ, UP2 ;  /* 0x0000003f06067287 */ /* 0x000fc80009000000 */
[----:B------:R-:W-:-:S09]  /*19040*/  ULEA UR6, UR6, UR38, 0x3 ;  /* 0x0000002606067291 */ /* 0x000fd2000f8e183f */
[----:B------:R1:W2:Y:S01]  /*19050*/  SYNCS.PHASECHK.TRANS64.TRYWAIT P2, [UR6+0x33430], R0 ;  /* 0x03343000ff0075a7 */ /* 0x0002a20008040146 */
[----:B------:R-:W-:Y:S05]  /*19060*/  @!P0 BRA `(.L_x_1473) ;  /* 0x0000000000048947 */ /* 0x000fea0003800000 */
[----:B------:R-:W-:Y:S01]  /*19070*/  BPT.TRAP 0x1 ;  /* 0x000000040000795c */ /* 0x000fe20000300000 */
.L_x_1473:
[----:B--2---:R-:W-:Y:S05]  /*19080*/  @P2 BRA `(.L_x_1471) ;  /* 0x0000000000082947 */ /* 0x004fea0003800000 */
[----:B------:R-:W2:Y:S02]  /*19090*/  SYNCS.PHASECHK.TRANS64.TRYWAIT P2, [UR6+0x33430], R0 ;  /* 0x03343000ff0075a7 */ /* 0x000ea40008040146 */
[----:B--2---:R-:W-:Y:S05]  /*190a0*/  @!P2 BRA `(.L_x_1474) ;  /* 0x000001340000a947 */ /* 0x004fea0003800000 */
.L_x_1471:
[----:B--2---:R-:W2:Y:S01]  /*190b0*/  S2R R3, SR_TID.X ;  /* 0x0000000000037919 */ /* 0x004ea20000002100 */
        /* <DEDUP_REMOVED lines=25> */
[----:B-1----:R-:W-:-:S05]  /*19250*/  VIADD R0, R3, 0x8 ;  /* 0x0000000803007836 */ /* 0x002fca0000000000 */
[----:B------:R1:W-:Y:S06]  /*19260*/  BAR.SYNC.DEFER_BLOCKING R0, 0x100 ;  /* 0x000400000000751d */ /* 0x0003ec0000010000 */
[----:B0-----:R-:W-:-:S06]  /*19270*/  WARPGROUP.ARRIVE ;  /* 0x00000000000079c5 */ /* 0x001fcc0000000000 */
        /* <DEDUP_REMOVED lines=160> */
[----:B-1----:R-:W-:Y:S05]  /*19c80*/  @P3 BRA `(.L_x_1475) ;  /* 0x00000000002c3947 */ /* 0x002fea0003800000 */
[----:B------:R-:W-:Y:S05]  /*19c90*/  @!P0 BRA `(.L_x_1476) ;  /* 0x0000000000048947 */ /* 0x000fea0003800000 */
[----:B------:R-:W-:Y:S01]  /*19ca0*/  BPT.TRAP 0x1 ;  /* 0x000000040000795c */ /* 0x000fe20000300000 */
.L_x_1476:
[----:B------:R-:W-:Y:S01]  /*19cb0*/  ULEA UR6, UR55, UR38, 0x3 ;  /* 0x0000002637067291 */ /* 0x000fe2000f8e183f */
[----:B------:R-:W-:-:S05]  /*19cc0*/  IMAD.U32 R0, RZ, RZ, UR56 ;  /* 0x00000038ff007e24 */ /* 0x000fca000f8e00ff */
[----:B------:R-:W-:-:S04]  /*19cd0*/  SHF.L.U32 R0, R0, 0x1f, RZ ;  /* 0x0000001f00007819 */ /* 0x000fc800000006ff */
[----:B------:R0:W1:Y:S01]  /*19ce0*/  SYNCS.PHASECHK.TRANS64.TRYWAIT P2, [UR6+0x33450], R0 ;  /* 0x03345000ff0075a7 */ /* 0x0000620008040146 */
[----:B------:R-:W-:Y:S05]  /*19cf0*/  @!P0 BRA `(.L_x_1477) ;  /* 0x0000000000048947 */ /* 0x000fea0003800000 */
[----:B------:R-:W-:Y:S01]  /*19d00*/  BPT.TRAP 0x1 ;  /* 0x000000040000795c */ /* 0x000fe20000300000 */
.L_x_1477:
[----:B-1----:R-:W-:Y:S05]  /*19d10*/  @P2 BRA `(.L_x_1475) ;  /* 0x0000000000082947 */ /* 0x002fea0003800000 */
[----:B------:R-:W1:Y:S02]  /*19d20*/  SYNCS.PHASECHK.TRANS64.TRYWAIT P2, [UR6+0x33450], R0 ;  /* 0x03345000ff0075a7 */ /* 0x000e640008040146 */
[----:B-1----:R-:W-:Y:S05]  /*19d30*/  @!P2 BRA `(.L_x_1478) ;  /* 0x0000012400f4a947 */ /* 0x002fea0003800000 */
.L_x_1475:
[----:B------:R-:W-:Y:S01]  /*19d40*/  UIADD3 UR6, UR38, 0x200, URZ ;  /* 0x0000020026067890 */ /* 0x000fe2000fffe03f */
[----:B------:R-:W-:Y:S01]  /*19d50*/  WARPGROUP.ARRIVE ;  /* 0x00000000000079c5 */ /* 0x000fe20000000000 */
[----:B------:R-:W-:Y:S01]  /*19d60*/  UMOV UR7, 0xc0000010 ;  /* 0xc000001000077882 */ /* 0x000fe20000000000 */
[----:B------:R-:W-:Y:S01]  /*19d70*/  PLOP3.LUT P2, PT, PT, PT, UP0, 0x80, 0x0 ;  /* 0x000000000000781c */ /* 0x000fe20003f4f008 */
[----:B------:R-:W-:-:S03]  /*19d80*/  USHF.R.U32.HI UR6, URZ, 0x4, UR6 ;  /* 0x000000043f067899 */ /* 0x000fc60008011606 */
[----:B------:R-:W2:Y:S01]  /*19d90*/  S2R R9, SR_TID.X ;  /* 0x0000000000097919 */ /* 0x000ea20000002100 */
[----:B------:R-:W-:Y:S01]  /*19da0*/  PLOP3.LUT P3, PT, PT, PT, UP0, 0x80, 0x0 ;  /* 0x000000000000781c */ /* 0x000fe20003f6f008 */
[----:B-1----:R-:W-:Y:S01]  /*19db0*/  VIADD R3, R224, UR39 ;  /* 0x00000027e0037c36 */ /* 0x002fe20008000000 */
[----:B------:R-:W-:Y:S01]  /*19dc0*/  ULOP3.LUT UR6, UR6, 0x3fff, URZ, 0xc0, !UPT ;  /* 0x00003fff06067892 */ /* 0x000fe2000f8ec03f */
[----:B0-----:R-:W-:Y:S02]  /*19dd0*/  IMAD.U32 R0, RZ, RZ, UR54 ;  /* 0x00000036ff007e24 */ /* 0x001fe4000f8e00ff */
        /* <DEDUP_REMOVED lines=60> */
.L_x_1481:
[----:B------:R-:W-:-:S05]  /*1a1a0*/  IMAD.U32 R20, RZ, RZ, UR49 ;  /* 0x00000031ff147e24 */ /* 0x000fca000f8e00ff */
[----:B------:R-:W-:-:S13]  /*1a1b0*/  ISETP.NE.AND P2, PT, R20, 0x1, PT ;  /* 0x000000011400780c */ /* 0x000fda0003f45270 */
[----:B------:R-:W0:Y:S02]  /*1a1c0*/  @P2 LDC.64 R8, c[0x0][0x9e8] ;  /* 0x00027a00ff082b82 */ /* 0x000e240000000a00 */
[----:B0-----:R-:W-:-:S05]  /*1a1d0*/  @P2 IMAD.HI.U32 R8, R19, R8, RZ ;  /* 0x0000000813082227 */ /* 0x001fca00078e00ff */
[----:B------:R-:W-:-:S07]  /*1a1e0*/  @P2 SHF.R.U32.HI R19, RZ, R9, R8 ;  /* 0x00000009ff132219 */ /* 0x000fce0000011608 */
.L_x_1482:
[----:B------:R-:W-:Y:S05]  /*1a1f0*/  BSYNC B0 ;  /* 0x0000000000007941 */ /* 0x000fea0003800000 */
.L_x_1480:
[----:B------:R-:W-:-:S05]  /*1a200*/  IMAD R19, R19, R20, R0 ;  /* 0x0000001413137224 */ /* 0x000fca00078e0200 */
[----:B------:R-:W-:Y:S02]  /*1a210*/  VIMNMX R15, R15, R19, !PT ;  /* 0x000000130f0f7248 */ /* 0x000fe40007fe0100 */
[----:B------:R-:W-:-:S07]  /*1a220*/  VIADDMNMX R14, R19, R20, R14, PT ;  /* 0x00000014130e7246 */ /* 0x000fce000380010e */
.L_x_1479:
        /* <DEDUP_REMOVED lines=249> */
.L_x_1485:
[----:B------:R-:W-:-:S05]  /*1b1c0*/  IMAD.U32 R11, RZ, RZ, UR49 ;  /* 0x00000031ff0b7e24 */ /* 0x000fca000f8e00ff */
[----:B------:R-:W-:-:S13]  /*1b1d0*/  ISETP.NE.AND P6, PT, R11, 0x1, PT ;  /* 0x000000010b00780c */ /* 0x000fda0003fc5270 */
[----:B------:R-:W0:Y:S02]  /*1b1e0*/  @P6 LDC.64 R8, c[0x0][0x9e8] ;  /* 0x00027a00ff086b82 */ /* 0x000e240000000a00 */
[----:B0-----:R-:W-:-:S05]  /*1b1f0*/  @P6 IMAD.HI.U32 R8, R3, R8, RZ ;  /* 0x0000000803086227 */ /* 0x001fca00078e00ff */
[----:B------:R-:W-:-:S07]  /*1b200*/  @P6 SHF.R.U32.HI R3, RZ, R9, R8 ;  /* 0x00000009ff036219 */ /* 0x000fce0000011608 */
.L_x_1486:
[----:B------:R-:W-:Y:S05]  /*1b210*/  BSYNC B0 ;  /* 0x0000000000007941 */ /* 0x000fea0003800000 */
.L_x_1484:
[----:B------:R-:W-:-:S05]  /*1b220*/  IMAD R0, R3, R11, R0 ;  /* 0x0000000b03007224 */ /* 0x000fca00078e0200 */
[----:B------:R-:W-:Y:S02]  /*1b230*/  VIMNMX R13, R13, R0, !PT ;  /* 0x000000000d0d7248 */ /* 0x000fe40007fe0100 */
[----:B------:R-:W-:-:S07]  /*1b240*/  VIADDMNMX R12, R0, R11, R12, PT ;  /* 0x0000000b000c7246 */ /* 0x000fce000380010c */
.L_x_1483:
        /* <DEDUP_REMOVED lines=129> */
[----:B0-----:R-:W-:Y:S01]  /*1ba60*/  FMNMX.FTZ R3, R3, R0, !PT ;  /* 0x0000000003037209 */ /* 0x001fe20007810000 */
[----:B------:R-:W-:Y:S01]  /*1ba70*/  IMAD.U32 R0, RZ, RZ, UR40 ;  /* 0x00000028ff007e24 */ /* 0x000fe2000f8e00ff */
        /* <DEDUP_REMOVED lines=45> */
[----:B------:R-:W-:Y:S02]  /*1bd50*/  FSEL R8, R3, RZ, P2 ;  /* 0x000000ff03087208 */ /* 0x000fe40001000000 */
[----:B------:R-:W-:Y:S02]  /*1bd60*/  FSEL R0, R0, RZ, P2 ;  /* 0x000000ff00007208 */ /* 0x000fe40001000000 */
[----:B------:R-:W-:Y:S01]  /*1bd70*/  ISETP.GT.AND P2, PT, R13, 0x19, !P6 ;  /* 0x000000190d00780c */ /* 0x000fe20007744270 */
[----:B------:R-:W-:-:S01]  /*1bd80*/  FADD.FTZ R8, -R8, R10 ;  /* 0x0000000a08087221 */ /* 0x000fc20000010100 */
[----:B------:R-:W-:Y:S01]  /*1bd90*/  LOP3.LUT P6, RZ, R17, 0x10000000, RZ, 0xc0, !PT ;  /* 0x1000000011ff7812 */ /* 0x000fe200078cc0ff */
[----:B------:R-:W-:-:S01]  /*1bda0*/  FFMA.FTZ R184, R184, UR40, -R0 ;  /* 0x00000028b8b87c23 */ /* 0x000fc20008010800 */
[----:B------:R-:W-:Y:S01]  /*1bdb0*/  ISETP.LT.OR P2, PT, R12, 0x1a, P2 ;  /* 0x0000001a0c00780c */ /* 0x000fe20001741670 */
[----:B------:R-:W-:-:S01]  /*1bdc0*/  FFMA.FTZ R185, R185, UR40, -R0 ;  /* 0x00000028b9b97c23 */ /* 0x000fc20008010800 */
[--C-:B------:R-:W-:Y:S01]  /*1bdd0*/  FFMA.FTZ R188, R188, UR40, -R0.reuse ;  /* 0x00000028bcbc7c23 */ /* 0x100fe20008010800 */
[----:B------:R-:W-:-:S01]  /*1bde0*/  FFMA.FTZ R189, R189, UR40, -R0 ;  /* 0x00000028bdbd7c23 */ /* 0x000fc20008010800 */
[----:B------:R-:W-:Y:S01]  /*1bdf0*/  FSEL R199, R199, -INF , !P2 ;  /* 0xff800000c7c77808 */ /* 0x000fe20005000000 */
[----:B------:R-:W-:-:S01]  /*1be00*/  FFMA.FTZ R192, R192, UR40, -R0 ;  /* 0x00000028c0c07c23 */ /* 0x000fc20008010800 */
[----:B------:R-:W-:Y:S01]  /*1be10*/  LOP3.LUT P2, RZ, R17, 0x1, RZ, 0xc0, !PT ;  /* 0x0000000111ff7812 */ /* 0x000fe2000784c0ff */
[----:B------:R-:W-:-:S01]  /*1be20*/  FFMA.FTZ R193, R193, UR40, -R0 ;  /* 0x00000028c1c17c23 */ /* 0x000fc20008010800 */
[--C-:B------:R-:W-:Y:S01]  /*1be30*/  FFMA.FTZ R196, R196, UR40, -R0.reuse ;  /* 0x00000028c4c47c23 */ /* 0x100fe20008010800 */
[----:B------:R-:W-:-:S01]  /*1be40*/  FFMA.FTZ R197, R197, UR40, -R0 ;  /* 0x00000028c5c57c23 */ /* 0x000fc20008010800 */
[----:B------:R-:W-:Y:S01]  /*1be50*/  ISETP.GT.AND P2, PT, R13, RZ, !P2 ;  /* 0x000000ff0d00720c */ /* 0x000fe20005744270 */
[----:B------:R-:W-:-:S01]  /*1be60*/  FFMA.FTZ R168, R168, UR40, -R0 ;  /* 0x00000028a8a87c23 */ /* 0x000fc20008010800 */
[--C-:B------:R-:W-:Y:S01]  /*1be70*/  FFMA.FTZ R169, R169, UR40, -R0.reuse ;  /* 0x00000028a9a97c23 */ /* 0x100fe20008010800 */
[----:B------:R-:W-:-:S01]  /*1be80*/  FFMA.FTZ R172, R172, UR40, -R0 ;  /* 0x00000028acac7c23 */ /* 0x000fc20008010800 */
[----:B------:R-:W-:Y:S01]  /*1be90*/  ISETP.LT.OR P2, PT, R12, 0x1, P2 ;  /* 0x000000010c00780c */ /* 0x000fe20001741670 */
[----:B------:R-:W-:-:S01]  /*1bea0*/  FFMA.FTZ R173, R173, UR40, -R0 ;  /* 0x00000028adad7c23 */ /* 0x000fc20008010800 */
[--C-:B------:R-:W-:Y:S01]  /*1beb0*/  FFMA.FTZ R176, R176, UR40, -R0.reuse ;  /* 0x00000028b0b07c23 */ /* 0x100fe20008010800 */
[----:B------:R-:W-:-:S01]  /*1bec0*/  FFMA.FTZ R177, R177, UR40, -R0 ;  /* 0x00000028b1b17c23 */ /* 0x000fc20008010800 */
[----:B------:R-:W-:Y:S01]  /*1bed0*/  FSEL R186, R186, -INF , !P2 ;  /* 0xff800000baba7808 */ /* 0x000fe20005000000 */
        /* <DEDUP_REMOVED lines=26> */
[----:B------:R-:W-:Y:S01]  /*1c080*/  FMNMX.FTZ R0, R186, R7, !PT ;  /* 0x00000007ba007209 */ /* 0x000fe20007810000 */
[----:B------:R-:W-:Y:S01]  /*1c090*/  FMUL.FTZ R8, R8, UR40 ;  /* 0x0000002808087c20 */ /* 0x000fe20008410000 */
[----:B------:R-:W-:Y:S01]  /*1c0a0*/  LOP3.LUT P2, RZ, R17, 0x8000000, RZ, 0xc0, !PT ;  /* 0x0800000011ff7812 */ /* 0x000fe2000784c0ff */
[----:B------:R-:W-:Y:S01]  /*1c0b0*/  MUFU.EX2 R184, R184 ;  /* 0x000000b800b87308 */ /* 0x000fe20000000800 */
[----:B------:R-:W-:-:S02]  /*1c0c0*/  FMNMX.FTZ R0, R187, R0, !PT ;  /* 0x00000000bb007209 */ /* 0x000fc40007810000 */
[----:B------:R-:W-:Y:S02]  /*1c0d0*/  ISETP.GT.AND P2, PT, R13, 0x80, !P2 ;  /* 0x000000800d00780c */ /* 0x000fe40005744270 */
[----:B------:R-:W-:Y:S02]  /*1c0e0*/  FMNMX.FTZ R0, R190, R0, !PT ;  /* 0x00000000be007209 */ /* 0x000fe40007810000 */
[----:B------:R-:W-:Y:S01]  /*1c0f0*/  ISETP.LT.OR P2, PT, R12, 0x81, P2 ;  /* 0x000000810c00780c */ /* 0x000fe20001741670 */
[----:B------:R-:W0:Y:S01]  /*1c100*/  MUFU.EX2 R8, R8 ;  /* 0x0000000800087308 */ /* 0x000e220000000800 */
[----:B------:R-:W-:Y:S02]  /*1c110*/  FMNMX.FTZ R0, R191, R0, !PT ;  /* 0x00000000bf007209 */ /* 0x000fe40007810000 */
[----:B------:R-:W-:Y:S02]  /*1c120*/  FSEL R122, R122, -INF , !P2 ;  /* 0xff8000007a7a7808 */ /* 0x000fe40005000000 */
[----:B------:R-:W-:-:S02]  /*1c130*/  FMNMX.FTZ R0, R194, R0, !PT ;  /* 0x00000000c2007209 */ /* 0x000fc40007810000 */
[----:B------:R-:W-:Y:S01]  /*1c140*/  LOP3.LUT P2, RZ, R17, 0x4000000, RZ, 0xc0, !PT ;  /* 0x0400000011ff7812 */ /* 0x000fe2000784c0ff */
[----:B------:R-:W1:Y:S01]  /*1c150*/  MUFU.EX2 R185, R185 ;  /* 0x000000b900b97308 */ /* 0x000e620000000800 */
[----:B------:R-:W-:Y:S02]  /*1c160*/  FMNMX.FTZ R0, R195, R0, !PT ;  /* 0x00000000c3007209 */ /* 0x000fe40007810000 */
[----:B------:R-:W-:Y:S02]  /*1c170*/  ISETP.GT.AND P2, PT, R13, 0x81, !P2 ;  /* 0x000000810d00780c */ /* 0x000fe40005744270 */
[----:B------:R-:W-:Y:S02]  /*1c180*/  FMNMX.FTZ R0, R198, R0, !PT ;  /* 0x00000000c6007209 */ /* 0x000fe40007810000 */
[----:B------:R-:W-:Y:S01]  /*1c190*/  ISETP.LT.OR P2, PT, R12, 0x82, P2 ;  /* 0x000000820c00780c */ /* 0x000fe20001741670 */
[----:B------:R-:W-:Y:S01]  /*1c1a0*/  MUFU.EX2 R188, R188 ;  /* 0x000000bc00bc7308 */ /* 0x000fe20000000800 */
[----:B------:R-:W-:Y:S01]  /*1c1b0*/  FMNMX.FTZ R0, R199, R0, !PT ;  /* 0x00000000c7007209 */ /* 0x000fe20007810000 */
[----:B0-----:R-:W-:Y:S01]  /*1c1c0*/  FFMA.FTZ R6, R8, R6, R184 ;  /* 0x0000000608067223 */ /* 0x001fe200000100b8 */
[----:B------:R-:W-:-:S02]  /*1c1d0*/  FSEL R123, R123, -INF , !P2 ;  /* 0xff8000007b7b7808 */ /* 0x000fc40005000000 */
[----:B------:R-:W-:Y:S02]  /*1c1e0*/  FMNMX.FTZ R0, R170, R0, !PT ;  /* 0x00000000aa007209 */ /* 0x000fe40007810000 */
[----:B------:R-:W-:Y:S01]  /*1c1f0*/  LOP3.LUT P2, RZ, R17, 0x2000000, RZ, 0xc0, !PT ;  /* 0x0200000011ff7812 */ /* 0x000fe2000784c0ff */
[----:B------:R-:W-:Y:S01]  /*1c200*/  MUFU.EX2 R189, R189 ;  /* 0x000000bd00bd7308 */ /* 0x000fe20000000800 */
[----:B------:R-:W-:Y:S01]  /*1c210*/  FMNMX.FTZ R0, R171, R0, !PT ;  /* 0x00000000ab007209 */ /* 0x000fe20007810000 */
[----:B-1----:R-:W-:Y:S01]  /*1c220*/  FADD.FTZ R6, R185, R6 ;  /* 0x00000006b9067221 */ /* 0x002fe20000010000 */
[----:B------:R-:W-:Y:S02]  /*1c230*/  ISETP.GT.AND P2, PT, R13, 0x88, !P2 ;  /* 0x000000880d00780c */ /* 0x000fe40005744270 */
[----:B------:R-:W-:Y:S02]  /*1c240*/  FMNMX.FTZ R0, R174, R0, !PT ;  /* 0x00000000ae007209 */ /* 0x000fe40007810000 */
[----:B------:R-:W-:Y:S01]  /*1c250*/  ISETP.LT.OR P2, PT, R12, 0x89, P2 ;  /* 0x000000890c00780c */ /* 0x000fe20001741670 */
[----:B------:R-:W-:Y:S01]  /*1c260*/  MUFU.EX2 R192, R192 ;  /* 0x000000c000c07308 */ /* 0x000fe20000000800 */
[----:B------:R-:W-:-:S02]  /*1c270*/  FMNMX.FTZ R0, R175, R0, !PT ;  /* 0x00000000af007209 */ /* 0x000fc40007810000 */
[----:B------:R-:W-:Y:S02]  /*1c280*/  FSEL R126, R126, -INF , !P2 ;  /* 0xff8000007e7e7808 */ /* 0x000fe40005000000 */
[----:B------:R-:W-:Y:S02]  /*1c290*/  FMNMX.FTZ R0, R178, R0, !PT ;  /* 0x00000000b2007209 */ /* 0x000fe40007810000 */
[----:B------:R-:W-:Y:S01]  /*1c2a0*/  LOP3.LUT P2, RZ, R17, 0x1000000, RZ, 0xc0, !PT ;  /* 0x0100000011ff7812 */ /* 0x000fe2000784c0ff */
[----:B------:R-:W-:Y:S01]  /*1c2b0*/  MUFU.EX2 R193, R193 ;  /* 0x000000c100c17308 */ /* 0x000fe20000000800 */
[----:B------:R-:W-:Y:S02]  /*1c2c0*/  FMNMX.FTZ R0, R179, R0, !PT ;  /* 0x00000000b3007209 */ /* 0x000fe40007810000 */
[----:B------:R-:W-:Y:S02]  /*1c2d0*/  ISETP.GT.AND P2, PT, R13, 0x89, !P2 ;  /* 0x000000890d00780c */ /* 0x000fe40005744270 */
[----:B------:R-:W-:-:S02]  /*1c2e0*/  FMNMX.FTZ R0, R182, R0, !PT ;  /* 0x00000000b6007209 */ /* 0x000fc40007810000 */
[----:B------:R-:W-:Y:S01]  /*1c2f0*/  ISETP.LT.OR P2, PT, R12, 0x8a, P2 ;  /* 0x0000008a0c00780c */ /* 0x000fe20001741670 */
[----:B------:R-:W-:Y:S01]  /*1c300*/  MUFU.EX2 R196, R196 ;  /* 0x000000c400c47308 */ /* 0x000fe20000000800 */
[----:B------:R-:W-:Y:S02]  /*1c310*/  FMNMX.FTZ R0, R183, R0, !PT ;  /* 0x00000000b7007209 */ /* 0x000fe40007810000 */
[----:B------:R-:W-:Y:S02]  /*1c320*/  FSEL R127, R127, -INF , !P2 ;  /* 0xff8000007f7f7808 */ /* 0x000fe40005000000 */
[----:B------:R-:W-:Y:S02]  /*1c330*/  FMNMX.FTZ R0, R154, R0, !PT ;  /* 0x000000009a007209 */ /* 0x000fe40007810000 */
[----:B------:R-:W-:Y:S01]  /*1c340*/  ISETP.GT.AND P2, PT, R13, 0x99, !P6 ;  /* 0x000000990d00780c */ /* 0x000fe20007744270 */
[----:B------:R-:W-:Y:S01]  /*1c350*/  MUFU.EX2 R197, R197 ;  /* 0x000000c500c57308 */ /* 0x000fe20000000800 */
[----:B------:R-:W-:-:S02]  /*1c360*/  FMNMX.FTZ R0, R155, R0, !PT ;  /* 0x000000009b007209 */ /* 0x000fc40007810000 */
[----:B------:R-:W-:Y:S02]  /*1c370*/  ISETP.LT.OR P2, PT, R12, 0x9a, P2 ;  /* 0x0000009a0c00780c */ /* 0x000fe40001741670 */
[----:B------:R-:W-:Y:S02]  /*1c380*/  FMNMX.FTZ R0, R158, R0, !PT ;  /* 0x000000009e007209 */ /* 0x000fe40007810000 */
[----:B------:R-:W-:Y:S01]  /*1c390*/  FSEL R135, R135, -INF , !P2 ;  /* 0xff80000087877808 */ /* 0x000fe20005000000 */
        /* <DEDUP_REMOVED lines=31> */
[----:B------:R-:W-:-:S05]  /*1c590*/  FMNMX.FTZ R0, R135, R0, !PT ;  /* 0x0000000087007209 */ /* 0x000fca0007810000 */
[----:B------:R-:W0:Y:S02]  /*1c5a0*/  SHFL.BFLY PT, R9, R0, 0x2, 0x1f ;  /* 0x0c401f0000097f89 */ /* 0x000e2400000e0000 */
[----:B------:R-:W-:Y:S08]  /*1c5b0*/  MUFU.EX2 R157, R157 ;  /* 0x0000009d009d7308 */ /* 0x000ff00000000800 */
[----:B------:R-:W-:Y:S08]  /*1c5c0*/  MUFU.EX2 R160, R160 ;  /* 0x000000a000a07308 */ /* 0x000ff00000000800 */
[----:B------:R-:W-:Y:S01]  /*1c5d0*/  MUFU.EX2 R161, R161 ;  /* 0x000000a100a17308 */ /* 0x000fe20000000800 */
[----:B0-----:R-:W-:-:S07]  /*1c5e0*/  FMNMX.FTZ R0, R0, R9, !PT ;  /* 0x0000000900007209 */ /* 0x001fce0007810000 */
[----:B------:R-:W-:Y:S01]  /*1c5f0*/  MUFU.EX2 R164, R164 ;  /* 0x000000a400a47308 */ /* 0x000fe20000000800 */
[----:B------:R-:W0:Y:S07]  /*1c600*/  SHFL.BFLY PT, R9, R0, 0x1, 0x1f ;  /* 0x0c201f0000097f89 */ /* 0x000e2e00000e0000 */
[----:B------:R-:W-:Y:S08]  /*1c610*/  MUFU.EX2 R165, R165 ;  /* 0x000000a500a57308 */ /* 0x000ff00000000800 */
[----:B------:R-:W-:Y:S08]  /*1c620*/  MUFU.EX2 R136, R136 ;  /* 0x0000008800887308 */ /* 0x000ff00000000800 */
[----:B------:R-:W-:Y:S01]  /*1c630*/  MUFU.EX2 R137, R137 ;  /* 0x0000008900897308 */ /* 0x000fe20000000800 */
[----:B0-----:R-:W-:-:S04]  /*1c640*/  FMNMX.FTZ R0, R0, R9, !PT ;  /* 0x0000000900007209 */ /* 0x001fc80007810000 */
[----:B------:R-:W-:-:S03]  /*1c650*/  FSETP.NEU.FTZ.AND P2, PT, R0, -INF , PT ;  /* 0xff8000000000780b */ /* 0x000fc60003f5d000 */
[----:B------:R-:W-:Y:S01]  /*1c660*/  MUFU.EX2 R140, R140 ;  /* 0x0000008c008c7308 */ /* 0x000fe20000000800 */
[----:B------:R-:W-:-:S05]  /*1c670*/  FSEL R9, R0, RZ, P2 ;  /* 0x000000ff00097208 */ /* 0x000fca0001000000 */
[----:B------:R-:W-:Y:S01]  /*1c680*/  FADD.FTZ R7, -R9, R7 ;  /* 0x0000000709077221 */ /* 0x000fe20000010100 */
[----:B------:R-:W-:Y:S01]  /*1c690*/  IMAD.U32 R9, RZ, RZ, UR40 ;  /* 0x00000028ff097e24 */ /* 0x000fe2000f8e00ff */
[----:B------:R-:W-:Y:S02]  /*1c6a0*/  MUFU.EX2 R141, R141 ;  /* 0x0000008d008d7308 */ /* 0x000fe40000000800 */
[----:B------:R-:W-:Y:S01]  /*1c6b0*/  FMUL.FTZ R7, R7, UR40 ;  /* 0x0000002807077c20 */ /* 0x000fe20008410000 */
[----:B------:R-:W-:-:S05]  /*1c6c0*/  FFMA.FTZ R9, R0, R9, -8 ;  /* 0xc100000000097423 */ /* 0x000fca0000010009 */
[----:B------:R-:W-:Y:S01]  /*1c6d0*/  FSEL R9, R9, RZ, P2 ;  /* 0x000000ff09097208 */ /* 0x000fe20001000000 */
[----:B------:R-:W-:Y:S04]  /*1c6e0*/  MUFU.EX2 R7, R7 ;  /* 0x0000000700077308 */ /* 0x000fe80000000800 */
[----:B------:R-:W-:-:S01]  /*1c6f0*/  FFMA.FTZ R186, R186, UR40, -R9 ;  /* 0x00000028baba7c23 */ /* 0x000fc20008010809 */
[--C-:B------:R-:W-:Y:S01]  /*1c700*/  FFMA.FTZ R187, R187, UR40, -R9.reuse ;  /* 0x00000028bbbb7c23 */ /* 0x100fe20008010809 */
[----:B------:R-:W-:-:S01]  /*1c710*/  FFMA.FTZ R190, R190, UR40, -R9 ;  /* 0x00000028bebe7c23 */ /* 0x000fc20008010809 */
[--C-:B------:R-:W-:Y:S01]  /*1c720*/  FFMA.FTZ R191, R191, UR40, -R9.reuse ;  /* 0x00000028bfbf7c23 */ /* 0x100fe20008010809 */
[----:B------:R-:W-:-:S01]  /*1c730*/  FFMA.FTZ R194, R194, UR40, -R9 ;  /* 0x00000028c2c27c23 */ /* 0x000fc20008010809 */
[--C-:B------:R-:W-:Y:S01]  /*1c740*/  FFMA.FTZ R195, R195, UR40, -R9.reuse ;  /* 0x00000028c3c37c23 */ /* 0x100fe20008010809 */
        /* <DEDUP_REMOVED lines=51> */
[----:B------:R-:W-:-:S01]  /*1ca80*/  FFMA.FTZ R134, R134, UR40, -R9 ;  /* 0x0000002886867c23 */ /* 0x000fc20008010809 */
[----:B------:R-:W-:-:S02]  /*1ca90*/  FFMA.FTZ R9, R135, UR40, -R9 ;  /* 0x0000002887097c23 */ /* 0x000fc40008010809 */
[----:B------:R-:W-:-:S02]  /*1caa0*/  FADD.FTZ R5, R169, R5 ;  /* 0x00000005a9057221 */ /* 0x000fc40000010000 */
        /* <DEDUP_REMOVED lines=110> */
[----:B------:R-:W-:Y:S06]  /*1d190*/  @!P0 BRA `(.L_x_1487) ;  /* 0x0000000000048947 */ /* 0x000fec0003800000 */
[----:B------:R-:W-:Y:S01]  /*1d1a0*/  BPT.TRAP 0x1 ;  /* 0x000000040000795c */ /* 0x000fe20000300000 */
.L_x_1487:
        /* <DEDUP_REMOVED lines=144> */
[----:B------:R-:W-:Y:S02]  /*1dab0*/  IMAD.MOV.U32 R7, RZ, RZ, R0 ;  /* 0x000000ffff077224 */ /* 0x000fe400078e0000 */
[----:B------:R-:W-:Y:S02]  /*1dac0*/  IMAD.MOV.U32 R10, RZ, RZ, R3 ;  /* 0x000000ffff0a7224 */ /* 0x000fe400078e0003 */
[----:B------:R-:W-:Y:S01]  /*1dad0*/  IMAD.MOV.U32 R216, RZ, RZ, R188 ;  /* 0x000000ffffd87224 */ /* 0x000fe200078e00bc */
[----:B------:R-:W-:Y:S06]  /*1dae0*/  @P2 BRA `(.L_x_1488) ;  /* 0xffffffb400242947 */ /* 0x000fec000383ffff */
[----:B------:R-:W-:-:S05]  /*1daf0*/  UMOV UR49, UR54 ;  /* 0x0000003600317c82 */ /* 0x000fca0008000000 */
.L_x_1470:
[----:B------:R-:W-:Y:S06]  /*1db00*/  BAR.ARV 0x8, 0x180 ;  /* 0x0206000000007b1d */ /* 0x000fec0000002000 */
[----:B------:R-:W-:Y:S05]  /*1db10*/  @!P0 BRA `(.L_x_1489) ;  /* 0x0000000000048947 */ /* 0x000fea0003800000 */
[----:B------:R-:W-:Y:S01]  /*1db20*/  BPT.TRAP 0x1 ;  /* 0x000000040000795c */ /* 0x000fe20000300000 */
.L_x_1489:
[----:B------:R-:W-:Y:S01]  /*1db30*/  ULEA UR5, UR49, UR38, 0x3 ;  /* 0x0000002631057291 */ /* 0x000fe2000f8e183f */
[----:B------:R-:W-:-:S05]  /*1db40*/  IMAD.U32 R4, RZ, RZ, UR45 ;  /* 0x0000002dff047e24 */ /* 0x000fca000f8e00ff */
[----:B------:R-:W-:-:S04]  /*1db50*/  SHF.L.U32 R4, R4, 0x1f, RZ ;  /* 0x0000001f04047819 */ /* 0x000fc800000006ff */
[----:B------:R1:W2:Y:S01]  /*1db60*/  SYNCS.PHASECHK.TRANS64.TRYWAIT P1, [UR5+0x33450], R4 ;  /* 0x03345004ff0075a7 */ /* 0x0002a20008020145 */
[----:B------:R-:W-:Y:S05]  /*1db70*/  @!P0 BRA `(.L_x_1490) ;  /* 0x0000000000048947 */ /* 0x000fea0003800000 */
[----:B------:R-:W-:Y:S01]  /*1db80*/  BPT.TRAP 0x1 ;  /* 0x000000040000795c */ /* 0x000fe20000300000 */
.L_x_1490:
[----:B--2---:R-:W-:Y:S05]  /*1db90*/  @P1 BRA `(.L_x_1491) ;  /* 0x0000000000081947 */ /* 0x004fea0003800000 */
[----:B------:R-:W2:Y:S02]  /*1dba0*/  SYNCS.PHASECHK.TRANS64.TRYWAIT P1, [UR5+0x33450], R4 ;  /* 0x03345004ff0075a7 */ /* 0x000ea40008020145 */
[----:B--2---:R-:W-:Y:S05]  /*1dbb0*/  @!P1 BRA `(.L_x_1492) ;  /* 0x000000e8006c9947 */ /* 0x004fea0003800000 */
.L_x_1491:
[----:B------:R-:W-:Y:S01]  /*1dbc0*/  UIADD3 UR38, UR38, 0x200, URZ ;  /* 0x0000020026267890 */ /* 0x000fe2000fffe03f */
[----:B------:R-:W-:Y:S01]  /*1dbd0*/  WARPGROUP.ARRIVE ;  /* 0x00000000000079c5 */ /* 0x000fe20000000000 */
[----:B------:R-:W-:Y:S01]  /*1dbe0*/  UMOV UR7, 0xc0000010 ;  /* 0xc000001000077882 */ /* 0x000fe20000000000 */
[----:B------:R-:W3:Y:S01]  /*1dbf0*/  LDC.64 R8, c[0x0][0x9a0] ;  /* 0x00026800ff087b82 */ /* 0x000ee20000000a00 */
[----:B------:R-:W-:-:S04]  /*1dc00*/  USHF.R.U32.HI UR38, URZ, 0x4, UR38 ;  /* 0x000000043f267899 */ /* 0x000fc80008011626 */
[----:B------:R-:W-:-:S04]  /*1dc10*/  ULOP3.LUT UR38, UR38, 0x3fff, URZ, 0xc0, !UPT ;  /* 0x00003fff26267892 */ /* 0x000fc8000f8ec03f */
[----:B------:R-:W-:-:S04]  /*1dc20*/  ULOP3.LUT UR4, UR38, 0x10000, URZ, 0xfc, !UPT ;  /* 0x0001000026047892 */ /* 0x000fc8000f8efc3f */
[----:B------:R-:W-:-:S07]  /*1dc30*/  UIMAD UR4, UR49, 0x780, UR4 ;  /* 0x00000780310478a4 */ /* 0x000fce000f8e0204 */
[----:B------:R-:W-:Y:S02]  /*1dc40*/  UMOV UR6, UR4 ;  /* 0x0000000400067c82 */ /* 0x000fe40008000000 */
[----:B------:R-:W-:Y:S01]  /*1dc50*/  QGMMA.64x192x32.F32.E4M3.E4M3 R24, R216, gdesc[UR4], R24, gsb0 ;  /* 0x02e00004d8187df3 */ /* 0x000fe20008000818 */
[----:B------:R-:W-:Y:S01]  /*1dc60*/  UIADD3 UR6, UR4, 0x180, URZ ;  /* 0x0000018004067890 */ /* 0x000fe2000fffe03f */
[----:B---3--:R-:W-:Y:S01]  /*1dc70*/  ISETP.NE.U32.AND P1, PT, R8, RZ, PT ;  /* 0x000000ff0800720c */ /* 0x008fe20003f25070 */
[----:B------:R-:W-:-:S03]  /*1dc80*/  UMOV UR7, 0xc0000010 ;  /* 0xc000001000077882 */ /* 0x000fc60000000000 */
[----:B------:R-:W-:-:S13]  /*1dc90*/  ISETP.NE.AND.EX P1, PT, R9, RZ, PT, P1 ;  /* 0x000000ff0900720c */ /* 0x000fda0003f25310 */
[----:B------:R-:W1:Y:S01]  /*1dca0*/  @P1 LDC.64 R10, c[0x0][0x9c8] ;  /* 0x00027200ff0a1b82 */ /* 0x000e620000000a00 */
[----:B--2---:R-:W-:-:S07]  /*1dcb0*/  @P1 SHF.R.S32.HI R7, RZ, 0x1f, R223 ;  /* 0x0000001fff071819 */ /* 0x004fce00000114df */
[----:B------:R-:W2:Y:S01]  /*1dcc0*/  @P1 LDC.64 R12, c[0x0][0x9d0] ;  /* 0x00027400ff0c1b82 */ /* 0x000ea20000000a00 */
[----:B-1----:R-:W-:-:S04]  /*1dcd0*/  @P1 IMAD R4, R7, R10, RZ ;  /* 0x0000000a07041224 */ /* 0x002fc800078e02ff */
[C---:B------:R-:W-:Y:S02]  /*1dce0*/  @P1 IMAD R7, R223.reuse, R11, R4 ;  /* 0x0000000bdf071224 */ /* 0x040fe400078e0204 */
[----:B------:R-:W-:-:S04]  /*1dcf0*/  @P1 IMAD.WIDE.U32 R10, R223, R10, RZ ;  /* 0x0000000adf0a1225 */ /* 0x000fc800078e00ff */
[----:B------:R-:W-:Y:S02]  /*1dd00*/  @P1 IMAD.IADD R11, R11, 0x1, R7 ;  /* 0x000000010b0b1824 */ /* 0x000fe400078e0207 */
[----:B------:R-:W-:Y:S02]  /*1dd10*/  IMAD.MOV.U32 R7, RZ, RZ, 0x3f800000 ;  /* 0x3f800000ff077424 */ /* 0x000fe400078e00ff */
[----:B--2---:R-:W-:-:S04]  /*1dd20*/  @P1 IMAD.WIDE.U32 R10, R225, R12, R10 ;  /* 0x0000000ce10a1225 */ /* 0x004fc800078e000a */
[----:B------:R-:W-:Y:S01]  /*1dd30*/  @P1 IMAD R13, R225, R13, R11 ;  /* 0x0000000de10d1224 */ /* 0x000fe200078e020b */
[----:B------:R-:W-:-:S04]  /*1dd40*/  @P1 LEA R8, P2, R10, R8, 0x2 ;  /* 0x000000080a081211 */ /* 0x000fc800078410ff */
        /* <DEDUP_REMOVED lines=20> */
[----:B---3--:R-:W-:-:S01]  /*1de90*/  FADD.FTZ R11, R11, R6 ;  /* 0x000000060b0b7221 */ /* 0x008fc20000010000 */
[----:B----4-:R-:W-:-:S04]  /*1dea0*/  FADD.FTZ R10, R10, R5 ;  /* 0x000000050a0a7221 */ /* 0x010fc80000010000 */
[----:B------:R-:W3:Y:S04]  /*1deb0*/  SHFL.BFLY PT, R4, R11, 0x1, 0x1f ;  /* 0x0c201f000b047f89 */ /* 0x000ee800000e0000 */
[----:B-1----:R-:W1:Y:S01]  /*1dec0*/  SHFL.BFLY PT, R9, R10, 0x1, 0x1f ;  /* 0x0c201f000a097f89 */ /* 0x002e6200000e0000 */
[----:B------:R-:W-:Y:S02]  /*1ded0*/  IMAD.MOV.U32 R6, RZ, RZ, RZ ;  /* 0x000000ffff067224 */ /* 0x000fe400078e00ff */
[----:B---3--:R-:W-:Y:S01]  /*1dee0*/  FADD.FTZ R8, R11, R4 ;  /* 0x000000040b087221 */ /* 0x008fe20000010000 */
[----:B-1----:R-:W-:-:S04]  /*1def0*/  FADD.FTZ R12, R10, R9 ;  /* 0x000000090a0c7221 */ /* 0x002fc80000010000 */
[C---:B------:R-:W-:Y:S01]  /*1df00*/  FSETP.NE.FTZ.AND P1, PT, R8.reuse, RZ, PT ;  /* 0x000000ff0800720b */ /* 0x040fe20003f35000 */
[----:B------:R-:W-:Y:S01]  /*1df10*/  FMUL.FTZ R13, R8, 0.00390625 ;  /* 0x3b800000080d7820 */ /* 0x000fe20000410000 */
[----:B------:R-:W-:-:S04]  /*1df20*/  FMUL.FTZ R14, R12, 0.00390625 ;  /* 0x3b8000000c0e7820 */ /* 0x000fc80000410000 */
[----:B------:R-:W-:Y:S02]  /*1df30*/  FSETP.NE.FTZ.AND P2, PT, R13, RZ, PT ;  /* 0x000000ff0d00720b */ /* 0x000fe40003f55000 */
[----:B------:R-:W-:-:S05]  /*1df40*/  FSETP.NE.FTZ.AND P3, PT, R14, RZ, PT ;  /* 0x000000ff0e00720b */ /* 0x000fca0003f75000 */
[----:B------:R-:W-:Y:S01]  /*1df50*/  @P1 MUFU.RCP R6, R8 ;  /* 0x0000000800061308 */ /* 0x000fe20000001000 */
[----:B------:R-:W-:Y:S01]  /*1df60*/  FSETP.NE.FTZ.AND P1, PT, R12, RZ, PT ;  /* 0x000000ff0c00720b */ /* 0x000fe20003f35000 */
[----:B------:R-:W-:-:S06]  /*1df70*/  IMAD.MOV.U32 R10, RZ, RZ, RZ ;  /* 0x000000ffff0a7224 */ /* 0x000fcc00078e00ff */
[----:B------:R-:W1:Y:S08]  /*1df80*/  @P3 MUFU.LG2 R11, R14 ;  /* 0x0000000e000b3308 */ /* 0x000e700000000c00 */
[----:B------:R-:W3:Y:S08]  /*1df90*/  @P2 MUFU.LG2 R9, R13 ;  /* 0x0000000d00092308 */ /* 0x000ef00000000c00 */
[----:B------:R-:W4:Y:S01]  /*1dfa0*/  @P1 MUFU.RCP R10, R12 ;  /* 0x0000000c000a1308 */ /* 0x000f220000001000 */
[----:B------:R-:W-:Y:S01]  /*1dfb0*/  IMAD.U32 R16, RZ, RZ, UR40 ;  /* 0x00000028ff107e24 */ /* 0x000fe2000f8e00ff */
[----:B------:R-:W-:-:S02]  /*1dfc0*/  WARPGROUP.DEPBAR.LE gsb0, 0x0 ;  /* 0x00008000000079c5 */ /* 0x000fc40000010000 */
[----:B------:R-:W-:-:S06]  /*1dfd0*/  WARPGROUP.ARRIVE ;  /* 0x00000000000079c5 */ /* 0x000fcc0000000000 */
[----:B------:R-:W-:Y:S01]  /*1dfe0*/  QGMMA.64x192x32.F32.E4M3.E4M3 R24, R200, gdesc[UR4], R24, gsb0 ;  /* 0x02e00004c8187df3 */ /* 0x000fe20008000818 */
[----:B------:R-:W-:Y:S02]  /*1dff0*/  IMAD.U32 R15, RZ, RZ, UR40 ;  /* 0x00000028ff0f7e24 */ /* 0x000fe4000f8e00ff */
[----:B------:R-:W-:Y:S01]  /*1e000*/  @P3 FMUL.FTZ R16, R16, 0.69314718246459960938 ;  /* 0x3f31721810103820 */ /* 0x000fe20000410000 */
[----:B-1----:R-:W-:Y:S01]  /*1e010*/  @P3 FMUL.FTZ R11, R11, 0.69314718246459960938 ;  /* 0x3f3172180b0b3820 */ /* 0x002fe20000410000 */
[----:B---3--:R-:W-:Y:S01]  /*1e020*/  @P2 FMUL.FTZ R9, R9, 0.69314718246459960938 ;  /* 0x3f31721809092820 */ /* 0x008fe20000410000 */
[----:B------:R-:W-:Y:S01]  /*1e030*/  @P2 FMUL.FTZ R8, R15, 0.69314718246459960938 ;  /* 0x3f3172180f082820 */ /* 0x000fe20000410000 */
[----:B------:R-:W-:Y:S02]  /*1e040*/  IMAD.MOV.U32 R5, RZ, RZ, -0x800000 ;  /* 0xff800000ff057424 */ /* 0x000fe400078e00ff */
[----:B------:R-:W-:-:S01]  /*1e050*/  @P3 FFMA.FTZ R5, R16, R0, R11 ;  /* 0x0000000010053223 */ /* 0x000fc2000001000b */
[----:B------:R-:W-:-:S02]  /*1e060*/  IMAD.MOV.U32 R4, RZ, RZ, -0x800000 ;  /* 0xff800000ff047424 */ /* 0x000fc400078e00ff */
[----:B------:R-:W-:-:S01]  /*1e070*/  @P2 FFMA.FTZ R4, R8, R3, R9 ;  /* 0x0000000308042223 */ /* 0x000fc20000010009 */
[-C--:B--2---:R-:W-:Y:S01]  /*1e080*/  FMUL.FTZ R6, R6, R7.reuse ;  /* 0x0000000706067220 */ /* 0x084fe20000410000 */
[----:B----4-:R-:W-:Y:S01]  /*1e090*/  FMUL.FTZ R0, R10, R7 ;  /* 0x000000070a007220 */ /* 0x010fe20000410000 */
[----:B------:R-:W-:Y:S02]  /*1e0a0*/  WARPGROUP.DEPBAR.LE gsb0, 0x0 ;  /* 0x00008000000079c5 */ /* 0x000fe40000010000 */
[----:B------:R-:W-:Y:S05]  /*1e0b0*/  @!P0 BRA `(.L_x_1493) ;  /* 0x0000000000048947 */ /* 0x000fea0003800000 */
[----:B------:R-:W-:Y:S01]  /*1e0c0*/  BPT.TRAP 0x1 ;  /* 0x000000040000795c */ /* 0x000fe20000300000 */
.L_x_1493:
        /* <DEDUP_REMOVED lines=106> */
.L_x_1391:
[----:B------:R-:W1:Y:S08]  /*1e770*/  S2UR UR37, SR_CgaCtaId ;  /* 0x00000000002579c3 */ /* 0x000e700000008800 */
[----:B------:R-:W-:Y:S01]  /*1e780*/  BAR.SYNC.DEFER_BLOCKING 0x5, 0x180 ;  /* 0x0146000000007b1d */ /* 0x000fe20000010000 */
[----:B------:R-:W-:-:S05]  /*1e790*/  ISETP.NE.AND P1, PT, R226, RZ, PT ;  /* 0x000000ffe200720c */ /* 0x000fca0003f25270 */
[----:B------:R-:W-:Y:S01]  /*1e7a0*/  UMOV UR38, 0x400 ;  /* 0x0000040000267882 */ /* 0x000fe20000000000 */
[----:B------:R-:W-:Y:S07]  /*1e7b0*/  BSSY B0, `(.L_x_1494) ;  /* 0x00004cd000007945 */ /* 0x000fee0003800000 */
[----:B------:R-:W2:Y:S01]  /*1e7c0*/  @!P1 LDC R226, c[0x0][0xad4] ;  /* 0x0002b500ffe29b82 */ /* 0x000ea20000000800 */
[----:B-1----:R-:W-:-:S09]  /*1e7d0*/  ULEA UR38, UR37, UR38, 0x18 ;  /* 0x0000002625267291 */ /* 0x002fd2000f8ec03f */
[----:B------:R-:W1:Y:S02]  /*1e7e0*/  LDS.128 R220, [UR38+0x334d0] ;  /* 0x0334d026ffdc7984 */ /* 0x000e640008000c00 */
[----:B-1----:R-:W-:Y:S01]  /*1e7f0*/  R2UR UR4, R221 ;  /* 0x00000000dd0472ca */ /* 0x002fe200000e0000 */
[----:B------:R-:W-:Y:S06]  /*1e800*/  BAR.ARV 0x4, 0x180 ;  /* 0x0106000000007b1d */ /* 0x000fec0000002000 */
[----:B--2---:R-:W-:Y:S08]  /*1e810*/  @P0 BRA `(.L_x_1495) ;  /* 0x0000003c00e00947 */ /* 0x004ff00003800000 */
[----:B------:R-:W1:Y:S01]  /*1e820*/  S2R R16, SR_TID.X ;  /* 0x0000000000107919 */ /* 0x000e620000002100 */
[----:B------:R-:W-:Y:S01]  /*1e830*/  ULDC.64 UR6, c[0x4][0x38] ;  /* 0x01000e0000067ab9 */ /* 0x000fe20000000a00 */
[----:B-1----:R-:W-:-:S05]  /*1e840*/  IMAD.SHL.U32 R0, R16, 0x4, RZ ;  /* 0x0000000410007824 */ /* 0x002fca00078e00ff */
[----:B------:R-:W-:Y:S01]  /*1e850*/  LOP3.LUT R0, R0, 0xc, RZ, 0xc0, !PT ;  /* 0x0000000c00007812 */ /* 0x000fe200078ec0ff */
[----:B------:R-:W-:Y:S03]  /*1e860*/  BAR.SYNC.DEFER_BLOCKING 0x1, 0x100 ;  /* 0x0044000000007b1d */ /* 0x000fe60000010000 */
[----:B------:R-:W-:-:S05]  /*1e870*/  IADD3 R6, P0, R0, UR6, RZ ;  /* 0x0000000600067c10 */ /* 0x000fca000ff1e0ff */
[----:B------:R-:W-:Y:S01]  /*1e880*/  IMAD.X R7, RZ, RZ, UR7, P0 ;  /* 0x00000007ff077e24 */ /* 0x000fe200080e06ff */
[----:B------:R-:W-:Y:S02]  /*1e890*/  LOP3.LUT P0, R0, R16, 0x3, RZ, 0xc0, !PT ;  /* 0x0000000310007812 */ /* 0x000fe4000780c0ff */
[----:B------:R-:W2:Y:S04]  /*1e8a0*/  LDL R16, [R1+0x3a0] ;  /* 0x0003a00001107983 */ /* 0x000ea80000100800 */
[----:B------:R1:W3:Y:S01]  /*1e8b0*/  LDG.E.CONSTANT R30, desc[UR50][R6.64] ;  /* 0x00000032061e7981 */ /* 0x0002e2000c1e9900 */
[----:B------:R-:W4:Y:S01]  /*1e8c0*/  S2UR UR5, SR_SWINHI ;  /* 0x00000000000579c3 */ /* 0x000f220000002f00 */
[----:B------:R-:W-:-:S04]  /*1e8d0*/  ISETP.EQ.OR P0, PT, R0, 0x3, !P0 ;  /* 0x000000030000780c */ /* 0x000fc80004702670 */
        /* <DEDUP_REMOVED lines=8> */
[----:B------:R-:W-:Y:S01]  /*1e960*/  SEL R73, R76, R77, P0 ;  /* 0x0000004d4c497207 */ /* 0x000fe20000000000 */
[----:B------:R-:W-:Y:S01]  /*1e970*/  UMOV UR6, UR38 ;  /* 0x0000002600067c82 */ /* 0x000fe20008000000 */
[----:B----4-:R-:W-:Y:S01]  /*1e980*/  UMOV UR7, UR5 ;  /* 0x0000000500077c82 */ /* 0x010fe20008000000 */
[----:B-1----:R-:W-:Y:S02]  /*1e990*/  IMAD.U32 R6, RZ, RZ, UR6 ;  /* 0x00000006ff067e24 */ /* 0x002fe4000f8e00ff */
[----:B------:R-:W-:Y:S01]  /*1e9a0*/  IMAD.U32 R7, RZ, RZ, UR7 ;  /* 0x00000007ff077e24 */ /* 0x000fe2000f8e00ff */
        /* <DEDUP_REMOVED lines=87> */
[----:B--2---:R-:W-:-:S03]  /*1ef20*/  IMAD.WIDE R32, R16, 0x2, R6 ;  /* 0x0000000210207825 */ /* 0x004fc600078e0206 */
[C---:B------:R-:W-:Y:S02]  /*1ef30*/  IADD3 R143, P3, R32.reuse, 0x8060, RZ ;  /* 0x00008060208f7810 */ /* 0x040fe40007f7e0ff */
[C---:B------:R-:W-:Y:S02]  /*1ef40*/  IADD3 R119, P5, R32.reuse, 0x8020, RZ ;  /* 0x0000802020777810 */ /* 0x040fe40007fbe0ff */
[C---:B------:R-:W-:Y:S01]  /*1ef50*/  LOP3.LUT R3, R32.reuse, 0x380, RZ, 0xc0, !PT ;  /* 0x0000038020037812 */ /* 0x040fe200078ec0ff */
[----:B------:R-:W-:Y:S01]  /*1ef60*/  IMAD.X R41, RZ, RZ, R33, P3 ;  /* 0x000000ffff297224 */ /* 0x000fe200018e0621 */
[C---:B------:R-:W-:Y:S02]  /*1ef70*/  IADD3 R14, P4, R32.reuse, 0x8040, RZ ;  /* 0x00008040200e7810 */ /* 0x040fe40007f9e0ff */
[C---:B------:R-:W-:Y:S02]  /*1ef80*/  IADD3 R105, P1, R32.reuse, 0x8000, RZ ;  /* 0x0000800020697810 */ /* 0x040fe40007f3e0ff */
[----:B------:R-:W-:-:S02]  /*1ef90*/  IADD3 R99, P2, R32, 0x4060, RZ ;  /* 0x0000406020637810 */ /* 0x000fc40007f5e0ff */
[----:B------:R-:W-:Y:S02]  /*1efa0*/  IADD3 R10, P3, R32, 0x4040, RZ ;  /* 0x00004040200a7810 */ /* 0x000fe40007f7e0ff */
[----:B------:R-:W-:Y:S02]  /*1efb0*/  LOP3.LUT R0, R119, 0x380, RZ, 0xc0, !PT ;  /* 0x0000038077007812 */ /* 0x000fe400078ec0ff */
[----:B------:R-:W-:Y:S01]  /*1efc0*/  SHF.R.U64 R3, R3, 0x3, RZ ;  /* 0x0000000303037819 */ /* 0x000fe200000012ff */
[--C-:B------:R-:W-:Y:S01]  /*1efd0*/  IMAD.X R37, RZ, RZ, R33.reuse, P4 ;  /* 0x000000ffff257224 */ /* 0x100fe200020e0621 */
[----:B------:R-:W-:Y:S01]  /*1efe0*/  LOP3.LUT R12, R14, 0x380, RZ, 0xc0, !PT ;  /* 0x000003800e0c7812 */ /* 0x000fe200078ec0ff */
[--C-:B------:R-:W-:Y:S01]  /*1eff0*/  IMAD.X R29, RZ, RZ, R33.reuse, P5 ;  /* 0x000000ffff1d7224 */ /* 0x100fe200028e0621 */
[C---:B------:R-:W-:Y:S01]  /*1f000*/  IADD3 R95, P4, R32.reuse, 0x4020, RZ ;  /* 0x00004020205f7810 */ /* 0x040fe20007f9e0ff */
[--C-:B------:R-:W-:Y:S01]  /*1f010*/  IMAD.X R27, RZ, RZ, R33.reuse, P1 ;  /* 0x000000ffff1b7224 */ /* 0x100fe200008e0621 */
[C---:B------:R-:W-:Y:S01]  /*1f020*/  IADD3 R19, P5, R32.reuse, 0x20, RZ ;  /* 0x0000002020137810 */ /* 0x040fe20007fbe0ff */
[--C-:B------:R-:W-:Y:S01]  /*1f030*/  IMAD.X R25, RZ, RZ, R33.reuse, P2 ;  /* 0x000000ffff197224 */ /* 0x100fe200010e0621 */
[C---:B------:R-:W-:Y:S01]  /*1f040*/  IADD3 R8, P1, R32.reuse, 0x40, RZ ;  /* 0x0000004020087810 */ /* 0x040fe20007f3e0ff */
[----:B------:R-:W-:Y:S01]  /*1f050*/  IMAD.X R141, RZ, RZ, R33, P3 ;  /* 0x000000ffff8d7224 */ /* 0x000fe200018e0621 */
[----:B------:R-:W-:-:S02]  /*1f060*/  IADD3 R59, P2, R32, 0x4000, RZ ;  /* 0x00004000203b7810 */ /* 0x000fc40007f5e0ff */
[----:B------:R-:W-:Y:S02]  /*1f070*/  IADD3 R57, P3, R32, 0x60, RZ ;  /* 0x0000006020397810 */ /* 0x000fe40007f7e0ff */
[----:B------:R-:W-:Y:S02]  /*1f080*/  SHF.R.U64 R0, R0, 0x3, RZ ;  /* 0x0000000300007819 */ /* 0x000fe400000012ff */
[----:B------:R-:W-:Y:S02]  /*1f090*/  LOP3.LUT R32, R3, R32, RZ, 0x3c, !PT ;  /* 0x0000002003207212 */ /* 0x000fe400078e3cff */
[----:B------:R-:W-:Y:S02]  /*1f0a0*/  SHF.R.U64 R3, R12, 0x3, RZ ;  /* 0x000000030c037819 */ /* 0x000fe400000012ff */
[----:B------:R-:W-:Y:S02]  /*1f0b0*/  LOP3.LUT R28, R0, R119, RZ, 0x3c, !PT ;  /* 0x00000077001c7212 */ /* 0x000fe400078e3cff */
[----:B------:R-:W-:-:S02]  /*1f0c0*/  LOP3.LUT R0, R95, 0x380, RZ, 0xc0, !PT ;  /* 0x000003805f007812 */ /* 0x000fc400078ec0ff */
[----:B------:R-:W-:Y:S02]  /*1f0d0*/  LOP3.LUT R36, R3, R14, RZ, 0x3c, !PT ;  /* 0x0000000e03247212 */ /* 0x000fe400078e3cff */
[----:B------:R-:W-:Y:S02]  /*1f0e0*/  LOP3.LUT R3, R10, 0x380, RZ, 0xc0, !PT ;  /* 0x000003800a037812 */ /* 0x000fe400078ec0ff */
[----:B------:R-:W-:Y:S02]  /*1f0f0*/  SHF.R.U64 R0, R0, 0x3, RZ ;  /* 0x0000000300007819 */ /* 0x000fe400000012ff */
[----:B------:R-:W-:Y:S02]  /*1f100*/  LOP3.LUT R14, R105, 0x380, RZ, 0xc0, !PT ;  /* 0x00000380690e7812 */ /* 0x000fe400078ec0ff */
[----:B------:R-:W-:Y:S02]  /*1f110*/  SHF.R.U64 R3, R3, 0x3, RZ ;  /* 0x0000000303037819 */ /* 0x000fe400000012ff */
[----:B------:R-:W-:-:S02]  /*1f120*/  LOP3.LUT R20, R0, R95, RZ, 0x3c, !PT ;  /* 0x0000005f00147212 */ /* 0x000fc400078e3cff */
[----:B------:R-:W-:Y:S02]  /*1f130*/  LOP3.LUT R16, R143, 0x380, RZ, 0xc0, !PT ;  /* 0x000003808f107812 */ /* 0x000fe400078ec0ff */
[----:B------:R-:W-:Y:S02]  /*1f140*/  LOP3.LUT R0, R19, 0x380, RZ, 0xc0, !PT ;  /* 0x0000038013007812 */ /* 0x000fe400078ec0ff */
[----:B------:R-:W-:Y:S02]  /*1f150*/  LOP3.LUT R12, R99, 0x380, RZ, 0xc0, !PT ;  /* 0x00000380630c7812 */ /* 0x000fe400078ec0ff */
[----:B------:R-:W-:Y:S02]  /*1f160*/  SHF.R.U64 R14, R14, 0x3, RZ ;  /* 0x000000030e0e7819 */ /* 0x000fe400000012ff */
[----:B------:R-:W-:Y:S02]  /*1f170*/  LOP3.LUT R140, R3, R10, RZ, 0x3c, !PT ;  /* 0x0000000a038c7212 */ /* 0x000fe400078e3cff */
[----:B------:R-:W-:-:S02]  /*1f180*/  LOP3.LUT R3, R8, 0x380, RZ, 0xc0, !PT ;  /* 0x0000038008037812 */ /* 0x000fc400078ec0ff */
[----:B------:R-:W-:Y:S02]  /*1f190*/  SHF.R.U64 R16, R16, 0x3, RZ ;  /* 0x0000000310107819 */ /* 0x000fe400000012ff */
[----:B------:R-:W-:Y:S02]  /*1f1a0*/  SHF.R.U64 R0, R0, 0x3, RZ ;  /* 0x0000000300007819 */ /* 0x000fe400000012ff */
[----:B------:R-:W-:Y:S02]  /*1f1b0*/  SHF.R.U64 R12, R12, 0x3, RZ ;  /* 0x000000030c0c7819 */ /* 0x000fe400000012ff */
[----:B------:R-:W-:Y:S02]  /*1f1c0*/  LOP3.LUT R26, R14, R105, RZ, 0x3c, !PT ;  /* 0x000000690e1a7212 */ /* 0x000fe400078e3cff */
[----:B------:R-:W-:Y:S02]  /*1f1d0*/  LOP3.LUT R10, R59, 0x380, RZ, 0xc0, !PT ;  /* 0x000003803b0a7812 */ /* 0x000fe400078ec0ff */
[----:B------:R-:W-:Y:S01]  /*1f1e0*/  SHF.R.U64 R3, R3, 0x3, RZ ;  /* 0x0000000303037819 */ /* 0x000fe200000012ff */
[--C-:B------:R-:W-:Y:S01]  /*1f1f0*/  IMAD.X R15, RZ, RZ, R33.reuse, P5 ;  /* 0x000000ffff0f7224 */ /* 0x100fe200028e0621 */
[----:B------:R-:W-:Y:S01]  /*1f200*/  LOP3.LUT R40, R16, R143, RZ, 0x3c, !PT ;  /* 0x0000008f10287212 */ /* 0x000fe200078e3cff */
[----:B------:R-:W-:Y:S01]  /*1f210*/  IMAD.X R13, RZ, RZ, R33, P1 ;  /* 0x000000ffff0d7224 */ /* 0x000fe200008e0621 */
[----:B------:R-:W-:-:S02]  /*1f220*/  LOP3.LUT R14, R0, R19, RZ, 0x3c, !PT ;  /* 0x00000013000e7212 */ /* 0x000fc400078e3cff */
[----:B------:R-:W-:Y:S02]  /*1f230*/  LOP3.LUT R24, R12, R99, RZ, 0x3c, !PT ;  /* 0x000000630c187212 */ /* 0x000fe400078e3cff */
[----:B------:R-:W-:Y:S02]  /*1f240*/  LOP3.LUT R16, R57, 0x380, RZ, 0xc0, !PT ;  /* 0x0000038039107812 */ /* 0x000fe400078ec0ff */
[----:B------:R-:W-:Y:S02]  /*1f250*/  SHF.R.U64 R10, R10, 0x3, RZ ;  /* 0x000000030a0a7819 */ /* 0x000fe400000012ff */
[----:B------:R-:W-:Y:S01]  /*1f260*/  MOV R0, R26 ;  /* 0x0000001a00007202 */ /* 0x000fe20000000f00 */
[----:B------:R-:W-:Y:S01]  /*1f270*/  IMAD.X R21, RZ, RZ, R33, P4 ;  /* 0x000000ffff157224 */ /* 0x000fe200020e0621 */
[----:B------:R-:W-:Y:S02]  /*1f280*/  LOP3.LUT R12, R3, R8, RZ, 0x3c, !PT ;  /* 0x00000008030c7212 */ /* 0x000fe400078e3cff */
[----:B---3--:R-:W-:-:S02]  /*1f290*/  LOP3.LUT R27, R30, 0x2, RZ, 0x3c, !PT ;  /* 0x000000021e1b7812 */ /* 0x008fc400078e3cff */
[----:B------:R-:W-:Y:S02]  /*1f2a0*/  SHF.R.U64 R16, R16, 0x3, RZ ;  /* 0x0000000310107819 */ /* 0x000fe400000012ff */
[----:B------:R-:W-:Y:S02]  /*1f2b0*/  LOP3.LUT R10, R10, R59, RZ, 0x3c, !PT ;  /* 0x0000003b0a0a7212 */ /* 0x000fe400078e3cff */
[----:B------:R-:W-:Y:S02]  /*1f2c0*/  MOV R58, R14 ;  /* 0x0000000e003a7202 */ /* 0x000fe40000000f00 */
[----:B------:R-:W-:Y:S01]  /*1f2d0*/  MOV R59, R12 ;  /* 0x0000000c003b7202 */ /* 0x000fe20000000f00 */
[----:B------:R-:W-:Y:S01]  /*1f2e0*/  SHFL.IDX PT, R14, R35, R30, 0x1c1f ;  /* 0x001c1f1e230e7589 */ /* 0x000fe200000e0000 */
[----:B------:R-:W-:Y:S01]  /*1f2f0*/  MOV R140, R140 ;  /* 0x0000008c008c7202 */ /* 0x000fe20000000f00 */
[----:B------:R-:W-:Y:S01]  /*1f300*/  IMAD.X R9, RZ, RZ, R33, P3 ;  /* 0x000000ffff097224 */ /* 0x000fe200018e0621 */
[----:B------:R-:W-:Y:S01]  /*1f310*/  MOV R141, R20 ;  /* 0x00000014008d7202 */ /* 0x000fe20000000f00 */
[----:B------:R-:W1:Y:S01]  /*1f320*/  SHFL.IDX PT, R13, R38, R27, 0x1c1f ;  /* 0x001c1f1b260d7589 */ /* 0x000e6200000e0000 */
[----:B------:R-:W-:-:S02]  /*1f330*/  LOP3.LUT R8, R16, R57, RZ, 0x3c, !PT ;  /* 0x0000003910087212 */ /* 0x000fc400078e3cff */
[----:B------:R-:W-:Y:S01]  /*1f340*/  MOV R22, R24 ;  /* 0x0000001800167202 */ /* 0x000fe20000000f00 */
[----:B------:R-:W-:Y:S04]  /*1f350*/  SHFL.IDX PT, R15, R43, R30, 0x1c1f ;  /* 0x001c1f1e2b0f7589 */ /* 0x000fe800000e0000 */
[----:B------:R-:W2:Y:S01]  /*1f360*/  SHFL.IDX PT, R20, R46, R27, 0x1c1f ;  /* 0x001c1f1b2e147589 */ /* 0x000ea200000e0000 */
[----:B------:R-:W-:Y:S01]  /*1f370*/  IMAD.X R11, RZ, RZ, R33, P2 ;  /* 0x000000ffff0b7224 */ /* 0x000fe200010e0621 */
[----:B------:R-:W-:Y:S02]  /*1f380*/  MOV R19, R28 ;  /* 0x0000001c00137202 */ /* 0x000fe40000000f00 */
[----:B------:R-:W-:Y:S01]  /*1f390*/  SHFL.IDX PT, R24, R117, R30, 0x1c1f ;  /* 0x001c1f1e75187589 */ /* 0x000fe200000e0000 */
[----:B------:R-:W-:-:S03]  /*1f3a0*/  MOV R143, R8 ;  /* 0x00000008008f7202 */ /* 0x000fc60000000f00 */
[----:B------:R-:W3:Y:S04]  /*1f3b0*/  SHFL.IDX PT, R21, R104, R27, 0x1c1f ;  /* 0x001c1f1b68157589 */ /* 0x000ee800000e0000 */
[----:B------:R-:W-:Y:S04]  /*1f3c0*/  SHFL.IDX PT, R25, R127, R30, 0x1c1f ;  /* 0x001c1f1e7f197589 */ /* 0x000fe800000e0000 */
[----:B------:R-:W4:Y:S01]  /*1f3d0*/  SHFL.IDX PT, R26, R31, R27, 0x1c1f ;  /* 0x001c1f1b1f1a7589 */ /* 0x000f2200000e0000 */
[----:B------:R-:W-:-:S03]  /*1f3e0*/  MOV R3, R40 ;  /* 0x0000002800037202 */ /* 0x000fc60000000f00 */
[----:B------:R-:W-:Y:S01]  /*1f3f0*/  SHFL.IDX PT, R28, R51, R30, 0x1c1f ;  /* 0x001c1f1e331c7589 */ /* 0x000fe200000e0000 */
[----:B------:R-:W-:-:S03]  /*1f400*/  MOV R16, R36 ;  /* 0x0000002400107202 */ /* 0x000fc60000000f00 */
[----:B------:R-:W-:Y:S01]  /*1f410*/  SHFL.IDX PT, R99, R61, R30, 0x1c1f ;  /* 0x001c1f1e3d637589 */ /* 0x000fe200000e0000 */
[----:B------:R-:W-:-:S03]  /*1f420*/  MOV R142, R10 ;  /* 0x0000000a008e7202 */ /* 0x000fc60000000f00 */
[----:B------:R-:W-:Y:S04]  /*1f430*/  SHFL.IDX PT, R105, R77, R30, 0x1c1f ;  /* 0x001c1f1e4d697589 */ /* 0x000fe800000e0000 */
[----:B------:R-:W-:Y:S04]  /*1f440*/  SHFL.IDX PT, R136, R109, R30, 0x1c1f ;  /* 0x001c1f1e6d887589 */ /* 0x000fe800000e0000 */
[----:B------:R-:W-:Y:S04]  /*1f450*/  SHFL.IDX PT, R8, R113, R30, 0x1c1f ;  /* 0x001c1f1e71087589 */ /* 0x000fe800000e0000 */
[----:B------:R-:W0:Y:S04]  /*1f460*/  SHFL.IDX PT, R29, R54, R27, 0x1c1f ;  /* 0x001c1f1b361d7589 */ /* 0x000e2800000e0000 */
[----:B------:R-:W-:Y:S04]  /*1f470*/  SHFL.IDX PT, R134, R60, R27, 0x1c1f ;  /* 0x001c1f1b3c867589 */ /* 0x000fe800000e0000 */
[----:B------:R-:W-:Y:S01]  /*1f480*/  SHFL.IDX PT, R51, R108, R27, 0x1c1f ;  /* 0x001c1f1b6c337589 */ /* 0x000fe200000e0000 */
[----:B------:R-:W-:-:S03]  /*1f490*/  MOV R57, R32 ;  /* 0x0000002000397202 */ /* 0x000fc60000000f00 */
        /* <DEDUP_REMOVED lines=12> */
[----:B------:R-:W0:Y:S04]  /*1f560*/  SHFL.IDX PT, R60, R34, R27, 0x1c1f ;  /* 0x001c1f1b223c7589 */ /* 0x000e2800000e0000 */
[----:B------:R-:W0:Y:S04]  /*1f570*/  SHFL.IDX PT, R108, R82, R27, 0x1c1f ;  /* 0x001c1f1b526c7589 */ /* 0x000e2800000e0000 */
[----:B------:R-:W-:Y:S04]  /*1f580*/  SHFL.IDX PT, R67, R67, R30, 0x1c1f ;  /* 0x001c1f1e43437589 */ /* 0x000fe800000e0000 */
[----:B------:R-:W-:Y:S04]  /*1f590*/  SHFL.IDX PT, R120, R93, R30, 0x1c1f ;  /* 0x001c1f1e5d787589 */ /* 0x000fe800000e0000 */
        /* <DEDUP_REMOVED lines=40> */
[----:B------:R-:W0:Y:S04]  /*1f820*/  SHFL.IDX PT, R124, R124, R27, 0x1c1f ;  /* 0x001c1f1b7c7c7589 */ /* 0x000e2800000e0000 */
        /* <DEDUP_REMOVED lines=13> */
[----:B------:R-:W0:Y:S04]  /*1f900*/  SHFL.IDX PT, R80, R55, R27, 0x1c1f ;  /* 0x001c1f1b37507589 */ /* 0x000e2800000e0000 */
[----:B------:R-:W0:Y:S04]  /*1f910*/  SHFL.IDX PT, R42, R102, R27, 0x1c1f ;  /* 0x001c1f1b662a7589 */ /* 0x000e2800000e0000 */
[----:B------:R-:W-:Y:S04]  /*1f920*/  SHFL.IDX PT, R53, R53, R30, 0x1c1f ;  /* 0x001c1f1e35357589 */ /* 0x000fe800000e0000 */
[----:B------:R-:W-:Y:S04]  /*1f930*/  SHFL.IDX PT, R149, R149, R30, 0x1c1f ;  /* 0x001c1f1e95957589 */ /* 0x000fe800000e0000 */
[----:B------:R-:W0:Y:S04]  /*1f940*/  SHFL.IDX PT, R56, R56, R27, 0x1c1f ;  /* 0x001c1f1b38387589 */ /* 0x000e2800000e0000 */
[----:B------:R-:W0:Y:S04]  /*1f950*/  SHFL.IDX PT, R92, R66, R27, 0x1c1f ;  /* 0x001c1f1b425c7589 */ /* 0x000e2800000e0000 */
[----:B------:R-:W-:Y:S04]  /*1f960*/  SHFL.IDX PT, R153, R153, R30, 0x1c1f ;  /* 0x001c1f1e99997589 */ /* 0x000fe800000e0000 */
[----:B------:R0:W-:Y:S04]  /*1f970*/  SHFL.IDX PT, R132, R103, R30, 0x1c1f ;  /* 0x001c1f1e67847589 */ /* 0x0001e800000e0000 */
[----:B------:R-:W0:Y:S04]  /*1f980*/  SHFL.IDX PT, R100, R74, R27, 0x1c1f ;  /* 0x001c1f1b4a647589 */ /* 0x000e2800000e0000 */
[----:B------:R0:W0:Y:S01]  /*1f990*/  SHFL.IDX PT, R47, R106, R27, 0x1c1f ;  /* 0x001c1f1b6a2f7589 */ /* 0x00002200000e0000 */
[----:B-1----:R-:W-:-:S02]  /*1f9a0*/  SEL R12, R14, R13, P0 ;  /* 0x0000000d0e0c7207 */ /* 0x002fc40000000000 */
[----:B------:R-:W-:Y:S02]  /*1f9b0*/  SEL R14, R13, R14, P0 ;  /* 0x0000000e0d0e7207 */ /* 0x000fe40000000000 */
[----:B--2---:R-:W-:Y:S02]  /*1f9c0*/  SEL R13, R15, R20, P0 ;  /* 0x000000140f0d7207 */ /* 0x004fe40000000000 */
[----:B------:R-:W-:Y:S02]  /*1f9d0*/  SEL R15, R20, R15, P0 ;  /* 0x0000000f140f7207 */ /* 0x000fe40000000000 */
[----:B---3--:R-:W-:Y:S02]  /*1f9e0*/  SEL R20, R24, R21, P0 ;  /* 0x0000001518147207 */ /* 0x008fe40000000000 */
[----:B------:R-:W-:Y:S02]  /*1f9f0*/  SEL R24, R21, R24, P0 ;  /* 0x0000001815187207 */ /* 0x000fe40000000000 */
[----:B----4-:R-:W-:-:S02]  /*1fa00*/  SEL R21, R25, R26, P0 ;  /* 0x0000001a19157207 */ /* 0x010fc40000000000 */
[----:B------:R-:W-:Y:S02]  /*1fa10*/  SEL R25, R26, R25, P0 ;  /* 0x000000191a197207 */ /* 0x000fe40000000000 */
[----:B0-----:R-:W-:Y:S02]  /*1fa20*/  SEL R26, R28, R29, P0 ;  /* 0x0000001d1c1a7207 */ /* 0x001fe40000000000 */
        /* <DEDUP_REMOVED lines=81> */
[----:B------:R-:W-:Y:S01]  /*1ff40*/  SEL R123, R43, R42, P0 ;  /* 0x0000002a2b7b7207 */ /* 0x000fe20000000000 */
[----:B------:R-:W0:Y:S01]  /*1ff50*/  LDC.64 R138, c[0x0][0xc00] ;  /* 0x00030000ff8a7b82 */ /* 0x000e220000000a00 */
[----:B------:R-:W-:-:S02]  /*1ff60*/  SEL R125, R42, R43, P0 ;  /* 0x0000002b2a7d7207 */ /* 0x000fc40000000000 */
[----:B------:R-:W-:Y:S02]  /*1ff70*/  F2FP.BF16.F32.PACK_AB R36, R27, R26 ;  /* 0x0000001a1b24723e */ /* 0x000fe400000010ff */
[----:B------:R-:W-:Y:S02]  /*1ff80*/  F2FP.BF16.F32.PACK_AB R37, R31, R30 ;  /* 0x0000001e1f25723e */ /* 0x000fe400000010ff */
[----:B------:R-:W-:Y:S02]  /*1ff90*/  F2FP.BF16.F32.PACK_AB R38, R29, R28 ;  /* 0x0000001c1d26723e */ /* 0x000fe400000010ff */
[----:B------:R-:W-:Y:S02]  /*1ffa0*/  F2FP.BF16.F32.PACK_AB R39, R61, R60 ;  /* 0x0000003c3d27723e */ /* 0x000fe400000010ff */
[----:B------:R-:W-:Y:S02]  /*1ffb0*/  SEL R78, R53, R56, P0 ;  /* 0x00000038354e7207 */ /* 0x000fe40000000000 */
[----:B------:R-:W-:-:S02]  /*1ffc0*/  SEL R80, R56, R53, P0 ;  /* 0x0000003538507207 */ /* 0x000fc40000000000 */
[----:B------:R-:W-:Y:S02]  /*1ffd0*/  SEL R90, R149, R92, P0 ;  /* 0x0000005c955a7207 */ /* 0x000fe40000000000 */
[----:B------:R-:W-:Y:S02]  /*1ffe0*/  F2FP.BF16.F32.PACK_AB R40, R63, R62 ;  /* 0x0000003e3f28723e */ /* 0x000fe400000010ff */
[----:B------:R-:W-:Y:S02]  /*1fff0*/  F2FP.BF16.F32.PACK_AB R41, R67, R66 ;  /* 0x000000424329723e */ /* 0x000fe400000010ff */
[----:B------:R-:W-:Y:S02]  /*20000*/  F2FP.BF16.F32.PACK_AB R42, R65, R64 ;  /* 0x00000040412a723e */ /* 0x000fe400000010ff */
[----:B------:R-:W-:Y:S02]  /*20010*/  F2FP.BF16.F32.PACK_AB R43, R69, R68 ;  /* 0x00000044452b723e */ /* 0x000fe400000010ff */
[----:B------:R-:W-:-:S02]  /*20020*/  SEL R92, R92, R149, P0 ;  /* 0x000000955c5c7207 */ /* 0x000fc40000000000 */
[----:B------:R-:W-:Y:S02]  /*20030*/  SEL R98, R153, R100, P0 ;  /* 0x0000006499627207 */ /* 0x000fe40000000000 */
[----:B------:R-:W-:Y:S01]  /*20040*/  SEL R130, R132, R47, P0 ;  /* 0x0000002f84827207 */ /* 0x000fe20000000000 */
[----:B------:R1:W-:Y:S01]  /*20050*/  STSM.16.M88.4 [R57], R32 ;  /* 0x0000002039007844 */ /* 0x0003e20000000200 */
[----:B------:R-:W-:Y:S02]  /*20060*/  SEL R100, R100, R153, P0 ;  /* 0x0000009964647207 */ /* 0x000fe40000000000 */
[----:B------:R-:W-:Y:S01]  /*20070*/  SEL R132, R47, R132, P0 ;  /* 0x000000842f847207 */ /* 0x000fe20000000000 */
[----:B------:R2:W-:Y:S01]  /*20080*/  STSM.16.M88.4 [R58], R36 ;  /* 0x000000243a007844 */ /* 0x0005e20000000200 */
[----:B------:R-:W-:Y:S02]  /*20090*/  F2FP.BF16.F32.PACK_AB R44, R71, R70 ;  /* 0x00000046472c723e */ /* 0x000fe400000010ff */
[----:B------:R-:W-:-:S02]  /*200a0*/  F2FP.BF16.F32.PACK_AB R45, R75, R74 ;  /* 0x0000004a4b2d723e */ /* 0x000fc400000010ff */
[----:B------:R-:W-:Y:S02]  /*200b0*/  F2FP.BF16.F32.PACK_AB R46, R73, R72 ;  /* 0x00000048492e723e */ /* 0x000fe400000010ff */
[----:B------:R-:W-:Y:S01]  /*200c0*/  F2FP.BF16.F32.PACK_AB R47, R77, R76 ;  /* 0x0000004c4d2f723e */ /* 0x000fe200000010ff */
[----:B------:R3:W-:Y:S01]  /*200d0*/  STSM.16.M88.4 [R59], R40 ;  /* 0x000000283b007844 */ /* 0x0007e20000000200 */
[----:B------:R-:W-:Y:S02]  /*200e0*/  F2FP.BF16.F32.PACK_AB R48, R79, R78 ;  /* 0x0000004e4f30723e */ /* 0x000fe400000010ff */
        /* <DEDUP_REMOVED lines=8> */
[----:B-1----:R-:W-:-:S02]  /*20170*/  F2FP.BF16.F32.PACK_AB R57, R99, R98 ;  /* 0x000000626339723e */ /* 0x002fc400000010ff */
[----:B--2---:R-:W-:Y:S02]  /*20180*/  F2FP.BF16.F32.PACK_AB R58, R97, R96 ;  /* 0x00000060613a723e */ /* 0x004fe400000010ff */
[----:B---3--:R-:W-:Y:S01]  /*20190*/  F2FP.BF16.F32.PACK_AB R59, R101, R100 ;  /* 0x00000064653b723e */ /* 0x008fe200000010ff */
[----:B------:R-:W-:Y:S01]  /*201a0*/  STSM.16.M88.4 [R143], R44 ;  /* 0x0000002c8f007844 */ /* 0x000fe20000000200 */
[----:B------:R-:W-:Y:S02]  /*201b0*/  F2FP.BF16.F32.PACK_AB R32, R103, R102 ;  /* 0x000000666720723e */ /* 0x000fe400000010ff */
[----:B------:R-:W-:Y:S02]  /*201c0*/  F2FP.BF16.F32.PACK_AB R33, R107, R106 ;  /* 0x0000006a6b21723e */ /* 0x000fe400000010ff */
[----:B------:R-:W-:Y:S02]  /*201d0*/  F2FP.BF16.F32.PACK_AB R34, R105, R104 ;  /* 0x000000686922723e */ /* 0x000fe400000010ff */
[----:B------:R-:W-:Y:S01]  /*201e0*/  F2FP.BF16.F32.PACK_AB R35, R109, R108 ;  /* 0x0000006c6d23723e */ /* 0x000fe200000010ff */
[----:B------:R1:W-:Y:S01]  /*201f0*/  STSM.16.M88.4 [R142], R48 ;  /* 0x000000308e007844 */ /* 0x0003e20000000200 */
[----:B------:R-:W-:-:S02]  /*20200*/  F2FP.BF16.F32.PACK_AB R36, R111, R110 ;  /* 0x0000006e6f24723e */ /* 0x000fc400000010ff */
[----:B------:R-:W-:Y:S01]  /*20210*/  F2FP.BF16.F32.PACK_AB R37, R115, R114 ;  /* 0x000000727325723e */ /* 0x000fe200000010ff */
[----:B------:R-:W-:Y:S01]  /*20220*/  STSM.16.M88.4 [R141], R52 ;  /* 0x000000348d007844 */ /* 0x000fe20000000200 */
[----:B------:R-:W-:Y:S02]  /*20230*/  F2FP.BF16.F32.PACK_AB R38, R113, R112 ;  /* 0x000000707126723e */ /* 0x000fe400000010ff */
[----:B------:R-:W-:Y:S01]  /*20240*/  F2FP.BF16.F32.PACK_AB R39, R117, R116 ;  /* 0x000000747527723e */ /* 0x000fe200000010ff */
[----:B------:R-:W-:Y:S01]  /*20250*/  STSM.16.M88.4 [R140], R56 ;  /* 0x000000388c007844 */ /* 0x000fe20000000200 */
[----:B------:R-:W-:Y:S02]  /*20260*/  F2FP.BF16.F32.PACK_AB R40, R119, R118 ;  /* 0x000000767728723e */ /* 0x000fe400000010ff */
[----:B------:R-:W-:Y:S01]  /*20270*/  F2FP.BF16.F32.PACK_AB R41, R123, R122 ;  /* 0x0000007a7b29723e */ /* 0x000fe200000010ff */
[----:B------:R2:W-:Y:S01]  /*20280*/  STSM.16.M88.4 [R22], R32 ;  /* 0x0000002016007844 */ /* 0x0005e20000000200 */
[----:B------:R-:W-:-:S02]  /*20290*/  F2FP.BF16.F32.PACK_AB R42, R121, R120 ;  /* 0x00000078792a723e */ /* 0x000fc400000010ff */
[----:B------:R-:W-:Y:S01]  /*202a0*/  F2FP.BF16.F32.PACK_AB R43, R125, R124 ;  /* 0x0000007c7d2b723e */ /* 0x000fe200000010ff */
[----:B-1----:R-:W1:Y:S01]  /*202b0*/  LDC.64 R48, c[0x0][0xc00] ;  /* 0x00030000ff307b82 */ /* 0x002e620000000a00 */
[----:B------:R-:W-:Y:S02]  /*202c0*/  F2FP.BF16.F32.PACK_AB R44, R127, R126 ;  /* 0x0000007e7f2c723e */ /* 0x000fe400000010ff */
[----:B------:R-:W-:Y:S02]  /*202d0*/  F2FP.BF16.F32.PACK_AB R45, R131, R130 ;  /* 0x00000082832d723e */ /* 0x000fe400000010ff */
[----:B------:R-:W-:Y:S02]  /*202e0*/  F2FP.BF16.F32.PACK_AB R46, R129, R128 ;  /* 0x00000080812e723e */ /* 0x000fe400000010ff */
[----:B------:R-:W-:Y:S01]  /*202f0*/  F2FP.BF16.F32.PACK_AB R47, R133, R132 ;  /* 0x00000084852f723e */ /* 0x000fe200000010ff */
[----:B------:R3:W-:Y:S01]  /*20300*/  STSM.16.M88.4 [R0], R36 ;  /* 0x0000002400007844 */ /* 0x0007e20000000200 */
[----:B--2---:R-:W-:-:S02]  /*20310*/  F2FP.BF16.F32.PACK_AB R32, R135, R134 ;  /* 0x000000868720723e */ /* 0x004fc400000010ff */
[----:B------:R-:W-:Y:S02]  /*20320*/  F2FP.BF16.F32.PACK_AB R33, R9, R8 ;  /* 0x000000080921723e */ /* 0x000fe400000010ff */
[----:B------:R-:W-:Y:S02]  /*20330*/  F2FP.BF16.F32.PACK_AB R34, R137, R136 ;  /* 0x000000888922723e */ /* 0x000fe400000010ff */
[----:B------:R-:W-:Y:S01]  /*20340*/  F2FP.BF16.F32.PACK_AB R35, R11, R10 ;  /* 0x0000000a0b23723e */ /* 0x000fe200000010ff */
[----:B------:R-:W-:Y:S04]  /*20350*/  STSM.16.M88.4 [R19], R40 ;  /* 0x0000002813007844 */ /* 0x000fe80000000200 */
[----:B------:R2:W-:Y:S04]  /*20360*/  STSM.16.M88.4 [R16], R44 ;  /* 0x0000002c10007844 */ /* 0x0005e80000000200 */
[----:B------:R4:W-:Y:S01]  /*20370*/  STSM.16.M88.4 [R3], R32 ;  /* 0x0000002003007844 */ /* 0x0009e20000000200 */
[----:B0-----:R-:W-:-:S04]  /*20380*/  ISETP.NE.U32.AND P0, PT, R138, RZ, PT ;  /* 0x000000ff8a00720c */ /* 0x001fc80003f05070 */
[----:B------:R-:W-:Y:S01]  /*20390*/  ISETP.NE.AND.EX P0, PT, R139, RZ, PT, P0 ;  /* 0x000000ff8b00720c */ /* 0x000fe20003f05300 */
[----:B---3--:R-:W-:Y:S02]  /*203a0*/  IMAD.MOV.U32 R0, RZ, RZ, RZ ;  /* 0x000000ffff007224 */ /* 0x008fe400078e00ff */
[----:B-1----:R-:W-:Y:S01]  /*203b0*/  IMAD.WIDE R36, R227, 0x4, R48 ;  /* 0x00000004e3247825 */ /* 0x002fe200078e0230 */
[----:B------:R-:W-:Y:S08]  /*203c0*/  BAR.SYNC.DEFER_BLOCKING 0x1, 0x100 ;  /* 0x0044000000007b1d */ /* 0x000ff00000010000 */
[----:B--2---:R-:W0:Y:S08]  /*203d0*/  LDC R16, c[0x0][0xbe8] ;  /* 0x0002fa00ff107b82 */ /* 0x004e300000000800 */
[----:B----4-:R-:W1:Y:S01]  /*203e0*/  LDC.64 R32, c[0x0][0xc08] ;  /* 0x00030200ff207b82 */ /* 0x010e620000000a00 */
[----:B------:R-:W-:Y:S01]  /*203f0*/  ULDC UR5, c[0x0][0xa88] ;  /* 0x0002a20000057ab9 */ /* 0x000fe20000000800 */
[----:B------:R-:W-:-:S02]  /*20400*/  ISETP.GT.AND P4, PT, R226, 0x1, PT ;  /* 0x00000001e200780c */ /* 0x000fc40003f84270 */
[----:B------:R-:W-:-:S04]  /*20410*/  ISETP.NE.U32.AND P2, PT, R138, RZ, PT ;  /* 0x000000ff8a00720c */ /* 0x000fc80003f45070 */
[----:B------:R-:W2:Y:S01]  /*20420*/  LDC.64 R40, c[0x0][0xba8] ;  /* 0x0002ea00ff287b82 */ /* 0x000ea20000000a00 */
[----:B------:R-:W3:Y:S01]  /*20430*/  @P0 LDG.E R0, desc[UR50][R36.64] ;  /* 0x0000003224000981 */ /* 0x000ee2000c1e1900 */
[----:B-1----:R-:W-:-:S04]  /*20440*/  ISETP.NE.U32.AND P1, PT, R32, RZ, PT ;  /* 0x000000ff2000720c */ /* 0x002fc80003f25070 */
[----:B------:R-:W-:Y:S01]  /*20450*/  ISETP.NE.AND.EX P1, PT, R33, RZ, PT, P1 ;  /* 0x000000ff2100720c */ /* 0x000fe20003f25310 */
[----:B------:R-:W-:Y:S02]  /*20460*/  IMAD.MOV.U32 R42, RZ, RZ, 0x9b8 ;  /* 0x000009b8ff2a7424 */ /* 0x000fe400078e00ff */
[----:B------:R-:W-:Y:S01]  /*20470*/  IMAD.U32 R49, RZ, RZ, UR5 ;  /* 0x00000005ff317e24 */ /* 0x000fe2000f8e00ff */
[----:B0-----:R-:W-:Y:S02]  /*20480*/  ISETP.NE.AND P3, PT, R16, 0x1, PT ;  /* 0x000000011000780c */ /* 0x001fe40003f65270 */
[----:B------:R-:W-:Y:S01]  /*20490*/  SHF.R.S32.HI R19, RZ, 0x1f, R227 ;  /* 0x0000001fff137819 */ /* 0x000fe200000114e3 */
[----:B------:R-:W-:Y:S01]  /*204a0*/  VIADD R45, R224, UR39 ;  /* 0x00000027e02d7c36 */ /* 0x000fe20008000000 */
[----:B------:R-:W-:Y:S01]  /*204b0*/  ISETP.NE.AND.EX P2, PT, R139, RZ, PT, P2 ;  /* 0x000000ff8b00720c */ /* 0x000fe20003f45320 */
[----:B--2---:R-:W0:Y:S08]  /*204c0*/  @!P4 LDC R40, c[0x0][0xb50] ;  /* 0x0002d400ff28cb82 */ /* 0x004e300000000800 */
[----:B------:R-:W1:Y:S01]  /*204d0*/  @P1 LDC.64 R32, c[0x0][0xc08] ;  /* 0x00030200ff201b82 */ /* 0x000e620000000a00 */
[----:B------:R-:W-:-:S07]  /*204e0*/  SEL R42, R42, 0x978, P4 ;  /* 0x000009782a2a7807 */ /* 0x000fce0002000000 */
[----:B------:R2:W4:Y:S08]  /*204f0*/  LDC.64 R34, c[0x0][R42+0x218] ;  /* 0x000086002a227b82 */ /* 0x0005300000000a00 */
[----:B------:R-:W0:Y:S01]  /*20500*/  @P3 LDC R44, c[0x0][0xbec] ;  /* 0x0002fb00ff2c3b82 */ /* 0x000e220000000800 */
[----:B-1----:R-:W-:-:S07]  /*20510*/  @P1 IMAD.WIDE R32, R227, 0x4, R32 ;  /* 0x00000004e3201825 */ /* 0x002fce00078e0220 */
[----:B------:R-:W1:Y:S01]  /*20520*/  @P3 LDC R53, c[0x0][0xbf0] ;  /* 0x0002fc00ff353b82 */ /* 0x000e620000000800 */
[----:B------:R2:W5:Y:S01]  /*20530*/  @P1 LDG.E R49, desc[UR50][R32.64] ;  /* 0x0000003220311981 */ /* 0x000562000c1e1900 */
[----:B------:R-:W-:-:S06]  /*20540*/  SEL R47, R233, RZ, P4 ;  /* 0x000000ffe92f7207 */ /* 0x000fcc0002000000 */
[----:B------:R-:W3:Y:S08]  /*20550*/  @!P4 LDC R41, c[0x0][0xb54] ;  /* 0x0002d500ff29cb82 */ /* 0x000ef00000000800 */
[----:B--2---:R2:W4:Y:S01]  /*20560*/  LDC.64 R32, c[0x0][R42+0x220] ;  /* 0x000088002a207b82 */ /* 0x0045220000000a00 */
[----:B------:R-:W-:-:S07]  /*20570*/  SEL R3, R227, RZ, !P2 ;  /* 0x000000ffe3037207 */ /* 0x000fce0005000000 */
[----:B------:R2:W1:Y:S01]  /*20580*/  LDC.64 R38, c[0x0][R42+0x228] ;  /* 0x00008a002a267b82 */ /* 0x0004620000000a00 */
[----:B------:R-:W-:-:S07]  /*20590*/  SEL R19, R19, RZ, !P2 ;  /* 0x000000ff13137207 */ /* 0x000fce0005000000 */
[----:B--2---:R-:W2:Y:S01]  /*205a0*/  LDC.64 R42, c[0x0][R42+0x210] ;  /* 0x000084002a2a7b82 */ /* 0x004ea20000000a00 */
[----:B----4-:R-:W-:-:S04]  /*205b0*/  IMAD R22, R33, R3, RZ ;  /* 0x0000000321167224 */ /* 0x010fc800078e02ff */
[----:B------:R-:W-:Y:S02]  /*205c0*/  IMAD R51, R32, R19, R22 ;  /* 0x0000001320337224 */ /* 0x000fe400078e0216 */
[-C--:B------:R-:W-:Y:S02]  /*205d0*/  IMAD R19, R35, R225.reuse, RZ ;  /* 0x000000e123137224 */ /* 0x080fe400078e02ff */
[----:B------:R-:W-:-:S04]  /*205e0*/  IMAD.WIDE.U32 R34, R34, R225, RZ ;  /* 0x000000e122227225 */ /* 0x000fc800078e00ff */
[----:B------:R-:W-:-:S04]  /*205f0*/  IMAD.WIDE.U32 R32, R32, R3, RZ ;  /* 0x0000000320207225 */ /* 0x000fc800078e00ff */
[----:B0-----:R-:W-:-:S04]  /*20600*/  @P3 IMAD.HI.U32 R22, R45, R44, RZ ;  /* 0x0000002c2d163227 */ /* 0x001fc800078e00ff */
[----:B------:R-:W-:Y:S02]  /*20610*/  IMAD.IADD R46, R35, 0x1, R19 ;  /* 0x00000001232e7824 */ /* 0x000fe400078e0213 */
[----:B------:R-:W-:Y:S02]  /*20620*/  IMAD.IADD R35, R33, 0x1, R51 ;  /* 0x0000000121237824 */ /* 0x000fe400078e0233 */
[----:B------:R-:W-:Y:S01]  /*20630*/  IMAD.MOV.U32 R33, RZ, RZ, R45 ;  /* 0x000000ffff217224 */ /* 0x000fe200078e002d */
[----:B-1----:R-:W-:Y:S01]  /*20640*/  @P3 SHF.R.U32.HI R33, RZ, R53, R22 ;  /* 0x00000035ff213219 */ /* 0x002fe20000011616 */
[-C--:B------:R-:W-:Y:S02]  /*20650*/  IMAD R51, R39, R47.reuse, RZ ;  /* 0x0000002f27337224 */ /* 0x080fe400078e02ff */
[----:B------:R-:W-:Y:S01]  /*20660*/  IMAD.WIDE.U32 R38, R38, R47, RZ ;  /* 0x0000002f26267225 */ /* 0x000fe200078e00ff */
[----:B------:R-:W-:-:S03]  /*20670*/  SHF.R.S32.HI R22, RZ, 0x1f, R33 ;  /* 0x0000001fff167819 */ /* 0x000fc60000011421 */
[----:B------:R-:W-:Y:S01]  /*20680*/  IMAD.IADD R51, R39, 0x1, R51 ;  /* 0x0000000127337824 */ /* 0x000fe200078e0233 */
[--C-:B---3--:R-:W-:Y:S02]  /*20690*/  IADD3 R32, P2, P5, R32, R34, R0.reuse ;  /* 0x0000002220207210 */ /* 0x108fe40007d5e000 */
[----:B------:R-:W-:Y:S01]  /*206a0*/  SHF.R.S32.HI R19, RZ, 0x1f, R0 ;  /* 0x0000001fff137819 */ /* 0x000fe20000011400 */
[----:B------:R-:W-:-:S03]  /*206b0*/  IMAD.MOV R34, RZ, RZ, -R33 ;  /* 0x000000ffff227224 */ /* 0x000fc600078e0a21 */
[----:B------:R-:W-:Y:S02]  /*206c0*/  IADD3.X R35, R35, R46, R19, P2, P5 ;  /* 0x0000002e23237210 */ /* 0x000fe400017ea413 */
[----:B------:R-:W-:Y:S01]  /*206d0*/  IADD3 R38, P2, P5, R33, R32, R38 ;  /* 0x0000002021267210 */ /* 0x000fe20007d5e026 */
[----:B------:R-:W-:-:S03]  /*206e0*/  IMAD R33, R16, R34, R45 ;  /* 0x0000002210217224 */ /* 0x000fc600078e022d */
[----:B------:R-:W-:Y:S01]  /*206f0*/  IADD3.X R39, R22, R35, R51, P2, P5 ;  /* 0x0000002316277210 */ /* 0x000fe200017ea433 */
[-C--:B--2---:R-:W-:Y:S01]  /*20700*/  IMAD R22, R43, R33.reuse, RZ ;  /* 0x000000212b167224 */ /* 0x084fe200078e02ff */
[----:B------:R-:W-:Y:S01]  /*20710*/  SHF.R.S32.HI R35, RZ, 0x1f, R33 ;  /* 0x0000001fff237819 */ /* 0x000fe20000011421 */
[----:B------:R-:W-:-:S04]  /*20720*/  IMAD.WIDE.U32 R38, R42, R33, R38 ;  /* 0x000000212a267225 */ /* 0x000fc800078e0026 */
[----:B------:R-:W-:Y:S01]  /*20730*/  IMAD R35, R42, R35, R22 ;  /* 0x000000232a237224 */ /* 0x000fe200078e0216 */
[----:B------:R-:W-:-:S03]  /*20740*/  LEA R40, P2, R38, R40, 0x2 ;  /* 0x0000002826287211 */ /* 0x000fc600078410ff */
[----:B------:R-:W-:-:S05]  /*20750*/  IMAD.IADD R22, R39, 0x1, R35 ;  /* 0x0000000127167824 */ /* 0x000fca00078e0223 */
[----:B------:R-:W-:Y:S01]  /*20760*/  LEA.HI.X R41, R38, R41, R22, 0x2, P2 ;  /* 0x0000002926297211 */ /* 0x000fe200010f1416 */
[----:B------:R-:W-:Y:S06]  /*20770*/  @P1 BRA `(.L_x_1496) ;  /* 0x0000000000101947 */ /* 0x000fec0003800000 */
[----:B------:R-:W-:Y:S05]  /*20780*/  @!P0 BRA `(.L_x_1496) ;  /* 0x00000000000c8947 */ /* 0x000fea0003800000 */
[----:B------:R-:W2:Y:S04]  /*20790*/  LDG.E R22, desc[UR50][R36.64] ;  /* 0x0000003224167981 */ /* 0x000ea8000c1e1900 */
[----:B-----5:R-:W2:Y:S02]  /*207a0*/  LDG.E R49, desc[UR50][R36.64+0x4] ;  /* 0x0000043224317981 */ /* 0x020ea4000c1e1900 */
[----:B--2---:R-:W-:-:S07]  /*207b0*/  IMAD.IADD R49, R49, 0x1, -R22 ;  /* 0x0000000131317824 */ /* 0x004fce00078e0a16 */
.L_x_1496:
[----:B------:R-:W2:Y:S04]  /*207c0*/  LDL R22, [R1+0x39c] ;  /* 0x00039c0001167983 */ /* 0x000ea80000100800 */
[----:B------:R-:W3:Y:S04]  /*207d0*/  LDL R36, [R1+0x394] ;  /* 0x0003940001247983 */ /* 0x000ee80000100800 */
[----:B------:R-:W-:Y:S04]  /*207e0*/  SHFL.IDX PT, R32, R40, RZ, 0x1c1f ;  /* 0x001c1fff28207589 */ /* 0x000fe800000e0000 */
[----:B------:R-:W0:Y:S04]  /*207f0*/  SHFL.IDX PT, R33, R41, RZ, 0x1c1f ;  /* 0x001c1fff29217589 */ /* 0x000e2800000e0000 */
[----:B------:R-:W-:Y:S04]  /*20800*/  SHFL.IDX PT, R34, R40, 0x1, 0x1c1f ;  /* 0x003c1f0028227f89 */ /* 0x000fe800000e0000 */
[----:B------:R-:W1:Y:S01]  /*20810*/  SHFL.IDX PT, R35, R41, 0x1, 0x1c1f ;  /* 0x003c1f0029237f89 */ /* 0x000e6200000e0000 */
[----:B--2---:R-:W-:-:S02]  /*20820*/  VIADD R37, R22, UR39 ;  /* 0x0000002716257c36 */ /* 0x004fc40008000000 */
[----:B-----5:R-:W-:Y:S01]  /*20830*/  IMAD R22, R49, R16, RZ ;  /* 0x0000001031167224 */ /* 0x020fe200078e02ff */
[----:B---3--:R-:W-:Y:S01]  /*20840*/  LOP3.LUT P0, RZ, R36, 0x3, RZ, 0xc0, !PT ;  /* 0x0000000324ff7812 */ /* 0x008fe2000780c0ff */
[----:B------:R-:W-:-:S03]  /*20850*/  VIADD R39, R37, 0x8 ;  /* 0x0000000825277836 */ /* 0x000fc60000000000 */
[-C--:B------:R-:W-:Y:S02]  /*20860*/  ISETP.GE.OR P1, PT, R37, R22.reuse, P0 ;  /* 0x000000162500720c */ /* 0x080fe40000726670 */
[----:B------:R-:W-:-:S11]  /*20870*/  ISETP.GE.OR P0, PT, R39, R22, P0 ;  /* 0x000000162700720c */ /* 0x000fd60000706670 */
[----:B0-----:R0:W-:Y:S04]  /*20880*/  @!P1 ST.E desc[UR50][R32.64], R4 ;  /* 0x0000000420009985 */ /* 0x0011e8000c101932 */
[----:B-1----:R0:W-:Y:S01]  /*20890*/  @!P0 ST.E desc[UR50][R34.64], R5 ;  /* 0x0000000522008985 */ /* 0x0021e2000c101932 */
[----:B------:R-:W-:Y:S05]  /*208a0*/  @P4 BRA `(.L_x_1497) ;  /* 0x0000000c003c4947 */ /* 0x000fea0003800000 */
[----:B------:R-:W2:Y:S01]  /*208b0*/  LDL R139, [R1+0x32c] ;  /* 0x00032c00018b7983 */ /* 0x000ea20000100800 */
[----:B------:R-:W1:Y:S01]  /*208c0*/  @P3 LDC R64, c[0x0][0xbec] ;  /* 0x0002fb00ff403b82 */ /* 0x000e620000000800 */
[----:B------:R-:W-:Y:S02]  /*208d0*/  ULDC.64 UR6, c[0x0][0xaa0] ;  /* 0x0002a80000067ab9 */ /* 0x000fe40000000a00 */
[----:B------:R-:W0:Y:S05]  /*208e0*/  LDL R138, [R1+0x320] ;  /* 0x00032000018a7983 */ /* 0x000e2a0000100800 */
[----:B------:R-:W3:Y:S01]  /*208f0*/  @P3 LDC R21, c[0x0][0xbf0] ;  /* 0x0002fc00ff153b82 */ /* 0x000ee20000000800 */
[----:B------:R-:W-:-:S02]  /*20900*/  IMAD R19, R19, UR6, RZ ;  /* 0x0000000613137c24 */ /* 0x000fc4000f8e02ff */
[----:B------:R-:W-:-:S04]  /*20910*/  IMAD.WIDE.U32 R60, R0, UR6, RZ ;  /* 0x00000006003c7c25 */ /* 0x000fc8000f8e00ff */
[----:B------:R-:W-:Y:S01]  /*20920*/  IMAD R19, R0, UR7, R19 ;  /* 0x0000000700137c24 */ /* 0x000fe2000f8e0213 */
[----:B------:R-:W-:-:S03]  /*20930*/  ULDC.64 UR6, c[0x0][0xae8] ;  /* 0x0002ba0000067ab9 */ /* 0x000fc60000000a00 */
[----:B------:R-:W-:Y:S01]  /*20940*/  IMAD.IADD R61, R61, 0x1, R19 ;  /* 0x000000013d3d7824 */ /* 0x000fe200078e0213 */
[----:B------:R-:W-:Y:S01]  /*20950*/  SHF.R.S32.HI R62, RZ, 0x1f, R3 ;  /* 0x0000001fff3e7819 */ /* 0x000fe20000011403 */
[----:B------:R-:W-:-:S04]  /*20960*/  IMAD.WIDE.U32 R60, R225, UR6, R60 ;  /* 0x00000006e13c7c25 */ /* 0x000fc8000f8e003c */
[----:B------:R-:W-:Y:S01]  /*20970*/  IMAD R61, R225, UR7, R61 ;  /* 0x00000007e13d7c24 */ /* 0x000fe2000f8e023d */
[----:B------:R-:W-:Y:S02]  /*20980*/  ULDC.64 UR6, c[0x0][0xaf0] ;  /* 0x0002bc0000067ab9 */ /* 0x000fe40000000a00 */
[----:B------:R-:W-:Y:S02]  /*20990*/  IMAD R62, R62, UR6, RZ ;  /* 0x000000063e3e7c24 */ /* 0x000fe4000f8e02ff */
[----:B------:R-:W-:Y:S01]  /*209a0*/  IMAD.WIDE.U32 R60, R3, UR6, R60 ;  /* 0x00000006033c7c25 */ /* 0x000fe2000f8e003c */
[----:B------:R-:W-:-:S04]  /*209b0*/  UIADD3 UR5, UR38, 0x33420, URZ ;  /* 0x0003342026057890 */ /* 0x000fc8000fffe03f */
[----:B------:R-:W-:Y:S01]  /*209c0*/  UPRMT UR5, URZ, 0x654, UR5 ;  /* 0x000006543f057896 */ /* 0x000fe20008000005 */
[----:B------:R-:W-:Y:S01]  /*209d0*/  BSSY B1, `(.L_x_1498) ;  /* 0x0000084000017945 */ /* 0x000fe20003800000 */
[----:B--2---:R-:W-:-:S04]  /*209e0*/  IMAD.SHL.U32 R20, R139, 0x8, RZ ;  /* 0x000000088b147824 */ /* 0x004fc800078e00ff */
[----:B0-----:R-:W-:-:S04]  /*209f0*/  IMAD R5, R138, 0x40, R20 ;  /* 0x000000408a057824 */ /* 0x001fc800078e0214 */
        /* <DEDUP_REMOVED lines=10> */
[----:B------:R-:W-:Y:S01]  /*20aa0*/  IADD3 R37, P2, R6, 0x6000, RZ ;  /* 0x0000600006257810 */ /* 0x000fe20007f5e0ff */
[----:B------:R-:W-:Y:S01]  /*20ab0*/  IMAD R0, R139, 0x20, R138 ;  /* 0x000000208b007824 */ /* 0x000fe200078e028a */
[----:B------:R-:W-:Y:S02]  /*20ac0*/  LOP3.LUT R12, R13, 0x380, RZ, 0xc0, !PT ;  /* 0x000003800d0c7812 */ /* 0x000fe400078ec0ff */
[----:B------:R-:W-:Y:S02]  /*20ad0*/  LOP3.LUT R24, R25, 0x380, RZ, 0xc0, !PT ;  /* 0x0000038019187812 */ /* 0x000fe400078ec0ff */
[----:B------:R-:W-:-:S02]  /*20ae0*/  LOP3.LUT R28, R29, 0x380, RZ, 0xc0, !PT ;  /* 0x000003801d1c7812 */ /* 0x000fc400078ec0ff */
[----:B------:R-:W-:Y:S02]  /*20af0*/  LOP3.LUT R32, R33, 0x380, RZ, 0xc0, !PT ;  /* 0x0000038021207812 */ /* 0x000fe400078ec0ff */
[----:B------:R-:W-:Y:S01]  /*20b00*/  LOP3.LUT R36, R37, 0x380, RZ, 0xc0, !PT ;  /* 0x0000038025247812 */ /* 0x000fe200078ec0ff */
[----:B------:R-:W-:Y:S01]  /*20b10*/  VIADD R63, R0, UR39 ;  /* 0x00000027003f7c36 */ /* 0x000fe20008000000 */
[----:B------:R-:W-:Y:S02]  /*20b20*/  SHF.R.U64 R12, R12, 0x3, RZ ;  /* 0x000000030c0c7819 */ /* 0x000fe400000012ff */
[----:B------:R-:W-:Y:S02]  /*20b30*/  SHF.R.U64 R24, R24, 0x3, RZ ;  /* 0x0000000318187819 */ /* 0x000fe400000012ff */
[----:B------:R-:W-:Y:S02]  /*20b40*/  SHF.R.U64 R28, R28, 0x3, RZ ;  /* 0x000000031c1c7819 */ /* 0x000fe400000012ff */
[----:B------:R-:W-:-:S02]  /*20b50*/  SHF.R.U64 R32, R32, 0x3, RZ ;  /* 0x0000000320207819 */ /* 0x000fc400000012ff */
[----:B------:R-:W-:Y:S01]  /*20b60*/  SHF.R.U64 R36, R36, 0x3, RZ ;  /* 0x0000000324247819 */ /* 0x000fe200000012ff */
[----:B-1----:R-:W-:Y:S01]  /*20b70*/  @P3 IMAD.HI.U32 R0, R63, R64, RZ ;  /* 0x000000403f003227 */ /* 0x002fe200078e00ff */
[----:B------:R-:W-:Y:S02]  /*20b80*/  LOP3.LUT R12, R12, R13, RZ, 0x3c, !PT ;  /* 0x0000000d0c0c7212 */ /* 0x000fe400078e3cff */
        /* <DEDUP_REMOVED lines=8> */
[C---:B------:R-:W-:Y:S01]  /*20c10*/  IADD3 R41, P4, R6.reuse, 0x7000, RZ ;  /* 0x0000700006297810 */ /* 0x040fe20007f9e0ff */
[----:B------:R-:W-:Y:S01]  /*20c20*/  IMAD.X R37, RZ, RZ, R7, P2 ;  /* 0x000000ffff257224 */ /* 0x000fe200010e0607 */
[C---:B------:R-:W-:Y:S01]  /*20c30*/  IADD3 R45, P5, R6.reuse, 0x8000, RZ ;  /* 0x00008000062d7810 */ /* 0x040fe20007fbe0ff */
[----:B------:R-:W-:Y:S01]  /*20c40*/  IMAD.MOV.U32 R19, RZ, RZ, R63 ;  /* 0x000000ffff137224 */ /* 0x000fe200078e003f */
[C---:B------:R-:W-:Y:S01]  /*20c50*/  IADD3 R49, P0, R6.reuse, 0x9000, RZ ;  /* 0x0000900006317810 */ /* 0x040fe20007f1e0ff */
[----:B------:R-:W5:Y:S01]  /*20c60*/  LD.E.128 R12, desc[UR50][R12.64] ;  /* 0x000000320c0c7980 */ /* 0x000f62000c101d00 */
[----:B------:R-:W-:-:S02]  /*20c70*/  IADD3 R53, P1, R6, 0xa000, RZ ;  /* 0x0000a00006357810 */ /* 0x000fc40007f3e0ff */
[C---:B------:R-:W-:Y:S01]  /*20c80*/  IADD3 R5, P2, R6.reuse, 0xb000, RZ ;  /* 0x0000b00006057810 */ /* 0x040fe20007f5e0ff */
[----:B------:R-:W5:Y:S01]  /*20c90*/  LD.E.128 R24, desc[UR50][R24.64] ;  /* 0x0000003218187980 */ /* 0x000f62000c101d00 */
[----:B------:R-:W-:Y:S02]  /*20ca0*/  LOP3.LUT R40, R41, 0x380, RZ, 0xc0, !PT ;  /* 0x0000038029287812 */ /* 0x000fe400078ec0ff */
[----:B------:R-:W-:Y:S01]  /*20cb0*/  LOP3.LUT R44, R45, 0x380, RZ, 0xc0, !PT ;  /* 0x000003802d2c7812 */ /* 0x000fe200078ec0ff */
[----:B------:R-:W-:Y:S01]  /*20cc0*/  IMAD.X R57, RZ, RZ, R7, P2 ;  /* 0x000000ffff397224 */ /* 0x000fe200010e0607 */
[----:B------:R-:W-:Y:S01]  /*20cd0*/  LOP3.LUT R48, R49, 0x380, RZ, 0xc0, !PT ;  /* 0x0000038031307812 */ /* 0x000fe200078ec0ff */
[----:B------:R-:W5:Y:S01]  /*20ce0*/  LD.E.128 R28, desc[UR50][R28.64] ;  /* 0x000000321c1c7980 */ /* 0x000f62000c101d00 */
[----:B------:R-:W-:Y:S02]  /*20cf0*/  LOP3.LUT R52, R53, 0x380, RZ, 0xc0, !PT ;  /* 0x0000038035347812 */ /* 0x000fe400078ec0ff */
[----:B---3--:R-:W-:Y:S01]  /*20d00*/  @P3 SHF.R.U32.HI R19, RZ, R21, R0 ;  /* 0x00000015ff133219 */ /* 0x008fe20000011600 */
[----:B------:R-:W5:Y:S01]  /*20d10*/  LD.E.128 R32, desc[UR50][R32.64] ;  /* 0x0000003220207980 */ /* 0x000f62000c101d00 */
[----:B------:R-:W-:-:S02]  /*20d20*/  LOP3.LUT R11, R6, 0x380, RZ, 0xc0, !PT ;  /* 0x00000380060b7812 */ /* 0x000fc400078ec0ff */
[----:B------:R-:W-:Y:S01]  /*20d30*/  LOP3.LUT R4, R5, 0x380, RZ, 0xc0, !PT ;  /* 0x0000038005047812 */ /* 0x000fe200078ec0ff */
[----:B------:R-:W-:Y:S01]  /*20d40*/  IMAD R21, R3, UR7, R62 ;  /* 0x0000000703157c24 */ /* 0x000fe2000f8e023e */
[----:B------:R-:W-:Y:S01]  /*20d50*/  SHF.R.U64 R40, R40, 0x3, RZ ;  /* 0x0000000328287819 */ /* 0x000fe200000012ff */
[--C-:B------:R-:W-:Y:S01]  /*20d60*/  IMAD.MOV R3, RZ, RZ, -R19.reuse ;  /* 0x000000ffff037224 */ /* 0x100fe200078e0a13 */
[----:B------:R-:W-:Y:S01]  /*20d70*/  SHF.R.U64 R44, R44, 0x3, RZ ;  /* 0x000000032c2c7819 */ /* 0x000fe200000012ff */
[----:B------:R-:W-:Y:S01]  /*20d80*/  ULDC.64 UR6, c[0x0][0xae0] ;  /* 0x0002b80000067ab9 */ /* 0x000fe20000000a00 */
[----:B------:R-:W-:Y:S01]  /*20d90*/  SHF.R.U64 R48, R48, 0x3, RZ ;  /* 0x0000000330307819 */ /* 0x000fe200000012ff */
[----:B------:R-:W5:Y:S01]  /*20da0*/  LD.E.128 R36, desc[UR50][R36.64] ;  /* 0x0000003224247980 */ /* 0x000f62000c101d00 */
[----:B------:R-:W-:Y:S02]  /*20db0*/  SHF.R.U64 R52, R52, 0x3, RZ ;  /* 0x0000000334347819 */ /* 0x000fe400000012ff */
[----:B------:R-:W-:-:S02]  /*20dc0*/  SHF.R.S32.HI R0, RZ, 0x1f, R19 ;  /* 0x0000001fff007819 */ /* 0x000fc40000011413 */
[----:B------:R-:W-:Y:S02]  /*20dd0*/  SHF.R.U64 R11, R11, 0x3, RZ ;  /* 0x000000030b0b7819 */ /* 0x000fe400000012ff */
[----:B------:R-:W-:Y:S01]  /*20de0*/  SHF.R.U64 R4, R4, 0x3, RZ ;  /* 0x0000000304047819 */ /* 0x000fe200000012ff */
[----:B------:R-:W-:Y:S01]  /*20df0*/  IMAD R0, R0, UR6, RZ ;  /* 0x0000000600007c24 */ /* 0x000fe2000f8e02ff */
        /* <DEDUP_REMOVED lines=9> */
[----:B------:R-:W-:Y:S01]  /*20e90*/  IMAD R3, R16, R3, R63 ;  /* 0x0000000310037224 */ /* 0x000fe200078e023f */
[----:B------:R-:W-:Y:S01]  /*20ea0*/  LOP3.LUT R56, R4, R5, RZ, 0x3c, !PT ;  /* 0x0000000504387212 */ /* 0x000fe200078e3cff */
[----:B------:R-:W-:Y:S01]  /*20eb0*/  IMAD.IADD R61, R61, 0x1, R21 ;  /* 0x000000013d3d7824 */ /* 0x000fe200078e0215 */
[----:B------:R-:W5:Y:S01]  /*20ec0*/  LD.E.128 R8, desc[UR50][R8.64] ;  /* 0x0000003208087980 */ /* 0x000f62000c101d00 */
[C---:B------:R-:W-:Y:S01]  /*20ed0*/  IMAD R21, R19.reuse, UR7, R0 ;  /* 0x0000000713157c24 */ /* 0x040fe2000f8e0200 */
[----:B------:R-:W-:Y:S01]  /*20ee0*/  SHF.R.S32.HI R0, RZ, 0x1f, R3 ;  /* 0x0000001fff007819 */ /* 0x000fe20000011403 */
[----:B------:R-:W-:Y:S01]  /*20ef0*/  IMAD.WIDE.U32 R60, R19, UR6, R60 ;  /* 0x00000006133c7c25 */ /* 0x000fe2000f8e003c */
[----:B------:R-:W5:Y:S01]  /*20f00*/  LD.E.128 R4, desc[UR50][R6.64] ;  /* 0x0000003206047980 */ /* 0x000f62000c101d00 */
[----:B------:R-:W-:-:S03]  /*20f10*/  ULDC.64 UR6, c[0x0][0xad8] ;  /* 0x0002b60000067ab9 */ /* 0x000fc60000000a00 */
        /* <DEDUP_REMOVED lines=16> */
[C---:B------:R-:W-:Y:S01]  /*21020*/  ISETP.GE.AND P2, PT, R67.reuse, R22, PT ;  /* 0x000000164300720c */ /* 0x040fe20003f46270 */
[----:B------:R-:W-:Y:S02]  /*21030*/  ULDC.64 UR6, c[0x0][0xa80] ;  /* 0x0002a00000067ab9 */ /* 0x000fe40000000a00 */
[----:B------:R-:W-:Y:S01]  /*21040*/  VIADD R3, R67, 0x40 ;  /* 0x0000004043037836 */ /* 0x000fe20000000000 */
[----:B------:R-:W-:-:S04]  /*21050*/  LEA R0, P3, R60, UR6, 0x1 ;  /* 0x000000063c007c11 */ /* 0x000fc8000f8608ff */
        /* <DEDUP_REMOVED lines=8> */
[----:B------:R-:W-:-:S03]  /*210e0*/  ISETP.GE.AND P1, PT, R19, R22, PT ;  /* 0x000000161300720c */ /* 0x000fc60003f26270 */
[----:B------:R0:W2:Y:S01]  /*210f0*/  SHFL.IDX PT, R3, R16, RZ, 0x181f ;  /* 0x00181fff10037589 */ /* 0x0000a200000e0000 */
[----:B------:R-:W-:Y:S02]  /*21100*/  SHF.R.S32.HI R21, RZ, 0x1f, R20 ;  /* 0x0000001fff157819 */ /* 0x000fe40000011414 */
[----:B------:R-:W-:Y:S02]  /*21110*/  SHF.R.S32.HI R19, RZ, 0x1f, R68 ;  /* 0x0000001fff137819 */ /* 0x000fe40000011444 */
[----:B------:R-:W-:Y:S01]  /*21120*/  SHF.R.S32.HI R69, RZ, 0x1f, R66 ;  /* 0x0000001fff457819 */ /* 0x000fe20000011442 */
[----:B------:R-:W-:Y:S06]  /*21130*/  @P2 BRA `(.L_x_1499) ;  /* 0x0000000000342947 */ /* 0x000fec0003800000 */
[----:B------:R-:W-:Y:S02]  /*21140*/  ULDC UR5, c[0x0][0xac8] ;  /* 0x0002b20000057ab9 */ /* 0x000fe40000000800 */
[----:B------:R-:W-:Y:S02]  /*21150*/  ISETP.GE.AND P4, PT, R20, UR5, PT ;  /* 0x0000000514007c0c */ /* 0x000fe4000bf86270 */
[----:B------:R-:W-:Y:S02]  /*21160*/  ISETP.GE.AND P3, PT, R68, UR5, PT ;  /* 0x0000000544007c0c */ /* 0x000fe4000bf66270 */
[----:B------:R-:W-:-:S09]  /*21170*/  ISETP.GE.AND P2, PT, R66, UR5, PT ;  /* 0x0000000542007c0c */ /* 0x000fd2000bf46270 */
[----:B-1----:R-:W-:-:S04]  /*21180*/  @!P4 LEA R60, P5, R20, R65, 0x1 ;  /* 0x00000041143cc211 */ /* 0x002fc800078a08ff */
[----:B--2---:R-:W-:Y:S02]  /*21190*/  @!P4 LEA.HI.X R61, R20, R3, R21, 0x1, P5 ;  /* 0x00000003143dc211 */ /* 0x004fe400028f0c15 */
[----:B------:R-:W-:-:S03]  /*211a0*/  @!P3 LEA R62, P5, R68, R65, 0x1 ;  /* 0x00000041443eb211 */ /* 0x000fc600078a08ff */
[----:B-----5:R3:W-:Y:S01]  /*211b0*/  @!P4 ST.E.128 desc[UR50][R60.64], R4 ;  /* 0x000000043c00c985 */ /* 0x0207e2000c101d32 */
[----:B------:R-:W-:Y:S02]  /*211c0*/  @!P3 LEA.HI.X R63, R68, R3, R19, 0x1, P5 ;  /* 0x00000003443fb211 */ /* 0x000fe400028f0c13 */
[----:B------:R-:W-:-:S03]  /*211d0*/  @!P2 LEA R64, P5, R66, R65, 0x1 ;  /* 0x000000414240a211 */ /* 0x000fc600078a08ff */
[----:B------:R3:W-:Y:S01]  /*211e0*/  @!P3 ST.E.128 desc[UR50][R62.64], R28 ;  /* 0x0000001c3e00b985 */ /* 0x0007e2000c101d32 */
[----:B------:R-:W-:-:S05]  /*211f0*/  @!P2 LEA.HI.X R65, R66, R3, R69, 0x1, P5 ;  /* 0x000000034241a211 */ /* 0x000fca00028f0c45 */
[----:B------:R3:W-:Y:S04]  /*21200*/  @!P2 ST.E.128 desc[UR50][R64.64], R44 ;  /* 0x0000002c4000a985 */ /* 0x0007e8000c101d32 */
.L_x_1499:
[----:B------:R-:W-:Y:S05]  /*21210*/  BSYNC B1 ;  /* 0x0000000000017941 */ /* 0x000fea0003800000 */
.L_x_1498:
[----:B--2---:R2:W4:Y:S01]  /*21220*/  SHFL.IDX PT, R3, R16, 0x1, 0x181f ;  /* 0x00381f0010037f89 */ /* 0x00452200000e0000 */
[----:B------:R-:W-:Y:S03]  /*21230*/  BSSY B1, `(.L_x_1500) ;  /* 0x0000010000017945 */ /* 0x000fe60003800000 */
[----:B---3-5:R2:W3:Y:S01]  /*21240*/  SHFL.IDX PT, R29, R0, 0x1, 0x181f ;  /* 0x00381f00001d7f89 */ /* 0x0284e200000e0000 */
[----:B------:R-:W-:Y:S05]  /*21250*/  @P1 BRA `(.L_x_1501) ;  /* 0x0000000000341947 */ /* 0x000fea0003800000 */
[----:B------:R-:W-:Y:S02]  /*21260*/  ULDC UR5, c[0x0][0xac8] ;  /* 0x0002b20000057ab9 */ /* 0x000fe40000000800 */
[----:B------:R-:W-:Y:S02]  /*21270*/  ISETP.GE.AND P3, PT, R20, UR5, PT ;  /* 0x0000000514007c0c */ /* 0x000fe4000bf66270 */
[----:B------:R-:W-:Y:S02]  /*21280*/  ISETP.GE.AND P2, PT, R68, UR5, PT ;  /* 0x0000000544007c0c */ /* 0x000fe4000bf46270 */
[----:B------:R-:W-:-:S09]  /*21290*/  ISETP.GE.AND P1, PT, R66, UR5, PT ;  /* 0x0000000542007c0c */ /* 0x000fd2000bf26270 */
[-C--:B---3--:R-:W-:Y:S02]  /*212a0*/  @!P3 LEA R4, P5, R20, R29.reuse, 0x1 ;  /* 0x0000001d1404b211 */ /* 0x088fe400078a08ff */
[----:B------:R-:W-:Y:S02]  /*212b0*/  @!P2 LEA R6, P4, R68, R29, 0x1 ;  /* 0x0000001d4406a211 */ /* 0x000fe400078808ff */
[----:B----4-:R-:W-:Y:S02]  /*212c0*/  @!P3 LEA.HI.X R5, R20, R3, R21, 0x1, P5 ;  /* 0x000000031405b211 */ /* 0x010fe400028f0c15 */
[----:B------:R-:W-:Y:S02]  /*212d0*/  @!P1 LEA R28, P5, R66, R29, 0x1 ;  /* 0x0000001d421c9211 */ /* 0x000fe400078a08ff */
[-C--:B------:R-:W-:Y:S01]  /*212e0*/  @!P2 LEA.HI.X R7, R68, R3.reuse, R19, 0x1, P4 ;  /* 0x000000034407a211 */ /* 0x080fe200020f0c13 */
[----:B------:R3:W-:Y:S01]  /*212f0*/  @!P3 ST.E.128 desc[UR50][R4.64], R8 ;  /* 0x000000080400b985 */ /* 0x0007e2000c101d32 */
[----:B------:R-:W-:-:S03]  /*21300*/  @!P1 LEA.HI.X R29, R66, R3, R69, 0x1, P5 ;  /* 0x00000003421d9211 */ /* 0x000fc600028f0c45 */
[----:B------:R3:W-:Y:S04]  /*21310*/  @!P2 ST.E.128 desc[UR50][R6.64], R32 ;  /* 0x000000200600a985 */ /* 0x0007e8000c101d32 */
[----:B------:R3:W-:Y:S02]  /*21320*/  @!P1 ST.E.128 desc[UR50][R28.64], R48 ;  /* 0x000000301c009985 */ /* 0x0007e4000c101d32 */
.L_x_1501:
[----:B------:R-:W-:Y:S05]  /*21330*/  BSYNC B1 ;  /* 0x0000000000017941 */ /* 0x000fea0003800000 */
.L_x_1500:
[----:B----4-:R4:W0:Y:S01]  /*21340*/  SHFL.IDX PT, R3, R16, 0x2, 0x181f ;  /* 0x00581f0010037f89 */ /* 0x01082200000e0000 */
[----:B------:R-:W-:Y:S03]  /*21350*/  BSSY B1, `(.L_x_1502) ;  /* 0x0000010000017945 */ /* 0x000fe60003800000 */
[----:B---3--:R4:W3:Y:S01]  /*21360*/  SHFL.IDX PT, R9, R0, 0x2, 0x181f ;  /* 0x00581f0000097f89 */ /* 0x0088e200000e0000 */
        /* <DEDUP_REMOVED lines=14> */
.L_x_1503:
[----:B------:R-:W-:Y:S05]  /*21450*/  BSYNC B1 ;  /* 0x0000000000017941 */ /* 0x000fea0003800000 */
.L_x_1502:
[----:B0-----:R-:W-:Y:S01]  /*21460*/  VIADD R5, R67, 0x60 ;  /* 0x0000006043057836 */ /* 0x001fe20000000000 */
[----:B------:R0:W0:Y:S04]  /*21470*/  SHFL.IDX PT, R3, R16, 0x3, 0x181f ;  /* 0x00781f0010037f89 */ /* 0x00002800000e0000 */
[----:B------:R-:W-:Y:S01]  /*21480*/  ISETP.GE.AND P0, PT, R5, R22, PT ;  /* 0x000000160500720c */ /* 0x000fe20003f06270 */
[----:B---3--:R3:W0:-:S12]  /*21490*/  SHFL.IDX PT, R9, R0, 0x3, 0x181f ;  /* 0x00781f0000097f89 */ /* 0x00861800000e0000 */
[----:B---3--:R-:W-:Y:S05]  /*214a0*/  @P0 BRA `(.L_x_1504) ;  /* 0x0000001c00f40947 */ /* 0x008fea0003800000 */
[----:B------:R-:W-:Y:S02]  /*214b0*/  ULDC UR5, c[0x0][0xac8] ;  /* 0x0002b20000057ab9 */ /* 0x000fe40000000800 */
[----:B------:R-:W-:Y:S02]  /*214c0*/  ISETP.GE.AND P2, PT, R20, UR5, PT ;  /* 0x0000000514007c0c */ /* 0x000fe4000bf46270 */
[----:B------:R-:W-:-:S11]  /*214d0*/  ISETP.GE.AND P3, PT, R68, UR5, PT ;  /* 0x0000000544007c0c */ /* 0x000fd6000bf66270 */
[-C--:B0-----:R-:W-:Y:S02]  /*214e0*/  @!P2 LEA R4, P0, R20, R9.reuse, 0x1 ;  /* 0x000000091404a211 */ /* 0x081fe400078008ff */
[----:B------:R-:W-:Y:S02]  /*214f0*/  @!P3 LEA R6, P1, R68, R9, 0x1 ;  /* 0x000000094406b211 */ /* 0x000fe400078208ff */
[-C--:B------:R-:W-:Y:S02]  /*21500*/  @!P2 LEA.HI.X R5, R20, R3.reuse, R21, 0x1, P0 ;  /* 0x000000031405a211 */ /* 0x080fe400000f0c15 */
        /* <DEDUP_REMOVED lines=9> */
.L_x_1497:
[----:B------:R1:W5:Y:S01]  /*215a0*/  LDL R159, [R1+0x384] ;  /* 0x00038400019f7983 */ /* 0x0003620000100800 */
[----:B------:R-:W2:Y:S01]  /*215b0*/  @P3 LDC R6, c[0x0][0xbec] ;  /* 0x0002fb00ff063b82 */ /* 0x000ea20000000800 */
[----:B------:R-:W-:Y:S01]  /*215c0*/  ULDC.64 UR6, c[0x0][0xb08] ;  /* 0x0002c20000067ab9 */ /* 0x000fe20000000a00 */
[----:B------:R-:W-:Y:S01]  /*215d0*/  ULDC.64 UR8, c[0x0][0xb30] ;  /* 0x0002cc0000087ab9 */ /* 0x000fe20000000a00 */
[----:B------:R1:W5:Y:S04]  /*215e0*/  LDL R158, [R1+0x304] ;  /* 0x00030400019e7983 */ /* 0x0003680000100800 */
        /* <DEDUP_REMOVED lines=37> */
[----:B------:R1:W5:Y:S01]  /*21840*/  LDL R38, [R1+0x308] ;  /* 0x0003080001267983 */ /* 0x0003620000100800 */
[----:B------:R-:W-:Y:S01]  /*21850*/  IMAD R19, R19, UR6, RZ ;  /* 0x0000000613137c24 */ /* 0x000fe2000f8e02ff */
[----:B0-----:R-:W0:Y:S01]  /*21860*/  @P3 LDC R33, c[0x0][0xbf0] ;  /* 0x0002fc00ff213b82 */ /* 0x001e220000000800 */
[C---:B------:R-:W-:Y:S01]  /*21870*/  IMAD.WIDE.U32 R4, R0.reuse, UR6, RZ ;  /* 0x0000000600047c25 */ /* 0x040fe2000f8e00ff */
[----:B------:R-:W-:Y:S01]  /*21880*/  UIADD3 UR5, UR38, 0x33420, URZ ;  /* 0x0003342026057890 */ /* 0x000fe2000fffe03f */
[----:B------:R-:W-:Y:S01]  /*21890*/  ISETP.GE.AND P0, PT, R37, R22, PT ;  /* 0x000000162500720c */ /* 0x000fe20003f06270 */
[----:B------:R-:W-:Y:S01]  /*218a0*/  BSSY B1, `(.L_x_1505) ;  /* 0x0000088000017945 */ /* 0x000fe20003800000 */
[----:B------:R-:W-:Y:S01]  /*218b0*/  IMAD R19, R0, UR7, R19 ;  /* 0x0000000700137c24 */ /* 0x000fe2000f8e0213 */
[----:B------:R-:W-:Y:S01]  /*218c0*/  ULDC.64 UR6, c[0x0][0xb38] ;  /* 0x0002ce0000067ab9 */ /* 0x000fe20000000a00 */
[----:B------:R-:W-:Y:S01]  /*218d0*/  SHF.R.S32.HI R0, RZ, 0x1f, R3 ;  /* 0x0000001fff007819 */ /* 0x000fe20000011403 */
[----:B--2---:R-:W-:Y:S01]  /*218e0*/  @P3 IMAD.HI.U32 R6, R45, R6, RZ ;  /* 0x000000062d063227 */ /* 0x004fe200078e00ff */
[----:B------:R-:W-:-:S03]  /*218f0*/  UPRMT UR5, URZ, 0x654, UR5 ;  /* 0x000006543f057896 */ /* 0x000fc60008000005 */
[----:B------:R-:W-:Y:S02]  /*21900*/  IMAD.IADD R5, R5, 0x1, R19 ;  /* 0x0000000105057824 */ /* 0x000fe400078e0213 */
[----:B------:R-:W-:-:S04]  /*21910*/  IMAD.WIDE.U32 R4, R225, UR6, R4 ;  /* 0x00000006e1047c25 */ /* 0x000fc8000f8e0004 */
[----:B------:R-:W-:Y:S01]  /*21920*/  SYNCS.ARRIVE.TRANS64.RED.A1T0 RZ, [UR5], RZ ;  /* 0x000000ffffff79a7 */ /* 0x000fe20008100405 */
[----:B------:R-:W-:Y:S01]  /*21930*/  IMAD R5, R225, UR7, R5 ;  /* 0x00000007e1057c24 */ /* 0x000fe2000f8e0205 */
[----:B------:R-:W-:Y:S02]  /*21940*/  ULDC.64 UR6, c[0x0][0xb40] ;  /* 0x0002d00000067ab9 */ /* 0x000fe40000000a00 */
[----:B------:R-:W-:Y:S02]  /*21950*/  IMAD R0, R0, UR6, RZ ;  /* 0x0000000600007c24 */ /* 0x000fe4000f8e02ff */
[----:B------:R-:W-:-:S04]  /*21960*/  IMAD.WIDE.U32 R4, R3, UR6, R4 ;  /* 0x0000000603047c25 */ /* 0x000fc8000f8e0004 */
[----:B------:R-:W-:Y:S01]  /*21970*/  IMAD R7, R3, UR7, R0 ;  /* 0x0000000703077c24 */ /* 0x000fe2000f8e0200 */
[----:B------:R-:W-:Y:S01]  /*21980*/  ULDC.64 UR6, c[0x0][0xb48] ;  /* 0x0002d20000067ab9 */ /* 0x000fe20000000a00 */
[----:B------:R-:W-:Y:S01]  /*21990*/  IMAD.MOV.U32 R3, RZ, RZ, R45 ;  /* 0x000000ffff037224 */ /* 0x000fe200078e002d */
[----:B0-----:R-:W-:Y:S01]  /*219a0*/  @P3 SHF.R.U32.HI R3, RZ, R33, R6 ;  /* 0x00000021ff033219 */ /* 0x001fe20000011606 */
[----:B------:R-:W-:-:S03]  /*219b0*/  IMAD.IADD R5, R5, 0x1, R7 ;  /* 0x0000000105057824 */ /* 0x000fc600078e0207 */
[--C-:B------:R-:W-:Y:S01]  /*219c0*/  SHF.R.S32.HI R0, RZ, 0x1f, R3.reuse ;  /* 0x0000001fff007819 */ /* 0x100fe20000011403 */
[----:B------:R-:W-:Y:S02]  /*219d0*/  IMAD.MOV R7, RZ, RZ, -R3 ;  /* 0x000000ffff077224 */ /* 0x000fe400078e0a03 */
[----:B------:R-:W-:-:S04]  /*219e0*/  IMAD.WIDE.U32 R4, R233, UR6, R4 ;  /* 0x00000006e9047c25 */ /* 0x000fc8000f8e0004 */
[----:B------:R-:W-:Y:S02]  /*219f0*/  IMAD R7, R16, R7, R45 ;  /* 0x0000000710077224 */ /* 0x000fe400078e022d */
[----:B------:R-:W-:Y:S02]  /*21a00*/  IMAD R0, R0, UR8, RZ ;  /* 0x0000000800007c24 */ /* 0x000fe4000f8e02ff */
[----:B------:R-:W-:Y:S01]  /*21a10*/  IMAD R5, R233, UR7, R5 ;  /* 0x00000007e9057c24 */ /* 0x000fe2000f8e0205 */
[----:B------:R-:W-:Y:S01]  /*21a20*/  ULDC.64 UR6, c[0x0][0xb28] ;  /* 0x0002ca0000067ab9 */ /* 0x000fe20000000a00 */
        /* <DEDUP_REMOVED lines=11> */
[----:B------:R1:W0:Y:S04]  /*21ae0*/  SHFL.IDX PT, R4, R0, RZ, 0x1c1f ;  /* 0x001c1fff00047589 */ /* 0x00022800000e0000 */
[----:B------:R1:W2:Y:S01]  /*21af0*/  SHFL.IDX PT, R5, R3, RZ, 0x1c1f ;  /* 0x001c1fff03057589 */ /* 0x0002a200000e0000 */
[----:B------:R-:W-:Y:S05]  /*21b00*/  @P0 BRA `(.L_x_1506) ;  /* 0x0000000400840947 */ /* 0x000fea0003800000 */
[----:B------:R-:W-:Y:S02]  /*21b10*/  ULDC UR5, c[0x0][0xac8] ;  /* 0x0002b20000057ab9 */ /* 0x000fe40000000800 */
[----:B------:R-:W-:Y:S02]  /*21b20*/  ISETP.GE.AND P0, PT, R23, UR5, PT ;  /* 0x0000000517007c0c */ /* 0x000fe4000bf06270 */
[----:B-----5:R-:W-:Y:S02]  /*21b30*/  ISETP.GE.AND P2, PT, R158, UR5, PT ;  /* 0x000000059e007c0c */ /* 0x020fe4000bf46270 */
[----:B------:R-:W-:Y:S02]  /*21b40*/  ISETP.GE.AND P3, PT, R156, UR5, PT ;  /* 0x000000059c007c0c */ /* 0x000fe4000bf66270 */
[----:B------:R-:W-:-:S07]  /*21b50*/  ISETP.GE.AND P1, PT, R154, UR5, PT ;  /* 0x000000059a007c0c */ /* 0x000fce000bf26270 */
[----:B0-2---:R-:W-:Y:S02]  /*21b60*/  @!P0 IMAD.WIDE R6, R23, 0x4, R4 ;  /* 0x0000000417068825 */ /* 0x005fe400078e0204 */
[-C--:B------:R-:W-:Y:S02]  /*21b70*/  @!P2 LEA R32, P4, R158, R4.reuse, 0x2 ;  /* 0x000000049e20a211 */ /* 0x080fe400078810ff */
[----:B------:R-:W-:Y:S01]  /*21b80*/  @!P3 LEA R34, P5, R156, R4, 0x2 ;  /* 0x000000049c22b211 */ /* 0x000fe200078a10ff */
[----:B------:R0:W-:Y:S01]  /*21b90*/  @!P0 ST.E.64 desc[UR50][R6.64], R12 ;  /* 0x0000000c06008985 */ /* 0x0001e2000c101b32 */
[-C--:B------:R-:W-:Y:S02]  /*21ba0*/  @!P2 LEA.HI.X R33, R158, R5.reuse, R159, 0x2, P4 ;  /* 0x000000059e21a211 */ /* 0x080fe400020f149f */
[----:B------:R-:W-:Y:S02]  /*21bb0*/  ISETP.GE.AND P0, PT, R152, UR5, PT ;  /* 0x0000000598007c0c */ /* 0x000fe4000bf06270 */
[----:B------:R-:W-:Y:S01]  /*21bc0*/  @!P3 LEA.HI.X R35, R156, R5, R157, 0x2, P5 ;  /* 0x000000059c23b211 */ /* 0x000fe200028f149d */
[----:B------:R2:W-:Y:S01]  /*21bd0*/  @!P2 ST.E.64 desc[UR50][R32.64], R14 ;  /* 0x0000000e2000a985 */ /* 0x0005e2000c101b32 */
[----:B------:R-:W-:-:S02]  /*21be0*/  ISETP.GE.AND P2, PT, R150, UR5, PT ;  /* 0x0000000596007c0c */ /* 0x000fc4000bf46270 */
[----:B------:R-:W-:Y:S01]  /*21bf0*/  @!P1 LEA R36, P4, R154, R4, 0x2 ;  /* 0x000000049a249211 */ /* 0x000fe200078810ff */
[----:B------:R3:W-:Y:S01]  /*21c00*/  @!P3 ST.E.64 desc[UR50][R34.64], R26 ;  /* 0x0000001a2200b985 */ /* 0x0007e2000c101b32 */
[----:B------:R-:W-:Y:S02]  /*21c10*/  ISETP.GE.AND P3, PT, R148, UR5, PT ;  /* 0x0000000594007c0c */ /* 0x000fe4000bf66270 */
[----:B------:R-:W-:-:S03]  /*21c20*/  @!P1 LEA.HI.X R37, R154, R5, R155, 0x2, P4 ;  /* 0x000000059a259211 */ /* 0x000fc600020f149b */
[-C--:B------:R-:W-:Y:S02]  /*21c30*/  @!P0 LEA R40, P5, R152, R4.reuse, 0x2 ;  /* 0x0000000498288211 */ /* 0x080fe400078a10ff */
[----:B------:R4:W-:Y:S01]  /*21c40*/  @!P1 ST.E.64 desc[UR50][R36.64], R28 ;  /* 0x0000001c24009985 */ /* 0x0009e2000c101b32 */
[----:B------:R-:W-:Y:S02]  /*21c50*/  ISETP.GE.AND P1, PT, R146, UR5, PT ;  /* 0x0000000592007c0c */ /* 0x000fe4000bf26270 */
[-C--:B------:R-:W-:Y:S02]  /*21c60*/  @!P0 LEA.HI.X R41, R152, R5.reuse, R153, 0x2, P5 ;  /* 0x0000000598298211 */ /* 0x080fe400028f1499 */
[-C--:B0-----:R-:W-:Y:S02]  /*21c70*/  @!P2 LEA R6, P4, R150, R4.reuse, 0x2 ;  /* 0x000000049606a211 */ /* 0x081fe400078810ff */
[----:B------:R-:W-:Y:S01]  /*21c80*/  @!P3 LEA R12, P5, R148, R4, 0x2 ;  /* 0x00000004940cb211 */ /* 0x000fe200078a10ff */
[----:B------:R-:W-:Y:S01]  /*21c90*/  @!P0 ST.E.64 desc[UR50][R40.64], R62 ;  /* 0x0000003e28008985 */ /* 0x000fe2000c101b32 */
[----:B------:R-:W-:-:S02]  /*21ca0*/  @!P2 LEA.HI.X R7, R150, R5, R151, 0x2, P4 ;  /* 0x000000059607a211 */ /* 0x000fc400020f1497 */
[----:B------:R-:W-:Y:S02]  /*21cb0*/  ISETP.GE.AND P0, PT, R144, UR5, PT ;  /* 0x0000000590007c0c */ /* 0x000fe4000bf06270 */
[-C--:B------:R-:W-:Y:S01]  /*21cc0*/  @!P3 LEA.HI.X R13, R148, R5.reuse, R149, 0x2, P5 ;  /* 0x00000005940db211 */ /* 0x080fe200028f1495 */
[----:B------:R0:W-:Y:S01]  /*21cd0*/  @!P2 ST.E.64 desc[UR50][R6.64], R64 ;  /* 0x000000400600a985 */ /* 0x0001e2000c101b32 */
[----:B------:R-:W-:Y:S02]  /*21ce0*/  ISETP.GE.AND P2, PT, R142, UR5, PT ;  /* 0x000000058e007c0c */ /* 0x000fe4000bf46270 */
[----:B--2---:R-:W-:Y:S01]  /*21cf0*/  @!P1 LEA R14, P4, R146, R4, 0x2 ;  /* 0x00000004920e9211 */ /* 0x004fe200078810ff */
[----:B------:R2:W-:Y:S01]  /*21d00*/  @!P3 ST.E.64 desc[UR50][R12.64], R70 ;  /* 0x000000460c00b985 */ /* 0x0005e2000c101b32 */
[----:B------:R-:W-:Y:S02]  /*21d10*/  ISETP.GE.AND P3, PT, R140, UR5, PT ;  /* 0x000000058c007c0c */ /* 0x000fe4000bf66270 */
[----:B------:R-:W-:-:S03]  /*21d20*/  @!P1 LEA.HI.X R15, R146, R5, R147, 0x2, P4 ;  /* 0x00000005920f9211 */ /* 0x000fc600020f1493 */
[-C--:B---3--:R-:W-:Y:S02]  /*21d30*/  @!P0 LEA R26, P5, R144, R4.reuse, 0x2 ;  /* 0x00000004901a8211 */ /* 0x088fe400078a10ff */
[----:B------:R3:W-:Y:S01]  /*21d40*/  @!P1 ST.E.64 desc[UR50][R14.64], R72 ;  /* 0x000000480e009985 */ /* 0x0007e2000c101b32 */
[----:B------:R-:W-:Y:S02]  /*21d50*/  ISETP.GE.AND P1, PT, R138, UR5, PT ;  /* 0x000000058a007c0c */ /* 0x000fe4000bf26270 */
[-C--:B------:R-:W-:Y:S02]  /*21d60*/  @!P0 LEA.HI.X R27, R144, R5.reuse, R145, 0x2, P5 ;  /* 0x00000005901b8211 */ /* 0x080fe400028f1491 */
[-C--:B----4-:R-:W-:Y:S02]  /*21d70*/  @!P2 LEA R28, P4, R142, R4.reuse, 0x2 ;  /* 0x000000048e1ca211 */ /* 0x090fe400078810ff */
[----:B0-----:R-:W-:Y:S01]  /*21d80*/  @!P3 LEA R6, P5, R140, R4, 0x2 ;  /* 0x000000048c06b211 */ /* 0x001fe200078a10ff */
[----:B------:R0:W-:Y:S01]  /*21d90*/  @!P0 ST.E.64 desc[UR50][R26.64], R78 ;  /* 0x0000004e1a008985 */ /* 0x0001e2000c101b32 */
        /* <DEDUP_REMOVED lines=9> */
[CC--:B---3--:R-:W-:Y:S02]  /*21e30*/  @!P0 LEA R14, P5, R58.reuse, R4.reuse, 0x2 ;  /* 0x000000043a0e8211 */ /* 0x0c8fe400078a10ff */
[----:B------:R3:W-:Y:S01]  /*21e40*/  @!P1 ST.E.64 desc[UR50][R12.64], R88 ;  /* 0x000000580c009985 */ /* 0x0007e2000c101b32 */
[----:B------:R-:W-:Y:S02]  /*21e50*/  ISETP.GE.AND P1, PT, R237, UR5, PT ;  /* 0x00000005ed007c0c */ /* 0x000fe4000bf26270 */
[-C--:B------:R-:W-:Y:S02]  /*21e60*/  @!P0 LEA.HI.X R15, R58, R5.reuse, R59, 0x2, P5 ;  /* 0x000000053a0f8211 */ /* 0x080fe400028f143b */
[-C--:B0-----:R-:W-:Y:S02]  /*21e70*/  @!P2 LEA R26, P4, R56, R4.reuse, 0x2 ;  /* 0x00000004381aa211 */ /* 0x081fe400078810ff */
[----:B----4-:R-:W-:Y:S01]  /*21e80*/  @!P3 LEA R28, P5, R54, R4, 0x2 ;  /* 0x00000004361cb211 */ /* 0x010fe200078a10ff */
[----:B------:R0:W-:Y:S01]  /*21e90*/  @!P0 ST.E.64 desc[UR50][R14.64], R94 ;  /* 0x0000005e0e008985 */ /* 0x0001e2000c101b32 */
[----:B------:R-:W-:-:S02]  /*21ea0*/  @!P2 LEA.HI.X R27, R56, R5, R57, 0x2, P4 ;  /* 0x00000005381ba211 */ /* 0x000fc400020f1439 */
[----:B------:R-:W-:Y:S02]  /*21eb0*/  ISETP.GE.AND P0, PT, R236, UR5, PT ;  /* 0x00000005ec007c0c */ /* 0x000fe4000bf06270 */
[-C--:B------:R-:W-:Y:S01]  /*21ec0*/  @!P3 LEA.HI.X R29, R54, R5.reuse, R55, 0x2, P5 ;  /* 0x00000005361db211 */ /* 0x080fe200028f1437 */
[----:B------:R4:W-:Y:S01]  /*21ed0*/  @!P2 ST.E.64 desc[UR50][R26.64], R96 ;  /* 0x000000601a00a985 */ /* 0x0009e2000c101b32 */
[----:B------:R-:W-:Y:S02]  /*21ee0*/  ISETP.GE.AND P2, PT, R235, UR5, PT ;  /* 0x00000005eb007c0c */ /* 0x000fe4000bf46270 */
[C---:B--2---:R-:W-:Y:S01]  /*21ef0*/  @!P1 LEA R6, P4, R237.reuse, R4, 0x2 ;  /* 0x00000004ed069211 */ /* 0x044fe200078810ff */
[----:B------:R2:W-:Y:S01]  /*21f00*/  @!P3 ST.E.64 desc[UR50][R28.64], R102 ;  /* 0x000000661c00b985 */ /* 0x0005e2000c101b32 */
[----:B------:R-:W-:Y:S02]  /*21f10*/  ISETP.GE.AND P3, PT, R234, UR5, PT ;  /* 0x00000005ea007c0c */ /* 0x000fe4000bf66270 */
[----:B------:R-:W-:-:S03]  /*21f20*/  @!P1 LEA.HI.X R7, R237, R5, R53, 0x2, P4 ;  /* 0x00000005ed079211 */ /* 0x000fc600020f1435 */
[-C--:B---3--:R-:W-:Y:S02]  /*21f30*/  @!P0 LEA R12, P5, R236, R4.reuse, 0x2 ;  /* 0x00000004ec0c8211 */ /* 0x088fe400078a10ff */
[----:B------:R3:W-:Y:S01]  /*21f40*/  @!P1 ST.E.64 desc[UR50][R6.64], R104 ;  /* 0x0000006806009985 */ /* 0x0007e2000c101b32 */
[----:B------:R-:W-:Y:S02]  /*21f50*/  ISETP.GE.AND P1, PT, R48, UR5, PT ;  /* 0x0000000530007c0c */ /* 0x000fe4000bf26270 */
[-C--:B------:R-:W-:Y:S02]  /*21f60*/  @!P0 LEA.HI.X R13, R236, R5.reuse, R52, 0x2, P5 ;  /* 0x00000005ec0d8211 */ /* 0x080fe400028f1434 */
[CC--:B0-----:R-:W-:Y:S02]  /*21f70*/  @!P2 LEA R14, P4, R235.reuse, R4.reuse, 0x2 ;  /* 0x00000004eb0ea211 */ /* 0x0c1fe400078810ff */
[----:B----4-:R-:W-:Y:S01]  /*21f80*/  @!P3 LEA R26, P5, R234, R4, 0x2 ;  /* 0x00000004ea1ab211 */ /* 0x010fe200078a10ff */
[----:B------:R-:W-:Y:S01]  /*21f90*/  @!P0 ST.E.64 desc[UR50][R12.64], R110 ;  /* 0x0000006e0c008985 */ /* 0x000fe2000c101b32 */
[----:B------:R-:W-:-:S02]  /*21fa0*/  @!P2 LEA.HI.X R15, R235, R5, R51, 0x2, P4 ;  /* 0x00000005eb0fa211 */ /* 0x000fc400020f1433 */
[----:B------:R-:W-:Y:S02]  /*21fb0*/  ISETP.GE.AND P0, PT, R46, UR5, PT ;  /* 0x000000052e007c0c */ /* 0x000fe4000bf06270 */
[-C--:B------:R-:W-:Y:S01]  /*21fc0*/  @!P3 LEA.HI.X R27, R234, R5.reuse, R50, 0x2, P5 ;  /* 0x00000005ea1bb211 */ /* 0x080fe200028f1432 */
[----:B------:R0:W-:Y:S01]  /*21fd0*/  @!P2 ST.E.64 desc[UR50][R14.64], R112 ;  /* 0x000000700e00a985 */ /* 0x0001e2000c101b32 */
[C---:B--2---:R-:W-:Y:S02]  /*21fe0*/  @!P1 LEA R28, P2, R48.reuse, R4, 0x2 ;  /* 0x00000004301c9211 */ /* 0x044fe400078410ff */
[----:B------:R-:W-:Y:S01]  /*21ff0*/  ISETP.GE.AND P4, PT, R43, UR5, PT ;  /* 0x000000052b007c0c */ /* 0x000fe2000bf86270 */
[----:B------:R2:W-:Y:S01]  /*22000*/  @!P3 ST.E.64 desc[UR50][R26.64], R118 ;  /* 0x000000761a00b985 */ /* 0x0005e2000c101b32 */
[----:B------:R-:W-:Y:S02]  /*22010*/  @!P1 LEA.HI.X R29, R48, R5, R49, 0x2, P2 ;  /* 0x00000005301d9211 */ /* 0x000fe400010f1431 */
[----:B------:R-:W-:-:S02]  /*22020*/  ISETP.GE.AND P2, PT, R232, UR5, PT ;  /* 0x00000005e8007c0c */ /* 0x000fc4000bf46270 */
[----:B------:R-:W-:Y:S01]  /*22030*/  ISETP.GE.AND P3, PT, R38, UR5, PT ;  /* 0x0000000526007c0c */ /* 0x000fe2000bf66270 */
[----:B------:R4:W-:Y:S01]  /*22040*/  @!P1 ST.E.64 desc[UR50][R28.64], R120 ;  /* 0x000000781c009985 */ /* 0x0009e2000c101b32 */
[C---:B---3--:R-:W-:Y:S02]  /*22050*/  @!P0 LEA R6, P5, R46.reuse, R4, 0x2 ;  /* 0x000000042e068211 */ /* 0x048fe400078a10ff */
[----:B0-----:R-:W-:Y:S02]  /*22060*/  SHF.R.S32.HI R15, RZ, 0x1f, R232 ;  /* 0x0000001fff0f7819 */ /* 0x001fe400000114e8 */
[----:B------:R-:W-:-:S05]  /*22070*/  @!P0 LEA.HI.X R7, R46, R5, R47, 0x2, P5 ;  /* 0x000000052e078211 */ /* 0x000fca00028f142f */
[-C--:B--2---:R-:W-:Y:S01]  /*22080*/  @!P2 LEA R26, P5, R232, R4.reuse, 0x2 ;  /* 0x00000004e81aa211 */ /* 0x084fe200078a10ff */
[----:B------:R4:W-:Y:S01]  /*22090*/  @!P0 ST.E.64 desc[UR50][R6.64], R126 ;  /* 0x0000007e06008985 */ /* 0x0009e2000c101b32 */
[CC--:B------:R-:W-:Y:S02]  /*220a0*/  @!P4 LEA R12, P0, R43.reuse, R4.reuse, 0x2 ;  /* 0x000000042b0cc211 */ /* 0x0c0fe400078010ff */
[----:B------:R-:W-:Y:S02]  /*220b0*/  @!P3 LEA R14, P1, R38, R4, 0x2 ;  /* 0x00000004260eb211 */ /* 0x000fe400078210ff */
[-C--:B------:R-:W-:Y:S02]  /*220c0*/  @!P4 LEA.HI.X R13, R43, R5.reuse, R44, 0x2, P0 ;  /* 0x000000052b0dc211 */ /* 0x080fe400000f142c */
[-C--:B------:R-:W-:Y:S02]  /*220d0*/  @!P2 LEA.HI.X R27, R232, R5.reuse, R15, 0x2, P5 ;  /* 0x00000005e81ba211 */ /* 0x080fe400028f140f */
[----:B------:R-:W-:Y:S01]  /*220e0*/  @!P3 LEA.HI.X R15, R38, R5, R42, 0x2, P1 ;  /* 0x00000005260fb211 */ /* 0x000fe200008f142a */
[----:B------:R4:W-:Y:S04]  /*220f0*/  @!P4 ST.E.64 desc[UR50][R12.64], R128 ;  /* 0x000000800c00c985 */ /* 0x0009e8000c101b32 */
[----:B------:R4:W-:Y:S04]  /*22100*/  @!P3 ST.E.64 desc[UR50][R14.64], R134 ;  /* 0x000000860e00b985 */ /* 0x0009e8000c101b32 */
[----:B------:R4:W-:Y:S02]  /*22110*/  @!P2 ST.E.64 desc[UR50][R26.64], R136 ;  /* 0x000000881a00a985 */ /* 0x0009e4000c101b32 */
.L_x_1506:
[----:B------:R-:W-:Y:S05]  /*22120*/  BSYNC B1 ;  /* 0x0000000000017941 */ /* 0x000fea0003800000 */
.L_x_1505:
[----:B------:R-:W-:Y:S01]  /*22130*/  ISETP.GE.AND P0, PT, R39, R22, PT ;  /* 0x000000162700720c */ /* 0x000fe20003f06270 */
[----:B--2---:R2:W3:Y:S04]  /*22140*/  SHFL.IDX PT, R5, R3, 0x1, 0x1c1f ;  /* 0x003c1f0003057f89 */ /* 0x0044e800000e0000 */
[----:B0-----:R2:W0:Y:S08]  /*22150*/  SHFL.IDX PT, R4, R0, 0x1, 0x1c1f ;  /* 0x003c1f0000047f89 */ /* 0x00143000000e0000 */
[----:B--2---:R-:W-:Y:S05]  /*22160*/  @P0 BRA `(.L_x_1504) ;  /* 0x0000001000c40947 */ /* 0x004fea0003800000 */
[----:B------:R-:W-:Y:S02]  /*22170*/  ULDC UR5, c[0x0][0xac8] ;  /* 0x0002b20000057ab9 */ /* 0x000fe40000000800 */
[----:B------:R-:W-:Y:S02]  /*22180*/  ISETP.GE.AND P3, PT, R23, UR5, PT ;  /* 0x0000000517007c0c */ /* 0x000fe4000bf66270 */
[----:B-----5:R-:W-:Y:S02]  /*22190*/  ISETP.GE.AND P0, PT, R158, UR5, PT ;  /* 0x000000059e007c0c */ /* 0x020fe4000bf06270 */
[----:B------:R-:W-:Y:S02]  /*221a0*/  ISETP.GE.AND P1, PT, R156, UR5, PT ;  /* 0x000000059c007c0c */ /* 0x000fe4000bf26270 */
[----:B------:R-:W-:-:S07]  /*221b0*/  ISETP.GE.AND P2, PT, R154, UR5, PT ;  /* 0x000000059a007c0c */ /* 0x000fce000bf46270 */
[----:B0--34-:R-:W-:Y:S02]  /*221c0*/  @!P3 IMAD.WIDE R6, R23, 0x4, R4 ;  /* 0x000000041706b825 */ /* 0x019fe400078e0204 */
        /* <DEDUP_REMOVED lines=13> */
[----:B------:R-:W-:Y:S01]  /*222a0*/  @!P2 ST.E.64 desc[UR50][R26.64], R60 ;  /* 0x0000003c1a00a985 */ /* 0x000fe2000c101b32 */
[----:B------:R-:W-:Y:S02]  /*222b0*/  ISETP.GE.AND P2, PT, R146, UR5, PT ;  /* 0x0000000592007c0c */ /* 0x000fe4000bf46270 */
[-C--:B------:R-:W-:Y:S02]  /*222c0*/  @!P3 LEA.HI.X R29, R152, R5.reuse, R153, 0x2, P5 ;  /* 0x00000005981db211 */ /* 0x080fe400028f1499 */
[-C--:B0-----:R-:W-:Y:S02]  /*222d0*/  @!P0 LEA R6, P4, R150, R4.reuse, 0x2 ;  /* 0x0000000496068211 */ /* 0x081fe400078810ff */
[----:B--2---:R-:W-:Y:S01]  /*222e0*/  @!P1 LEA R12, P5, R148, R4, 0x2 ;  /* 0x00000004940c9211 */ /* 0x004fe200078a10ff */
[----:B------:R-:W-:Y:S01]  /*222f0*/  @!P3 ST.E.64 desc[UR50][R28.64], R66 ;  /* 0x000000421c00b985 */ /* 0x000fe2000c101b32 */
[----:B------:R-:W-:-:S02]  /*22300*/  @!P0 LEA.HI.X R7, R150, R5, R151, 0x2, P4 ;  /* 0x0000000596078211 */ /* 0x000fc400020f1497 */
[----:B------:R-:W-:Y:S02]  /*22310*/  ISETP.GE.AND P3, PT, R144, UR5, PT ;  /* 0x0000000590007c0c */ /* 0x000fe4000bf66270 */
[-C--:B------:R-:W-:Y:S01]  /*22320*/  @!P1 LEA.HI.X R13, R148, R5.reuse, R149, 0x2, P5 ;  /* 0x00000005940d9211 */ /* 0x080fe200028f1495 */
[----:B------:R0:W-:Y:S01]  /*22330*/  @!P0 ST.E.64 desc[UR50][R6.64], R68 ;  /* 0x0000004406008985 */ /* 0x0001e2000c101b32 */
[----:B------:R-:W-:Y:S02]  /*22340*/  ISETP.GE.AND P0, PT, R142, UR5, PT ;  /* 0x000000058e007c0c */ /* 0x000fe4000bf06270 */
[----:B---3--:R-:W-:Y:S01]  /*22350*/  @!P2 LEA R14, P4, R146, R4, 0x2 ;  /* 0x00000004920ea211 */ /* 0x008fe200078810ff */
[----:B------:R2:W-:Y:S01]  /*22360*/  @!P1 ST.E.64 desc[UR50][R12.64], R74 ;  /* 0x0000004a0c009985 */ /* 0x0005e2000c101b32 */
[----:B------:R-:W-:Y:S02]  /*22370*/  ISETP.GE.AND P1, PT, R140, UR5, PT ;  /* 0x000000058c007c0c */ /* 0x000fe4000bf26270 */
[----:B------:R-:W-:-:S02]  /*22380*/  @!P2 LEA.HI.X R15, R146, R5, R147, 0x2, P4 ;  /* 0x00000005920fa211 */ /* 0x000fc400020f1493 */
[----:B------:R-:W-:Y:S02]  /*22390*/  ISETP.GE.AND P4, PT, R58, UR5, PT ;  /* 0x000000053a007c0c */ /* 0x000fe4000bf86270 */
[-C--:B------:R-:W-:Y:S01]  /*223a0*/  @!P3 LEA R20, P5, R144, R4.reuse, 0x2 ;  /* 0x000000049014b211 */ /* 0x080fe200078a10ff */
[----:B------:R3:W-:Y:S01]  /*223b0*/  @!P2 ST.E.64 desc[UR50][R14.64], R76 ;  /* 0x0000004c0e00a985 */ /* 0x0007e2000c101b32 */
[----:B------:R-:W-:Y:S02]  /*223c0*/  ISETP.GE.AND P2, PT, R138, UR5, PT ;  /* 0x000000058a007c0c */ /* 0x000fe4000bf46270 */
[----:B------:R-:W-:Y:S02]  /*223d0*/  @!P3 LEA.HI.X R21, R144, R5, R145, 0x2, P5 ;  /* 0x000000059015b211 */ /* 0x000fe400028f1491 */
[----:B------:R-:W-:-:S03]  /*223e0*/  @!P0 LEA R24, P5, R142, R4, 0x2 ;  /* 0x000000048e188211 */ /* 0x000fc600078a10ff */
[----:B------:R4:W-:Y:S01]  /*223f0*/  @!P3 ST.E.64 desc[UR50][R20.64], R82 ;  /* 0x000000521400b985 */ /* 0x0009e2000c101b32 */
[----:B------:R-:W-:Y:S02]  /*22400*/  @!P0 LEA.HI.X R25, R142, R5, R143, 0x2, P5 ;  /* 0x000000058e198211 */ /* 0x000fe400028f148f */
[----:B0-----:R-:W-:-:S03]  /*22410*/  @!P1 LEA R6, P3, R140, R4, 0x2 ;  /* 0x000000048c069211 */ /* 0x001fc600078610ff */
[----:B------:R0:W-:Y:S01]  /*22420*/  @!P0 ST.E.64 desc[UR50][R24.64], R84 ;  /* 0x0000005418008985 */ /* 0x0001e2000c101b32 */
[-C--:B------:R-:W-:Y:S02]  /*22430*/  @!P1 LEA.HI.X R7, R140, R5.reuse, R141, 0x2, P3 ;  /* 0x000000058c079211 */ /* 0x080fe400018f148d */
[----:B------:R-:W-:Y:S02]  /*22440*/  ISETP.GE.AND P0, PT, R56, UR5, PT ;  /* 0x0000000538007c0c */ /* 0x000fe4000bf06270 */
[-C--:B--2---:R-:W-:Y:S01]  /*22450*/  @!P2 LEA R12, P3, R138, R4.reuse, 0x2 ;  /* 0x000000048a0ca211 */ /* 0x084fe200078610ff */
[----:B------:R2:W-:Y:S01]  /*22460*/  @!P1 ST.E.64 desc[UR50][R6.64], R90 ;  /* 0x0000005a06009985 */ /* 0x0005e2000c101b32 */
[----:B------:R-:W-:Y:S02]  /*22470*/  ISETP.GE.AND P1, PT, R54, UR5, PT ;  /* 0x0000000536007c0c */ /* 0x000fe4000bf26270 */
[----:B------:R-:W-:Y:S02]  /*22480*/  @!P2 LEA.HI.X R13, R138, R5, R139, 0x2, P3 ;  /* 0x000000058a0da211 */ /* 0x000fe400018f148b */
[----:B---3--:R-:W-:-:S03]  /*22490*/  @!P4 LEA R14, P5, R58, R4, 0x2 ;  /* 0x000000043a0ec211 */ /* 0x008fc600078a10ff */
[----:B------:R3:W-:Y:S01]  /*224a0*/  @!P2 ST.E.64 desc[UR50][R12.64], R92 ;  /* 0x0000005c0c00a985 */ /* 0x0007e2000c101b32 */
[-C--:B------:R-:W-:Y:S02]  /*224b0*/  @!P4 LEA.HI.X R15, R58, R5.reuse, R59, 0x2, P5 ;  /* 0x000000053a0fc211 */ /* 0x080fe400028f143b */
[----:B------:R-:W-:Y:S02]  /*224c0*/  ISETP.GE.AND P2, PT, R237, UR5, PT ;  /* 0x00000005ed007c0c */ /* 0x000fe4000bf46270 */
[-C--:B----4-:R-:W-:Y:S01]  /*224d0*/  @!P0 LEA R20, P3, R56, R4.reuse, 0x2 ;  /* 0x0000000438148211 */ /* 0x090fe200078610ff */
[----:B------:R4:W-:Y:S01]  /*224e0*/  @!P4 ST.E.64 desc[UR50][R14.64], R98 ;  /* 0x000000620e00c985 */ /* 0x0009e2000c101b32 */
[----:B------:R-:W-:Y:S02]  /*224f0*/  ISETP.GE.AND P4, PT, R236, UR5, PT ;  /* 0x00000005ec007c0c */ /* 0x000fe4000bf86270 */
[----:B------:R-:W-:Y:S02]  /*22500*/  @!P0 LEA.HI.X R21, R56, R5, R57, 0x2, P3 ;  /* 0x0000000538158211 */ /* 0x000fe400018f1439 */
[----:B0-----:R-:W-:-:S02]  /*22510*/  @!P1 LEA R24, P5, R54, R4, 0x2 ;  /* 0x0000000436189211 */ /* 0x001fc400078a10ff */
[----:B------:R-:W-:Y:S01]  /*22520*/  ISETP.GE.AND P3, PT, R235, UR5, PT ;  /* 0x00000005eb007c0c */ /* 0x000fe2000bf66270 */
[----:B------:R0:W-:Y:S01]  /*22530*/  @!P0 ST.E.64 desc[UR50][R20.64], R100 ;  /* 0x0000006414008985 */ /* 0x0001e2000c101b32 */
[----:B------:R-:W-:Y:S02]  /*22540*/  @!P1 LEA.HI.X R25, R54, R5, R55, 0x2, P5 ;  /* 0x0000000536199211 */ /* 0x000fe400028f1437 */
[----:B--2---:R-:W-:-:S03]  /*22550*/  @!P2 LEA R6, P0, R237, R4, 0x2 ;  /* 0x00000004ed06a211 */ /* 0x004fc600078010ff */
[----:B------:R2:W-:Y:S01]  /*22560*/  @!P1 ST.E.64 desc[UR50][R24.64], R106 ;  /* 0x0000006a18009985 */ /* 0x0005e2000c101b32 */
[-C--:B------:R-:W-:Y:S02]  /*22570*/  @!P2 LEA.HI.X R7, R237, R5.reuse, R53, 0x2, P0 ;  /* 0x00000005ed07a211 */ /* 0x080fe400000f1435 */
[-C--:B---3--:R-:W-:Y:S02]  /*22580*/  @!P4 LEA R12, P1, R236, R4.reuse, 0x2 ;  /* 0x00000004ec0cc211 */ /* 0x088fe400078210ff */
[----:B------:R-:W-:Y:S01]  /*22590*/  ISETP.GE.AND P0, PT, R234, UR5, PT ;  /* 0x00000005ea007c0c */ /* 0x000fe2000bf06270 */
[----:B------:R3:W-:Y:S01]  /*225a0*/  @!P2 ST.E.64 desc[UR50][R6.64], R108 ;  /* 0x0000006c0600a985 */ /* 0x0007e2000c101b32 */
[----:B------:R-:W-:Y:S02]  /*225b0*/  @!P4 LEA.HI.X R13, R236, R5, R52, 0x2, P1 ;  /* 0x00000005ec0dc211 */ /* 0x000fe400008f1434 */
[----:B------:R-:W-:Y:S02]  /*225c0*/  ISETP.GE.AND P1, PT, R48, UR5, PT ;  /* 0x0000000530007c0c */ /* 0x000fe4000bf26270 */
[----:B----4-:R-:W-:Y:S01]  /*225d0*/  @!P3 LEA R14, P5, R235, R4, 0x2 ;  /* 0x00000004eb0eb211 */ /* 0x010fe200078a10ff */
[----:B------:R4:W-:Y:S01]  /*225e0*/  @!P4 ST.E.64 desc[UR50][R12.64], R114 ;  /* 0x000000720c00c985 */ /* 0x0009e2000c101b32 */
[----:B------:R-:W-:-:S02]  /*225f0*/  ISETP.GE.AND P4, PT, R46, UR5, PT ;  /* 0x000000052e007c0c */ /* 0x000fc4000bf86270 */
[-C--:B------:R-:W-:Y:S02]  /*22600*/  @!P3 LEA.HI.X R15, R235, R5.reuse, R51, 0x2, P5 ;  /* 0x00000005eb0fb211 */ /* 0x080fe400028f1433 */
[----:B------:R-:W-:Y:S02]  /*22610*/  ISETP.GE.AND P5, PT, R43, UR5, PT ;  /* 0x000000052b007c0c */ /* 0x000fe4000bfa6270 */
[-C--:B0-----:R-:W-:Y:S01]  /*22620*/  @!P0 LEA R20, P2, R234, R4.reuse, 0x2 ;  /* 0x00000004ea148211 */ /* 0x081fe200078410ff */
[----:B------:R0:W-:Y:S01]  /*22630*/  @!P3 ST.E.64 desc[UR50][R14.64], R116 ;  /* 0x000000740e00b985 */ /* 0x0001e2000c101b32 */
[----:B------:R-:W-:Y:S02]  /*22640*/  ISETP.GE.AND P3, PT, R38, UR5, PT ;  /* 0x0000000526007c0c */ /* 0x000fe4000bf66270 */
[----:B------:R-:W-:Y:S02]  /*22650*/  @!P0 LEA.HI.X R21, R234, R5, R50, 0x2, P2 ;  /* 0x00000005ea158211 */ /* 0x000fe400010f1432 */
[----:B--2---:R-:W-:-:S03]  /*22660*/  @!P1 LEA R24, P2, R48, R4, 0x2 ;  /* 0x0000000430189211 */ /* 0x004fc600078410ff */
[----:B------:R0:W-:Y:S01]  /*22670*/  @!P0 ST.E.64 desc[UR50][R20.64], R122 ;  /* 0x0000007a14008985 */ /* 0x0001e2000c101b32 */
[----:B------:R-:W-:Y:S02]  /*22680*/  @!P1 LEA.HI.X R25, R48, R5, R49, 0x2, P2 ;  /* 0x0000000530199211 */ /* 0x000fe400010f1431 */
[----:B---3--:R-:W-:-:S03]  /*22690*/  @!P4 LEA R6, P0, R46, R4, 0x2 ;  /* 0x000000042e06c211 */ /* 0x008fc600078010ff */
[----:B------:R0:W-:Y:S01]  /*226a0*/  @!P1 ST.E.64 desc[UR50][R24.64], R124 ;  /* 0x0000007c18009985 */ /* 0x0001e2000c101b32 */
[CC--:B----4-:R-:W-:Y:S02]  /*226b0*/  @!P5 LEA R12, P1, R43.reuse, R4.reuse, 0x2 ;  /* 0x000000042b0cd211 */ /* 0x0d0fe400078210ff */
[----:B------:R-:W-:Y:S02]  /*226c0*/  @!P3 LEA R26, P2, R38, R4, 0x2 ;  /* 0x00000004261ab211 */ /* 0x000fe400078410ff */
        /* <DEDUP_REMOVED lines=8> */
[----:B------:R-:W-:Y:S02]  /*22750*/  LEA R4, P0, R232, R4, 0x2 ;  /* 0x00000004e8047211 */ /* 0x000fe400078010ff */
[----:B-1----:R-:W-:-:S04]  /*22760*/  SHF.R.S32.HI R3, RZ, 0x1f, R232 ;  /* 0x0000001fff037819 */ /* 0x002fc800000114e8 */
[----:B------:R-:W-:-:S05]  /*22770*/  LEA.HI.X R5, R232, R5, R3, 0x2, P0 ;  /* 0x00000005e8057211 */ /* 0x000fca00000f1403 */
[----:B------:R1:W-:Y:S01]  /*22780*/  ST.E.64 desc[UR50][R4.64], R10 ;  /* 0x0000000a04007985 */ /* 0x0003e2000c101b32 */
[----:B------:R-:W-:Y:S05]  /*22790*/  BRA `(.L_x_1504) ;  /* 0x0000000c00387947 */ /* 0x000fea0003800000 */
.L_x_1495:
[----:B------:R-:W1:Y:S01]  /*227a0*/  LDC.64 R8, c[0x0][0xc08] ;  /* 0x00030200ff087b82 */ /* 0x000e620000000a00 */
[----:B------:R-:W-:-:S07]  /*227b0*/  IMAD.MOV.U32 R3, RZ, RZ, RZ ;  /* 0x000000ffff037224 */ /* 0x000fce00078e00ff */
[----:B------:R-:W2:Y:S08]  /*227c0*/  LDC.64 R6, c[0x0][0xc00] ;  /* 0x00030000ff067b82 */ /* 0x000eb00000000a00 */
[----:B------:R-:W3:Y:S01]  /*227d0*/  LDC.64 R4, c[0x0][0xc00] ;  /* 0x00030000ff047b82 */ /* 0x000ee20000000a00 */
[----:B-1----:R-:W-:-:S04]  /*227e0*/  ISETP.NE.U32.AND P0, PT, R8, RZ, PT ;  /* 0x000000ff0800720c */ /* 0x002fc80003f05070 */
[----:B------:R-:W-:Y:S02]  /*227f0*/  ISETP.NE.AND.EX P1, PT, R9, RZ, PT, P0 ;  /* 0x000000ff0900720c */ /* 0x000fe40003f25300 */
[----:B--2---:R-:W-:-:S04]  /*22800*/  ISETP.NE.U32.AND P0, PT, R6, RZ, PT ;  /* 0x000000ff0600720c */ /* 0x004fc80003f05070 */
[----:B------:R-:W-:Y:S01]  /*22810*/  ISETP.NE.AND.EX P0, PT, R7, RZ, PT, P0 ;  /* 0x000000ff0700720c */ /* 0x000fe20003f05300 */
[----:B------:R-:W-:Y:S01]  /*22820*/  ULDC UR5, c[0x0][0xa88] ;  /* 0x0002a20000057ab9 */ /* 0x000fe20000000800 */
[----:B---3--:R-:W-:-:S05]  /*22830*/  IMAD.WIDE R4, R227, 0x4, R4 ;  /* 0x00000004e3047825 */ /* 0x008fca00078e0204 */
[----:B------:R-:W1:Y:S01]  /*22840*/  @P1 LDC.64 R6, c[0x0][0xc08] ;  /* 0x00030200ff061b82 */ /* 0x000e620000000a00 */
[----:B------:R-:W-:-:S05]  /*22850*/  IMAD.U32 R0, RZ, RZ, UR5 ;  /* 0x00000005ff007e24 */ /* 0x000fca000f8e00ff */
[----:B------:R2:W5:Y:S01]  /*22860*/  @P0 LDG.E R3, desc[UR50][R4.64] ;  /* 0x0000003204030981 */ /* 0x000562000c1e1900 */
[----:B-1----:R-:W-:-:S05]  /*22870*/  @P1 IMAD.WIDE R6, R227, 0x4, R6 ;  /* 0x00000004e3061825 */ /* 0x002fca00078e0206 */
[----:B------:R2:W5:Y:S01]  /*22880*/  @P1 LDG.E R0, desc[UR50][R6.64] ;  /* 0x0000003206001981 */ /* 0x000562000c1e1900 */
[----:B------:R-:W-:Y:S02]  /*22890*/  ISETP.GT.AND P3, PT, R228, 0x7f, PT ;  /* 0x0000007fe400780c */ /* 0x000fe40003f64270 */
[----:B------:R-:W-:Y:S02]  /*228a0*/  ISETP.GT.AND P2, PT, R226, 0x1, PT ;  /* 0x00000001e200780c */ /* 0x000fe40003f44270 */
[----:B------:R-:W-:Y:S01]  /*228b0*/  SHF.R.S32.HI R20, RZ, 0x1f, R227 ;  /* 0x0000001fff147819 */ /* 0x000fe200000114e3 */
[----:B------:R-:W-:Y:S10]  /*228c0*/  @P1 BRA `(.L_x_1507) ;  /* 0x0000000000101947 */ /* 0x000ff40003800000 */
[----:B------:R-:W-:Y:S05]  /*228d0*/  @!P0 BRA `(.L_x_1507) ;  /* 0x00000000000c8947 */ /* 0x000fea0003800000 */
[----:B--2---:R-:W2:Y:S04]  /*228e0*/  LDG.E R7, desc[UR50][R4.64] ;  /* 0x0000003204077981 */ /* 0x004ea8000c1e1900 */
[----:B-----5:R-:W2:Y:S02]  /*228f0*/  LDG.E R0, desc[UR50][R4.64+0x4] ;  /* 0x0000043204007981 */ /* 0x020ea4000c1e1900 */
[----:B--2---:R-:W-:-:S07]  /*22900*/  IMAD.IADD R0, R0, 0x1, -R7 ;  /* 0x0000000100007824 */ /* 0x004fce00078e0a07 */
.L_x_1507:
[----:B------:R-:W-:Y:S01]  /*22910*/  BSSY B1, `(.L_x_1508) ;  /* 0x0000037000017945 */ /* 0x000fe20003800000 */
[----:B------:R-:W-:Y:S02]  /*22920*/  SEL R19, R227, RZ, !P0 ;  /* 0x000000ffe3137207 */ /* 0x000fe40004000000 */
[----:B------:R-:W-:Y:S02]  /*22930*/  SEL R20, R20, RZ, !P0 ;  /* 0x000000ff14147207 */ /* 0x000fe40004000000 */
[----:B-----5:R-:W-:Y:S01]  /*22940*/  SHF.R.S32.HI R16, RZ, 0x1f, R3 ;  /* 0x0000001fff107819 */ /* 0x020fe20000011403 */
[----:B------:R-:W-:Y:S06]  /*22950*/  @P3 BRA `(.L_x_1509) ;  /* 0x0000000000c83947 */ /* 0x000fec0003800000 */
[----:B--2---:R-:W1:Y:S01]  /*22960*/  S2R R5, SR_TID.X ;  /* 0x0000000000057919 */ /* 0x004e620000002100 */
[----:B------:R-:W2:Y:S01]  /*22970*/  LDC R25, c[0x0][0xbe8] ;  /* 0x0002fa00ff197b82 */ /* 0x000ea20000000800 */
[----:B------:R-:W-:Y:S02]  /*22980*/  IMAD.U32 R21, RZ, RZ, UR39 ;  /* 0x00000027ff157e24 */ /* 0x000fe4000f8e00ff */
[----:B--2---:R-:W-:-:S03]  /*22990*/  IMAD R4, R0, R25, RZ ;  /* 0x0000001900047224 */ /* 0x004fc600078e02ff */
[----:B-1----:R-:W-:-:S04]  /*229a0*/  IADD3 R21, R21, -0x80, R5 ;  /* 0xffffff8015157810 */ /* 0x002fc80007ffe005 */
[----:B------:R-:W-:-:S13]  /*229b0*/  ISETP.GE.AND P0, PT, R21, R4, PT ;  /* 0x000000041500720c */ /* 0x000fda0003f06270 */
[----:B------:R-:W-:Y:S05]  /*229c0*/  @P0 BRA `(.L_x_1509) ;  /* 0x0000000000ac0947 */ /* 0x000fea0003800000 */
[----:B------:R-:W-:Y:S01]  /*229d0*/  ISETP.NE.AND P0, PT, R25, 0x1, PT ;  /* 0x000000011900780c */ /* 0x000fe20003f05270 */
[----:B------:R-:W-:Y:S01]  /*229e0*/  IMAD.MOV.U32 R4, RZ, RZ, 0x9b8 ;  /* 0x000009b8ff047424 */ /* 0x000fe200078e00ff */
[----:B------:R-:W-:Y:S01]  /*229f0*/  ISETP.GT.AND P3, PT, R226, 0x1, PT ;  /* 0x00000001e200780c */ /* 0x000fe20003f64270 */
[----:B------:R-:W1:Y:S01]  /*22a00*/  LDC.64 R26, c[0x0][0xba8] ;  /* 0x0002ea00ff1a7b82 */ /* 0x000e620000000a00 */
[----:B------:R-:W-:Y:S02]  /*22a10*/  IMAD.MOV.U32 R15, RZ, RZ, R21 ;  /* 0x000000ffff0f7224 */ /* 0x000fe400078e0015 */
[----:B------:R-:W-:Y:S02]  /*22a20*/  SEL R22, R4, 0x978, P3 ;  /* 0x0000097804167807 */ /* 0x000fe40001800000 */
[----:B------:R-:W-:-:S03]  /*22a30*/  SEL R233, R233, RZ, P3 ;  /* 0x000000ffe9e97207 */ /* 0x000fc60001800000 */
[----:B------:R-:W2:Y:S08]  /*22a40*/  LDC.64 R8, c[0x0][R22+0x220] ;  /* 0x0000880016087b82 */ /* 0x000eb00000000a00 */
[----:B------:R-:W3:Y:S08]  /*22a50*/  @P0 LDC R14, c[0x0][0xbec] ;  /* 0x0002fb00ff0e0b82 */ /* 0x000ef00000000800 */
[----:B------:R-:W4:Y:S08]  /*22a60*/  LDC.64 R4, c[0x0][R22+0x218] ;  /* 0x0000860016047b82 */ /* 0x000f300000000a00 */
[----:B------:R-:W5:Y:S01]  /*22a70*/  @P0 LDC R31, c[0x0][0xbf0] ;  /* 0x0002fc00ff1f0b82 */ /* 0x000f620000000800 */
[----:B--2---:R-:W-:-:S04]  /*22a80*/  IMAD R9, R9, R19, RZ ;  /* 0x0000001309097224 */ /* 0x004fc800078e02ff */
[----:B------:R-:W-:-:S03]  /*22a90*/  IMAD R9, R8, R20, R9 ;  /* 0x0000001408097224 */ /* 0x000fc600078e0209 */
[----:B------:R-:W2:Y:S01]  /*22aa0*/  LDC.64 R10, c[0x0][R22+0x228] ;  /* 0x00008a00160a7b82 */ /* 0x000ea20000000a00 */
[----:B---3--:R-:W-:-:S07]  /*22ab0*/  @P0 IMAD.HI.U32 R14, R21, R14, RZ ;  /* 0x0000000e150e0227 */ /* 0x008fce00078e00ff */
[----:B------:R-:W3:Y:S01]  /*22ac0*/  LDC.64 R6, c[0x0][R22+0x210] ;  /* 0x0000840016067b82 */ /* 0x000ee20000000a00 */
[-C--:B----4-:R-:W-:Y:S02]  /*22ad0*/  IMAD R29, R5, R225.reuse, RZ ;  /* 0x000000e1051d7224 */ /* 0x090fe400078e02ff */
[----:B------:R-:W-:-:S04]  /*22ae0*/  IMAD.WIDE.U32 R12, R4, R225, RZ ;  /* 0x000000e1040c7225 */ /* 0x000fc800078e00ff */
[----:B------:R-:W-:Y:S01]  /*22af0*/  IMAD.WIDE.U32 R4, R8, R19, RZ ;  /* 0x0000001308047225 */ /* 0x000fe200078e00ff */
[----:B-----5:R-:W-:Y:S01]  /*22b00*/  @P0 SHF.R.U32.HI R15, RZ, R31, R14 ;  /* 0x0000001fff0f0219 */ /* 0x020fe2000001160e */
[----:B-1----:R-:W1:Y:S02]  /*22b10*/  @!P3 LDC R26, c[0x0][0xb50] ;  /* 0x0002d400ff1abb82 */ /* 0x002e640000000800 */
[----:B------:R-:W-:Y:S01]  /*22b20*/  IMAD.IADD R13, R29, 0x1, R13 ;  /* 0x000000011d0d7824 */ /* 0x000fe200078e020d */
[----:B------:R-:W-:Y:S01]  /*22b30*/  IADD3 R12, P0, P1, R4, R12, R3 ;  /* 0x0000000c040c7210 */ /* 0x000fe2000791e003 */
[----:B------:R-:W-:Y:S02]  /*22b40*/  IMAD.MOV R8, RZ, RZ, -R15 ;  /* 0x000000ffff087224 */ /* 0x000fe400078e0a0f */
[----:B------:R-:W-:Y:S02]  /*22b50*/  IMAD.IADD R14, R5, 0x1, R9 ;  /* 0x00000001050e7824 */ /* 0x000fe400078e0209 */
[-C--:B--2---:R-:W-:Y:S01]  /*22b60*/  IMAD.WIDE.U32 R4, R10, R233.reuse, RZ ;  /* 0x000000e90a047225 */ /* 0x084fe200078e00ff */
[----:B------:R-:W2:Y:S03]  /*22b70*/  @!P3 LDC R27, c[0x0][0xb54] ;  /* 0x0002d500ff1bbb82 */ /* 0x000ea60000000800 */
[----:B------:R-:W-:-:S02]  /*22b80*/  IMAD R11, R11, R233, RZ ;  /* 0x000000e90b0b7224 */ /* 0x000fc400078e02ff */
[----:B------:R-:W-:Y:S01]  /*22b90*/  IMAD R9, R25, R8, R21 ;  /* 0x0000000819097224 */ /* 0x000fe200078e0215 */
[----:B------:R-:W-:Y:S01]  /*22ba0*/  IADD3.X R8, R14, R13, R16, P0, P1 ;  /* 0x0000000d0e087210 */ /* 0x000fe200007e2410 */
[----:B------:R-:W-:Y:S01]  /*22bb0*/  IMAD.IADD R5, R11, 0x1, R5 ;  /* 0x000000010b057824 */ /* 0x000fe200078e0205 */
[----:B------:R-:W-:Y:S01]  /*22bc0*/  IADD3 R4, P0, P1, R15, R12, R4 ;  /* 0x0000000c0f047210 */ /* 0x000fe2000791e004 */
[----:B---3--:R-:W-:Y:S01]  /*22bd0*/  IMAD R7, R7, R9, RZ ;  /* 0x0000000907077224 */ /* 0x008fe200078e02ff */
[----:B------:R-:W-:Y:S02]  /*22be0*/  SHF.R.S32.HI R15, RZ, 0x1f, R15 ;  /* 0x0000001fff0f7819 */ /* 0x000fe4000001140f */
[----:B------:R-:W-:Y:S02]  /*22bf0*/  SHF.R.S32.HI R11, RZ, 0x1f, R9 ;  /* 0x0000001fff0b7819 */ /* 0x000fe40000011409 */
[----:B------:R-:W-:-:S03]  /*22c00*/  IADD3.X R5, R15, R8, R5, P0, P1 ;  /* 0x000000080f057210 */ /* 0x000fc600007e2405 */
[C---:B------:R-:W-:Y:S02]  /*22c10*/  IMAD R7, R6.reuse, R11, R7 ;  /* 0x0000000b06077224 */ /* 0x040fe400078e0207 */
[----:B------:R-:W-:-:S04]  /*22c20*/  IMAD.WIDE.U32 R4, R6, R9, R4 ;  /* 0x0000000906047225 */ /* 0x000fc800078e0004 */
[----:B------:R-:W-:Y:S01]  /*22c30*/  IMAD.IADD R5, R5, 0x1, R7 ;  /* 0x0000000105057824 */ /* 0x000fe200078e0207 */
[----:B-1----:R-:W-:-:S04]  /*22c40*/  LEA R6, P0, R4, R26, 0x2 ;  /* 0x0000001a04067211 */ /* 0x002fc800078010ff */
[----:B--2---:R-:W-:Y:S01]  /*22c50*/  LEA.HI.X R7, R4, R27, R5, 0x2, P0 ;  /* 0x0000001b04077211 */ /* 0x004fe200000f1405 */
[----:B------:R-:W-:-:S05]  /*22c60*/  IMAD.MOV.U32 R5, RZ, RZ, -0x800000 ;  /* 0xff800000ff057424 */ /* 0x000fca00078e00ff */
[----:B------:R1:W-:Y:S03]  /*22c70*/  STG.E desc[UR50][R6.64], R5 ;  /* 0x0000000506007986 */ /* 0x0003e6000c101932 */
.L_x_1509:
[----:B------:R-:W-:Y:S05]  /*22c80*/  BSYNC B1 ;  /* 0x0000000000017941 */ /* 0x000fea0003800000 */
.L_x_1508:
[----:B------:R-:W-:Y:S05]  /*22c90*/  @P2 BRA `(.L_x_1504) ;  /* 0x0000000400f82947 */ /* 0x000fea0003800000 */
[----:B------:R-:W3:Y:S01]  /*22ca0*/  LDL R12, [R1+0x320] ;  /* 0x00032000010c7983 */ /* 0x000ee20000100800 */
[----:B------:R-:W4:Y:S01]  /*22cb0*/  LDC R11, c[0x0][0xbe8] ;  /* 0x0002fa00ff0b7b82 */ /* 0x000f220000000800 */
[----:B------:R-:W-:Y:S01]  /*22cc0*/  ULDC.64 UR6, c[0x0][0xaa0] ;  /* 0x0002a80000067ab9 */ /* 0x000fe20000000a00 */
[----:B------:R-:W-:Y:S01]  /*22cd0*/  ULDC.64 UR8, c[0x0][0xaf0] ;  /* 0x0002bc0000087ab9 */ /* 0x000fe20000000a00 */
[----:B------:R-:W3:Y:S01]  /*22ce0*/  LDL R10, [R1+0x32c] ;  /* 0x00032c00010a7983 */ /* 0x000ee20000100800 */
[----:B--2---:R-:W-:Y:S01]  /*22cf0*/  IMAD R4, R16, UR6, RZ ;  /* 0x0000000610047c24 */ /* 0x004fe2000f8e02ff */
[----:B------:R-:W-:Y:S03]  /*22d00*/  BSSY B1, `(.L_x_1510) ;  /* 0x0000041000017945 */ /* 0x000fe60003800000 */
[C---:B-1----:R-:W-:Y:S02]  /*22d10*/  IMAD R7, R3.reuse, UR7, R4 ;  /* 0x0000000703077c24 */ /* 0x042fe4000f8e0204 */
[----:B------:R-:W-:Y:S01]  /*22d20*/  IMAD.WIDE.U32 R4, R3, UR6, RZ ;  /* 0x0000000603047c25 */ /* 0x000fe2000f8e00ff */
[----:B------:R-:W-:-:S03]  /*22d30*/  ULDC.64 UR6, c[0x0][0xae8] ;  /* 0x0002ba0000067ab9 */ /* 0x000fc60000000a00 */
[----:B------:R-:W-:Y:S02]  /*22d40*/  IMAD.IADD R5, R5, 0x1, R7 ;  /* 0x0000000105057824 */ /* 0x000fe400078e0207 */
[----:B------:R-:W-:Y:S02]  /*22d50*/  IMAD R7, R20, UR8, RZ ;  /* 0x0000000814077c24 */ /* 0x000fe4000f8e02ff */
[----:B------:R-:W-:-:S04]  /*22d60*/  IMAD.WIDE.U32 R4, R225, UR6, R4 ;  /* 0x00000006e1047c25 */ /* 0x000fc8000f8e0004 */
[----:B------:R-:W-:Y:S01]  /*22d70*/  IMAD R5, R225, UR7, R5 ;  /* 0x00000007e1057c24 */ /* 0x000fe2000f8e0205 */
[----:B------:R-:W-:Y:S01]  /*22d80*/  ULDC.64 UR6, c[0x0][0xae0] ;  /* 0x0002b80000067ab9 */ /* 0x000fe20000000a00 */
[----:B----4-:R-:W-:Y:S01]  /*22d90*/  ISETP.NE.AND P0, PT, R11, 0x1, PT ;  /* 0x000000010b00780c */ /* 0x010fe20003f05270 */
[C---:B------:R-:W-:Y:S02]  /*22da0*/  IMAD R7, R19.reuse, UR9, R7 ;  /* 0x0000000913077c24 */ /* 0x040fe4000f8e0207 */
[----:B------:R-:W-:-:S04]  /*22db0*/  IMAD.WIDE.U32 R4, R19, UR8, R4 ;  /* 0x0000000813047c25 */ /* 0x000fc8000f8e0004 */
[----:B------:R-:W-:-:S06]  /*22dc0*/  IMAD.IADD R5, R5, 0x1, R7 ;  /* 0x0000000105057824 */ /* 0x000fcc00078e0207 */
[----:B------:R-:W1:Y:S08]  /*22dd0*/  @P0 LDC R6, c[0x0][0xbec] ;  /* 0x0002fb00ff060b82 */ /* 0x000e700000000800 */
[----:B------:R-:W2:Y:S01]  /*22de0*/  @P0 LDC R13, c[0x0][0xbf0] ;  /* 0x0002fc00ff0d0b82 */ /* 0x000ea20000000800 */
[----:B---3--:R-:W-:-:S04]  /*22df0*/  IMAD R3, R10, 0x20, R12 ;  /* 0x000000200a037824 */ /* 0x008fc800078e020c */
[----:B------:R-:W-:-:S04]  /*22e00*/  VIADD R9, R3, UR39 ;  /* 0x0000002703097c36 */ /* 0x000fc80008000000 */
[----:B-1----:R-:W-:-:S04]  /*22e10*/  @P0 IMAD.HI.U32 R6, R9, R6, RZ ;  /* 0x0000000609060227 */ /* 0x002fc800078e00ff */
[----:B------:R-:W-:Y:S01]  /*22e20*/  IMAD.MOV.U32 R3, RZ, RZ, R9 ;  /* 0x000000ffff037224 */ /* 0x000fe200078e0009 */
[----:B--2---:R-:W-:Y:S01]  /*22e30*/  @P0 SHF.R.U32.HI R3, RZ, R13, R6 ;  /* 0x0000000dff030219 */ /* 0x004fe20000011606 */
[----:B------:R-:W-:-:S03]  /*22e40*/  VIADD R13, R12, UR39 ;  /* 0x000000270c0d7c36 */ /* 0x000fc60008000000 */
[--C-:B------:R-:W-:Y:S01]  /*22e50*/  SHF.R.S32.HI R6, RZ, 0x1f, R3.reuse ;  /* 0x0000001fff067819 */ /* 0x100fe20000011403 */
[----:B------:R-:W-:Y:S02]  /*22e60*/  IMAD.MOV R8, RZ, RZ, -R3 ;  /* 0x000000ffff087224 */ /* 0x000fe400078e0a03 */
[----:B------:R-:W-:-:S04]  /*22e70*/  IMAD.WIDE.U32 R4, R3, UR6, R4 ;  /* 0x0000000603047c25 */ /* 0x000fc8000f8e0004 */
[----:B------:R-:W-:Y:S02]  /*22e80*/  IMAD R6, R6, UR6, RZ ;  /* 0x0000000606067c24 */ /* 0x000fe4000f8e02ff */
[----:B------:R-:W-:Y:S02]  /*22e90*/  IMAD R7, R11, R8, R9 ;  /* 0x000000080b077224 */ /* 0x000fe400078e0209 */
[----:B------:R-:W-:Y:S01]  /*22ea0*/  IMAD R9, R3, UR7, R6 ;  /* 0x0000000703097c24 */ /* 0x000fe2000f8e0206 */
[----:B------:R-:W-:Y:S01]  /*22eb0*/  ULDC.64 UR6, c[0x0][0xad8] ;  /* 0x0002b60000067ab9 */ /* 0x000fe20000000a00 */
[----:B------:R-:W-:Y:S01]  /*22ec0*/  IMAD R8, R0, R11, RZ ;  /* 0x0000000b00087224 */ /* 0x000fe200078e02ff */
[----:B------:R-:W-:Y:S01]  /*22ed0*/  SHF.R.S32.HI R3, RZ, 0x1f, R7 ;  /* 0x0000001fff037819 */ /* 0x000fe20000011407 */
[----:B------:R-:W-:Y:S02]  /*22ee0*/  IMAD.IADD R5, R5, 0x1, R9 ;  /* 0x0000000105057824 */ /* 0x000fe400078e0209 */
[C---:B------:R-:W-:Y:S01]  /*22ef0*/  VIADD R0, R13.reuse, 0x20 ;  /* 0x000000200d007836 */ /* 0x040fe20000000000 */
[----:B------:R-:W-:Y:S01]  /*22f00*/  ISETP.GE.AND P2, PT, R13, R8, PT ;  /* 0x000000080d00720c */ /* 0x000fe20003f46270 */
[----:B------:R-:W-:-:S02]  /*22f10*/  IMAD R6, R3, UR6, RZ ;  /* 0x0000000603067c24 */ /* 0x000fc4000f8e02ff */
[----:B------:R-:W-:Y:S01]  /*22f20*/  VIADD R3, R13, 0x40 ;  /* 0x000000400d037836 */ /* 0x000fe20000000000 */
[-C--:B------:R-:W-:Y:S01]  /*22f30*/  ISETP.GE.AND P1, PT, R0, R8.reuse, PT ;  /* 0x000000080000720c */ /* 0x080fe20003f26270 */
[C---:B------:R-:W-:Y:S02]  /*22f40*/  IMAD R9, R7.reuse, UR7, R6 ;  /* 0x0000000707097c24 */ /* 0x040fe4000f8e0206 */
[----:B------:R-:W-:Y:S01]  /*22f50*/  IMAD.WIDE.U32 R4, R7, UR6, R4 ;  /* 0x0000000607047c25 */ /* 0x000fe2000f8e0004 */
[----:B------:R-:W-:Y:S01]  /*22f60*/  ISETP.GE.AND P0, PT, R3, R8, PT ;  /* 0x000000080300720c */ /* 0x000fe20003f06270 */
[----:B------:R-:W-:Y:S02]  /*22f70*/  ULDC.64 UR6, c[0x0][0xa80] ;  /* 0x0002a00000067ab9 */ /* 0x000fe40000000a00 */
[----:B------:R-:W-:Y:S01]  /*22f80*/  IMAD.IADD R3, R5, 0x1, R9 ;  /* 0x0000000105037824 */ /* 0x000fe200078e0209 */
[----:B------:R-:W-:Y:S01]  /*22f90*/  LEA R6, P3, R4, UR6, 0x1 ;  /* 0x0000000604067c11 */ /* 0x000fe2000f8608ff */
[----:B------:R-:W-:-:S03]  /*22fa0*/  IMAD.SHL.U32 R11, R10, 0x8, RZ ;  /* 0x000000080a0b7824 */ /* 0x000fc600078e00ff */
[----:B------:R-:W-:Y:S01]  /*22fb0*/  LEA.HI.X R7, R4, UR7, R3, 0x1, P3 ;  /* 0x0000000704077c11 */ /* 0x000fe200098f0c03 */
[C---:B------:R-:W-:Y:S01]  /*22fc0*/  VIADD R9, R11.reuse, 0x40 ;  /* 0x000000400b097836 */ /* 0x040fe20000000000 */
[----:B------:R1:W2:Y:S01]  /*22fd0*/  SHFL.IDX PT, R4, R6, RZ, 0x181f ;  /* 0x00181fff06047589 */ /* 0x0002a200000e0000 */
[----:B------:R-:W-:Y:S01]  /*22fe0*/  VIADD R15, R11, 0x80 ;  /* 0x000000800b0f7836 */ /* 0x000fe20000000000 */
[----:B------:R-:W-:Y:S02]  /*22ff0*/  SHF.R.S32.HI R12, RZ, 0x1f, R11 ;  /* 0x0000001fff0c7819 */ /* 0x000fe4000001140b */
[----:B------:R1:W3:Y:S01]  /*23000*/  SHFL.IDX PT, R0, R7, RZ, 0x181f ;  /* 0x00181fff07007589 */ /* 0x0002e200000e0000 */
[----:B------:R-:W-:Y:S02]  /*23010*/  SHF.R.S32.HI R10, RZ, 0x1f, R9 ;  /* 0x0000001fff0a7819 */ /* 0x000fe40000011409 */
[----:B------:R-:W-:Y:S01]  /*23020*/  SHF.R.S32.HI R14, RZ, 0x1f, R15 ;  /* 0x0000001fff0e7819 */ /* 0x000fe2000001140f */
[----:B------:R-:W-:Y:S06]  /*23030*/  @P2 BRA `(.L_x_1511) ;  /* 0x0000000000342947 */ /* 0x000fec0003800000 */
[----:B------:R-:W-:Y:S02]  /*23040*/  ULDC UR5, c[0x0][0xac8] ;  /* 0x0002b20000057ab9 */ /* 0x000fe40000000800 */
[----:B------:R-:W-:Y:S02]  /*23050*/  ISETP.GE.AND P4, PT, R11, UR5, PT ;  /* 0x000000050b007c0c */ /* 0x000fe4000bf86270 */
[----:B------:R-:W-:Y:S02]  /*23060*/  ISETP.GE.AND P3, PT, R9, UR5, PT ;  /* 0x0000000509007c0c */ /* 0x000fe4000bf66270 */
[----:B------:R-:W-:-:S09]  /*23070*/  ISETP.GE.AND P2, PT, R15, UR5, PT ;  /* 0x000000050f007c0c */ /* 0x000fd2000bf46270 */
[----:B--2---:R-:W-:-:S04]  /*23080*/  @!P4 LEA R20, P5, R11, R4, 0x1 ;  /* 0x000000040b14c211 */ /* 0x004fc800078a08ff */
[----:B---3--:R-:W-:Y:S02]  /*23090*/  @!P4 LEA.HI.X R21, R11, R0, R12, 0x1, P5 ;  /* 0x000000000b15c211 */ /* 0x008fe400028f0c0c */
[----:B------:R-:W-:-:S03]  /*230a0*/  @!P3 LEA R24, P5, R9, R4, 0x1 ;  /* 0x000000040918b211 */ /* 0x000fc600078a08ff */
[----:B------:R4:W-:Y:S01]  /*230b0*/  @!P4 ST.E.128 desc[UR50][R20.64], RZ ;  /* 0x000000ff1400c985 */ /* 0x0009e2000c101d32 */
[----:B------:R-:W-:Y:S02]  /*230c0*/  @!P3 LEA.HI.X R25, R9, R0, R10, 0x1, P5 ;  /* 0x000000000919b211 */ /* 0x000fe400028f0c0a */
[----:B------:R-:W-:-:S03]  /*230d0*/  @!P2 LEA R4, P5, R15, R4, 0x1 ;  /* 0x000000040f04a211 */ /* 0x000fc600078a08ff */
[----:B------:R4:W-:Y:S01]  /*230e0*/  @!P3 ST.E.128 desc[UR50][R24.64], RZ ;  /* 0x000000ff1800b985 */ /* 0x0009e2000c101d32 */
[----:B------:R-:W-:-:S05]  /*230f0*/  @!P2 LEA.HI.X R5, R15, R0, R14, 0x1, P5 ;  /* 0x000000000f05a211 */ /* 0x000fca00028f0c0e */
[----:B------:R4:W-:Y:S04]  /*23100*/  @!P2 ST.E.128 desc[UR50][R4.64], RZ ;  /* 0x000000ff0400a985 */ /* 0x0009e8000c101d32 */
.L_x_1511:
[----:B------:R-:W-:Y:S05]  /*23110*/  BSYNC B1 ;  /* 0x0000000000017941 */ /* 0x000fea0003800000 */
.L_x_1510:
[----:B---3--:R3:W0:Y:S01]  /*23120*/  SHFL.IDX PT, R0, R7, 0x1, 0x181f ;  /* 0x00381f0007007f89 */ /* 0x00862200000e0000 */
[----:B------:R-:W-:Y:S03]  /*23130*/  BSSY B1, `(.L_x_1512) ;  /* 0x0000010000017945 */ /* 0x000fe60003800000 */
[----:B--2-4-:R3:W2:Y:S01]  /*23140*/  SHFL.IDX PT, R4, R6, 0x1, 0x181f ;  /* 0x00381f0006047f89 */ /* 0x0146a200000e0000 */
[----:B------:R-:W-:Y:S05]  /*23150*/  @P1 BRA `(.L_x_1513) ;  /* 0x0000000000341947 */ /* 0x000fea0003800000 */
[----:B------:R-:W-:Y:S02]  /*23160*/  ULDC UR5, c[0x0][0xac8] ;  /* 0x0002b20000057ab9 */ /* 0x000fe40000000800 */
[----:B------:R-:W-:Y:S02]  /*23170*/  ISETP.GE.AND P3, PT, R11, UR5, PT ;  /* 0x000000050b007c0c */ /* 0x000fe4000bf66270 */
[----:B------:R-:W-:Y:S02]  /*23180*/  ISETP.GE.AND P2, PT, R9, UR5, PT ;  /* 0x0000000509007c0c */ /* 0x000fe4000bf46270 */
[----:B------:R-:W-:-:S09]  /*23190*/  ISETP.GE.AND P1, PT, R15, UR5, PT ;  /* 0x000000050f007c0c */ /* 0x000fd2000bf26270 */
[-C--:B--2---:R-:W-:Y:S02]  /*231a0*/  @!P3 LEA R20, P5, R11, R4.reuse, 0x1 ;  /* 0x000000040b14b211 */ /* 0x084fe400078a08ff */
[----:B------:R-:W-:Y:S02]  /*231b0*/  @!P2 LEA R24, P4, R9, R4, 0x1 ;  /* 0x000000040918a211 */ /* 0x000fe400078808ff */
[----:B0-----:R-:W-:Y:S02]  /*231c0*/  @!P3 LEA.HI.X R21, R11, R0, R12, 0x1, P5 ;  /* 0x000000000b15b211 */ /* 0x001fe400028f0c0c */
[----:B------:R-:W-:Y:S02]  /*231d0*/  @!P1 LEA R4, P5, R15, R4, 0x1 ;  /* 0x000000040f049211 */ /* 0x000fe400078a08ff */
[-C--:B------:R-:W-:Y:S01]  /*231e0*/  @!P2 LEA.HI.X R25, R9, R0.reuse, R10, 0x1, P4 ;  /* 0x000000000919a211 */ /* 0x080fe200020f0c0a */
[----:B------:R4:W-:Y:S01]  /*231f0*/  @!P3 ST.E.128 desc[UR50][R20.64], RZ ;  /* 0x000000ff1400b985 */ /* 0x0009e2000c101d32 */
[----:B------:R-:W-:-:S03]  /*23200*/  @!P1 LEA.HI.X R5, R15, R0, R14, 0x1, P5 ;  /* 0x000000000f059211 */ /* 0x000fc600028f0c0e */
[----:B------:R4:W-:Y:S04]  /*23210*/  @!P2 ST.E.128 desc[UR50][R24.64], RZ ;  /* 0x000000ff1800a985 */ /* 0x0009e8000c101d32 */
[----:B------:R4:W-:Y:S02]  /*23220*/  @!P1 ST.E.128 desc[UR50][R4.64], RZ ;  /* 0x000000ff04009985 */ /* 0x0009e4000c101d32 */
.L_x_1513:
[----:B------:R-:W-:Y:S05]  /*23230*/  BSYNC B1 ;  /* 0x0000000000017941 */ /* 0x000fea0003800000 */
.L_x_1512:
[----:B0-----:R0:W0:Y:S01]  /*23240*/  SHFL.IDX PT, R0, R7, 0x2, 0x181f ;  /* 0x00581f0007007f89 */ /* 0x00102200000e0000 */
[----:B------:R-:W-:Y:S03]  /*23250*/  BSSY B1, `(.L_x_1514) ;  /* 0x0000010000017945 */ /* 0x000fe60003800000 */
[----:B--2-4-:R2:W4:Y:S01]  /*23260*/  SHFL.IDX PT, R4, R6, 0x2, 0x181f ;  /* 0x00581f0006047f89 */ /* 0x01452200000e0000 */
        /* <DEDUP_REMOVED lines=14> */
.L_x_1515:
[----:B------:R-:W-:Y:S05]  /*23350*/  BSYNC B1 ;  /* 0x0000000000017941 */ /* 0x000fea0003800000 */
.L_x_1514:
[----:B------:R-:W-:Y:S01]  /*23360*/  VIADD R3, R13, 0x60 ;  /* 0x000000600d037836 */ /* 0x000fe20000000000 */
[----:B0-----:R0:W0:Y:S04]  /*23370*/  SHFL.IDX PT, R0, R7, 0x3, 0x181f ;  /* 0x00781f0007007f89 */ /* 0x00102800000e0000 */
[----:B------:R-:W-:Y:S01]  /*23380*/  ISETP.GE.AND P0, PT, R3, R8, PT ;  /* 0x000000080300720c */ /* 0x000fe20003f06270 */
[----:B----4-:R4:W0:-:S12]  /*23390*/  SHFL.IDX PT, R4, R6, 0x3, 0x181f ;  /* 0x00781f0006047f89 */ /* 0x01081800000e0000 */
[----:B----4-:R-:W-:Y:S05]  /*233a0*/  @P0 BRA `(.L_x_1504) ;  /* 0x0000000000340947 */ /* 0x010fea0003800000 */
[----:B------:R-:W-:Y:S02]  /*233b0*/  ULDC UR5, c[0x0][0xac8] ;  /* 0x0002b20000057ab9 */ /* 0x000fe40000000800 */
[----:B------:R-:W-:Y:S02]  /*233c0*/  ISETP.GE.AND P3, PT, R11, UR5, PT ;  /* 0x000000050b007c0c */ /* 0x000fe4000bf66270 */
[----:B------:R-:W-:Y:S02]  /*233d0*/  ISETP.GE.AND P4, PT, R9, UR5, PT ;  /* 0x0000000509007c0c */ /* 0x000fe4000bf86270 */
[----:B------:R-:W-:-:S09]  /*233e0*/  ISETP.GE.AND P5, PT, R15, UR5, PT ;  /* 0x000000050f007c0c */ /* 0x000fd2000bfa6270 */
[-C--:B0123--:R-:W-:Y:S02]  /*233f0*/  @!P3 LEA R6, P0, R11, R4.reuse, 0x1 ;  /* 0x000000040b06b211 */ /* 0x08ffe400078008ff */
        /* <DEDUP_REMOVED lines=8> */
.L_x_1504:
[----:B------:R-:W-:Y:S05]  /*23480*/  BSYNC B0 ;  /* 0x0000000000007941 */ /* 0x000fea0003800000 */
.L_x_1494:
[----:B------:R-:W-:Y:S02]  /*23490*/  ULDC UR5, c[0x0][0xc3c] ;  /* 0x00030f0000057ab9 */ /* 0x000fe40000000800 */
[----:B------:R-:W-:-:S13]  /*234a0*/  ISETP.GE.AND P0, PT, R223, UR5, PT ;  /* 0x00000005df007c0c */ /* 0x000fda000bf06270 */
[----:B------:R-:W-:Y:S05]  /*234b0*/  @!P0 BRA `(.L_x_1516) ;  /* 0xfffffde000b48947 */ /* 0x000fea000383ffff */
[----:B------:R-:W-:Y:S05]  /*234c0*/  EXIT ;  /* 0x000000000000794d */ /* 0x000fea0003800000 */
.L_x_1359:
        /* <DEDUP_REMOVED lines=14> */
[----:B0-----:R0:W-:Y:S01]  /*235b0*/  STL.128 [R1+0x2d0], R4 ;  /* 0x0002d00401007387 */ /* 0x0011e20000100c00 */
[----:B------:R-:W-:Y:S06]  /*235c0*/  BAR.ARV 0x4, 0x180 ;  /* 0x0106000000007b1d */ /* 0x000fec0000002000 */
[----:B------:R-:W-:Y:S05]  /*235d0*/  BRA `(.L_x_1518) ;  /* 0x0000000c00b47947 */ /* 0x000fea0003800000 */
.L_x_1517:
[----:B------:R-:W0:Y:S01]  /*235e0*/  S2R R0, SR_TID.X ;  /* 0x0000000000007919 */ /* 0x000e220000002100 */
[----:B------:R-:W-:Y:S01]  /*235f0*/  ULDC UR4, c[0x0][0xc3c] ;  /* 0x00030f0000047ab9 */ /* 0x000fe20000000800 */
[----:B------:R-:W1:Y:S01]  /*23600*/  S2UR UR6, SR_CTAID.X ;  /* 0x00000000000679c3 */ /* 0x000e620000002500 */
[----:B------:R-:W-:Y:S01]  /*23610*/  ULDC UR5, c[0x0][0xc38] ;  /* 0x00030e0000057ab9 */ /* 0x000fe20000000800 */
[----:B0-----:R-:W-:-:S04]  /*23620*/  LOP3.LUT R0, R0, 0x1f, RZ, 0xc0, !PT ;  /* 0x0000001f00007812 */ /* 0x001fc800078ec0ff */
[----:B------:R-:W-:-:S04]  /*23630*/  ISETP.NE.AND P0, PT, R0, 0x1f, PT ;  /* 0x0000001f0000780c */ /* 0x000fc80003f05270 */
[----:B------:R-:W-:-:S13]  /*23640*/  ISETP.GE.OR P1, PT, R0, UR4, !P0 ;  /* 0x0000000400007c0c */ /* 0x000fda000c726670 */
[----:B------:R-:W0:Y:S08]  /*23650*/  @!P1 LDC.64 R2, c[0x0][0xc80] ;  /* 0x00032000ff029b82 */ /* 0x000e300000000a00 */
[----:B------:R-:W2:Y:S01]  /*23660*/  @!P1 LDC.64 R4, c[0x0][0xc78] ;  /* 0x00031e00ff049b82 */ /* 0x000ea20000000a00 */
[----:B0-----:R-:W-:-:S05]  /*23670*/  @!P1 IMAD.WIDE.U32 R2, R0, 0x4, R2 ;  /* 0x0000000400029825 */ /* 0x001fca00078e0002 */
[----:B------:R2:W3:Y:S02]  /*23680*/  @!P1 LDG.E R6, desc[UR50][R2.64] ;  /* 0x0000003202069981 */ /* 0x0004e4000c1e1900 */
[----:B--2---:R-:W-:-:S04]  /*23690*/  @!P1 IMAD.WIDE.U32 R2, R0, 0x4, R4 ;  /* 0x0000000400029825 */ /* 0x004fc800078e0004 */
[----:B------:R-:W-:-:S06]  /*236a0*/  IMAD.MOV.U32 R5, RZ, RZ, RZ ;  /* 0x000000ffff057224 */ /* 0x000fcc00078e00ff */
        /* <DEDUP_REMOVED lines=25> */
[----:B------:R-:W-:Y:S01]  /*23840*/  IMAD.MOV.U32 R4, RZ, RZ, R7 ;  /* 0x000000ffff047224 */ /* 0x000fe200078e0007 */
[----:B-1----:R-:W-:-:S13]  /*23850*/  ISETP.GT.AND P6, PT, R7, UR6, PT ;  /* 0x0000000607007c0c */ /* 0x002fda000bfc4270 */
[----:B------:R-:W-:Y:S05]  /*23860*/  @P6 BRA `(.L_x_1519) ;  /* 0x0000000000a86947 */ /* 0x000fea0003800000 */
[----:B------:R-:W-:Y:S01]  /*23870*/  IMAD.MOV.U32 R7, RZ, RZ, R4 ;  /* 0x000000ffff077224 */ /* 0x000fe200078e0004 */
[----:B------:R-:W-:Y:S01]  /*23880*/  UMOV UR4, URZ ;  /* 0x0000003f00047c82 */ /* 0x000fe20008000000 */
[----:B------:R-:W-:-:S05]  /*23890*/  ULDC UR5, c[0x0][0xc38] ;  /* 0x00030e0000057ab9 */ /* 0x000fca0000000800 */
.L_x_1521:
        /* <DEDUP_REMOVED lines=38> */
[----:B------:R-:W-:-:S07]  /*23b00*/  IMAD.MOV.U32 R3, RZ, RZ, R2 ;  /* 0x000000ffff037224 */ /* 0x000fce00078e0002 */
.L_x_1519:
[----:B------:R-:W-:Y:S02]  /*23b10*/  IMAD.IADD R9, R7, 0x1, -R4 ;  /* 0x0000000107097824 */ /* 0x000fe400078e0a04 */
[----:B------:R-:W-:Y:S02]  /*23b20*/  IMAD.MOV.U32 R8, RZ, RZ, RZ ;  /* 0x000000ffff087224 */ /* 0x000fe400078e00ff */
[----:B------:R-:W-:-:S05]  /*23b30*/  IMAD R2, R3, UR5, R9 ;  /* 0x0000000503027c24 */ /* 0x000fca000f8e0209 */
[----:B------:R-:W-:-:S13]  /*23b40*/  ISETP.GT.AND P0, PT, R2, UR6, PT ;  /* 0x0000000602007c0c */ /* 0x000fda000bf04270 */
[----:B------:R-:W-:-:S04]  /*23b50*/  VOTE.ANY R2, PT, !P0 ;  /* 0x0000000000027806 */ /* 0x000fc800040e0100 */
[----:B------:R-:W0:Y:S01]  /*23b60*/  POPC R10, R2 ;  /* 0x00000002000a7309 */ /* 0x000e220000000000 */
[----:B------:R-:W-:Y:S01]  /*23b70*/  ISETP.NE.AND P0, PT, R2, RZ, PT ;  /* 0x000000ff0200720c */ /* 0x000fe20003f05270 */
[----:B0-----:R0:W1:Y:S04]  /*23b80*/  SHFL.IDX PT, R7, R5, R10, 0x1f ;  /* 0x00001f0a05077589 */ /* 0x00106800000e0000 */
[----:B------:R0:W2:Y:S08]  /*23b90*/  SHFL.IDX PT, R4, R6, R10, 0x1f ;  /* 0x00001f0a06047589 */ /* 0x0000b000000e0000 */
[----:B------:R-:W-:Y:S05]  /*23ba0*/  @!P0 BRA `(.L_x_1522) ;  /* 0x0000000000088947 */ /* 0x000fea0003800000 */
[----:B------:R-:W-:-:S06]  /*23bb0*/  VIADD R8, R10, 0xffffffff ;  /* 0xffffffff0a087836 */ /* 0x000fcc0000000000 */
[----:B------:R3:W4:Y:S02]  /*23bc0*/  SHFL.IDX PT, R8, R3, R8, 0x1f ;  /* 0x00001f0803087589 */ /* 0x00072400000e0000 */
.L_x_1522:
[----:B----4-:R-:W-:Y:S01]  /*23bd0*/  IMAD R2, R8, UR5, R9 ;  /* 0x0000000508027c24 */ /* 0x010fe2000f8e0209 */
[----:B-1----:R-:W-:Y:S01]  /*23be0*/  ISETP.NE.AND P0, PT, R7, 0x1, PT ;  /* 0x000000010700780c */ /* 0x002fe20003f05270 */
[----:B------:R-:W-:-:S03]  /*23bf0*/  VIADD R12, R10, UR4 ;  /* 0x000000040a0c7c36 */ /* 0x000fc60008000000 */
[----:B------:R1:W-:Y:S01]  /*23c00*/  STL [R1+0x2d0], R2 ;  /* 0x0002d00201007387 */ /* 0x0003e20000100800 */
[----:B0-----:R-:W-:-:S03]  /*23c10*/  IADD3 R5, -R2, UR6, RZ ;  /* 0x0000000602057c10 */ /* 0x001fc6000fffe1ff */
[----:B------:R1:W-:Y:S05]  /*23c20*/  STL [R1+0x2dc], R12 ;  /* 0x0002dc0c01007387 */ /* 0x0003ea0000100800 */
[----:B------:R-:W-:Y:S05]  /*23c30*/  @!P0 BRA `(.L_x_1523) ;  /* 0x0000000000e08947 */ /* 0x000fea0003800000 */
[-C--:B--2---:R-:W-:Y:S02]  /*23c40*/  IABS R6, R4.reuse ;  /* 0x0000000400067213 */ /* 0x084fe40000000000 */
[----:B------:R-:W-:Y:S02]  /*23c50*/  IABS R8, R7 ;  /* 0x0000000700087213 */ /* 0x000fe40000000000 */
[----:B------:R-:W0:Y:S08]  /*23c60*/  I2F.RP R9, R6 ;  /* 0x0000000600097306 */ /* 0x000e300000209400 */
[----:B------:R-:W2:Y:S08]  /*23c70*/  I2F.RP R10, R8 ;  /* 0x00000008000a7306 */ /* 0x000eb00000209400 */
[----:B0-----:R-:W1:Y:S08]  /*23c80*/  MUFU.RCP R9, R9 ;  /* 0x0000000900097308 */ /* 0x001e700000001000 */
[----:B--2---:R-:W-:Y:S01]  /*23c90*/  MUFU.RCP R10, R10 ;  /* 0x0000000a000a7308 */ /* 0x004fe20000001000 */
[----:B-1----:R-:W-:Y:S01]  /*23ca0*/  VIADD R2, R9, 0xffffffe ;  /* 0x0ffffffe09027836 */ /* 0x002fe20000000000 */
[----:B------:R-:W-:-:S06]  /*23cb0*/  IABS R9, R4 ;  /* 0x0000000400097213 */ /* 0x000fcc0000000000 */
[----:B---3--:R0:W1:Y:S02]  /*23cc0*/  F2I.FTZ.U32.TRUNC.NTZ R3, R2 ;  /* 0x0000000200037305 */ /* 0x008064000021f000 */
[----:B0-----:R-:W-:Y:S02]  /*23cd0*/  IMAD.MOV.U32 R2, RZ, RZ, RZ ;  /* 0x000000ffff027224 */ /* 0x001fe400078e00ff */
[----:B-1----:R-:W-:-:S04]  /*23ce0*/  IMAD.MOV R11, RZ, RZ, -R3 ;  /* 0x000000ffff0b7224 */ /* 0x002fc800078e0a03 */
[----:B------:R-:W-:-:S04]  /*23cf0*/  IMAD R11, R11, R6, RZ ;  /* 0x000000060b0b7224 */ /* 0x000fc800078e02ff */
[----:B------:R-:W-:Y:S01]  /*23d00*/  IMAD.HI.U32 R3, R3, R11, R2 ;  /* 0x0000000b03037227 */ /* 0x000fe200078e0002 */
[----:B------:R-:W-:-:S03]  /*23d10*/  IABS R2, R5 ;  /* 0x0000000500027213 */ /* 0x000fc60000000000 */
[----:B------:R-:W-:Y:S02]  /*23d20*/  IMAD.MOV R11, RZ, RZ, -R9 ;  /* 0x000000ffff0b7224 */ /* 0x000fe400078e0a09 */
[----:B------:R-:W-:-:S04]  /*23d30*/  IMAD.HI.U32 R9, R3, R2, RZ ;  /* 0x0000000203097227 */ /* 0x000fc800078e00ff */
[----:B------:R-:W-:Y:S02]  /*23d40*/  IMAD R11, R9, R11, R2 ;  /* 0x0000000b090b7224 */ /* 0x000fe400078e0202 */
[----:B------:R-:W-:Y:S02]  /*23d50*/  VIADD R3, R10, 0xffffffe ;  /* 0x0ffffffe0a037836 */ /* 0x000fe40000000000 */
[----:B------:R-:W-:Y:S01]  /*23d60*/  IMAD.MOV.U32 R2, RZ, RZ, RZ ;  /* 0x000000ffff027224 */ /* 0x000fe200078e00ff */
[----:B------:R-:W-:-:S03]  /*23d70*/  ISETP.GT.U32.AND P1, PT, R6, R11, PT ;  /* 0x0000000b0600720c */ /* 0x000fc60003f24070 */
[----:B------:R-:W0:Y:S10]  /*23d80*/  F2I.FTZ.U32.TRUNC.NTZ R3, R3 ;  /* 0x0000000300037305 */ /* 0x000e34000021f000 */
[----:B------:R-:W-:-:S02]  /*23d90*/  @!P1 IMAD.IADD R11, R11, 0x1, -R6 ;  /* 0x000000010b0b9824 */ /* 0x000fc400078e0a06 */
[----:B------:R-:W-:Y:S01]  /*23da0*/  @!P1 VIADD R9, R9, 0x1 ;  /* 0x0000000109099836 */ /* 0x000fe20000000000 */
[----:B------:R-:W-:Y:S02]  /*23db0*/  ISETP.NE.AND P1, PT, R4, RZ, PT ;  /* 0x000000ff0400720c */ /* 0x000fe40003f25270 */
[----:B------:R-:W-:Y:S01]  /*23dc0*/  ISETP.GE.U32.AND P0, PT, R11, R6, PT ;  /* 0x000000060b00720c */ /* 0x000fe20003f06070 */
[----:B0-----:R-:W-:-:S04]  /*23dd0*/  IMAD.MOV R11, RZ, RZ, -R3 ;  /* 0x000000ffff0b7224 */ /* 0x001fc800078e0a03 */
[----:B------:R-:W-:-:S04]  /*23de0*/  IMAD R11, R11, R8, RZ ;  /* 0x000000080b0b7224 */ /* 0x000fc800078e02ff */
[----:B------:R-:W-:Y:S01]  /*23df0*/  IMAD.HI.U32 R6, R3, R11, R2 ;  /* 0x0000000b03067227 */ /* 0x000fe200078e0002 */
[----:B------:R-:W-:-:S03]  /*23e00*/  LOP3.LUT R2, R5, R4, RZ, 0x3c, !PT ;  /* 0x0000000405027212 */ /* 0x000fc600078e3cff */
[----:B------:R-:W-:Y:S01]  /*23e10*/  @P0 VIADD R9, R9, 0x1 ;  /* 0x0000000109090836 */ /* 0x000fe20000000000 */
[----:B------:R-:W-:Y:S02]  /*23e20*/  ISETP.GE.AND P2, PT, R2, RZ, PT ;  /* 0x000000ff0200720c */ /* 0x000fe40003f46270 */
[----:B------:R-:W-:-:S05]  /*23e30*/  IABS R2, R7 ;  /* 0x0000000700027213 */ /* 0x000fca0000000000 */
[----:B------:R-:W-:-:S06]  /*23e40*/  IMAD.MOV R2, RZ, RZ, -R2 ;  /* 0x000000ffff027224 */ /* 0x000fcc00078e0a02 */
[----:B------:R-:W-:Y:S01]  /*23e50*/  @!P2 IMAD.MOV R9, RZ, RZ, -R9 ;  /* 0x000000ffff09a224 */ /* 0x000fe200078e0a09 */
[----:B------:R-:W-:-:S04]  /*23e60*/  @!P1 LOP3.LUT R9, RZ, R4, RZ, 0x33, !PT ;  /* 0x00000004ff099212 */ /* 0x000fc800078e33ff */
[----:B------:R-:W-:-:S05]  /*23e70*/  IABS R3, R9 ;  /* 0x0000000900037213 */ /* 0x000fca0000000000 */
        /* <DEDUP_REMOVED lines=20> */
.L_x_1523:
[----:B-1-3--:R-:W0:Y:S02]  /*23fc0*/  LDC.64 R2, c[0x0][0xc90] ;  /* 0x00032400ff027b82 */ /* 0x00ae240000000a00 */
[----:B0-----:R-:W-:-:S05]  /*23fd0*/  IMAD.WIDE R2, R12, 0x4, R2 ;  /* 0x000000040c027825 */ /* 0x001fca00078e0202 */
        /* <DEDUP_REMOVED lines=30> */
[----:B------:R-:W-:-:S04]  /*241c0*/  VIADDMNMX R7, R10, UR5, R7, PT ;  /* 0x000000050a077c46 */ /* 0x000fc8000b800107 */
        /* <DEDUP_REMOVED lines=28> */
.L_x_1524:
[----:B01----:R-:W-:-:S05]  /*24390*/  LOP3.LUT R3, RZ, R2, RZ, 0x33, !PT ;  /* 0x00000002ff037212 */ /* 0x003fca00078e33ff */
[----:B------:R-:W-:-:S05]  /*243a0*/  IMAD.IADD R2, R4, 0x1, R3 ;  /* 0x0000000104027824 */ /* 0x000fca00078e0203 */
[----:B------:R1:W-:Y:S01]  /*243b0*/  STL [R1+0x2d4], R2 ;  /* 0x0002d40201007387 */ /* 0x0003e20000100800 */
[----:B------:R-:W-:Y:S05]  /*243c0*/  BRA `(.L_x_1525) ;  /* 0x0000000000107947 */ /* 0x000fea0003800000 */
.L_x_1520:
[----:B------:R-:W-:Y:S01]  /*243d0*/  IMAD.U32 R2, RZ, RZ, UR6 ;  /* 0x00000006ff027e24 */ /* 0x000fe2000f8e00ff */
[----:B------:R0:W-:Y:S04]  /*243e0*/  STL [R1+0x2d4], RZ ;  /* 0x0002d4ff01007387 */ /* 0x0001e80000100800 */
[----:B------:R0:W-:Y:S04]  /*243f0*/  STL [R1+0x2d8], RZ ;  /* 0x0002d8ff01007387 */ /* 0x0001e80000100800 */
[----:B------:R0:W-:Y:S02]  /*24400*/  STL [R1+0x2d0], R2 ;  /* 0x0002d00201007387 */ /* 0x0001e40000100800 */
.L_x_1525:
[----:B------:R-:W2:Y:S04]  /*24410*/  LDL R4, [R1+0x2d0] ;  /* 0x0002d00001047983 */ /* 0x000ea80000100800 */
[----:B------:R-:W2:Y:S04]  /*24420*/  LDL R5, [R1+0x2d4] ;  /* 0x0002d40001057983 */ /* 0x000ea80000100800 */
[----:B------:R-:W2:Y:S04]  /*24430*/  LDL R6, [R1+0x2d8] ;  /* 0x0002d80001067983 */ /* 0x000ea80000100800 */
[----:B------:R-:W2:Y:S01]  /*24440*/  LDL R7, [R1+0x2dc] ;  /* 0x0002dc0001077983 */ /* 0x000ea20000100800 */
[----:B------:R-:W-:-:S13]  /*24450*/  ISETP.NE.AND P0, PT, R0, RZ, PT ;  /* 0x000000ff0000720c */ /* 0x000fda0003f05270 */
[----:B------:R-:W3:Y:S01]  /*24460*/  @!P0 S2R R3, SR_CgaCtaId ;  /* 0x0000000000038919 */ /* 0x000ee20000008800 */
[----:B------:R-:W-:-:S04]  /*24470*/  @!P0 MOV R0, 0x400 ;  /* 0x0000040000008802 */ /* 0x000fc80000000f00 */
[----:B---3--:R-:W-:-:S05]  /*24480*/  @!P0 LEA R0, R3, R0, 0x18 ;  /* 0x0000000003008211 */ /* 0x008fca00078ec0ff */
[----:B--2---:R2:W-:Y:S01]  /*24490*/  @!P0 STS.128 [R0+0x334d0], R4 ;  /* 0x0334d00400008388 */ /* 0x0045e20000000c00 */
[----:B------:R-:W-:Y:S06]  /*244a0*/  BAR.ARV 0x5, 0x180 ;  /* 0x0146000000007b1d */ /* 0x000fec0000002000 */
.L_x_1518:
[----:B--2---:R-:W2:Y:S01]  /*244b0*/  LDL R0, [R1+0x2dc] ;  /* 0x0002dc0001007983 */ /* 0x004ea20000100800 */
[----:B------:R-:W-:-:S03]  /*244c0*/  ULDC UR4, c[0x0][0xc3c] ;  /* 0x00030f0000047ab9 */ /* 0x000fc60000000800 */
[----:B------:R3:W-:Y:S04]  /*244d0*/  STL [R1+0x2e0], RZ ;  /* 0x0002e0ff01007387 */ /* 0x0007e80000100800 */
[----:B------:R3:W-:Y:S01]  /*244e0*/  STL [R1+0x320], RZ ;  /* 0x000320ff01007387 */ /* 0x0007e20000100800 */
[----:B--2---:R-:W-:Y:S01]  /*244f0*/  ISETP.GE.AND P0, PT, R0, UR4, PT ;  /* 0x0000000400007c0c */ /* 0x004fe2000bf06270 */
[----:B------:R-:W-:-:S05]  /*24500*/  IMAD.MOV.U32 R0, RZ, RZ, 0x1 ;  /* 0x00000001ff007424 */ /* 0x000fca00078e00ff */
[----:B------:R3:W-:Y:S07]  /*24510*/  STL [R1+0x2e8], R0 ;  /* 0x0002e80001007387 */ /* 0x0007ee0000100800 */
[----:B------:R-:W-:Y:S05]  /*24520*/  @P0 BRA `(.L_x_1526) ;  /* 0x0000007400640947 */ /* 0x000fea0003800000 */
[----:B------:R-:W2:Y:S01]  /*24530*/  S2R R10, SR_TID.X ;  /* 0x00000000000a7919 */ /* 0x000ea20000002100 */
[----:B------:R-:W4:Y:S01]  /*24540*/  S2UR UR5, SR_CgaCtaId ;  /* 0x00000000000579c3 */ /* 0x000f220000008800 */
[----:B------:R-:W-:Y:S01]  /*24550*/  UMOV UR4, 0x400 ;  /* 0x0000040000047882 */ /* 0x000fe20000000000 */
[----:B------:R-:W-:Y:S01]  /*24560*/  BSSY B7, `(.L_x_1526) ;  /* 0x0000755000077945 */ /* 0x000fe20003800000 */
[----:B------:R-:W-:Y:S01]  /*24570*/  STL [R1+0x320], RZ ;  /* 0x000320ff01007387 */ /* 0x000fe20000100800 */
[----:B------:R-:W-:Y:S01]  /*24580*/  ULDC.64 UR40, c[0x0][0x198] ;  /* 0x0000660000287ab9 */ /* 0x000fe20000000a00 */
[----:B------:R-:W-:Y:S02]  /*24590*/  ULOP3.LUT UR37, UR36, 0x1, URZ, 0xfc, !UPT ;  /* 0x0000000124257892 */ /* 0x000fe4000f8efc3f */
[----:B------:R-:W-:Y:S01]  /*245a0*/  STL [R1+0x2e4], RZ ;  /* 0x0002e4ff01007387 */ /* 0x000fe20000100800 */
[----:B------:R-:W-:Y:S01]  /*245b0*/  ULOP3.LUT UR39, UR36, 0x2, URZ, 0xfc, !UPT ;  /* 0x0000000224277892 */ /* 0x000fe2000f8efc3f */
[----:B------:R-:W-:-:S02]  /*245c0*/  ULDC UR38, c[0x0][0xc] ;  /* 0x0000030000267ab9 */ /* 0x000fc40000000800 */
[----:B------:R-:W-:Y:S01]  /*245d0*/  STL [R1+0x2e0], RZ ;  /* 0x0002e0ff01007387 */ /* 0x000fe20000100800 */
[----:B----4-:R-:W-:-:S06]  /*245e0*/  ULEA UR4, UR5, UR4, 0x18 ;  /* 0x0000000405047291 */ /* 0x010fcc000f8ec03f */
[----:B------:R-:W-:Y:S01]  /*245f0*/  IMAD.U32 R19, RZ, RZ, UR4 ;  /* 0x00000004ff137e24 */ /* 0x000fe2000f8e00ff */
[----:B--2---:R-:W-:Y:S01]  /*24600*/  SHF.R.U32.HI R3, RZ, 0x1, R10 ;  /* 0x00000001ff037819 */ /* 0x004fe2000001160a */
[C---:B0-----:R-:W-:Y:S01]  /*24610*/  IMAD.SHL.U32 R4, R10.reuse, 0x40, RZ ;  /* 0x000000400a047824 */ /* 0x041fe200078e00ff */
[C---:B------:R-:W-:Y:S01]  /*24620*/  LOP3.LUT R9, R10.reuse, 0x7f, RZ, 0xc0, !PT ;  /* 0x0000007f0a097812 */ /* 0x040fe200078ec0ff */
[----:B------:R-:W-:-:S03]  /*24630*/  IMAD.SHL.U32 R5, R10, 0x2, RZ ;  /* 0x000000020a057824 */ /* 0x000fc600078e00ff */
[----:B---3--:R-:W-:-:S04]  /*24640*/  LOP3.LUT R0, R4, 0x180, RZ, 0xc0, !PT ;  /* 0x0000018004007812 */ /* 0x008fc800078ec0ff */
[----:B------:R-:W-:Y:S01]  /*24650*/  LOP3.LUT R3, R0, 0x30, R3, 0xf8, !PT ;  /* 0x0000003000037812 */ /* 0x000fe200078ef803 */
[----:B------:R-:W-:-:S05]  /*24660*/  IMAD.SHL.U32 R0, R10, 0x10, RZ ;  /* 0x000000100a007824 */ /* 0x000fca00078e00ff */
[----:B-1----:R-:W-:-:S04]  /*24670*/  LOP3.LUT R2, R0, 0x1b0, RZ, 0xc0, !PT ;  /* 0x000001b000027812 */ /* 0x002fc800078ec0ff */
        /* <DEDUP_REMOVED lines=10> */
[----:B------:R-:W-:Y:S03]  /*24720*/  STL [R1+0x300], R5 ;  /* 0x0003000501007387 */ /* 0x000fe60000100800 */
[----:B------:R-:W-:-:S02]  /*24730*/  LOP3.LUT R6, R3, 0x80, RZ, 0xc0, !PT ;  /* 0x0000008003067812 */ /* 0x000fc400078ec0ff */
[----:B------:R-:W-:Y:S01]  /*24740*/  LOP3.LUT R8, R7, 0x60, R3, 0xf8, !PT ;  /* 0x0000006007087812 */ /* 0x000fe200078ef803 */
[----:B------:R-:W-:Y:S01]  /*24750*/  IMAD.SHL.U32 R7, R10, 0x4, RZ ;  /* 0x000000040a077824 */ /* 0x000fe200078e00ff */
[----:B------:R-:W-:-:S04]  /*24760*/  LOP3.LUT R6, R6, 0x10, R10, 0xf8, !PT ;  /* 0x0000001006067812 */ /* 0x000fc800078ef80a */
[----:B------:R-:W-:Y:S02]  /*24770*/  LOP3.LUT R6, R6, 0x10, R7, 0x78, !PT ;  /* 0x0000001006067812 */ /* 0x000fe400078e7807 */
[----:B------:R-:W-:-:S04]  /*24780*/  LOP3.LUT R7, R8, 0x100, R3, 0xf8, !PT ;  /* 0x0000010008077812 */ /* 0x000fc800078ef803 */
[----:B------:R-:W-:-:S05]  /*24790*/  LOP3.LUT R4, R7, R6, RZ, 0xfc, !PT ;  /* 0x0000000607047212 */ /* 0x000fca00078efcff */
[----:B------:R0:W-:Y:S02]  /*247a0*/  STL [R1+0x2fc], R4 ;  /* 0x0002fc0401007387 */ /* 0x0001e40000100800 */
[----:B0-----:R-:W-:-:S04]  /*247b0*/  SHF.R.U32.HI R4, RZ, 0x2, R9 ;  /* 0x00000002ff047819 */ /* 0x001fc80000011609 */
[----:B------:R-:W-:Y:S01]  /*247c0*/  LOP3.LUT R4, R4, 0x60, R3, 0xf8, !PT ;  /* 0x0000006004047812 */ /* 0x000fe200078ef803 */
[----:B------:R-:W-:Y:S02]  /*247d0*/  IMAD.IADD R3, R19, 0x1, R2 ;  /* 0x0000000113037824 */ /* 0x000fe400078e0202 */
[----:B------:R-:W-:-:S03]  /*247e0*/  IMAD.MOV.U32 R2, RZ, RZ, 0x1 ;  /* 0x00000001ff027424 */ /* 0x000fc600078e00ff */
[----:B------:R0:W-:Y:S04]  /*247f0*/  STL [R1+0x304], R3 ;  /* 0x0003040301007387 */ /* 0x0001e80000100800 */
[----:B------:R1:W-:Y:S01]  /*24800*/  STL [R1+0x2ec], R2 ;  /* 0x0002ec0201007387 */ /* 0x0003e20000100800 */
[----:B0-----:R-:W-:Y:S01]  /*24810*/  IMAD.MOV.U32 R3, RZ, RZ, 0x1 ;  /* 0x00000001ff037424 */ /* 0x001fe200078e00ff */
[----:B-1----:R-:W-:-:S04]  /*24820*/  LOP3.LUT R2, R0, 0x40, RZ, 0xfc, !PT ;  /* 0x0000004000027812 */ /* 0x002fc800078efcff */
[----:B------:R0:W-:Y:S01]  /*24830*/  STL [R1+0x2e8], R3 ;  /* 0x0002e80301007387 */ /* 0x0001e20000100800 */
[----:B------:R-:W-:-:S07]  /*24840*/  LOP3.LUT R0, R0, 0x80, RZ, 0xfc, !PT ;  /* 0x0000008000007812 */ /* 0x000fce00078efcff */
.L_x_1662:
[----:B--2---:R-:W2:Y:S01]  /*24850*/  LDL R14, [R1+0x2dc] ;  /* 0x0002dc00010e7983 */ /* 0x004ea20000100800 */
[----:B------:R-:W-:Y:S05]  /*24860*/  YIELD ;  /* 0x0000000000007946 */ /* 0x000fea0003800000 */
[----:B------:R-:W-:Y:S01]  /*24870*/  ULDC.64 UR4, c[0x0][0xa28] ;  /* 0x00028a0000047ab9 */ /* 0x000fe20000000a00 */
[----:B-1----:R-:W-:Y:S02]  /*24880*/  CS2R R6, SRZ ;  /* 0x0000000000067805 */ /* 0x002fe4000001ff00 */
[----:B------:R-:W-:Y:S01]  /*24890*/  ISETP.NE.U32.AND P0, PT, RZ, UR4, PT ;  /* 0x00000004ff007c0c */ /* 0x000fe2000bf05070 */
[----:B------:R-:W1:Y:S01]  /*248a0*/  LDC.64 R12, c[0x0][0xa00] ;  /* 0x00028000ff0c7b82 */ /* 0x000e620000000a00 */
[----:B------:R-:W-:Y:S01]  /*248b0*/  ULDC.64 UR6, c[0x0][0xa08] ;  /* 0x0002820000067ab9 */ /* 0x000fe20000000a00 */
[----:B------:R-:W-:Y:S01]  /*248c0*/  ULDC.64 UR8, c[0x0][0xa10] ;  /* 0x0002840000087ab9 */ /* 0x000fe20000000a00 */
[----:B------:R-:W-:Y:S01]  /*248d0*/  ISETP.NE.AND.EX P0, PT, RZ, UR5, PT, P0 ;  /* 0x00000005ff007c0c */ /* 0x000fe2000bf05300 */
[----:B------:R-:W-:-:S04]  /*248e0*/  ULDC.64 UR4, c[0x0][0xa18] ;  /* 0x0002860000047ab9 */ /* 0x000fc80000000a00 */
[----:B------:R-:W3:Y:S08]  /*248f0*/  LDC.64 R4, c[0x0][0xa08] ;  /* 0x00028200ff047b82 */ /* 0x000ef00000000a00 */
[----:B0-----:R-:W2:Y:S02]  /*24900*/  @P0 LDC.64 R2, c[0x0][0xa28] ;  /* 0x00028a00ff020b82 */ /* 0x001ea40000000a00 */
[----:B--2---:R-:W-:-:S05]  /*24910*/  @P0 IMAD.WIDE R2, R14, 0x4, R2 ;  /* 0x000000040e020825 */ /* 0x004fca00078e0202 */
[----:B------:R0:W5:Y:S01]  /*24920*/  @P0 LDG.E R6, desc[UR50][R2.64] ;  /* 0x0000003202060981 */ /* 0x000162000c1e1900 */
[----:B------:R-:W-:Y:S01]  /*24930*/  ISETP.NE.U32.AND P0, PT, RZ, UR4, PT ;  /* 0x00000004ff007c0c */ /* 0x000fe2000bf05070 */
[----:B-1----:R-:W-:Y:S01]  /*24940*/  IMAD.WIDE R12, R14, 0x4, R12 ;  /* 0x000000040e0c7825 */ /* 0x002fe200078e020c */
[----:B------:R-:W-:Y:S02]  /*24950*/  ISETP.NE.U32.AND P2, PT, RZ, UR6, PT ;  /* 0x00000006ff007c0c */ /* 0x000fe4000bf45070 */
[----:B------:R-:W-:Y:S01]  /*24960*/  ISETP.NE.AND.EX P0, PT, RZ, UR5, PT, P0 ;  /* 0x00000005ff007c0c */ /* 0x000fe2000bf05300 */
[----:B------:R-:W-:Y:S01]  /*24970*/  ULDC.64 UR4, c[0x0][0xa00] ;  /* 0x0002800000047ab9 */ /* 0x000fe20000000a00 */
[----:B------:R-:W-:Y:S01]  /*24980*/  ISETP.NE.U32.AND P4, PT, RZ, UR8, PT ;  /* 0x00000008ff007c0c */ /* 0x000fe2000bf85070 */
[----:B------:R-:W-:Y:S01]  /*24990*/  IMAD.MOV.U32 R8, RZ, RZ, RZ ;  /* 0x000000ffff087224 */ /* 0x000fe200078e00ff */
[----:B------:R-:W-:Y:S01]  /*249a0*/  ISETP.NE.U32.AND P1, PT, RZ, UR4, PT ;  /* 0x00000004ff007c0c */ /* 0x000fe2000bf25070 */
[----:B0-----:R-:W0:Y:S01]  /*249b0*/  LDC.64 R2, c[0x0][0xa10] ;  /* 0x00028400ff027b82 */ /* 0x001e220000000a00 */
[----:B------:R-:W-:-:S02]  /*249c0*/  IMAD.MOV.U32 R0, RZ, RZ, RZ ;  /* 0x000000ffff007224 */ /* 0x000fc400078e00ff */
[----:B------:R-:W-:Y:S01]  /*249d0*/  ISETP.NE.AND.EX P3, PT, RZ, UR5, PT, P1 ;  /* 0x00000005ff007c0c */ /* 0x000fe2000bf65310 */
[----:B---3--:R-:W-:-:S04]  /*249e0*/  IMAD.WIDE R4, R14, 0x4, R4 ;  /* 0x000000040e047825 */ /* 0x008fc800078e0204 */
[----:B------:R-:W1:Y:S01]  /*249f0*/  @P0 LDC.64 R10, c[0x0][0xa18] ;  /* 0x00028600ff0a0b82 */ /* 0x000e620000000a00 */
[----:B------:R-:W-:Y:S01]  /*24a00*/  ULDC UR4, c[0x0][0x288] ;  /* 0x0000a20000047ab9 */ /* 0x000fe20000000800 */
[----:B------:R-:W-:Y:S02]  /*24a10*/  ISETP.NE.AND.EX P1, PT, RZ, UR7, PT, P2 ;  /* 0x00000007ff007c0c */ /* 0x000fe4000bf25320 */
[----:B------:R-:W-:-:S04]  /*24a20*/  ISETP.NE.AND.EX P2, PT, RZ, UR9, PT, P4 ;  /* 0x00000009ff007c0c */ /* 0x000fc8000bf45340 */
[----:B------:R-:W2:Y:S07]  /*24a30*/  @P3 LDG.E R7, desc[UR50][R12.64] ;  /* 0x000000320c073981 */ /* 0x000eae000c1e1900 */
[----:B------:R-:W5:Y:S01]  /*24a40*/  @P1 LDG.E R8, desc[UR50][R4.64] ;  /* 0x0000003204081981 */ /* 0x000f62000c1e1900 */
[----:B0-----:R-:W-:-:S05]  /*24a50*/  IMAD.WIDE R2, R14, 0x4, R2 ;  /* 0x000000040e027825 */ /* 0x001fca00078e0202 */
[----:B------:R-:W5:Y:S01]  /*24a60*/  @P2 LDG.E R0, desc[UR50][R2.64] ;  /* 0x0000003202002981 */ /* 0x000f62000c1e1900 */
[----:B-1----:R-:W-:-:S03]  /*24a70*/  @P0 IMAD.WIDE R10, R14, 0x4, R10 ;  /* 0x000000040e0a0825 */ /* 0x002fc600078e020a */
        /* <DEDUP_REMOVED lines=12> */
[----:B--2---:R0:W-:Y:S01]  /*24b40*/  STL [R1+0x308], R7 ;  /* 0x0003080701007387 */ /* 0x0041e20000100800 */
[----:B------:R-:W-:Y:S02]  /*24b50*/  IMAD.MOV.U32 R15, RZ, RZ, R7 ;  /* 0x000000ffff0f7224 */ /* 0x000fe400078e0007 */
[----:B0-----:R-:W-:Y:S01]  /*24b60*/  IMAD.U32 R7, RZ, RZ, UR4 ;  /* 0x00000004ff077e24 */ /* 0x001fe2000f8e00ff */
[----:B------:R-:W-:Y:S06]  /*24b70*/  @P0 BRA `(.L_x_1527) ;  /* 0x0000000000140947 */ /* 0x000fec0003800000 */
[----:B------:R-:W-:Y:S05]  /*24b80*/  @!P3 BRA `(.L_x_1527) ;  /* 0x000000000010b947 */ /* 0x000fea0003800000 */
[----:B------:R-:W2:Y:S04]  /*24b90*/  LDG.E R9, desc[UR50][R12.64] ;  /* 0x000000320c097981 */ /* 0x000ea8000c1e1900 */
[----:B------:R-:W2:Y:S02]  /*24ba0*/  LDG.E R12, desc[UR50][R12.64+0x4] ;  /* 0x000004320c0c7981 */ /* 0x000ea4000c1e1900 */
[----:B--2---:R-:W-:-:S05]  /*24bb0*/  IMAD.IADD R15, R12, 0x1, -R9 ;  /* 0x000000010c0f7824 */ /* 0x004fca00078e0a09 */
[----:B------:R0:W-:Y:S02]  /*24bc0*/  STL [R1+0x308], R15 ;  /* 0x0003080f01007387 */ /* 0x0001e40000100800 */
.L_x_1527:
[----:B------:R-:W2:Y:S01]  /*24bd0*/  LDL.LU R12, [R1+0x2d8] ;  /* 0x0002d800010c7983 */ /* 0x000ea20000300800 */
[----:B-----5:R-:W-:Y:S01]  /*24be0*/  IMAD.IADD R8, R8, 0x1, R6 ;  /* 0x0000000108087824 */ /* 0x020fe200078e0206 */
[----:B------:R-:W-:Y:S02]  /*24bf0*/  ULDC.64 UR4, c[0x0][0xa20] ;  /* 0x0002880000047ab9 */ /* 0x000fe40000000a00 */
[----:B------:R-:W-:Y:S02]  /*24c00*/  ISETP.NE.U32.AND P0, PT, RZ, UR4, PT ;  /* 0x00000004ff007c0c */ /* 0x000fe4000bf05070 */
[----:B------:R1:W-:Y:S02]  /*24c10*/  STL [R1+0x2f4], R8 ;  /* 0x0002f40801007387 */ /* 0x0003e40000100800 */
[----:B------:R-:W-:Y:S02]  /*24c20*/  ISETP.NE.AND.EX P0, PT, RZ, UR5, PT, P0 ;  /* 0x00000005ff007c0c */ /* 0x000fe4000bf05300 */
[----:B--2---:R-:W-:-:S02]  /*24c30*/  LOP3.LUT R11, R12, 0xff000000, RZ, 0xc0, !PT ;  /* 0xff0000000c0b7812 */ /* 0x004fc400078ec0ff */
[C---:B------:R-:W-:Y:S02]  /*24c40*/  LOP3.LUT R9, R12.reuse, 0xff0000, RZ, 0xc0, !PT ;  /* 0x00ff00000c097812 */ /* 0x040fe400078ec0ff */
[----:B------:R-:W-:Y:S02]  /*24c50*/  SHF.R.U32.HI R11, RZ, 0x8, R11 ;  /* 0x00000008ff0b7819 */ /* 0x000fe4000001160b */
[----:B------:R-:W-:Y:S02]  /*24c60*/  LOP3.LUT R16, R12, 0xffff, RZ, 0xc0, !PT ;  /* 0x0000ffff0c107812 */ /* 0x000fe400078ec0ff */
[----:B------:R-:W-:-:S03]  /*24c70*/  LEA.HI R11, R9, R11, RZ, 0x10 ;  /* 0x0000000b090b7211 */ /* 0x000fc600078f80ff */
[----:B-1----:R-:W-:Y:S05]  /*24c80*/  @!P0 BRA `(.L_x_1528) ;  /* 0x0000000000108947 */ /* 0x002fea0003800000 */
[----:B------:R-:W1:Y:S02]  /*24c90*/  LDC.64 R4, c[0x0][0xa20] ;  /* 0x00028800ff047b82 */ /* 0x000e640000000a00 */
[----:B-1----:R-:W-:-:S05]  /*24ca0*/  IMAD.WIDE R4, R14, 0x4, R4 ;  /* 0x000000040e047825 */ /* 0x002fca00078e0204 */
[----:B------:R1:W5:Y:S01]  /*24cb0*/  LDG.E R7, desc[UR50][R4.64] ;  /* 0x0000003204077981 */ /* 0x000362000c1e1900 */
[----:B------:R-:W-:Y:S05]  /*24cc0*/  BRA `(.L_x_1529) ;  /* 0x0000000000107947 */ /* 0x000fea0003800000 */
.L_x_1528:
[----:B------:R-:W-:Y:S05]  /*24cd0*/  @!P1 BRA `(.L_x_1529) ;  /* 0x00000000000c9947 */ /* 0x000fea0003800000 */
[----:B------:R-:W2:Y:S04]  /*24ce0*/  LDG.E R7, desc[UR50][R4.64] ;  /* 0x0000003204077981 */ /* 0x000ea8000c1e1900 */
[----:B------:R-:W2:Y:S02]  /*24cf0*/  LDG.E R4, desc[UR50][R4.64+0x4] ;  /* 0x0000043204047981 */ /* 0x000ea4000c1e1900 */
[----:B--2---:R-:W-:-:S07]  /*24d00*/  IMAD.IADD R7, R4, 0x1, -R7 ;  /* 0x0000000104077824 */ /* 0x004fce00078e0a07 */
.L_x_1529:
[----:B------:R-:W2:Y:S04]  /*24d10*/  LDL.LU R8, [R1+0x2d4] ;  /* 0x0002d40001087983 */ /* 0x000ea80000300800 */
[----:B-1----:R-:W3:Y:S04]  /*24d20*/  @P2 LDG.E R4, desc[UR50][R2.64] ;  /* 0x0000003202042981 */ /* 0x002ee8000c1e1900 */
[----:B------:R1:W3:Y:S01]  /*24d30*/  @P2 LDG.E R2, desc[UR50][R2.64+0x4] ;  /* 0x0000043202022981 */ /* 0x0002e2000c1e1900 */
[----:B-----5:R-:W-:Y:S01]  /*24d40*/  IMAD.IADD R9, R7, 0x1, -R6 ;  /* 0x0000000107097824 */ /* 0x020fe200078e0a06 */
[----:B-1----:R-:W1:Y:S02]  /*24d50*/  LDC R3, c[0x0][0x448] ;  /* 0x00011200ff037b82 */ /* 0x002e640000000800 */
[----:B-1----:R-:W-:-:S13]  /*24d60*/  ISETP.NE.AND P1, PT, R3, 0x1, PT ;  /* 0x000000010300780c */ /* 0x002fda0003f25270 */
[----:B------:R-:W1:Y:S08]  /*24d70*/  @P1 LDC R3, c[0x0][0x44c] ;  /* 0x00011300ff031b82 */ /* 0x000e700000000800 */
[----:B------:R-:W4:Y:S01]  /*24d80*/  @P1 LDC R5, c[0x0][0x450] ;  /* 0x00011400ff051b82 */ /* 0x000f220000000800 */
[----:B--2---:R-:W-:-:S04]  /*24d90*/  IMAD.SHL.U32 R12, R8, 0x80, RZ ;  /* 0x00000080080c7824 */ /* 0x004fc800078e00ff */
[----:B------:R-:W-:Y:S01]  /*24da0*/  VIADD R7, R12, 0x7f ;  /* 0x0000007f0c077836 */ /* 0x000fe20000000000 */
[----:B------:R2:W-:Y:S01]  /*24db0*/  STL [R1+0x2f8], R12 ;  /* 0x0002f80c01007387 */ /* 0x0005e20000100800 */
[----:B---3--:R-:W-:Y:S02]  /*24dc0*/  @P2 IMAD.IADD R10, R2, 0x1, -R4 ;  /* 0x00000001020a2824 */ /* 0x008fe400078e0a04 */
[----:B-1----:R-:W-:-:S04]  /*24dd0*/  @P1 IMAD.HI.U32 R2, R7, R3, RZ ;  /* 0x0000000307021227 */ /* 0x002fc800078e00ff */
[----:B------:R-:W-:Y:S01]  /*24de0*/  IMAD.IADD R6, R9, 0x1, R10 ;  /* 0x0000000109067824 */ /* 0x000fe200078e020a */
[----:B----4-:R-:W-:-:S03]  /*24df0*/  @P1 SHF.R.U32.HI R7, RZ, R5, R2 ;  /* 0x00000005ff071219 */ /* 0x010fc60000011602 */
[C---:B------:R-:W-:Y:S01]  /*24e00*/  VIADD R2, R6.reuse, 0x9f ;  /* 0x0000009f06027836 */ /* 0x040fe20000000000 */
[----:B------:R-:W-:-:S03]  /*24e10*/  IADD3 R20, R6, 0x1, -R15 ;  /* 0x0000000106147810 */ /* 0x000fc60007ffe80f */
[----:B------:R-:W-:-:S04]  /*24e20*/  IMAD.HI R2, R2, 0x66666667, RZ ;  /* 0x6666666702027827 */ /* 0x000fc800078e02ff */
[----:B------:R-:W-:Y:S01]  /*24e30*/  IMAD.IADD R7, R20, 0x1, R7 ;  /* 0x0000000114077824 */ /* 0x000fe200078e0207 */
[----:B------:R-:W-:-:S04]  /*24e40*/  SHF.R.U32.HI R21, RZ, 0x1f, R2 ;  /* 0x0000001fff157819 */ /* 0x000fc80000011602 */
[----:B------:R-:W-:Y:S02]  /*24e50*/  LEA.HI.SX32 R21, R2, R21, 0x1a ;  /* 0x0000001502157211 */ /* 0x000fe400078fd2ff */
[----:B------:R-:W1:Y:S02]  /*24e60*/  LDC.64 R2, c[0x0][0x9e0] ;  /* 0x00027800ff027b82 */ /* 0x000e640000000a00 */
[----:B-1----:R-:W-:Y:S01]  /*24e70*/  ISETP.GE.AND P3, PT, R3, 0x1, PT ;  /* 0x000000010300780c */ /* 0x002fe20003f66270 */
[----:B------:R-:W-:-:S12]  /*24e80*/  IMAD.IADD R8, R7, 0x1, R2 ;  /* 0x0000000107087824 */ /* 0x000fd800078e0202 */
[----:B--2---:R-:W-:Y:S05]  /*24e90*/  @!P3 BRA `(.L_x_1530) ;  /* 0x000000000048b947 */ /* 0x004fea0003800000 */
[C---:B------:R-:W-:Y:S01]  /*24ea0*/  ISETP.GT.AND P0, PT, R7.reuse, RZ, PT ;  /* 0x000000ff0700720c */ /* 0x040fe20003f04270 */
[----:B------:R-:W-:Y:S01]  /*24eb0*/  BSSY B0, `(.L_x_1531) ;  /* 0x000000e000007945 */ /* 0x000fe20003800000 */
[----:B------:R-:W-:-:S11]  /*24ec0*/  VIADD R2, R7, 0xffffffff ;  /* 0xffffffff07027836 */ /* 0x000fd60000000000 */
        /* <DEDUP_REMOVED lines=8> */
.L_x_1532:
[----:B------:R-:W-:-:S13]  /*24f50*/  ISETP.NE.AND P0, PT, R3, 0x1, PT ;  /* 0x000000010300780c */ /* 0x000fda0003f05270 */
[----:B------:R-:W1:Y:S02]  /*24f60*/  @P0 LDC.64 R4, c[0x0][0x9e8] ;  /* 0x00027a00ff040b82 */ /* 0x000e640000000a00 */
[----:B-1----:R-:W-:-:S05]  /*24f70*/  @P0 IMAD.HI.U32 R4, R2, R4, RZ ;  /* 0x0000000402040227 */ /* 0x002fca00078e00ff */
[----:B------:R-:W-:-:S07]  /*24f80*/  @P0 SHF.R.U32.HI R2, RZ, R5, R4 ;  /* 0x00000005ff020219 */ /* 0x000fce0000011604 */
.L_x_1533:
[----:B------:R-:W-:Y:S05]  /*24f90*/  BSYNC B0 ;  /* 0x0000000000007941 */ /* 0x000fea0003800000 */
.L_x_1531:
[----:B------:R-:W-:-:S05]  /*24fa0*/  IMAD R2, R2, R3, R3 ;  /* 0x0000000302027224 */ /* 0x000fca00078e0203 */
[----:B------:R-:W-:-:S07]  /*24fb0*/  VIMNMX R8, R8, R2, PT ;  /* 0x0000000208087248 */ /* 0x000fce0003fe0100 */
.L_x_1530:
[----:B------:R-:W1:Y:S01]  /*24fc0*/  @P1 LDC R4, c[0x0][0x44c] ;  /* 0x00011300ff041b82 */ /* 0x000e620000000800 */
[----:B------:R-:W-:Y:S01]  /*24fd0*/  VIADD R8, R8, 0x9f ;  /* 0x0000009f08087836 */ /* 0x000fe20000000000 */
[----:B------:R-:W-:Y:S01]  /*24fe0*/  ULDC UR4, c[0x0][0x9dc] ;  /* 0x0002770000047ab9 */ /* 0x000fe20000000800 */
[----:B------:R-:W-:Y:S02]  /*24ff0*/  IMAD.MOV.U32 R2, RZ, RZ, R12 ;  /* 0x000000ffff027224 */ /* 0x000fe400078e000c */
[----:B------:R-:W-:-:S03]  /*25000*/  IMAD.HI R8, R8, 0x66666667, RZ ;  /* 0x6666666708087827 */ /* 0x000fc600078e02ff */
[----:B------:R-:W2:Y:S01]  /*25010*/  @P1 LDC R5, c[0x0][0x450] ;  /* 0x00011400ff051b82 */ /* 0x000ea20000000800 */
[----:B------:R-:W-:Y:S02]  /*25020*/  IMAD.IADD R18, R6, 0x1, -R15 ;  /* 0x0000000106127824 */ /* 0x000fe400078e0a0f */
[----:B-1----:R-:W-:-:S05]  /*25030*/  @P1 IMAD.HI.U32 R4, R12, R4, RZ ;  /* 0x000000040c041227 */ /* 0x002fca00078e00ff */
[----:B--2---:R-:W-:Y:S02]  /*25040*/  @P1 SHF.R.U32.HI R2, RZ, R5, R4 ;  /* 0x00000005ff021219 */ /* 0x004fe40000011604 */
[----:B------:R-:W-:-:S03]  /*25050*/  SHF.R.U32.HI R4, RZ, 0x1f, R8 ;  /* 0x0000001fff047819 */ /* 0x000fc60000011608 */
[----:B------:R-:W-:Y:S01]  /*25060*/  IMAD.IADD R2, R18, 0x1, R2 ;  /* 0x0000000112027824 */ /* 0x000fe200078e0202 */
[----:B------:R-:W-:-:S03]  /*25070*/  LEA.HI.SX32 R8, R8, R4, 0x1a ;  /* 0x0000000408087211 */ /* 0x000fc600078fd2ff */
[----:B------:R-:W-:Y:S01]  /*25080*/  VIADD R6, R2, -UR4 ;  /* 0x8000000402067c36 */ /* 0x000fe20008000000 */
[----:B------:R-:W-:Y:S01]  /*25090*/  VIMNMX R8, R21, R8, PT ;  /* 0x0000000815087248 */ /* 0x000fe20003fe0100 */
[----:B------:R-:W-:Y:S06]  /*250a0*/  @!P3 BRA `(.L_x_1534) ;  /* 0x000000000044b947 */ /* 0x000fec0003800000 */
[----:B------:R-:W-:Y:S01]  /*250b0*/  ISETP.GT.AND P0, PT, R2, -0x1, PT ;  /* 0xffffffff0200780c */ /* 0x000fe20003f04270 */
[----:B------:R-:W-:-:S12]  /*250c0*/  BSSY B0, `(.L_x_1535) ;  /* 0x000000d000007945 */ /* 0x000fd80003800000 */
        /* <DEDUP_REMOVED lines=8> */
.L_x_1536:
[----:B------:R-:W-:-:S13]  /*25150*/  ISETP.NE.AND P0, PT, R3, 0x1, PT ;  /* 0x000000010300780c */ /* 0x000fda0003f05270 */
[----:B------:R-:W1:Y:S02]  /*25160*/  @P0 LDC.64 R4, c[0x0][0x9e8] ;  /* 0x00027a00ff040b82 */ /* 0x000e640000000a00 */
[----:B-1----:R-:W-:-:S05]  /*25170*/  @P0 IMAD.HI.U32 R4, R2, R4, RZ ;  /* 0x0000000402040227 */ /* 0x002fca00078e00ff */
[----:B------:R-:W-:-:S07]  /*25180*/  @P0 SHF.R.U32.HI R2, RZ, R5, R4 ;  /* 0x00000005ff020219 */ /* 0x000fce0000011604 */
.L_x_1537:
[----:B------:R-:W-:Y:S05]  /*25190*/  BSYNC B0 ;  /* 0x0000000000007941 */ /* 0x000fea0003800000 */
.L_x_1535:
[----:B------:R-:W-:-:S05]  /*251a0*/  IMAD R2, R2, R3, RZ ;  /* 0x0000000302027224 */ /* 0x000fca00078e02ff */
[----:B------:R-:W-:-:S07]  /*251b0*/  VIMNMX R6, R6, R2, !PT ;  /* 0x0000000206067248 */ /* 0x000fce0007fe0100 */
.L_x_1534:
[----:B------:R-:W-:Y:S01]  /*251c0*/  IMAD.HI R6, R6, 0x66666667, RZ ;  /* 0x6666666706067827 */ /* 0x000fe200078e02ff */
[----:B------:R-:W-:Y:S01]  /*251d0*/  LOP3.LUT R13, R11, 0xff, RZ, 0xc0, !PT ;  /* 0x000000ff0b0d7812 */ /* 0x000fe200078ec0ff */
[----:B------:R-:W-:Y:S01]  /*251e0*/  BSSY B0, `(.L_x_1538) ;  /* 0x0000027000007945 */ /* 0x000fe20003800000 */
[----:B------:R-:W-:Y:S01]  /*251f0*/  SHF.R.U32.HI R4, RZ, 0x10, R11 ;  /* 0x00000010ff047819 */ /* 0x000fe2000001160b */
[----:B------:R-:W-:Y:S01]  /*25200*/  IMAD.MOV.U32 R2, RZ, RZ, RZ ;  /* 0x000000ffff027224 */ /* 0x000fe200078e00ff */
[----:B------:R-:W-:Y:S01]  /*25210*/  SHF.R.U32.HI R5, RZ, 0x1f, R6 ;  /* 0x0000001fff057819 */ /* 0x000fe20000011606 */
[----:B------:R1:W-:Y:S03]  /*25220*/  STL [R1+0x2d4], R13 ;  /* 0x0002d40d01007387 */ /* 0x0003e60000100800 */
[----:B------:R-:W-:-:S04]  /*25230*/  LEA.HI.SX32 R5, R6, R5, 0x1a ;  /* 0x0000000506057211 */ /* 0x000fc800078fd2ff */
[----:B------:R-:W-:-:S04]  /*25240*/  VIMNMX R5, RZ, R5, !PT ;  /* 0x00000005ff057248 */ /* 0x000fc80007fe0100 */
[----:B------:R-:W-:-:S13]  /*25250*/  ISETP.GT.AND P0, PT, R8, R5, PT ;  /* 0x000000050800720c */ /* 0x000fda0003f04270 */
[----:B-1----:R-:W-:Y:S05]  /*25260*/  @!P0 BRA `(.L_x_1539) ;  /* 0x0000000000788947 */ /* 0x002fea0003800000 */
[----:B------:R-:W-:Y:S01]  /*25270*/  ISETP.NE.AND P0, PT, R4, RZ, PT ;  /* 0x000000ff0400720c */ /* 0x000fe20003f05270 */
[----:B------:R-:W-:-:S03]  /*25280*/  ULDC UR4, c[0x0][0x9f0] ;  /* 0x00027c0000047ab9 */ /* 0x000fc60000000800 */
[----:B------:R-:W-:-:S04]  /*25290*/  SEL R6, R4, UR4, P0 ;  /* 0x0000000404067c07 */ /* 0x000fc80008000000 */
[----:B------:R-:W-:Y:S02]  /*252a0*/  IABS R7, R6 ;  /* 0x0000000600077213 */ /* 0x000fe40000000000 */
[----:B------:R-:W-:Y:S02]  /*252b0*/  IADD3 R11, R6, -0x1, R8 ;  /* 0xffffffff060b7810 */ /* 0x000fe40007ffe008 */
[----:B------:R-:W1:Y:S03]  /*252c0*/  I2F.RP R2, R7 ;  /* 0x0000000700027306 */ /* 0x000e660000209400 */
[----:B------:R-:W-:-:S05]  /*252d0*/  IMAD.IADD R11, R11, 0x1, -R5 ;  /* 0x000000010b0b7824 */ /* 0x000fca00078e0a05 */
[----:B-1----:R-:W1:Y:S02]  /*252e0*/  MUFU.RCP R2, R2 ;  /* 0x0000000200027308 */ /* 0x002e640000001000 */
[----:B-1----:R-:W-:-:S06]  /*252f0*/  VIADD R2, R2, 0xffffffe ;  /* 0x0ffffffe02027836 */ /* 0x002fcc0000000000 */
[----:B------:R1:W2:Y:S02]  /*25300*/  F2I.FTZ.U32.TRUNC.NTZ R3, R2 ;  /* 0x0000000200037305 */ /* 0x0002a4000021f000 */
[----:B-1----:R-:W-:-:S04]  /*25310*/  LOP3.LUT R2, R11, R6, RZ, 0x3c, !PT ;  /* 0x000000060b027212 */ /* 0x002fc800078e3cff */
[----:B------:R-:W-:Y:S01]  /*25320*/  ISETP.GE.AND P3, PT, R2, RZ, PT ;  /* 0x000000ff0200720c */ /* 0x000fe20003f66270 */
[----:B--2---:R-:W-:-:S04]  /*25330*/  IMAD.MOV R2, RZ, RZ, -R3 ;  /* 0x000000ffff027224 */ /* 0x004fc800078e0a03 */
[----:B------:R-:W-:Y:S02]  /*25340*/  IMAD R12, R2, R7, RZ ;  /* 0x00000007020c7224 */ /* 0x000fe400078e02ff */
[----:B------:R-:W-:-:S04]  /*25350*/  IMAD.MOV.U32 R2, RZ, RZ, RZ ;  /* 0x000000ffff027224 */ /* 0x000fc800078e00ff */
[----:B------:R-:W-:Y:S01]  /*25360*/  IMAD.HI.U32 R12, R3, R12, R2 ;  /* 0x0000000c030c7227 */ /* 0x000fe200078e0002 */
[----:B------:R-:W-:Y:S02]  /*25370*/  IABS R2, R6 ;  /* 0x0000000600027213 */ /* 0x000fe40000000000 */
[----:B------:R-:W-:-:S03]  /*25380*/  IABS R3, R11 ;  /* 0x0000000b00037213 */ /* 0x000fc60000000000 */
[----:B------:R-:W-:-:S04]  /*25390*/  IMAD.MOV R2, RZ, RZ, -R2 ;  /* 0x000000ffff027224 */ /* 0x000fc800078e0a02 */
        /* <DEDUP_REMOVED lines=10> */
[----:B------:R-:W-:-:S07]  /*25440*/  @!P1 LOP3.LUT R2, RZ, R6, RZ, 0x33, !PT ;  /* 0x00000006ff029212 */ /* 0x000fce00078e33ff */
.L_x_1539:
[----:B------:R-:W-:Y:S05]  /*25450*/  BSYNC B0 ;  /* 0x0000000000007941 */ /* 0x000fea0003800000 */
.L_x_1538:
[-C--:B------:R-:W-:Y:S01]  /*25460*/  IMAD R5, R13, R2.reuse, R5 ;  /* 0x000000020d057224 */ /* 0x080fe200078e0205 */
[----:B------:R-:W-:Y:S04]  /*25470*/  BSSY B0, `(.L_x_1540) ;  /* 0x0000161000007945 */ /* 0x000fe80003800000 */
[C---:B------:R-:W-:Y:S01]  /*25480*/  VIADDMNMX R8, R5.reuse, R2, R8, PT ;  /* 0x0000000205087246 */ /* 0x040fe20003800108 */
[----:B------:R-:W-:-:S04]  /*25490*/  IMAD R2, R5, 0xa0, -R9 ;  /* 0x000000a005027824 */ /* 0x000fc800078e0a09 */
[----:B------:R-:W-:Y:S01]  /*254a0*/  IMAD R9, R8, 0xa0, -R9 ;  /* 0x000000a008097824 */ /* 0x000fe200078e0a09 */
[----:B------:R-:W-:-:S04]  /*254b0*/  VIMNMX R2, RZ, R2, !PT ;  /* 0x00000002ff027248 */ /* 0x000fc80007fe0100 */
[----:B------:R-:W-:Y:S01]  /*254c0*/  VIMNMX R10, R9, R10, PT ;  /* 0x0000000a090a7248 */ /* 0x000fe20003fe0100 */
[----:B------:R-:W-:-:S03]  /*254d0*/  IMAD.WIDE.U32 R6, R2, -0x33333333, RZ ;  /* 0xcccccccd02067825 */ /* 0x000fc600078e00ff */
[----:B------:R-:W-:Y:S02]  /*254e0*/  ISETP.GT.AND P0, PT, R10, R2, PT ;  /* 0x000000020a00720c */ /* 0x000fe40003f04270 */
[----:B------:R-:W-:-:S11]  /*254f0*/  SHF.R.U32.HI R3, RZ, 0x7, R7 ;  /* 0x00000007ff037819 */ /* 0x000fd60000011607 */
[----:B------:R-:W-:Y:S02]  /*25500*/  @P0 VIADD R2, R10, 0x9f ;  /* 0x0000009f0a020836 */ /* 0x000fe40000000000 */
[----:B------:R-:W-:Y:S02]  /*25510*/  IMAD.MOV.U32 R10, RZ, RZ, R3 ;  /* 0x000000ffff0a7224 */ /* 0x000fe400078e0003 */
        /* <DEDUP_REMOVED lines=9> */
[----:B------:R-:W1:Y:S02]  /*255b0*/  S2R R5, SR_TID.X ;  /* 0x0000000000057919 */ /* 0x000e640000002100 */
[----:B-1----:R-:W-:-:S04]  /*255c0*/  SHF.R.U32.HI R5, RZ, 0x5, R5 ;  /* 0x00000005ff057819 */ /* 0x002fc80000011605 */
[----:B------:R-:W-:-:S05]  /*255d0*/  LOP3.LUT R5, R5, 0x3, RZ, 0xc0, !PT ;  /* 0x0000000305057812 */ /* 0x000fca00078ec0ff */
[----:B------:R1:W2:Y:S02]  /*255e0*/  SHFL.IDX PT, R14, R5, RZ, 0x1f ;  /* 0x00001fff050e7589 */ /* 0x0002a400000e0000 */
.L_x_1694:
[----:B--2---:R-:W-:Y:S02]  /*255f0*/  ISETP.NE.AND P0, PT, R14, RZ, PT ;  /* 0x000000ff0e00720c */ /* 0x004fe40003f05270 */
[----:B------:R-:W-:-:S11]  /*25600*/  PLOP3.LUT P6, PT, PT, PT, PT, 0x8, 0x0 ;  /* 0x000000000000781c */ /* 0x000fd60003fce170 */
[----:B------:R-:W-:Y:S05]  /*25610*/  @P0 BRA `(.L_x_1543) ;  /* 0x00000000000c0947 */ /* 0x000fea0003800000 */
[----:B------:R-:W-:-:S03]  /*25620*/  UMOV UR4, 0xffffffff ;  /* 0xffffffff00047882 */ /* 0x000fc60000000000 */
[----:B------:R-:W-:Y:S05]  /*25630*/  BRA.DIV UR4, `(.L_x_1544) ;  /* 0x0000007204187947 */ /* 0x000fea000b800000 */
[----:B------:R-:W-:-:S13]  /*25640*/  ELECT P6, URZ, PT ;  /* 0x00000000003f782f */ /* 0x000fda00038c0000 */
.L_x_1543:
[----:B-1----:R-:W2:Y:S01]  /*25650*/  LDL R5, [R1+0x320] ;  /* 0x0003200001057983 */ /* 0x002ea20000100800 */
[----:B------:R-:W-:Y:S01]  /*25660*/  BSSY B1, `(.L_x_1545) ;  /* 0x0000008000017945 */ /* 0x000fe20003800000 */
[----:B--2---:R-:W-:-:S05]  /*25670*/  VIADD R5, R5, 0x1 ;  /* 0x0000000105057836 */ /* 0x004fca0000000000 */
[----:B------:R-:W-:-:S04]  /*25680*/  LEA.HI R6, R5, R5, RZ, 0x1 ;  /* 0x0000000505067211 */ /* 0x000fc800078f08ff */
[----:B------:R-:W-:-:S05]  /*25690*/  LOP3.LUT R6, R6, 0xfffffffe, RZ, 0xc0, !PT ;  /* 0xfffffffe06067812 */ /* 0x000fca00078ec0ff */
[----:B------:R-:W-:-:S05]  /*256a0*/  IMAD.IADD R5, R5, 0x1, -R6 ;  /* 0x0000000105057824 */ /* 0x000fca00078e0a06 */
[----:B------:R-:W-:-:S04]  /*256b0*/  SHF.L.U32 R5, R5, 0x1f, RZ ;  /* 0x0000001f05057819 */ /* 0x000fc800000006ff */
[----:B------:R-:W1:Y:S02]  /*256c0*/  SYNCS.PHASECHK.TRANS64.TRYWAIT P0, [R19+URZ+0x33420], R5 ;  /* 0x03342005130075a7 */ /* 0x000e64000800017f */
[----:B-1----:R-:W-:Y:S05]  /*256d0*/  @!P0 BRA `(.L_x_1546) ;  /* 0x0000007000108947 */ /* 0x002fea0003800000 */
.L_x_1697:
[----:B------:R-:W-:Y:S05]  /*256e0*/  BSYNC B1 ;  /* 0x0000000000017941 */ /* 0x000fea0003800000 */
.L_x_1545:
[----:B------:R-:W-:Y:S04]  /*256f0*/  BSSY B1, `(.L_x_1547) ;  /* 0x000008f000017945 */ /* 0x000fe80003800000 */
[----:B------:R-:W-:Y:S05]  /*25700*/  @!P6 BRA `(.L_x_1548) ;  /* 0x000000080034e947 */ /* 0x000fea0003800000 */
[----:B------:R-:W2:Y:S04]  /*25710*/  LDL R7, [R1+0x2e4] ;  /* 0x0002e40001077983 */ /* 0x000ea80000100800 */
[----:B------:R-:W3:Y:S01]  /*25720*/  LDL R8, [R1+0x2ec] ;  /* 0x0002ec0001087983 */ /* 0x000ee20000100800 */
[----:B------:R-:W4:Y:S01]  /*25730*/  S2R R6, SR_TID.X ;  /* 0x0000000000067919 */ /* 0x000f220000002100 */
[----:B------:R-:W-:Y:S01]  /*25740*/  BSSY B2, `(.L_x_1549) ;  /* 0x0000007000027945 */ /* 0x000fe20003800000 */
[----:B----4-:R-:W-:-:S04]  /*25750*/  LOP3.LUT R6, R6, 0x7f, RZ, 0xc0, !PT ;  /* 0x0000007f06067812 */ /* 0x010fc800078ec0ff */
[----:B------:R-:W-:Y:S01]  /*25760*/  ISETP.NE.AND P1, PT, R6, RZ, PT ;  /* 0x000000ff0600720c */ /* 0x000fe20003f25270 */
[----:B--2---:R-:W-:Y:S01]  /*25770*/  IMAD R7, R7, 0x8, R19 ;  /* 0x0000000807077824 */ /* 0x004fe200078e0213 */
[----:B---3--:R-:W-:-:S04]  /*25780*/  SHF.L.U32 R11, R8, 0x1f, RZ ;  /* 0x0000001f080b7819 */ /* 0x008fc800000006ff */
[----:B------:R-:W2:Y:S02]  /*25790*/  SYNCS.PHASECHK.TRANS64.TRYWAIT P0, [R7+URZ+0x334a0], R11 ;  /* 0x0334a00b070075a7 */ /* 0x000ea4000800017f */
[----:B--2---:R-:W-:Y:S05]  /*257a0*/  @!P0 BRA `(.L_x_1550) ;  /* 0x0000006c00f08947 */ /* 0x004fea0003800000 */
.L_x_1698:
[----:B------:R-:W-:Y:S05]  /*257b0*/  BSYNC B2 ;  /* 0x0000000000027941 */ /* 0x000fea0003800000 */
.L_x_1549:
[----:B------:R-:W-:Y:S04]  /*257c0*/  BSSY B2, `(.L_x_1551) ;  /* 0x0000009000027945 */ /* 0x000fe80003800000 */
[----:B------:R-:W-:Y:S05]  /*257d0*/  @P1 BRA `(.L_x_1552) ;  /* 0x00000000001c1947 */ /* 0x000fea0003800000 */
[----:B-1----:R-:W1:Y:S02]  /*257e0*/  S2R R5, SR_TID.X ;  /* 0x0000000000057919 */ /* 0x002e640000002100 */
[----:B-1----:R-:W-:Y:S01]  /*257f0*/  LOP3.LUT R6, R5, 0x1f, RZ, 0xc0, !PT ;  /* 0x0000001f05067812 */ /* 0x002fe200078ec0ff */
[----:B------:R-:W-:-:S03]  /*25800*/  IMAD.MOV.U32 R5, RZ, RZ, 0x7800 ;  /* 0x00007800ff057424 */ /* 0x000fc600078e00ff */
[----:B------:R-:W-:Y:S01]  /*25810*/  ISETP.NE.AND P0, PT, R6, RZ, PT ;  /* 0x000000ff0600720c */ /* 0x000fe20003f05270 */
[----:B------:R3:W-:-:S12]  /*25820*/  SYNCS.ARRIVE.TRANS64 RZ, [R7+URZ+0x33490], R5 ;  /* 0x0334900507ff79a7 */ /* 0x0007d8000800003f */
[----:B---3--:R-:W-:Y:S05]  /*25830*/  @!P0 BRA `(.L_x_1552) ;  /* 0x0000000000048947 */ /* 0x008fea0003800000 */
[----:B------:R-:W-:Y:S01]  /*25840*/  BPT.TRAP 0x1 ;  /* 0x000000040000795c */ /* 0x000fe20000300000 */
.L_x_1552:
[----:B------:R-:W-:Y:S05]  /*25850*/  BSYNC B2 ;  /* 0x0000000000027941 */ /* 0x000fea0003800000 */
.L_x_1551:
[----:B-1----:R-:W3:Y:S01]  /*25860*/  LDL R5, [R1+0x2e4] ;  /* 0x0002e40001057983 */ /* 0x002ee20000100800 */
[----:B------:R-:W-:Y:S01]  /*25870*/  IMAD.MOV.U32 R6, RZ, RZ, RZ ;  /* 0x000000ffff067224 */ /* 0x000fe200078e00ff */
[----:B------:R-:W-:Y:S01]  /*25880*/  UIADD3 UR4, UP0, UR40, 0x570, URZ ;  /* 0x0000057028047890 */ /* 0x000fe2000ff1e03f */
[----:B------:R-:W-:Y:S01]  /*25890*/  PLOP3.LUT P0, PT, PT, PT, PT, 0x80, 0x0 ;  /* 0x000000000000781c */ /* 0x000fe20003f0f070 */
[----:B------:R-:W-:Y:S01]  /*258a0*/  UMOV UR6, 0x0 ;  /* 0x0000000000067882 */ /* 0x000fe20000000000 */
[----:B------:R-:W-:Y:S01]  /*258b0*/  UMOV UR7, 0x12f00000 ;  /* 0x12f0000000077882 */ /* 0x000fe20000000000 */
[----:B------:R-:W-:Y:S01]  /*258c0*/  R2UR UR10, R6 ;  /* 0x00000000060a72ca */ /* 0x000fe200000e0000 */
[----:B------:R-:W-:Y:S01]  /*258d0*/  IMAD R6, R10, 0xa0, R0 ;  /* 0x000000a00a067824 */ /* 0x000fe200078e0200 */
[----:B------:R-:W-:-:S03]  /*258e0*/  UIADD3.X UR5, URZ, UR41, URZ, UP0, !UPT ;  /* 0x000000293f057290 */ /* 0x000fc600087fe43f */
[----:B------:R-:W-:Y:S02]  /*258f0*/  VIADD R6, R6, 0xffffff60 ;  /* 0xffffff6006067836 */ /* 0x000fe40000000000 */
[----:B---3--:R-:W-:Y:S02]  /*25900*/  IMAD R9, R5, 0x7800, R19 ;  /* 0x0000780005097824 */ /* 0x008fe400078e0213 */
[----:B------:R-:W-:Y:S02]  /*25910*/  VIADD R5, R7, 0x33490 ;  /* 0x0003349007057836 */ /* 0x000fe40000000000 */
[----:B------:R-:W-:-:S07]  /*25920*/  VIADD R8, R9, 0x24200 ;  /* 0x0002420009087836 */ /* 0x000fce0000000000 */
.L_x_1553:
        /* <DEDUP_REMOVED lines=10> */
[----:B0-----:R-:W-:Y:S01]  /*259d0*/  IMAD.MOV.U32 R15, RZ, RZ, 0x40 ;  /* 0x00000040ff0f7424 */ /* 0x001fe200078e00ff */
[----:B------:R-:W-:Y:S01]  /*259e0*/  PLOP3.LUT P0, PT, PT, PT, PT, 0x80, 0x0 ;  /* 0x000000000000781c */ /* 0x000fe20003f0f070 */
[----:B------:R-:W-:Y:S01]  /*259f0*/  VIADD R8, R9, 0x26a00 ;  /* 0x00026a0009087836 */ /* 0x000fe20000000000 */
[----:B------:R-:W-:Y:S01]  /*25a00*/  UMOV UR6, 0x0 ;  /* 0x0000000000067882 */ /* 0x000fe20000000000 */
[----:B------:R-:W-:Y:S01]  /*25a10*/  UMOV UR7, 0x12f00000 ;  /* 0x12f0000000077882 */ /* 0x000fe20000000000 */
[----:B------:R-:W-:-:S15]  /*25a20*/  R2UR UR10, R15 ;  /* 0x000000000f0a72ca */ /* 0x000fde00000e0000 */
.L_x_1554:
        /* <DEDUP_REMOVED lines=16> */
.L_x_1555:
        /* <DEDUP_REMOVED lines=13> */
.L_x_1699:
[----:B------:R-:W-:Y:S05]  /*25c00*/  BSYNC B2 ;  /* 0x0000000000027941 */ /* 0x000fea0003800000 */
.L_x_1556:
[----:B------:R-:W-:Y:S01]  /*25c10*/  BSSY B2, `(.L_x_1558) ;  /* 0x000000b000027945 */ /* 0x000fe20003800000 */
[----:B------:R-:W-:Y:S02]  /*25c20*/  IMAD.MOV.U32 R12, RZ, RZ, 0x0 ;  /* 0x00000000ff0c7424 */ /* 0x000fe400078e00ff */
[----:B------:R-:W-:Y:S01]  /*25c30*/  IMAD.MOV.U32 R13, RZ, RZ, 0x12f00000 ;  /* 0x12f00000ff0d7424 */ /* 0x000fe200078e00ff */
[----:B------:R-:W-:Y:S06]  /*25c40*/  @P1 BRA `(.L_x_1559) ;  /* 0x00000000001c1947 */ /* 0x000fec0003800000 */
[----:B------:R-:W1:Y:S02]  /*25c50*/  S2R R5, SR_TID.X ;  /* 0x0000000000057919 */ /* 0x000e640000002100 */
[----:B-1----:R-:W-:Y:S01]  /*25c60*/  LOP3.LUT R8, R5, 0x1f, RZ, 0xc0, !PT ;  /* 0x0000001f05087812 */ /* 0x002fe200078ec0ff */
[----:B------:R-:W-:-:S03]  /*25c70*/  IMAD.MOV.U32 R5, RZ, RZ, 0x7800 ;  /* 0x00007800ff057424 */ /* 0x000fc600078e00ff */
[----:B------:R-:W-:Y:S01]  /*25c80*/  ISETP.NE.AND P0, PT, R8, RZ, PT ;  /* 0x000000ff0800720c */ /* 0x000fe20003f05270 */
[----:B------:R1:W-:-:S12]  /*25c90*/  SYNCS.ARRIVE.TRANS64 RZ, [R7+URZ+0x334b0], R5 ;  /* 0x0334b00507ff79a7 */ /* 0x0003d8000800003f */
[----:B-1----:R-:W-:Y:S05]  /*25ca0*/  @!P0 BRA `(.L_x_1559) ;  /* 0x0000000000048947 */ /* 0x002fea0003800000 */
[----:B------:R-:W-:Y:S01]  /*25cb0*/  BPT.TRAP 0x1 ;  /* 0x000000040000795c */ /* 0x000fe20000300000 */
.L_x_1559:
[----:B------:R-:W-:Y:S05]  /*25cc0*/  BSYNC B2 ;  /* 0x0000000000027941 */ /* 0x000fea0003800000 */
.L_x_1558:
[----:B------:R-:W-:Y:S01]  /*25cd0*/  R2UR UR6, R12 ;  /* 0x000000000c0672ca */ /* 0x000fe200000e0000 */
[----:B------:R-:W-:Y:S01]  /*25ce0*/  IMAD.MOV.U32 R5, RZ, RZ, RZ ;  /* 0x000000ffff057224 */ /* 0x000fe200078e00ff */
[----:B------:R-:W-:Y:S01]  /*25cf0*/  R2UR UR7, R13 ;  /* 0x000000000d0772ca */ /* 0x000fe200000e0000 */
[----:B------:R-:W-:Y:S01]  /*25d00*/  UIADD3 UR4, UP0, UR40, 0x670, URZ ;  /* 0x0000067028047890 */ /* 0x000fe2000ff1e03f */
[----:B------:R-:W-:Y:S01]  /*25d10*/  PLOP3.LUT P0, PT, PT, PT, PT, 0x80, 0x0 ;  /* 0x000000000000781c */ /* 0x000fe20003f0f070 */
[----:B0-2---:R-:W-:Y:S01]  /*25d20*/  VIADD R7, R7, 0x334b0 ;  /* 0x000334b007077836 */ /* 0x005fe20000000000 */
[----:B------:R-:W-:Y:S01]  /*25d30*/  R2UR UR10, R5 ;  /* 0x00000000050a72ca */ /* 0x000fe200000e0000 */
[----:B------:R-:W-:Y:S01]  /*25d40*/  VIADD R5, R9, 0xf200 ;  /* 0x0000f20009057836 */ /* 0x000fe20000000000 */
[----:B------:R-:W-:-:S13]  /*25d50*/  UIADD3.X UR5, URZ, UR41, URZ, UP0, !UPT ;  /* 0x000000293f057290 */ /* 0x000fda00087fe43f */
.L_x_1560:
        /* <DEDUP_REMOVED lines=15> */
.L_x_1561:
        /* <DEDUP_REMOVED lines=15> */
.L_x_1562:
        /* <DEDUP_REMOVED lines=10> */
.L_x_1548:
[----:B------:R-:W-:Y:S05]  /*25fe0*/  BSYNC B1 ;  /* 0x0000000000017941 */ /* 0x000fea0003800000 */
.L_x_1547:
[----:B-1----:R-:W2:Y:S04]  /*25ff0*/  LDL.LU R5, [R1+0x2e4] ;  /* 0x0002e40001057983 */ /* 0x002ea80000300800 */
[----:B------:R-:W3:Y:S01]  /*26000*/  LDL.LU R8, [R1+0x2ec] ;  /* 0x0002ec0001087983 */ /* 0x000ee20000300800 */
[----:B------:R-:W-:Y:S01]  /*26010*/  VIADD R10, R10, 0xfffffffe ;  /* 0xfffffffe0a0a7836 */ /* 0x000fe20000000000 */
[----:B------:R-:W-:-:S04]  /*26020*/  PLOP3.LUT P0, PT, PT, PT, PT, 0x8, 0x0 ;  /* 0x000000000000781c */ /* 0x000fc80003f0e170 */
[----:B------:R-:W-:Y:S01]  /*26030*/  ISETP.GE.AND P2, PT, R10, R3, PT ;  /* 0x000000030a00720c */ /* 0x000fe20003f46270 */
[----:B--2---:R-:W-:-:S05]  /*26040*/  VIADD R5, R5, 0x1 ;  /* 0x0000000105057836 */ /* 0x004fca0000000000 */
[----:B------:R-:W-:-:S04]  /*26050*/  ISETP.NE.AND P1, PT, R5, 0x2, PT ;  /* 0x000000020500780c */ /* 0x000fc80003f25270 */
[----:B------:R-:W-:Y:S02]  /*26060*/  SEL R6, RZ, 0x1, P1 ;  /* 0x00000001ff067807 */ /* 0x000fe40000800000 */
[----:B------:R-:W-:Y:S02]  /*26070*/  SEL R5, R5, RZ, P1 ;  /* 0x000000ff05057207 */ /* 0x000fe40000800000 */
[----:B---3--:R-:W-:-:S03]  /*26080*/  LOP3.LUT R8, R8, R6, RZ, 0x3c, !PT ;  /* 0x0000000608087212 */ /* 0x008fc600078e3cff */
[----:B------:R1:W-:Y:S04]  /*26090*/  STL [R1+0x2e4], R5 ;  /* 0x0002e40501007387 */ /* 0x0003e80000100800 */
[----:B------:R1:W-:Y:S01]  /*260a0*/  STL [R1+0x2ec], R8 ;  /* 0x0002ec0801007387 */ /* 0x0003e20000100800 */
[----:B------:R-:W-:Y:S05]  /*260b0*/  @!P2 BRA `(.L_x_1541) ;  /* 0x000000080070a947 */ /* 0x000fea0003800000 */
.L_x_1579:
[----:B------:R-:W-:Y:S05]  /*260c0*/  YIELD ;  /* 0x0000000000007946 */ /* 0x000fea0003800000 */
[----:B------:R-:W-:Y:S04]  /*260d0*/  BSSY B1, `(.L_x_1563) ;  /* 0x000008e000017945 */ /* 0x000fe80003800000 */
[----:B--2---:R-:W-:Y:S05]  /*260e0*/  @!P6 BRA `(.L_x_1564) ;  /* 0x000000080030e947 */ /* 0x004fea0003800000 */
[----:B------:R-:W2:Y:S04]  /*260f0*/  LDL R7, [R1+0x2e4] ;  /* 0x0002e40001077983 */ /* 0x000ea80000100800 */
[----:B------:R-:W3:Y:S01]  /*26100*/  LDL R6, [R1+0x2ec] ;  /* 0x0002ec0001067983 */ /* 0x000ee20000100800 */
[----:B-1----:R-:W1:Y:S01]  /*26110*/  S2R R5, SR_TID.X ;  /* 0x0000000000057919 */ /* 0x002e620000002100 */
[----:B------:R-:W-:Y:S01]  /*26120*/  BSSY B2, `(.L_x_1565) ;  /* 0x0000007000027945 */ /* 0x000fe20003800000 */
[----:B-1----:R-:W-:-:S04]  /*26130*/  LOP3.LUT R5, R5, 0x7f, RZ, 0xc0, !PT ;  /* 0x0000007f05057812 */ /* 0x002fc800078ec0ff */
[----:B------:R-:W-:Y:S01]  /*26140*/  ISETP.NE.AND P2, PT, R5, RZ, PT ;  /* 0x000000ff0500720c */ /* 0x000fe20003f45270 */
[----:B--2---:R-:W-:Y:S01]  /*26150*/  IMAD R9, R7, 0x8, R19 ;  /* 0x0000000807097824 */ /* 0x004fe200078e0213 */
[----:B---3--:R-:W-:-:S04]  /*26160*/  SHF.L.U32 R8, R6, 0x1f, RZ ;  /* 0x0000001f06087819 */ /* 0x008fc800000006ff */
[----:B------:R-:W1:Y:S02]  /*26170*/  SYNCS.PHASECHK.TRANS64.TRYWAIT P1, [R9+URZ+0x334a0], R8 ;  /* 0x0334a008090075a7 */ /* 0x000e64000802017f */
[----:B-1----:R-:W-:Y:S05]  /*26180*/  @!P1 BRA `(.L_x_1566) ;  /* 0x0000006400a09947 */ /* 0x002fea0003800000 */
.L_x_1700:
[----:B------:R-:W-:Y:S05]  /*26190*/  BSYNC B2 ;  /* 0x0000000000027941 */ /* 0x000fea0003800000 */
.L_x_1565:
[----:B------:R-:W-:Y:S04]  /*261a0*/  BSSY B2, `(.L_x_1567) ;  /* 0x0000009000027945 */ /* 0x000fe80003800000 */
[----:B------:R-:W-:Y:S05]  /*261b0*/  @P2 BRA `(.L_x_1568) ;  /* 0x00000000001c2947 */ /* 0x000fea0003800000 */
[----:B------:R-:W2:Y:S02]  /*261c0*/  S2R R5, SR_TID.X ;  /* 0x0000000000057919 */ /* 0x000ea40000002100 */
[----:B--2---:R-:W-:Y:S01]  /*261d0*/  LOP3.LUT R6, R5, 0x1f, RZ, 0xc0, !PT ;  /* 0x0000001f05067812 */ /* 0x004fe200078ec0ff */
[----:B------:R-:W-:-:S03]  /*261e0*/  IMAD.MOV.U32 R5, RZ, RZ, 0x7800 ;  /* 0x00007800ff057424 */ /* 0x000fc600078e00ff */
[----:B------:R-:W-:Y:S01]  /*261f0*/  ISETP.NE.AND P1, PT, R6, RZ, PT ;  /* 0x000000ff0600720c */ /* 0x000fe20003f25270 */
[----:B------:R2:W-:-:S12]  /*26200*/  SYNCS.ARRIVE.TRANS64 RZ, [R9+URZ+0x33490], R5 ;  /* 0x0334900509ff79a7 */ /* 0x0005d8000800003f */
[----:B--2---:R-:W-:Y:S05]  /*26210*/  @!P1 BRA `(.L_x_1568) ;  /* 0x0000000000049947 */ /* 0x004fea0003800000 */
[----:B------:R-:W-:Y:S01]  /*26220*/  BPT.TRAP 0x1 ;  /* 0x000000040000795c */ /* 0x000fe20000300000 */
.L_x_1568:
[----:B------:R-:W-:Y:S05]  /*26230*/  BSYNC B2 ;  /* 0x0000000000027941 */ /* 0x000fea0003800000 */
.L_x_1567:
        /* <DEDUP_REMOVED lines=12> */
.L_x_1569:
        /* <DEDUP_REMOVED lines=12> */
[----:B------:R-:W-:Y:S01]  /*263c0*/  UMOV UR6, 0x0 ;  /* 0x0000000000067882 */ /* 0x000fe20000000000 */
[----:B------:R-:W-:Y:S02]  /*263d0*/  UMOV UR7, 0x12f00000 ;  /* 0x12f0000000077882 */ /* 0x000fe40000000000 */
[----:B------:R-:W-:Y:S01]  /*263e0*/  R2UR UR10, R11 ;  /* 0x000000000b0a72ca */ /* 0x000fe200000e0000 */
[----:B------:R-:W-:-:S14]  /*263f0*/  VIADD R11, R7, 0x26a00 ;  /* 0x00026a00070b7836 */ /* 0x000fdc0000000000 */
.L_x_1570:
        /* <DEDUP_REMOVED lines=10> */
[----:B0-----:R-:W-:Y:S01]  /*264a0*/  IMAD.MOV.U32 R15, RZ, RZ, 0x80 ;  /* 0x00000080ff0f7424 */ /* 0x001fe200078e00ff */
[----:B------:R-:W-:Y:S01]  /*264b0*/  PLOP3.LUT P1, PT, PT, PT, PT, 0x80, 0x0 ;  /* 0x000000000000781c */ /* 0x000fe20003f2f070 */
[----:B------:R-:W-:Y:S01]  /*264c0*/  VIADD R11, R7, 0x29200 ;  /* 0x00029200070b7836 */ /* 0x000fe20000000000 */
[----:B------:R-:W-:Y:S01]  /*264d0*/  UMOV UR6, 0x0 ;  /* 0x0000000000067882 */ /* 0x000fe20000000000 */
[----:B------:R-:W-:Y:S01]  /*264e0*/  UMOV UR7, 0x12f00000 ;  /* 0x12f0000000077882 */ /* 0x000fe20000000000 */
[----:B------:R-:W-:-:S15]  /*264f0*/  R2UR UR10, R15 ;  /* 0x000000000f0a72ca */ /* 0x000fde00000e0000 */
.L_x_1571:
        /* <DEDUP_REMOVED lines=13> */
.L_x_1701:
[----:B------:R-:W-:Y:S05]  /*265d0*/  BSYNC B2 ;  /* 0x0000000000027941 */ /* 0x000fea0003800000 */
.L_x_1572:
        /* <DEDUP_REMOVED lines=11> */
.L_x_1575:
[----:B------:R-:W-:Y:S05]  /*26690*/  BSYNC B2 ;  /* 0x0000000000027941 */ /* 0x000fea0003800000 */
.L_x_1574:
        /* <DEDUP_REMOVED lines=8> */
.L_x_1576:
        /* <DEDUP_REMOVED lines=11> */
[----:B------:R-:W-:Y:S01]  /*267d0*/  R2UR UR6, R12 ;  /* 0x000000000c0672ca */ /* 0x000fe200000e0000 */
[----:B------:R-:W-:Y:S01]  /*267e0*/  VIADD R5, R7, 0x11a00 ;  /* 0x00011a0007057836 */ /* 0x000fe20000000000 */
[----:B------:R-:W-:Y:S02]  /*267f0*/  R2UR UR7, R13 ;  /* 0x000000000d0772ca */ /* 0x000fe400000e0000 */
[----:B------:R-:W-:Y:S02]  /*26800*/  R2UR UR10, R8 ;  /* 0x00000000080a72ca */ /* 0x000fe400000e0000 */
[----:B------:R-:W-:-:S13]  /*26810*/  PLOP3.LUT P1, PT, PT, PT, PT, 0x80, 0x0 ;  /* 0x000000000000781c */ /* 0x000fda0003f2f070 */
.L_x_1577:
        /* <DEDUP_REMOVED lines=15> */
.L_x_1578:
        /* <DEDUP_REMOVED lines=10> */
.L_x_1564:
[----:B------:R-:W-:Y:S05]  /*269b0*/  BSYNC B1 ;  /* 0x0000000000017941 */ /* 0x000fea0003800000 */
.L_x_1563:
[----:B-1----:R-:W2:Y:S04]  /*269c0*/  LDL.LU R5, [R1+0x2e4] ;  /* 0x0002e40001057983 */ /* 0x002ea80000300800 */
[----:B------:R-:W3:Y:S01]  /*269d0*/  LDL.LU R8, [R1+0x2ec] ;  /* 0x0002ec0001087983 */ /* 0x000ee20000300800 */
[C---:B------:R-:W-:Y:S01]  /*269e0*/  ISETP.GT.AND P2, PT, R10.reuse, R3, PT ;  /* 0x000000030a00720c */ /* 0x040fe20003f44270 */
[----:B------:R-:W-:Y:S02]  /*269f0*/  VIADD R10, R10, 0xffffffff ;  /* 0xffffffff0a0a7836 */ /* 0x000fe40000000000 */
[----:B--2---:R-:W-:-:S05]  /*26a00*/  VIADD R5, R5, 0x1 ;  /* 0x0000000105057836 */ /* 0x004fca0000000000 */
[----:B------:R-:W-:-:S04]  /*26a10*/  ISETP.NE.AND P1, PT, R5, 0x2, PT ;  /* 0x000000020500780c */ /* 0x000fc80003f25270 */
[----:B------:R-:W-:Y:S02]  /*26a20*/  SEL R6, RZ, 0x1, P1 ;  /* 0x00000001ff067807 */ /* 0x000fe40000800000 */
[----:B------:R-:W-:Y:S02]  /*26a30*/  SEL R5, R5, RZ, P1 ;  /* 0x000000ff05057207 */ /* 0x000fe40000800000 */
[----:B---3--:R-:W-:-:S03]  /*26a40*/  LOP3.LUT R8, R8, R6, RZ, 0x3c, !PT ;  /* 0x0000000608087212 */ /* 0x008fc600078e3cff */
[----:B------:R2:W-:Y:S04]  /*26a50*/  STL [R1+0x2e4], R5 ;  /* 0x0002e40501007387 */ /* 0x0005e80000100800 */
[----:B------:R2:W-:Y:S01]  /*26a60*/  STL [R1+0x2ec], R8 ;  /* 0x0002ec0801007387 */ /* 0x0005e20000100800 */
[----:B------:R-:W-:Y:S05]  /*26a70*/  @P2 BRA `(.L_x_1579) ;  /* 0xfffffff400902947 */ /* 0x000fea000383ffff */
.L_x_1541:
[----:B------:R-:W-:Y:S05]  /*26a80*/  BSYNC B0 ;  /* 0x0000000000007941 */ /* 0x000fea0003800000 */
.L_x_1540:
[----:B-12---:R-:W2:Y:S01]  /*26a90*/  LDL R8, [R1+0x2f8] ;  /* 0x0002f80001087983 */ /* 0x006ea20000100800 */
[----:B------:R-:W1:Y:S01]  /*26aa0*/  LDC R0, c[0x0][0x448] ;  /* 0x00011200ff007b82 */ /* 0x000e620000000800 */
[----:B------:R-:W-:Y:S07]  /*26ab0*/  @!P0 WARPSYNC.ALL ;  /* 0x0000000000008948 */ /* 0x000fee0003800000 */
[----:B------:R-:W-:Y:S01]  /*26ac0*/  @!P0 BAR.SYNC.DEFER_BLOCKING 0xc, 0x180 ;  /* 0x0306000000008b1d */ /* 0x000fe20000010000 */
[----:B-1----:R-:W-:-:S13]  /*26ad0*/  ISETP.NE.AND P1, PT, R0, 0x1, PT ;  /* 0x000000010000780c */ /* 0x002fda0003f25270 */
[----:B------:R-:W1:Y:S08]  /*26ae0*/  @P1 LDC R2, c[0x0][0x44c] ;  /* 0x00011300ff021b82 */ /* 0x000e700000000800 */
[----:B------:R-:W3:Y:S01]  /*26af0*/  @P1 LDC R3, c[0x0][0x450] ;  /* 0x00011400ff031b82 */ /* 0x000ee20000000800 */
[----:B--2---:R-:W-:-:S04]  /*26b00*/  VIADD R0, R8, 0x7f ;  /* 0x0000007f08007836 */ /* 0x004fc80000000000 */
[----:B-1----:R-:W-:-:S05]  /*26b10*/  @P1 IMAD.HI.U32 R2, R0, R2, RZ ;  /* 0x0000000200021227 */ /* 0x002fca00078e00ff */
[----:B---3--:R-:W-:Y:S02]  /*26b20*/  @P1 SHF.R.U32.HI R0, RZ, R3, R2 ;  /* 0x00000003ff001219 */ /* 0x008fe40000011602 */
[----:B------:R-:W1:Y:S03]  /*26b30*/  LDC.64 R2, c[0x0][0x9e0] ;  /* 0x00027800ff027b82 */ /* 0x000e660000000a00 */
[----:B------:R-:W-:Y:S01]  /*26b40*/  IMAD.IADD R0, R20, 0x1, R0 ;  /* 0x0000000114007824 */ /* 0x000fe200078e0200 */
[----:B-1----:R-:W-:-:S03]  /*26b50*/  ISETP.GE.AND P2, PT, R3, 0x1, PT ;  /* 0x000000010300780c */ /* 0x002fc60003f46270 */
[----:B------:R-:W-:-:S10]  /*26b60*/  IMAD.IADD R2, R0, 0x1, R2 ;  /* 0x0000000100027824 */ /* 0x000fd400078e0202 */
[----:B------:R-:W-:Y:S05]  /*26b70*/  @!P2 BRA `(.L_x_1580) ;  /* 0x000000000048a947 */ /* 0x000fea0003800000 */
        /* <DEDUP_REMOVED lines=11> */
.L_x_1582:
[----:B------:R-:W-:-:S13]  /*26c30*/  ISETP.NE.AND P0, PT, R3, 0x1, PT ;  /* 0x000000010300780c */ /* 0x000fda0003f05270 */
[----:B------:R-:W1:Y:S02]  /*26c40*/  @P0 LDC.64 R6, c[0x0][0x9e8] ;  /* 0x00027a00ff060b82 */ /* 0x000e640000000a00 */
[----:B-1----:R-:W-:-:S05]  /*26c50*/  @P0 IMAD.HI.U32 R6, R5, R6, RZ ;  /* 0x0000000605060227 */ /* 0x002fca00078e00ff */
[----:B------:R-:W-:-:S07]  /*26c60*/  @P0 SHF.R.U32.HI R5, RZ, R7, R6 ;  /* 0x00000007ff050219 */ /* 0x000fce0000011606 */
.L_x_1583:
[----:B------:R-:W-:Y:S05]  /*26c70*/  BSYNC B0 ;  /* 0x0000000000007941 */ /* 0x000fea0003800000 */
.L_x_1581:
[----:B------:R-:W-:-:S05]  /*26c80*/  IMAD R5, R5, R3, R3 ;  /* 0x0000000305057224 */ /* 0x000fca00078e0203 */
[----:B------:R-:W-:-:S07]  /*26c90*/  VIMNMX R2, R2, R5, PT ;  /* 0x0000000502027248 */ /* 0x000fce0003fe0100 */
.L_x_1580:
[----:B------:R-:W-:Y:S01]  /*26ca0*/  VIADD R2, R2, 0x9f ;  /* 0x0000009f02027836 */ /* 0x000fe20000000000 */
[----:B------:R-:W1:Y:S01]  /*26cb0*/  @P1 LDC R6, c[0x0][0x450] ;  /* 0x00011400ff061b82 */ /* 0x000e620000000800 */
[----:B------:R-:W-:Y:S01]  /*26cc0*/  IMAD.MOV.U32 R0, RZ, RZ, R8 ;  /* 0x000000ffff007224 */ /* 0x000fe200078e0008 */
[----:B------:R-:W-:Y:S01]  /*26cd0*/  ULDC UR4, c[0x0][0x9dc] ;  /* 0x0002770000047ab9 */ /* 0x000fe20000000800 */
[----:B------:R-:W-:-:S05]  /*26ce0*/  IMAD.HI R2, R2, 0x66666667, RZ ;  /* 0x6666666702027827 */ /* 0x000fca00078e02ff */
[----:B------:R-:W-:-:S04]  /*26cf0*/  SHF.R.U32.HI R5, RZ, 0x1f, R2 ;  /* 0x0000001fff057819 */ /* 0x000fc80000011602 */
[----:B------:R-:W-:Y:S02]  /*26d00*/  LEA.HI.SX32 R5, R2, R5, 0x1a ;  /* 0x0000000502057211 */ /* 0x000fe400078fd2ff */
[----:B------:R-:W2:Y:S02]  /*26d10*/  @P1 LDC R2, c[0x0][0x44c] ;  /* 0x00011300ff021b82 */ /* 0x000ea40000000800 */
[----:B------:R-:W-:Y:S01]  /*26d20*/  VIMNMX R5, R21, R5, PT ;  /* 0x0000000515057248 */ /* 0x000fe20003fe0100 */
[----:B--2---:R-:W-:-:S05]  /*26d30*/  @P1 IMAD.HI.U32 R2, R8, R2, RZ ;  /* 0x0000000208021227 */ /* 0x004fca00078e00ff */
[----:B-1----:R-:W-:-:S05]  /*26d40*/  @P1 SHF.R.U32.HI R0, RZ, R6, R2 ;  /* 0x00000006ff001219 */ /* 0x002fca0000011602 */
[----:B------:R-:W-:-:S04]  /*26d50*/  IMAD.IADD R0, R18, 0x1, R0 ;  /* 0x0000000112007824 */ /* 0x000fc800078e0200 */
[----:B------:R-:W-:Y:S01]  /*26d60*/  VIADD R2, R0, -UR4 ;  /* 0x8000000400027c36 */ /* 0x000fe20008000000 */
        /* <DEDUP_REMOVED lines=11> */
.L_x_1586:
[----:B------:R-:W-:-:S13]  /*26e20*/  ISETP.NE.AND P0, PT, R3, 0x1, PT ;  /* 0x000000010300780c */ /* 0x000fda0003f05270 */
[----:B------:R-:W1:Y:S02]  /*26e30*/  @P0 LDC.64 R6, c[0x0][0x9e8] ;  /* 0x00027a00ff060b82 */ /* 0x000e640000000a00 */
[----:B-1----:R-:W-:-:S05]  /*26e40*/  @P0 IMAD.HI.U32 R6, R0, R6, RZ ;  /* 0x0000000600060227 */ /* 0x002fca00078e00ff */
[----:B------:R-:W-:-:S07]  /*26e50*/  @P0 SHF.R.U32.HI R0, RZ, R7, R6 ;  /* 0x00000007ff000219 */ /* 0x000fce0000011606 */
.L_x_1587:
[----:B------:R-:W-:Y:S05]  /*26e60*/  BSYNC B0 ;  /* 0x0000000000007941 */ /* 0x000fea0003800000 */
.L_x_1585:
[----:B------:R-:W-:-:S05]  /*26e70*/  IMAD R0, R0, R3, RZ ;  /* 0x0000000300007224 */ /* 0x000fca00078e02ff */
[----:B------:R-:W-:-:S07]  /*26e80*/  VIMNMX R2, R2, R0, !PT ;  /* 0x0000000002027248 */ /* 0x000fce0007fe0100 */
.L_x_1584:
[----:B------:R-:W-:Y:S01]  /*26e90*/  ISETP.NE.AND P1, PT, R4, RZ, PT ;  /* 0x000000ff0400720c */ /* 0x000fe20003f25270 */
[----:B------:R-:W-:Y:S01]  /*26ea0*/  IMAD.HI R2, R2, 0x66666667, RZ ;  /* 0x6666666702027827 */ /* 0x000fe200078e02ff */
[----:B------:R-:W-:Y:S04]  /*26eb0*/  BSSY B0, `(.L_x_1588) ;  /* 0x0000023000007945 */ /* 0x000fe80003800000 */
[----:B------:R-:W-:-:S04]  /*26ec0*/  SHF.R.U32.HI R0, RZ, 0x1f, R2 ;  /* 0x0000001fff007819 */ /* 0x000fc80000011602 */
[----:B------:R-:W-:Y:S01]  /*26ed0*/  LEA.HI.SX32 R0, R2, R0, 0x1a ;  /* 0x0000000002007211 */ /* 0x000fe200078fd2ff */
[----:B------:R-:W-:Y:S02]  /*26ee0*/  IMAD.MOV.U32 R2, RZ, RZ, RZ ;  /* 0x000000ffff027224 */ /* 0x000fe400078e00ff */
[----:B------:R-:W1:Y:S01]  /*26ef0*/  @!P1 LDC R4, c[0x0][0x9f0] ;  /* 0x00027c00ff049b82 */ /* 0x000e620000000800 */
[----:B------:R-:W-:-:S04]  /*26f00*/  VIMNMX R0, RZ, R0, !PT ;  /* 0x00000000ff007248 */ /* 0x000fc80007fe0100 */
[----:B------:R-:W-:-:S13]  /*26f10*/  ISETP.GT.AND P0, PT, R5, R0, PT ;  /* 0x000000000500720c */ /* 0x000fda0003f04270 */
[----:B------:R-:W-:Y:S05]  /*26f20*/  @!P0 BRA `(.L_x_1589) ;  /* 0x00000000006c8947 */ /* 0x000fea0003800000 */
[----:B-1----:R-:W-:-:S04]  /*26f30*/  IABS R6, R4 ;  /* 0x0000000400067213 */ /* 0x002fc80000000000 */
[----:B------:R-:W1:Y:S08]  /*26f40*/  I2F.RP R2, R6 ;  /* 0x0000000600027306 */ /* 0x000e700000209400 */
[----:B-1----:R-:W1:Y:S02]  /*26f50*/  MUFU.RCP R2, R2 ;  /* 0x0000000200027308 */ /* 0x002e640000001000 */
[----:B-1----:R-:W-:-:S06]  /*26f60*/  VIADD R2, R2, 0xffffffe ;  /* 0x0ffffffe02027836 */ /* 0x002fcc0000000000 */
[----:B------:R-:W1:Y:S02]  /*26f70*/  F2I.FTZ.U32.TRUNC.NTZ R3, R2 ;  /* 0x0000000200037305 */ /* 0x000e64000021f000 */
[----:B-1----:R-:W-:-:S04]  /*26f80*/  IMAD.MOV R2, RZ, RZ, -R3 ;  /* 0x000000ffff027224 */ /* 0x002fc800078e0a03 */
[----:B------:R-:W-:Y:S02]  /*26f90*/  IMAD R7, R2, R6, RZ ;  /* 0x0000000602077224 */ /* 0x000fe400078e02ff */
[----:B------:R-:W-:-:S04]  /*26fa0*/  IMAD.MOV.U32 R2, RZ, RZ, RZ ;  /* 0x000000ffff027224 */ /* 0x000fc800078e00ff */
[----:B------:R-:W-:Y:S01]  /*26fb0*/  IMAD.HI.U32 R9, R3, R7, R2 ;  /* 0x0000000703097227 */ /* 0x000fe200078e0002 */
[----:B------:R-:W-:Y:S02]  /*26fc0*/  IADD3 R7, R4, -0x1, R5 ;  /* 0xffffffff04077810 */ /* 0x000fe40007ffe005 */
[----:B------:R-:W-:-:S03]  /*26fd0*/  IABS R2, R4 ;  /* 0x0000000400027213 */ /* 0x000fc60000000000 */
[----:B------:R-:W-:Y:S02]  /*26fe0*/  IMAD.IADD R7, R7, 0x1, -R0 ;  /* 0x0000000107077824 */ /* 0x000fe400078e0a00 */
[----:B------:R-:W-:-:S03]  /*26ff0*/  IMAD.MOV R2, RZ, RZ, -R2 ;  /* 0x000000ffff027224 */ /* 0x000fc600078e0a02 */
[----:B------:R-:W-:Y:S01]  /*27000*/  IABS R3, R7 ;  /* 0x0000000700037213 */ /* 0x000fe20000000000 */
[----:B------:R-:W-:Y:S01]  /*27010*/  IMAD.MOV.U32 R8, RZ, RZ, R2 ;  /* 0x000000ffff087224 */ /* 0x000fe200078e0002 */
        /* <DEDUP_REMOVED lines=12> */
.L_x_1589:
[----:B------:R-:W-:Y:S05]  /*270e0*/  BSYNC B0 ;  /* 0x0000000000007941 */ /* 0x000fea0003800000 */
.L_x_1588:
[----:B------:R-:W2:Y:S02]  /*270f0*/  LDL.LU R3, [R1+0x2d4] ;  /* 0x0002d40001037983 */ /* 0x000ea40000300800 */
[----:B--2---:R-:W-:-:S05]  /*27100*/  IMAD R0, R3, R2, R0 ;  /* 0x0000000203007224 */ /* 0x004fca00078e0200 */
        /* <DEDUP_REMOVED lines=11> */
[----:B-1----:R-:W1:Y:S01]  /*271c0*/  LDC.64 R4, c[0x0][0xc60] ;  /* 0x00031800ff047b82 */ /* 0x002e620000000a00 */
[----:B------:R-:W2:Y:S08]  /*271d0*/  FLO.U32 R0, UR4 ;  /* 0x0000000400007d00 */ /* 0x000eb000080e0000 */
        /* <DEDUP_REMOVED lines=8> */
[----:B------:R3:W-:Y:S01]  /*27260*/  STL [R1+0x2d0], R0 ;  /* 0x0002d00001007387 */ /* 0x0007e20000100800 */
[----:B------:R-:W-:Y:S05]  /*27270*/  BRA `(.L_x_1591) ;  /* 0x0000003400947947 */ /* 0x000fea0003800000 */
.L_x_1590:
        /* <DEDUP_REMOVED lines=8> */
[----:B-1----:R-:W-:Y:S02]  /*27300*/  IMAD.U32 R4, RZ, RZ, UR6 ;  /* 0x00000006ff047e24 */ /* 0x002fe4000f8e00ff */
        /* <DEDUP_REMOVED lines=11> */
.L_x_1593:
[----:B------:R-:W-:Y:S05]  /*273c0*/  BSYNC B6 ;  /* 0x0000000000067941 */ /* 0x000fea0003800000 */
.L_x_1592:
        /* <DEDUP_REMOVED lines=22> */
.L_x_1595:
[----:B------:R-:W-:Y:S05]  /*27530*/  BSYNC B6 ;  /* 0x0000000000067941 */ /* 0x000fea0003800000 */
.L_x_1594:
        /* <DEDUP_REMOVED lines=20> */
.L_x_1597:
[----:B------:R-:W-:Y:S05]  /*27680*/  BSYNC B6 ;  /* 0x0000000000067941 */ /* 0x000fea0003800000 */
.L_x_1596:
[----:B------:R-:W-:Y:S01]  /*27690*/  LOP3.LUT P6, RZ, R17, 0x1, RZ, 0xc0, !PT ;  /* 0x0000000111ff7812 */ /* 0x000fe200078cc0ff */
[----:B------:R-:W-:-:S12]  /*276a0*/  BSSY B6, `(.L_x_1598) ;  /* 0x0000012000067945 */ /* 0x000fd80003800000 */
        /* <DEDUP_REMOVED lines=17> */
.L_x_1599:
[----:B------:R-:W-:Y:S05]  /*277c0*/  BSYNC B6 ;  /* 0x0000000000067941 */ /* 0x000fea0003800000 */
.L_x_1598:
[----:B------:R-:W2:Y:S01]  /*277d0*/  LDL R18, [R1+0x2dc] ;  /* 0x0002dc0001127983 */ /* 0x000ea20000100800 */
[----:B------:R-:W-:Y:S02]  /*277e0*/  ULDC.64 UR4, c[0x0][0x9f8] ;  /* 0x00027e0000047ab9 */ /* 0x000fe40000000a00 */
[----:B------:R-:W-:-:S04]  /*277f0*/  ISETP.NE.U32.AND P0, PT, RZ, UR4, PT ;  /* 0x00000004ff007c0c */ /* 0x000fc8000bf05070 */
[----:B------:R-:W-:Y:S01]  /*27800*/  ISETP.NE.AND.EX P0, PT, RZ, UR5, PT, P0 ;  /* 0x00000005ff007c0c */ /* 0x000fe2000bf05300 */
[----:B------:R-:W-:-:S12]  /*27810*/  ULDC.64 UR4, c[0x0][0xa08] ;  /* 0x0002820000047ab9 */ /* 0x000fd80000000a00 */
[----:B------:R-:W3:Y:S01]  /*27820*/  @P0 LDC.64 R2, c[0x0][0x9f8] ;  /* 0x00027e00ff020b82 */ /* 0x000ee20000000a00 */
[----:B--2---:R-:W-:Y:S02]  /*27830*/  IMAD.MOV.U32 R8, RZ, RZ, R18 ;  /* 0x000000ffff087224 */ /* 0x004fe400078e0012 */
[----:B---3--:R-:W-:-:S05]  /*27840*/  @P0 IMAD.WIDE R2, R18, 0x4, R2 ;  /* 0x0000000412020825 */ /* 0x008fca00078e0202 */
[----:B------:R2:W3:Y:S02]  /*27850*/  @P0 LDG.E R8, desc[UR50][R2.64] ;  /* 0x0000003202080981 */ /* 0x0004e4000c1e1900 */
[----:B--2---:R-:W2:Y:S02]  /*27860*/  LDC.64 R2, c[0x0][0x418] ;  /* 0x00010600ff027b82 */ /* 0x004ea40000000a00 */
[----:B--2---:R-:W-:Y:S01]  /*27870*/  LOP3.LUT P0, RZ, R2, UR4, RZ, 0xfc, !PT ;  /* 0x0000000402ff7c12 */ /* 0x004fe2000f80fcff */
[----:B------:R-:W-:-:S03]  /*27880*/  UMOV UR4, 0xffffffff ;  /* 0xffffffff00047882 */ /* 0x000fc60000000000 */
[----:B------:R-:W-:Y:S02]  /*27890*/  LOP3.LUT P0, RZ, R3, UR5, RZ, 0xfc, P0 ;  /* 0x0000000503ff7c12 */ /* 0x000fe4000800fcff */
[----:B---3--:R-:W-:Y:S01]  /*278a0*/  SHF.R.S32.HI R9, RZ, 0x1f, R8 ;  /* 0x0000001fff097819 */ /* 0x008fe20000011408 */
[----:B------:R2:W-:Y:S01]  /*278b0*/  STL [R1+0x2d4], R8 ;  /* 0x0002d40801007387 */ /* 0x0005e20000100800 */
[----:B------:R-:W-:-:S03]  /*278c0*/  SEL R18, R8, RZ, !P0 ;  /* 0x000000ff08127207 */ /* 0x000fc60004000000 */
[----:B------:R2:W-:Y:S01]  /*278d0*/  STL [R1+0x2f0], R9 ;  /* 0x0002f00901007387 */ /* 0x0005e20000100800 */
[----:B------:R-:W-:Y:S05]  /*278e0*/  BRA.DIV UR4, `(.L_x_1600) ;  /* 0x0000004e04f07947 */ /* 0x000fea000b800000 */
[----:B------:R-:W3:Y:S02]  /*278f0*/  S2R R0, SR_TID.X ;  /* 0x0000000000007919 */ /* 0x000ee40000002100 */
[----:B---3--:R-:W-:-:S04]  /*27900*/  SHF.R.U32.HI R0, RZ, 0x5, R0 ;  /* 0x00000005ff007819 */ /* 0x008fc80000011600 */
[----:B------:R-:W-:-:S05]  /*27910*/  LOP3.LUT R0, R0, 0x3, RZ, 0xc0, !PT ;  /* 0x0000000300007812 */ /* 0x000fca00078ec0ff */
[----:B------:R3:W4:Y:S02]  /*27920*/  SHFL.IDX PT, R14, R0, RZ, 0x1f ;  /* 0x00001fff000e7589 */ /* 0x00072400000e0000 */
.L_x_1704:
[----:B----4-:R-:W-:Y:S02]  /*27930*/  ISETP.NE.AND P0, PT, R14, RZ, PT ;  /* 0x000000ff0e00720c */ /* 0x010fe40003f05270 */
[----:B------:R-:W-:Y:S02]  /*27940*/  PLOP3.LUT P1, PT, PT, PT, PT, 0x8, 0x0 ;  /* 0x000000000000781c */ /* 0x000fe40003f2e170 */
[----:B------:R-:W-:-:S11]  /*27950*/  LOP3.LUT R17, R17, 0xfffffffe, RZ, 0xc0, !PT ;  /* 0xfffffffe11117812 */ /* 0x000fd600078ec0ff */
[----:B------:R-:W-:Y:S01]  /*27960*/  @P1 LOP3.LUT R17, R17, 0x1, RZ, 0xfc, !PT ;  /* 0x0000000111111812 */ /* 0x000fe200078efcff */
[----:B------:R-:W-:Y:S06]  /*27970*/  @P0 BRA `(.L_x_1601) ;  /* 0x0000000400ac0947 */ /* 0x000fec0003800000 */
[----:B------:R-:W-:-:S03]  /*27980*/  UMOV UR4, 0xffffffff ;  /* 0xffffffff00047882 */ /* 0x000fc60000000000 */
[----:B------:R-:W-:Y:S05]  /*27990*/  BRA.DIV UR4, `(.L_x_1602) ;  /* 0x0000004e04f87947 */ /* 0x000fea000b800000 */
[----:B------:R-:W-:-:S13]  /*279a0*/  ELECT P6, URZ, PT ;  /* 0x00000000003f782f */ /* 0x000fda00038c0000 */
.L_x_1707:
[----:B------:R-:W-:Y:S05]  /*279b0*/  @!P6 BRA `(.L_x_1601) ;  /* 0x00000004009ce947 */ /* 0x000fea0003800000 */
[----:B---3--:R-:W3:Y:S01]  /*279c0*/  LDL R0, [R1+0x310] ;  /* 0x0003100001007983 */ /* 0x008ee20000100800 */
[----:B------:R-:W-:-:S04]  /*279d0*/  ISETP.NE.U32.AND P0, PT, R2, RZ, PT ;  /* 0x000000ff0200720c */ /* 0x000fc80003f05070 */
[----:B------:R-:W-:Y:S01]  /*279e0*/  ISETP.NE.AND.EX P0, PT, R3, RZ, PT, P0 ;  /* 0x000000ff0300720c */ /* 0x000fe20003f05300 */
[----:B---3--:R-:W-:-:S12]  /*279f0*/  VIADD R0, R0, 0xffffffff ;  /* 0xffffffff00007836 */ /* 0x008fd80000000000 */
[----:B------:R-:W-:Y:S05]  /*27a00*/  @!P0 BRA `(.L_x_1603) ;  /* 0x0000000000448947 */ /* 0x000fea0003800000 */
[----:B------:R-:W3:Y:S01]  /*27a10*/  LDC R7, c[0x0][0x43c] ;  /* 0x00010f00ff077b82 */ /* 0x000ee20000000800 */
[----:B------:R-:W-:Y:S01]  /*27a20*/  ULDC.64 UR4, c[0x0][0x428] ;  /* 0x00010a0000047ab9 */ /* 0x000fe20000000a00 */
[----:B---3--:R-:W-:-:S13]  /*27a30*/  ISETP.NE.AND P0, PT, R7, 0x1, PT ;  /* 0x000000010700780c */ /* 0x008fda0003f05270 */
        /* <DEDUP_REMOVED lines=14> */
.L_x_1603:
[----:B---3--:R-:W3:Y:S04]  /*27b20*/  LDL R2, [R1+0x2e0] ;  /* 0x0002e00001027983 */ /* 0x008ee80000100800 */
[----:B------:R-:W1:Y:S01]  /*27b30*/  LDL R3, [R1+0x2e8] ;  /* 0x0002e80001037983 */ /* 0x000e620000100800 */
[----:B--2---:R-:W2:Y:S02]  /*27b40*/  S2R R8, SR_TID.X ;  /* 0x0000000000087919 */ /* 0x004ea40000002100 */
[----:B--2---:R-:W-:-:S04]  /*27b50*/  LOP3.LUT R8, R8, 0x7f, RZ, 0xc0, !PT ;  /* 0x0000007f08087812 */ /* 0x004fc800078ec0ff */
[----:B------:R-:W-:Y:S01]  /*27b60*/  ISETP.NE.AND P1, PT, R8, RZ, PT ;  /* 0x000000ff0800720c */ /* 0x000fe20003f25270 */
[----:B---3--:R-:W-:Y:S01]  /*27b70*/  IMAD R2, R2, 0x8, R19 ;  /* 0x0000000802027824 */ /* 0x008fe200078e0213 */
[----:B-1----:R-:W-:-:S04]  /*27b80*/  SHF.L.U32 R4, R3, 0x1f, RZ ;  /* 0x0000001f03047819 */ /* 0x002fc800000006ff */
[----:B------:R-:W1:Y:S02]  /*27b90*/  SYNCS.PHASECHK.TRANS64.TRYWAIT P0, [R2+URZ+0x33480], R4 ;  /* 0x03348004020075a7 */ /* 0x000e64000800017f */
[----:B-1----:R-:W-:Y:S05]  /*27ba0*/  @!P0 BRA `(.L_x_1604) ;  /* 0x0000004c00948947 */ /* 0x002fea0003800000 */
.L_x_1708:
        /* <DEDUP_REMOVED lines=8> */
.L_x_1605:
[----:B------:R-:W2:Y:S04]  /*27c30*/  LDL R3, [R1+0x2e0] ;  /* 0x0002e00001037983 */ /* 0x000ea80000100800 */
[----:B------:R-:W3:Y:S01]  /*27c40*/  LDL R5, [R1+0x2f4] ;  /* 0x0002f40001057983 */ /* 0x000ee20000100800 */
[----:B------:R-:W-:Y:S01]  /*27c50*/  R2UR UR9, R2 ;  /* 0x00000000020972ca */ /* 0x000fe200000e0000 */
[----:B------:R-:W-:Y:S01]  /*27c60*/  UIADD3 UR4, UP0, UR40, 0x470, URZ ;  /* 0x0000047028047890 */ /* 0x000fe2000ff1e03f */
[----:B------:R-:W-:Y:S01]  /*27c70*/  R2UR UR12, R16 ;  /* 0x00000000100c72ca */ /* 0x000fe200000e0000 */
[----:B------:R-:W-:Y:S01]  /*27c80*/  UMOV UR10, URZ ;  /* 0x0000003f000a7c82 */ /* 0x000fe20008000000 */
[----:B-----5:R-:W-:Y:S01]  /*27c90*/  R2UR UR13, R18 ;  /* 0x00000000120d72ca */ /* 0x020fe200000e0000 */
[----:B------:R-:W-:Y:S01]  /*27ca0*/  UIADD3.X UR5, URZ, UR41, URZ, UP0, !UPT ;  /* 0x000000293f057290 */ /* 0x000fe200087fe43f */
[----:B------:R-:W-:Y:S01]  /*27cb0*/  UMOV UR6, 0x0 ;  /* 0x0000000000067882 */ /* 0x000fe20000000000 */
[----:B------:R-:W-:Y:S01]  /*27cc0*/  UMOV UR7, 0x14f00000 ;  /* 0x14f0000000077882 */ /* 0x000fe20000000000 */
[----:B------:R-:W-:-:S05]  /*27cd0*/  UMOV UR16, 0x40 ;  /* 0x0000004000107882 */ /* 0x000fca0000000000 */
[----:B------:R-:W-:Y:S01]  /*27ce0*/  UIADD3 UR9, UR9, 0x33470, URZ ;  /* 0x0003347009097890 */ /* 0x000fe2000fffe03f */
[----:B--2---:R-:W-:Y:S02]  /*27cf0*/  IMAD R3, R3, 0x7800, R19 ;  /* 0x0000780003037824 */ /* 0x004fe400078e0213 */
[----:B---3--:R-:W-:-:S03]  /*27d00*/  IMAD R0, R0, 0xa0, R5 ;  /* 0x000000a000007824 */ /* 0x008fc600078e0205 */
[----:B------:R-:W-:Y:S02]  /*27d10*/  R2UR UR15, R3 ;  /* 0x00000000030f72ca */ /* 0x000fe400000e0000 */
[----:B------:R-:W-:-:S11]  /*27d20*/  R2UR UR11, R0 ;  /* 0x00000000000b72ca */ /* 0x000fd600000e0000 */
[----:B------:R-:W-:Y:S02]  /*27d30*/  UIADD3 UR8, UR15, 0xf200, URZ ;  /* 0x0000f2000f087890 */ /* 0x000fe4000fffe03f */
[----:B------:R-:W-:Y:S02]  /*27d40*/  UIADD3 UR14, UR15, 0x11a00, URZ ;  /* 0x00011a000f0e7890 */ /* 0x000fe4000fffe03f */
[----:B------:R-:W-:-:S05]  /*27d50*/  UIADD3 UR15, UR15, 0x14200, URZ ;  /* 0x000142000f0f7890 */ /* 0x000fca000fffe03f */
[----:B------:R2:W-:Y:S02]  /*27d60*/  UTMALDG.4D [UR8], [UR4], desc[UR6] ;  /* 0x00000608040075b4 */ /* 0x0005e40008019000 */
[----:B--2---:R-:W-:Y:S01]  /*27d70*/  UMOV UR8, UR14 ;  /* 0x0000000e00087c82 */ /* 0x004fe20008000000 */
[----:B------:R-:W-:Y:S01]  /*27d80*/  UMOV UR10, UR16 ;  /* 0x00000010000a7c82 */ /* 0x000fe20008000000 */
[----:B------:R-:W-:Y:S01]  /*27d90*/  UMOV UR14, 0x80 ;  /* 0x00000080000e7882 */ /* 0x000fe20000000000 */
[----:B------:R2:W-:Y:S02]  /*27da0*/  UTMALDG.4D [UR8], [UR4], desc[UR6] ;  /* 0x00000608040075b4 */ /* 0x0005e40008019000 */
[----:B--2---:R-:W-:Y:S01]  /*27db0*/  UMOV UR8, UR15 ;  /* 0x0000000f00087c82 */ /* 0x004fe20008000000 */
[----:B------:R-:W-:Y:S02]  /*27dc0*/  UMOV UR10, UR14 ;  /* 0x0000000e000a7c82 */ /* 0x000fe40008000000 */
[----:B------:R2:W-:Y:S01]  /*27dd0*/  UTMALDG.4D [UR8], [UR4], desc[UR6] ;  /* 0x00000608040075b4 */ /* 0x0005e20008019000 */
[----:B------:R-:W3:Y:S02]  /*27de0*/  SYNCS.PHASECHK.TRANS64.TRYWAIT P0, [R2+URZ+0x33440], R4 ;  /* 0x03344004020075a7 */ /* 0x000ee4000800017f */
[----:B--23--:R-:W-:Y:S05]  /*27df0*/  @!P0 BRA `(.L_x_1606) ;  /* 0x0000004c00148947 */ /* 0x00cfea0003800000 */
.L_x_1709:
[----:B------:R-:W-:Y:S05]  /*27e00*/  @P1 BRA `(.L_x_1607) ;  /* 0x00000000001c1947 */ /* 0x000fea0003800000 */
[----:B------:R-:W3:Y:S01]  /*27e10*/  S2R R5, SR_TID.X ;  /* 0x0000000000057919 */ /* 0x000ee20000002100 */
[----:B-12---:R-:W-:-:S04]  /*27e20*/  IMAD.MOV.U32 R4, RZ, RZ, 0x7800 ;  /* 0x00007800ff047424 */ /* 0x006fc800078e00ff */
[----:B------:R4:W-:Y:S01]  /*27e30*/  SYNCS.ARRIVE.TRANS64 RZ, [R2+URZ+0x33430], R4 ;  /* 0x0334300402ff79a7 */ /* 0x0009e2000800003f */
[----:B---3--:R-:W-:-:S04]  /*27e40*/  LOP3.LUT R5, R5, 0x1f, RZ, 0xc0, !PT ;  /* 0x0000001f05057812 */ /* 0x008fc800078ec0ff */
[----:B------:R-:W-:-:S13]  /*27e50*/  ISETP.NE.AND P0, PT, R5, RZ, PT ;  /* 0x000000ff0500720c */ /* 0x000fda0003f05270 */
[----:B----4-:R-:W-:Y:S05]  /*27e60*/  @!P0 BRA `(.L_x_1607) ;  /* 0x0000000000048947 */ /* 0x010fea0003800000 */
[----:B------:R-:W-:Y:S01]  /*27e70*/  BPT.TRAP 0x1 ;  /* 0x000000040000795c */ /* 0x000fe20000300000 */
.L_x_1607:
        /* <DEDUP_REMOVED lines=10> */
[----:B------:R-:W-:Y:S01]  /*27f20*/  UMOV UR16, 0x40 ;  /* 0x0000004000107882 */ /* 0x000fe20000000000 */
[----:B------:R-:W-:-:S02]  /*27f30*/  PLOP3.LUT P0, PT, PT, PT, PT, 0x80, 0x0 ;  /* 0x000000000000781c */ /* 0x000fc40003f0f070 */
[----:B------:R-:W-:Y:S01]  /*27f40*/  UIADD3 UR8, UR15, 0x24200, URZ ;  /* 0x000242000f087890 */ /* 0x000fe2000fffe03f */
[----:B------:R-:W-:Y:S01]  /*27f50*/  LOP3.LUT R17, R17, 0xfffffffe, RZ, 0xc0, !PT ;  /* 0xfffffffe11117812 */ /* 0x000fe200078ec0ff */
[----:B------:R-:W-:Y:S02]  /*27f60*/  UIADD3 UR9, UR9, 0x33430, URZ ;  /* 0x0003343009097890 */ /* 0x000fe4000fffe03f */
[----:B------:R-:W-:Y:S02]  /*27f70*/  UIADD3 UR14, UR15, 0x26a00, URZ ;  /* 0x00026a000f0e7890 */ /* 0x000fe4000fffe03f */
[----:B------:R-:W-:-:S05]  /*27f80*/  UIADD3 UR15, UR15, 0x29200, URZ ;  /* 0x000292000f0f7890 */ /* 0x000fca000fffe03f */
[----:B------:R3:W-:Y:S01]  /*27f90*/  UTMALDG.4D [UR8], [UR4], desc[UR6] ;  /* 0x00000608040075b4 */ /* 0x0007e20008019000 */
[----:B------:R-:W-:Y:S01]  /*27fa0*/  @P0 LOP3.LUT R17, R17, 0x1, RZ, 0xfc, !PT ;  /* 0x0000000111110812 */ /* 0x000fe200078efcff */
[----:B---3--:R-:W-:Y:S01]  /*27fb0*/  UMOV UR8, UR14 ;  /* 0x0000000e00087c82 */ /* 0x008fe20008000000 */
[----:B------:R-:W-:Y:S01]  /*27fc0*/  UMOV UR10, UR16 ;  /* 0x00000010000a7c82 */ /* 0x000fe20008000000 */
[----:B------:R-:W-:Y:S01]  /*27fd0*/  UMOV UR14, 0x80 ;  /* 0x00000080000e7882 */ /* 0x000fe20000000000 */
[----:B------:R3:W-:Y:S02]  /*27fe0*/  UTMALDG.4D [UR8], [UR4], desc[UR6] ;  /* 0x00000608040075b4 */ /* 0x0007e40008019000 */
[----:B---3--:R-:W-:Y:S01]  /*27ff0*/  UMOV UR8, UR15 ;  /* 0x0000000f00087c82 */ /* 0x008fe20008000000 */
[----:B------:R-:W-:Y:S02]  /*28000*/  UMOV UR10, UR14 ;  /* 0x0000000e000a7c82 */ /* 0x000fe40008000000 */
[----:B------:R4:W-:Y:S02]  /*28010*/  UTMALDG.4D [UR8], [UR4], desc[UR6] ;  /* 0x00000608040075b4 */ /* 0x0009e40008019000 */
[----:B----4-:R-:W-:Y:S01]  /*28020*/  NOP ;  /* 0x0000000000007918 */ /* 0x010fe20000000000 */
.L_x_1601:
[----:B------:R-:W3:Y:S01]  /*28030*/  LDL.LU R3, [R1+0x30c] ;  /* 0x00030c0001037983 */ /* 0x000ee20000300800 */
[----:B------:R-:W-:Y:S05]  /*28040*/  WARPSYNC.ALL ;  /* 0x0000000000007948 */ /* 0x000fea0003800000 */
[----:B------:R-:W-:Y:S01]  /*28050*/  ULDC.64 UR4, c[0x0][0x298] ;  /* 0x0000a60000047ab9 */ /* 0x000fe20000000a00 */
[----:B------:R-:W-:Y:S01]  /*28060*/  BSSY B6, `(.L_x_1608) ;  /* 0x000001c000067945 */ /* 0x000fe20003800000 */
[----:B------:R-:W-:Y:S01]  /*28070*/  BAR.SYNC.DEFER_BLOCKING 0x8, 0x180 ;  /* 0x0206000000007b1d */ /* 0x000fe20000010000 */
[----:B---3--:R-:W-:Y:S01]  /*28080*/  SHF.R.S32.HI R0, RZ, 0x1f, R3 ;  /* 0x0000001fff007819 */ /* 0x008fe20000011403 */
[----:B-12---:R-:W-:-:S04]  /*28090*/  IMAD.WIDE.U32 R4, R3, UR4, RZ ;  /* 0x0000000403047c25 */ /* 0x006fc8000f8e00ff */
[----:B------:R-:W-:Y:S01]  /*280a0*/  IMAD R2, R0, UR4, RZ ;  /* 0x0000000400027c24 */ /* 0x000fe2000f8e02ff */
[----:B------:R1:W-:Y:S01]  /*280b0*/  STL.64 [R1+0x318], R4 ;  /* 0x0003180401007387 */ /* 0x0003e20000100a00 */
[----:B------:R-:W-:Y:S02]  /*280c0*/  VIADD R0, R19, 0x1e200 ;  /* 0x0001e20013007836 */ /* 0x000fe40000000000 */
[----:B------:R-:W-:-:S03]  /*280d0*/  IMAD R2, R3, UR5, R2 ;  /* 0x0000000503027c24 */ /* 0x000fc6000f8e0202 */
[----:B------:R-:W-:Y:S01]  /*280e0*/  LOP3.LUT P0, RZ, R0, 0x1bf, RZ, 0xc0, !PT ;  /* 0x000001bf00ff7812 */ /* 0x000fe2000780c0ff */
[----:B------:R-:W-:-:S05]  /*280f0*/  IMAD.IADD R0, R5, 0x1, R2 ;  /* 0x0000000105007824 */ /* 0x000fca00078e0202 */
[----:B------:R1:W-:Y:S07]  /*28100*/  STL [R1+0x30c], R0 ;  /* 0x00030c0001007387 */ /* 0x0003ee0000100800 */
        /* <DEDUP_REMOVED lines=17> */
.L_x_1609:
[----:B------:R-:W-:Y:S05]  /*28220*/  BSYNC B6 ;  /* 0x0000000000067941 */ /* 0x000fea0003800000 */
.L_x_1608:
[----:B-1----:R-:W2:Y:S01]  /*28230*/  LDL.LU R0, [R1+0x30c] ;  /* 0x00030c0001007983 */ /* 0x002ea20000300800 */
[----:B------:R-:W-:Y:S01]  /*28240*/  ULDC.64 UR6, c[0x0][0xa00] ;  /* 0x0002800000067ab9 */ /* 0x000fe20000000a00 */
[----:B------:R-:W1:Y:S02]  /*28250*/  LDC R7, c[0x0][0x448] ;  /* 0x00011200ff077b82 */ /* 0x000e640000000800 */
[----:B------:R-:W2:Y:S04]  /*28260*/  LDL.LU.64 R2, [R1+0x318] ;  /* 0x0003180001027983 */ /* 0x000ea80000300a00 */
[----:B------:R-:W3:Y:S04]  /*28270*/  LDL R6, [R1+0x2dc] ;  /* 0x0002dc0001067983 */ /* 0x000ee80000100800 */
[----:B------:R-:W4:Y:S01]  /*28280*/  LDL R12, [R1+0x2f8] ;  /* 0x0002f800010c7983 */ /* 0x000f220000100800 */
[----:B------:R-:W-:Y:S01]  /*28290*/  ISETP.NE.U32.AND P0, PT, RZ, UR6, PT ;  /* 0x00000006ff007c0c */ /* 0x000fe2000bf05070 */
[----:B------:R-:W-:-:S03]  /*282a0*/  ULDC.64 UR4, c[0x0][0x2d8] ;  /* 0x0000b60000047ab9 */ /* 0x000fc60000000a00 */
[----:B------:R-:W-:Y:S01]  /*282b0*/  ISETP.NE.AND.EX P0, PT, RZ, UR7, PT, P0 ;  /* 0x00000007ff007c0c */ /* 0x000fe2000bf05300 */
[----:B------:R-:W0:Y:S01]  /*282c0*/  S2R R5, SR_TID.X ;  /* 0x0000000000057919 */ /* 0x000e220000002100 */
[----:B------:R-:W-:Y:S01]  /*282d0*/  ULDC.64 UR6, c[0x0][0x280] ;  /* 0x0000a00000067ab9 */ /* 0x000fe20000000a00 */
[----:B------:R-:W1:Y:S01]  /*282e0*/  S2R R10, SR_TID.X ;  /* 0x00000000000a7919 */ /* 0x000e620000002100 */
[----:B0-----:R-:W-:-:S04]  /*282f0*/  LOP3.LUT R5, R5, 0x7f, RZ, 0xc0, !PT ;  /* 0x0000007f05057812 */ /* 0x001fc800078ec0ff */
[----:B------:R-:W-:Y:S01]  /*28300*/  SHF.R.U32.HI R5, RZ, 0x2, R5 ;  /* 0x00000002ff057819 */ /* 0x000fe20000011605 */
[----:B-1----:R-:W-:-:S05]  /*28310*/  IMAD.SHL.U32 R10, R10, 0x10, RZ ;  /* 0x000000100a0a7824 */ /* 0x002fca00078e00ff */
[----:B------:R-:W-:-:S04]  /*28320*/  LOP3.LUT R10, R10, 0x30, RZ, 0xc0, !PT ;  /* 0x000000300a0a7812 */ /* 0x000fc800078ec0ff */
[C---:B------:R-:W-:Y:S02]  /*28330*/  LOP3.LUT R11, R10.reuse, 0x40, RZ, 0xfc, !PT ;  /* 0x000000400a0b7812 */ /* 0x040fe400078efcff */
[----:B------:R-:W-:Y:S01]  /*28340*/  LOP3.LUT R10, R10, 0x80, RZ, 0xfc, !PT ;  /* 0x000000800a0a7812 */ /* 0x000fe200078efcff */
[----:B--2---:R-:W-:Y:S01]  /*28350*/  IMAD.MOV.U32 R3, RZ, RZ, R0 ;  /* 0x000000ffff037224 */ /* 0x004fe200078e0000 */
[----:B---3--:R-:W-:-:S04]  /*28360*/  SHF.R.S32.HI R0, RZ, 0x1f, R6 ;  /* 0x0000001fff007819 */ /* 0x008fc80000011406 */
[----:B------:R-:W-:Y:S02]  /*28370*/  SEL R4, R0, RZ, !P0 ;  /* 0x000000ff00047207 */ /* 0x000fe40004000000 */
[----:B------:R-:W-:Y:S02]  /*28380*/  SEL R0, R6, RZ, !P0 ;  /* 0x000000ff06007207 */ /* 0x000fe40004000000 */
[----:B------:R-:W0:Y:S01]  /*28390*/  S2R R6, SR_TID.X ;  /* 0x0000000000067919 */ /* 0x000e220000002100 */
[----:B------:R-:W-:Y:S01]  /*283a0*/  ISETP.NE.AND P0, PT, R7, 0x1, PT ;  /* 0x000000010700780c */ /* 0x000fe20003f05270 */
[----:B------:R-:W-:-:S04]  /*283b0*/  IMAD.WIDE.U32 R2, R16, UR4, R2 ;  /* 0x0000000410027c25 */ /* 0x000fc8000f8e0002 */
[----:B------:R-:W-:Y:S01]  /*283c0*/  IMAD R3, R16, UR5, R3 ;  /* 0x0000000510037c24 */ /* 0x000fe2000f8e0203 */
[----:B------:R-:W-:Y:S02]  /*283d0*/  ULDC.64 UR4, c[0x0][0x2e0] ;  /* 0x0000b80000047ab9 */ /* 0x000fe40000000a00 */
[----:B------:R-:W-:Y:S02]  /*283e0*/  IMAD R4, R4, UR4, RZ ;  /* 0x0000000404047c24 */ /* 0x000fe4000f8e02ff */
[----:B0-----:R-:W-:-:S03]  /*283f0*/  IMAD.SHL.U32 R8, R6, 0x20, RZ ;  /* 0x0000002006087824 */ /* 0x001fc600078e00ff */
[----:B------:R-:W0:Y:S02]  /*28400*/  @P0 LDC R6, c[0x0][0x450] ;  /* 0x00011400ff060b82 */ /* 0x000e240000000800 */
[----:B------:R-:W-:-:S06]  /*28410*/  LOP3.LUT R8, R5, 0x60, R8, 0xf8, !PT ;  /* 0x0000006005087812 */ /* 0x000fcc00078ef808 */
[----:B------:R-:W1:Y:S01]  /*28420*/  @P0 LDC R5, c[0x0][0x44c] ;  /* 0x00011300ff050b82 */ /* 0x000e620000000800 */
[----:B------:R-:W-:-:S04]  /*28430*/  IMAD.WIDE.U32 R2, R0, UR4, R2 ;  /* 0x0000000400027c25 */ /* 0x000fc8000f8e0002 */
[----:B------:R-:W-:Y:S01]  /*28440*/  IMAD R0, R0, UR5, R4 ;  /* 0x0000000500007c24 */ /* 0x000fe2000f8e0204 */
[----:B------:R-:W-:Y:S01]  /*28450*/  ULDC.64 UR4, c[0x0][0x2d0] ;  /* 0x0000b40000047ab9 */ /* 0x000fe20000000a00 */
[----:B----4-:R-:W-:Y:S02]  /*28460*/  IMAD.IADD R4, R8, 0x1, R12 ;  /* 0x0000000108047824 */ /* 0x010fe400078e020c */
[----:B------:R-:W-:Y:S02]  /*28470*/  IMAD.IADD R3, R3, 0x1, R0 ;  /* 0x0000000103037824 */ /* 0x000fe400078e0200 */
[----:B------:R-:W-:Y:S01]  /*28480*/  IMAD.MOV.U32 R0, RZ, RZ, R4 ;  /* 0x000000ffff007224 */ /* 0x000fe200078e0004 */
[----:B------:R-:W2:Y:S01]  /*28490*/  S2R R8, SR_TID.X ;  /* 0x0000000000087919 */ /* 0x000ea20000002100 */
[----:B-1----:R-:W-:-:S05]  /*284a0*/  @P0 IMAD.HI.U32 R5, R4, R5, RZ ;  /* 0x0000000504050227 */ /* 0x002fca00078e00ff */
[----:B0-----:R-:W-:-:S05]  /*284b0*/  @P0 SHF.R.U32.HI R0, RZ, R6, R5 ;  /* 0x00000006ff000219 */ /* 0x001fca0000011605 */
        /* <DEDUP_REMOVED lines=11> */
[----:B------:R-:W-:Y:S01]  /*28570*/  ULDC UR4, c[0x0][0x2b8] ;  /* 0x0000ae0000047ab9 */ /* 0x000fe20000000800 */
[----:B--2---:R-:W-:Y:S01]  /*28580*/  IMAD.SHL.U32 R9, R8, 0x10, RZ ;  /* 0x0000001008097824 */ /* 0x004fe200078e00ff */
[----:B------:R-:W-:Y:S02]  /*28590*/  ISETP.GE.AND P2, PT, R10, UR4, PT ;  /* 0x000000040a007c0c */ /* 0x000fe4000bf46270 */
[----:B------:R-:W-:Y:S02]  /*285a0*/  LOP3.LUT R10, R8, 0x7f, RZ, 0xc0, !PT ;  /* 0x0000007f080a7812 */ /* 0x000fe400078ec0ff */
[----:B------:R0:W5:Y:S01]  /*285b0*/  LDL R8, [R1+0x304] ;  /* 0x0003040001087983 */ /* 0x0001620000100800 */
[----:B------:R-:W-:Y:S01]  /*285c0*/  LOP3.LUT R9, R9, 0x30, RZ, 0xc0, !PT ;  /* 0x0000003009097812 */ /* 0x000fe200078ec0ff */
[----:B------:R-:W-:Y:S01]  /*285d0*/  IMAD R0, R4, UR5, R0 ;  /* 0x0000000504007c24 */ /* 0x000fe2000f8e0200 */
[----:B------:R-:W-:-:S02]  /*285e0*/  IADD3 R4, P3, R2, UR6, RZ ;  /* 0x0000000602047c10 */ /* 0x000fc4000ff7e0ff */
[----:B------:R-:W-:Y:S02]  /*285f0*/  ISETP.GE.AND P0, PT, R9, UR4, PT ;  /* 0x0000000409007c0c */ /* 0x000fe4000bf06270 */
[----:B------:R-:W-:Y:S01]  /*28600*/  ISETP.GE.AND P1, PT, R11, UR4, PT ;  /* 0x000000040b007c0c */ /* 0x000fe2000bf26270 */
[----:B------:R-:W-:Y:S01]  /*28610*/  UMOV UR4, 0xffffffff ;  /* 0xffffffff00047882 */ /* 0x000fe20000000000 */
[----:B------:R-:W-:Y:S02]  /*28620*/  IADD3.X R3, R3, UR7, R0, P3, !PT ;  /* 0x0000000703037c10 */ /* 0x000fe40009ffe400 */
[----:B------:R-:W-:Y:S01]  /*28630*/  SHF.R.U32.HI R10, RZ, 0x2, R10 ;  /* 0x00000002ff0a7819 */ /* 0x000fe2000001160a */
[----:B0-----:R-:W-:Y:S08]  /*28640*/  BRA.DIV UR4, `(.L_x_1610) ;  /* 0x0000004604147947 */ /* 0x001ff0000b800000 */
[----:B------:R-:W2:Y:S04]  /*28650*/  LDL.LU R6, [R1+0x308] ;  /* 0x0003080001067983 */ /* 0x000ea80000300800 */
[----:B------:R-:W3:Y:S01]  /*28660*/  LDL.LU R11, [R1+0x2f8] ;  /* 0x0002f800010b7983 */ /* 0x000ee20000300800 */
[----:B--2---:R-:W-:-:S03]  /*28670*/  IMAD R2, R6, R7, RZ ;  /* 0x0000000706027224 */ /* 0x004fc600078e02ff */
[----:B------:R-:W0:Y:S01]  /*28680*/  SHFL.IDX PT, R7, R4, RZ, 0x1c1f ;  /* 0x001c1fff04077589 */ /* 0x000e2200000e0000 */
[----:B---3--:R-:W-:-:S03]  /*28690*/  IMAD.IADD R0, R10, 0x1, R11 ;  /* 0x000000010a007824 */ /* 0x008fc600078e020b */
[----:B------:R-:W1:Y:S01]  /*286a0*/  SHFL.IDX PT, R6, R3, RZ, 0x1c1f ;  /* 0x001c1fff03067589 */ /* 0x000e6200000e0000 */
[C---:B------:R-:W-:Y:S01]  /*286b0*/  VIADD R5, R0.reuse, 0x20 ;  /* 0x0000002000057836 */ /* 0x040fe20000000000 */
        /* <DEDUP_REMOVED lines=23> */
[----:B-1----:R-:W-:-:S05]  /*28830*/  @!P3 IADD3 R5, P4, R9, R5, RZ ;  /* 0x000000050905b210 */ /* 0x002fca0007f9e0ff */
[----:B0-----:R-:W-:-:S04]  /*28840*/  @!P3 IMAD.X R6, RZ, RZ, R6, P4 ;  /* 0x000000ffff06b224 */ /* 0x001fc800020e0606 */
[----:B------:R-:W-:Y:S02]  /*28850*/  @!P3 IMAD.MOV.U32 R7, RZ, RZ, R6 ;  /* 0x000000ffff07b224 */ /* 0x000fe400078e0006 */
[----:B------:R-:W-:Y:S02]  /*28860*/  @!P3 IMAD.MOV.U32 R6, RZ, RZ, R5 ;  /* 0x000000ffff06b224 */ /* 0x000fe400078e0005 */
[----:B------:R0:W1:Y:S04]  /*28870*/  SHFL.IDX PT, R5, R3, 0x3, 0x1c1f ;  /* 0x007c1f0003057f89 */ /* 0x00006800000e0000 */
[----:B------:R0:W-:Y:S04]  /*28880*/  @!P3 LDGSTS.E.BYPASS.LTC128B.128 [R8+0x1f200], desc[UR50][R6.64], !P0 ;  /* 0x1f2000000608bfae */ /* 0x0001e8000c101d72 */
[----:B------:R0:W-:Y:S04]  /*28890*/  @!P3 LDGSTS.E.BYPASS.LTC128B.128 [R8+0x21200], desc[UR50][R6.64+0x40], !P1 ;  /* 0x212000400608bfae */ /* 0x0001e8000c901d72 */
[----:B------:R0:W-:Y:S04]  /*288a0*/  @!P3 LDGSTS.E.BYPASS.LTC128B.128 [R8+0x23200], desc[UR50][R6.64+0x80], !P2 ;  /* 0x232000800608bfae */ /* 0x0001e8000d101d72 */
[----:B------:R0:W2:Y:S02]  /*288b0*/  SHFL.IDX PT, R3, R4, 0x3, 0x1c1f ;  /* 0x007c1f0004037f89 */ /* 0x0000a400000e0000 */
.L_x_1718:
        /* <DEDUP_REMOVED lines=12> */
.L_x_1612:
[----:B------:R-:W-:Y:S05]  /*28980*/  BSYNC B0 ;  /* 0x0000000000007941 */ /* 0x000fea0003800000 */
.L_x_1611:
[----:B------:R-:W-:Y:S01]  /*28990*/  NOP ;  /* 0x0000000000007918 */ /* 0x000fe20000000000 */
[----:B------:R-:W-:-:S13]  /*289a0*/  PLOP3.LUT P0, PT, PT, PT, PT, 0x80, 0x0 ;  /* 0x000000000000781c */ /* 0x000fda0003f0f070 */
.L_x_1613:
        /* <DEDUP_REMOVED lines=18> */
.L_x_1719:
[----:B------:R-:W-:Y:S05]  /*28ad0*/  BSYNC B0 ;  /* 0x0000000000007941 */ /* 0x000fea0003800000 */
.L_x_1614:
[----:B------:R-:W5:Y:S04]  /*28ae0*/  LDL.LU R2, [R1+0x310] ;  /* 0x0003100001027983 */ /* 0x000f680000300800 */
[----:B0-2---:R-:W2:Y:S01]  /*28af0*/  LDL R3, [R1+0x2d8] ;  /* 0x0002d80001037983 */ /* 0x005ea20000100800 */
[----:B-----5:R-:W-:-:S05]  /*28b00*/  VIADD R2, R2, 0xfffffffe ;  /* 0xfffffffe02027836 */ /* 0x020fca0000000000 */
[----:B--2---:R-:W-:-:S13]  /*28b10*/  ISETP.GE.AND P0, PT, R2, R3, PT ;  /* 0x000000030200720c */ /* 0x004fda0003f06270 */
[----:B------:R-:W-:Y:S05]  /*28b20*/  @!P0 BRA `(.L_x_1616) ;  /* 0x0000001000e88947 */ /* 0x000fea0003800000 */
[----:B----4-:R0:W5:Y:S04]  /*28b30*/  LDL.LU R0, [R1+0x2e0] ;  /* 0x0002e00001007983 */ /* 0x0101680000300800 */
[----:B---3--:R0:W5:Y:S02]  /*28b40*/  LDL.LU R8, [R1+0x2e8] ;  /* 0x0002e80001087983 */ /* 0x0081640000300800 */
.L_x_1640:
[----:B-----5:R-:W-:Y:S01]  /*28b50*/  VIADD R4, R0, 0x1 ;  /* 0x0000000100047836 */ /* 0x020fe20000000000 */
[----:B------:R-:W-:Y:S01]  /*28b60*/  LOP3.LUT P1, RZ, R17, 0x1, RZ, 0xc0, !PT ;  /* 0x0000000111ff7812 */ /* 0x000fe2000782c0ff */
[----:B------:R-:W-:Y:S05]  /*28b70*/  YIELD ;  /* 0x0000000000007946 */ /* 0x000fea0003800000 */
[----:B------:R-:W-:Y:S01]  /*28b80*/  ISETP.NE.AND P0, PT, R4, 0x2, PT ;  /* 0x000000020400780c */ /* 0x000fe20003f05270 */
[----:B------:R-:W-:Y:S03]  /*28b90*/  BSSY B0, `(.L_x_1617) ;  /* 0x00000a9000007945 */ /* 0x000fe60003800000 */
[----:B------:R-:W-:-:S02]  /*28ba0*/  SEL R3, RZ, 0x1, P0 ;  /* 0x00000001ff037807 */ /* 0x000fc40000000000 */
[----:B------:R-:W-:Y:S02]  /*28bb0*/  SEL R10, R4, RZ, P0 ;  /* 0x000000ff040a7207 */ /* 0x000fe40000000000 */
[----:B------:R-:W-:-:S03]  /*28bc0*/  LOP3.LUT R9, R8, R3, RZ, 0x3c, !PT ;  /* 0x0000000308097212 */ /* 0x000fc600078e3cff */
[----:B------:R2:W-:Y:S04]  /*28bd0*/  STL [R1+0x2e0], R10 ;  /* 0x0002e00a01007387 */ /* 0x0005e80000100800 */
[----:B------:R2:W-:Y:S01]  /*28be0*/  STL [R1+0x2e8], R9 ;  /* 0x0002e80901007387 */ /* 0x0005e20000100800 */
        /* <DEDUP_REMOVED lines=25> */
.L_x_1619:
        /* <DEDUP_REMOVED lines=8> */
.L_x_1720:
[----:B------:R-:W-:Y:S05]  /*28e00*/  BSYNC B1 ;  /* 0x0000000000017941 */ /* 0x000fea0003800000 */
.L_x_1620:
        /* <DEDUP_REMOVED lines=9> */
.L_x_1623:
[----:B------:R-:W-:Y:S05]  /*28ea0*/  BSYNC B1 ;  /* 0x0000000000017941 */ /* 0x000fea0003800000 */
.L_x_1622:
[----:B------:R-:W3:Y:S04]  /*28eb0*/  LDL R4, [R1+0x2e0] ;  /* 0x0002e00001047983 */ /* 0x000ee80000100800 */
[----:B------:R-:W4:Y:S01]  /*28ec0*/  LDL R7, [R1+0x2f4] ;  /* 0x0002f40001077983 */ /* 0x000f220000100800 */
[----:B------:R-:W-:Y:S01]  /*28ed0*/  IMAD.MOV.U32 R14, RZ, RZ, RZ ;  /* 0x000000ffff0e7224 */ /* 0x000fe200078e00ff */
[----:B------:R-:W-:Y:S01]  /*28ee0*/  UIADD3 UR4, UP0, UR40, 0x470, URZ ;  /* 0x0000047028047890 */ /* 0x000fe2000ff1e03f */
[----:B------:R-:W-:Y:S01]  /*28ef0*/  PLOP3.LUT P0, PT, PT, PT, PT, 0x80, 0x0 ;  /* 0x000000000000781c */ /* 0x000fe20003f0f070 */
[----:B------:R-:W-:Y:S01]  /*28f00*/  UMOV UR6, 0x0 ;  /* 0x0000000000067882 */ /* 0x000fe20000000000 */
[----:B------:R-:W-:Y:S01]  /*28f10*/  UMOV UR7, 0x14f00000 ;  /* 0x14f0000000077882 */ /* 0x000fe20000000000 */
[----:B------:R-:W-:Y:S01]  /*28f20*/  R2UR UR10, R14 ;  /* 0x000000000e0a72ca */ /* 0x000fe200000e0000 */
[----:B------:R-:W-:Y:S01]  /*28f30*/  UIADD3.X UR5, URZ, UR41, URZ, UP0, !UPT ;  /* 0x000000293f057290 */ /* 0x000fe200087fe43f */
[----:B---3--:R-:W-:-:S02]  /*28f40*/  IMAD R4, R4, 0x7800, R19 ;  /* 0x0000780004047824 */ /* 0x008fc400078e0213 */
[----:B----4-:R-:W-:Y:S02]  /*28f50*/  IMAD R7, R3, 0xa0, R7 ;  /* 0x000000a003077824 */ /* 0x010fe400078e0207 */
[----:B------:R-:W-:Y:S02]  /*28f60*/  VIADD R3, R6, 0x33470 ;  /* 0x0003347006037836 */ /* 0x000fe40000000000 */
[----:B--2---:R-:W-:-:S07]  /*28f70*/  VIADD R9, R4, 0xf200 ;  /* 0x0000f20004097836 */ /* 0x004fce0000000000 */
.L_x_1624:
        /* <DEDUP_REMOVED lines=16> */
.L_x_1625:
        /* <DEDUP_REMOVED lines=16> */
.L_x_1626:
        /* <DEDUP_REMOVED lines=13> */
.L_x_1721:
[----:B------:R-:W-:Y:S05]  /*29250*/  BSYNC B1 ;  /* 0x0000000000017941 */ /* 0x000fea0003800000 */
.L_x_1627:
        /* <DEDUP_REMOVED lines=11> */
.L_x_1630:
[----:B------:R-:W-:Y:S05]  /*29310*/  BSYNC B1 ;  /* 0x0000000000017941 */ /* 0x000fea0003800000 */
.L_x_1629:
        /* <DEDUP_REMOVED lines=8> */
.L_x_1631:
        /* <DEDUP_REMOVED lines=15> */
.L_x_1632:
        /* <DEDUP_REMOVED lines=15> */
.L_x_1633:
        /* <DEDUP_REMOVED lines=10> */
.L_x_1618:
[----:B------:R-:W-:Y:S05]  /*29620*/  BSYNC B0 ;  /* 0x0000000000007941 */ /* 0x000fea0003800000 */
.L_x_1617:
[----:B------:R-:W-:-:S06]  /*29630*/  UISETP.NE.AND UP0, UPT, UR37, 0x3, UPT ;  /* 0x000000032500788c */ /* 0x000fcc000bf05270 */
[----:B------:R-:W-:-:S13]  /*29640*/  PLOP3.LUT P0, PT, PT, PT, UP0, 0x80, 0x0 ;  /* 0x000000000000781c */ /* 0x000fda0003f0f008 */
[----:B------:R-:W-:Y:S05]  /*29650*/  @!P0 BRA `(.L_x_1634) ;  /* 0x0000000000048947 */ /* 0x000fea0003800000 */
[----:B------:R-:W-:Y:S01]  /*29660*/  BPT.TRAP 0x1 ;  /* 0x000000040000795c */ /* 0x000fe20000300000 */
.L_x_1634:
        /* <DEDUP_REMOVED lines=8> */
.L_x_1722:
[----:B------:R-:W-:Y:S05]  /*296f0*/  BSYNC B0 ;  /* 0x0000000000007941 */ /* 0x000fea0003800000 */
.L_x_1635:
[----:B------:R-:W-:Y:S05]  /*29700*/  @!P1 BRA `(.L_x_1637) ;  /* 0x0000000000049947 */ /* 0x000fea0003800000 */
[----:B------:R-:W-:Y:S01]  /*29710*/  BPT.TRAP 0x1 ;  /* 0x000000040000795c */ /* 0x000fe20000300000 */
.L_x_1637:
[----:B---3--:R-:W-:Y:S01]  /*29720*/  SHF.L.U32 R4, R8, 0x1f, RZ ;  /* 0x0000001f08047819 */ /* 0x008fe200000006ff */
[----:B--2---:R-:W-:-:S03]  /*29730*/  IMAD R10, R0, 0x7800, RZ ;  /* 0x00007800000a7824 */ /* 0x004fc600078e02ff */
[----:B------:R-:W2:Y:S02]  /*29740*/  SYNCS.PHASECHK.TRANS64.TRYWAIT P0, [R3+URZ+0x33460], R4 ;  /* 0x03346004030075a7 */ /* 0x000ea4000800017f */
[----:B--2---:R-:W-:Y:S05]  /*29750*/  @!P0 BRA `(.L_x_1638) ;  /* 0x0000003800888947 */ /* 0x004fea0003800000 */
.L_x_1723:
[----:B------:R-:W3:Y:S04]  /*29760*/  LDL R0, [R1+0x300] ;  /* 0x0003000001007983 */ /* 0x000ee80000100800 */
[----:B------:R-:W4:Y:S01]  /*29770*/  LDL R11, [R1+0x2fc] ;  /* 0x0002fc00010b7983 */ /* 0x000f220000100800 */
[----:B------:R-:W-:Y:S05]  /*29780*/  WARPSYNC.ALL ;  /* 0x0000000000007948 */ /* 0x000fea0003800000 */
[----:B---3--:R-:W-:-:S02]  /*29790*/  LOP3.LUT R0, R10, R0, RZ, 0xfc, !PT ;  /* 0x000000000a007212 */ /* 0x008fc400078efcff */
[----:B----4-:R-:W-:-:S03]  /*297a0*/  LOP3.LUT R12, R10, R11, RZ, 0xfc, !PT ;  /* 0x0000000b0a0c7212 */ /* 0x010fc600078efcff */
[C---:B------:R-:W-:Y:S02]  /*297b0*/  IMAD.IADD R0, R19.reuse, 0x1, R0 ;  /* 0x0000000113007824 */ /* 0x040fe400078e0200 */
[----:B------:R-:W-:-:S03]  /*297c0*/  IMAD.IADD R12, R19, 0x1, R12 ;  /* 0x00000001130c7824 */ /* 0x000fc600078e020c */
[----:B-12---:R-:W1:Y:S02]  /*297d0*/  LDSM.16.MT88.4 R4, [R0+0xf200] ;  /* 0x00f200000004783b */ /* 0x006e640000004200 */
[C-C-:B-1----:R-:W-:Y:S02]  /*297e0*/  PRMT R8, R4.reuse, 0x6420, R5.reuse ;  /* 0x0000642004087816 */ /* 0x142fe40000000005 */
        /* <DEDUP_REMOVED lines=96> */
.L_x_1639:
        /* <DEDUP_REMOVED lines=11> */
[----:B------:R-:W-:Y:S01]  /*29ea0*/  VIADD R2, R2, 0xffffffff ;  /* 0xffffffff02027836 */ /* 0x000fe20000000000 */
[----:B------:R1:W5:Y:S11]  /*29eb0*/  LDL R0, [R1+0x2e0] ;  /* 0x0002e00001007983 */ /* 0x0003760000100800 */
[----:B-1----:R-:W-:Y:S05]  /*29ec0*/  @P0 BRA `(.L_x_1640) ;  /* 0xffffffec00200947 */ /* 0x002fea000383ffff */
.L_x_1616:
        /* <DEDUP_REMOVED lines=8> */
[----:B----45:R-:W2:Y:S08]  /*29f50*/  FLO.U32 R0, UR4 ;  /* 0x0000000400007d00 */ /* 0x030eb000080e0000 */
        /* <DEDUP_REMOVED lines=8> */
[----:B------:R2:W-:Y:S02]  /*29fe0*/  STL [R1+0x2d0], R0 ;  /* 0x0002d00001007387 */ /* 0x0005e40000100800 */
.L_x_1642:
[----:B------:R-:W-:Y:S05]  /*29ff0*/  BSYNC B0 ;  /* 0x0000000000007941 */ /* 0x000fea0003800000 */
.L_x_1641:
[----:B------:R-:W-:-:S06]  /*2a000*/  UISETP.NE.AND UP0, UPT, UR37, 0x3, UPT ;  /* 0x000000032500788c */ /* 0x000fcc000bf05270 */
[----:B------:R-:W-:-:S13]  /*2a010*/  PLOP3.LUT P1, PT, PT, PT, UP0, 0x80, 0x0 ;  /* 0x000000000000781c */ /* 0x000fda0003f2f008 */
[----:B------:R-:W-:Y:S05]  /*2a020*/  @!P1 BRA `(.L_x_1643) ;  /* 0x0000000000049947 */ /* 0x000fea0003800000 */
[----:B------:R-:W-:Y:S01]  /*2a030*/  BPT.TRAP 0x1 ;  /* 0x000000040000795c */ /* 0x000fe20000300000 */
.L_x_1643:
[----:B------:R-:W3:Y:S04]  /*2a040*/  LDL R3, [R1+0x2e8] ;  /* 0x0002e80001037983 */ /* 0x000ee80000100800 */
[----:B------:R-:W3:Y:S01]  /*2a050*/  LDL R2, [R1+0x2e0] ;  /* 0x0002e00001027983 */ /* 0x000ee20000100800 */
[----:B--2-45:R-:W-:Y:S01]  /*2a060*/  IMAD.U32 R0, RZ, RZ, UR39 ;  /* 0x00000027ff007e24 */ /* 0x034fe2000f8e00ff */
[----:B------:R-:W-:Y:S04]  /*2a070*/  BSSY B0, `(.L_x_1644) ;  /* 0x0000007000007945 */ /* 0x000fe80003800000 */
[----:B------:R-:W-:-:S02]  /*2a080*/  ISETP.NE.AND P2, PT, R0, 0x3, PT ;  /* 0x000000030000780c */ /* 0x000fc40003f45270 */
[----:B---3--:R-:W-:-:S04]  /*2a090*/  LOP3.LUT R0, R3, 0x1, RZ, 0x3c, !PT ;  /* 0x0000000103007812 */ /* 0x008fc800078e3cff */
[----:B------:R-:W-:Y:S01]  /*2a0a0*/  SHF.L.U32 R0, R0, 0x1f, RZ ;  /* 0x0000001f00007819 */ /* 0x000fe200000006ff */
[----:B------:R-:W-:-:S04]  /*2a0b0*/  IMAD R3, R2, 0x8, R19 ;  /* 0x0000000802037824 */ /* 0x000fc800078e0213 */
[----:B------:R-:W2:Y:S02]  /*2a0c0*/  SYNCS.PHASECHK.TRANS64.TRYWAIT P1, [R3+URZ+0x33470], R0 ;  /* 0x03347000030075a7 */ /* 0x000ea4000802017f */
[----:B--2---:R-:W-:Y:S05]  /*2a0d0*/  @!P1 BRA `(.L_x_1645) ;  /* 0x00000030003c9947 */ /* 0x004fea0003800000 */
.L_x_1724:
[----:B------:R-:W-:Y:S05]  /*2a0e0*/  BSYNC B0 ;  /* 0x0000000000007941 */ /* 0x000fea0003800000 */
.L_x_1644:
[----:B------:R-:W-:Y:S05]  /*2a0f0*/  @!P2 BRA `(.L_x_1646) ;  /* 0x000000000004a947 */ /* 0x000fea0003800000 */
[----:B------:R-:W-:Y:S01]  /*2a100*/  BPT.TRAP 0x1 ;  /* 0x000000040000795c */ /* 0x000fe20000300000 */
.L_x_1646:
[----:B--2---:R-:W2:Y:S02]  /*2a110*/  LDL R0, [R1+0x2e8] ;  /* 0x0002e80001007983 */ /* 0x004ea40000100800 */
[----:B--2---:R-:W-:-:S04]  /*2a120*/  SHF.L.U32 R0, R0, 0x1f, RZ ;  /* 0x0000001f00007819 */ /* 0x004fc800000006ff */
[----:B------:R-:W2:Y:S02]  /*2a130*/  SYNCS.PHASECHK.TRANS64.TRYWAIT P1, [R3+URZ+0x33460], R0 ;  /* 0x03346000030075a7 */ /* 0x000ea4000802017f */
[----:B--2---:R-:W-:Y:S05]  /*2a140*/  @!P1 BRA `(.L_x_1647) ;  /* 0x0000003000349947 */ /* 0x004fea0003800000 */
.L_x_1725:
[----:B------:R-:W3:Y:S04]  /*2a150*/  LDL R12, [R1+0x2e0] ;  /* 0x0002e000010c7983 */ /* 0x000ee80000100800 */
[----:B------:R-:W2:Y:S04]  /*2a160*/  LDL R4, [R1+0x300] ;  /* 0x0003000001047983 */ /* 0x000ea80000100800 */
[----:B------:R-:W4:Y:S01]  /*2a170*/  LDL R10, [R1+0x2fc] ;  /* 0x0002fc00010a7983 */ /* 0x000f220000100800 */
[----:B------:R-:W-:Y:S05]  /*2a180*/  WARPSYNC.ALL ;  /* 0x0000000000007948 */ /* 0x000fea0003800000 */
[----:B---3--:R-:W-:-:S05]  /*2a190*/  IMAD R2, R12, 0x7800, RZ ;  /* 0x000078000c027824 */ /* 0x008fca00078e02ff */
[----:B--2---:R-:W-:-:S05]  /*2a1a0*/  LOP3.LUT R0, R2, R4, RZ, 0xfc, !PT ;  /* 0x0000000402007212 */ /* 0x004fca00078efcff */
[----:B------:R-:W-:-:S05]  /*2a1b0*/  IMAD.IADD R0, R19, 0x1, R0 ;  /* 0x0000000113007824 */ /* 0x000fca00078e0200 */
[----:B-1----:R-:W1:Y:S01]  /*2a1c0*/  LDSM.16.MT88.4 R4, [R0+0xf200] ;  /* 0x00f200000004783b */ /* 0x002e620000004200 */
[----:B----4-:R-:W-:-:S05]  /*2a1d0*/  LOP3.LUT R2, R2, R10, RZ, 0xfc, !PT ;  /* 0x0000000a02027212 */ /* 0x010fca00078efcff */
[----:B------:R-:W-:Y:S01]  /*2a1e0*/  IMAD.IADD R2, R19, 0x1, R2 ;  /* 0x0000000113027824 */ /* 0x000fe200078e0202 */
        /* <DEDUP_REMOVED lines=97> */
.L_x_1648:
[----:B------:R-:W3:Y:S01]  /*2a800*/  LDL.LU R4, [R1+0x2e8] ;  /* 0x0002e80001047983 */ /* 0x000ee20000300800 */
[----:B--2---:R2:W-:Y:S01]  /*2a810*/  SYNCS.ARRIVE.TRANS64.A1T0 RZ, [R3+URZ+0x33450], RZ ;  /* 0x033450ff03ff79a7 */ /* 0x0045e2000810003f */
[----:B------:R-:W-:Y:S02]  /*2a820*/  VIADD R0, R12, 0x1 ;  /* 0x000000010c007836 */ /* 0x000fe40000000000 */
[----:B--2---:R-:W-:-:S05]  /*2a830*/  @!P0 VIADD R3, R3, 0x33480 ;  /* 0x0003348003038836 */ /* 0x004fca0000000000 */
[----:B------:R-:W-:Y:S01]  /*2a840*/  @!P0 PRMT R3, RZ, 0x654, R3 ;  /* 0x00000654ff038816 */ /* 0x000fe20000000003 */
[----:B------:R-:W-:Y:S06]  /*2a850*/  BAR.SYNC.DEFER_BLOCKING 0x2, 0x80 ;  /* 0x0082000000007b1d */ /* 0x000fec0000010000 */
[----:B------:R2:W-:Y:S01]  /*2a860*/  @!P0 SYNCS.ARRIVE.TRANS64.RED.A1T0 RZ, [R3+URZ], RZ ;  /* 0x000000ff03ff89a7 */ /* 0x0005e2000810043f */
[----:B------:R-:W-:-:S04]  /*2a870*/  ISETP.NE.AND P0, PT, R0, 0x2, PT ;  /* 0x000000020000780c */ /* 0x000fc80003f05270 */
[----:B-1----:R-:W-:Y:S02]  /*2a880*/  SEL R2, RZ, 0x1, P0 ;  /* 0x00000001ff027807 */ /* 0x002fe40000000000 */
[----:B------:R-:W-:-:S05]  /*2a890*/  SEL R0, R0, RZ, P0 ;  /* 0x000000ff00007207 */ /* 0x000fca0000000000 */
[----:B------:R2:W-:Y:S01]  /*2a8a0*/  STL [R1+0x2e0], R0 ;  /* 0x0002e00001007387 */ /* 0x0005e20000100800 */
[----:B---3--:R-:W-:-:S05]  /*2a8b0*/  LOP3.LUT R4, R4, R2, RZ, 0x3c, !PT ;  /* 0x0000000204047212 */ /* 0x008fca00078e3cff */
[----:B------:R2:W-:Y:S02]  /*2a8c0*/  STL [R1+0x2e8], R4 ;  /* 0x0002e80401007387 */ /* 0x0005e40000100800 */
.L_x_1591:
[----:B------:R-:W-:-:S13]  /*2a8d0*/  LOP3.LUT P0, RZ, R17, 0x2, RZ, 0xc0, !PT ;  /* 0x0000000211ff7812 */ /* 0x000fda000780c0ff */
[----:B------:R-:W-:Y:S05]  /*2a8e0*/  @!P0 BRA `(.L_x_1649) ;  /* 0x0000000000288947 */ /* 0x000fea0003800000 */
[----:B------:R-:W-:Y:S05]  /*2a8f0*/  WARPSYNC.ALL ;  /* 0x0000000000007948 */ /* 0x000fea0003800000 */
[----:B------:R-:W4:Y:S08]  /*2a900*/  S2UR UR5, SR_CgaCtaId ;  /* 0x00000000000579c3 */ /* 0x000f300000008800 */
[----:B------:R-:W-:Y:S06]  /*2a910*/  BAR.SYNC.DEFER_BLOCKING 0x5, 0x180 ;  /* 0x0146000000007b1d */ /* 0x000fec0000010000 */
[----:B------:R-:W-:-:S02]  /*2a920*/  UMOV UR4, 0x400 ;  /* 0x0000040000047882 */ /* 0x000fc40000000000 */
[----:B----4-:R-:W-:-:S06]  /*2a930*/  ULEA UR4, UR5, UR4, 0x18 ;  /* 0x0000000405047291 */ /* 0x010fcc000f8ec03f */
[----:B------:R-:W-:-:S05]  /*2a940*/  IMAD.U32 R19, RZ, RZ, UR4 ;  /* 0x00000004ff137e24 */ /* 0x000fca000f8e00ff */
[----:B-12---:R-:W1:Y:S04]  /*2a950*/  LDS.128 R4, [R19+0x334d0] ;  /* 0x0334d00013047984 */ /* 0x006e680000000c00 */
[----:B-1----:R1:W-:Y:S01]  /*2a960*/  STL.128 [R1+0x2d0], R4 ;  /* 0x0002d00401007387 */ /* 0x0023e20000100c00 */
[----:B------:R-:W-:Y:S06]  /*2a970*/  BAR.ARV 0x4, 0x180 ;  /* 0x0106000000007b1d */ /* 0x000fec0000002000 */
[----:B------:R-:W-:Y:S05]  /*2a980*/  BRA `(.L_x_1650) ;  /* 0x0000001000387947 */ /* 0x000fea0003800000 */
.L_x_1649:
[----:B--23--:R-:W2:Y:S01]  /*2a990*/  S2R R0, SR_TID.X ;  /* 0x0000000000007919 */ /* 0x00cea20000002100 */
[----:B------:R-:W-:Y:S01]  /*2a9a0*/  UMOV UR4, 0xffffffff ;  /* 0xffffffff00047882 */ /* 0x000fe20000000000 */
[----:B--2---:R-:W-:-:S04]  /*2a9b0*/  LOP3.LUT R16, R0, 0x1f, RZ, 0xc0, !PT ;  /* 0x0000001f00107812 */ /* 0x004fc800078ec0ff */
[----:B------:R-:W-:Y:S01]  /*2a9c0*/  ISETP.NE.AND P0, PT, R16, 0x1f, PT ;  /* 0x0000001f1000780c */ /* 0x000fe20003f05270 */
[----:B------:R-:W-:-:S12]  /*2a9d0*/  BRA.DIV UR4, `(.L_x_1651) ;  /* 0x0000002a04247947 */ /* 0x000fd8000b800000 */
[----:B------:R-:W2:Y:S01]  /*2a9e0*/  LDL R3, [R1+0x2dc] ;  /* 0x0002dc0001037983 */ /* 0x000ea20000100800 */
[----:B------:R-:W-:-:S03]  /*2a9f0*/  ULDC UR4, c[0x0][0xc3c] ;  /* 0x00030f0000047ab9 */ /* 0x000fc60000000800 */
[----:B------:R-:W3:Y:S01]  /*2aa00*/  LDL.LU R2, [R1+0x2d0] ;  /* 0x0002d00001027983 */ /* 0x000ee20000300800 */
[----:B--2---:R-:W-:-:S05]  /*2aa10*/  IMAD.IADD R0, R3, 0x1, R16 ;  /* 0x0000000103007824 */ /* 0x004fca00078e0210 */
[----:B------:R-:W-:Y:S01]  /*2aa20*/  ISETP.GE.OR P1, PT, R0, UR4, !P0 ;  /* 0x0000000400007c0c */ /* 0x000fe2000c726670 */
[----:B---3--:R-:W-:-:S12]  /*2aa30*/  IMAD.MOV.U32 R10, RZ, RZ, R2 ;  /* 0x000000ffff0a7224 */ /* 0x008fd800078e0002 */
[----:B------:R-:W2:Y:S08]  /*2aa40*/  @!P1 LDC.64 R2, c[0x0][0xc80] ;  /* 0x00032000ff029b82 */ /* 0x000eb00000000a00 */
[----:B------:R-:W3:Y:S01]  /*2aa50*/  @!P1 LDC.64 R6, c[0x0][0xc78] ;  /* 0x00031e00ff069b82 */ /* 0x000ee20000000a00 */
[----:B--2---:R-:W-:-:S05]  /*2aa60*/  @!P1 IMAD.WIDE R2, R0, 0x4, R2 ;  /* 0x0000000400029825 */ /* 0x004fca00078e0202 */
[----:B------:R3:W2:Y:S02]  /*2aa70*/  @!P1 LDG.E R8, desc[UR50][R2.64] ;  /* 0x0000003202089981 */ /* 0x0006a4000c1e1900 */
[----:B---3--:R-:W-:-:S06]  /*2aa80*/  @!P1 IMAD.WIDE R2, R0, 0x4, R6 ;  /* 0x0000000400029825 */ /* 0x008fcc00078e0206 */
[----:B------:R-:W3:Y:S01]  /*2aa90*/  @!P1 LDG.E R2, desc[UR50][R2.64] ;  /* 0x0000003202029981 */ /* 0x000ee2000c1e1900 */
[----:B-1----:R-:W-:Y:S02]  /*2aaa0*/  IMAD.MOV.U32 R4, RZ, RZ, RZ ;  /* 0x000000ffff047224 */ /* 0x002fe400078e00ff */
[----:B------:R-:W-:Y:S01]  /*2aab0*/  IMAD.MOV.U32 R6, RZ, RZ, RZ ;  /* 0x000000ffff067224 */ /* 0x000fe200078e00ff */
[C---:B------:R-:W-:Y:S02]  /*2aac0*/  ISETP.GE.U32.AND P2, PT, R16.reuse, 0x2, PT ;  /* 0x000000021000780c */ /* 0x040fe40003f46070 */
[C---:B------:R-:W-:Y:S02]  /*2aad0*/  ISETP.GE.U32.AND P3, PT, R16.reuse, 0x4, PT ;  /* 0x000000041000780c */ /* 0x040fe40003f66070 */
[C---:B------:R-:W-:Y:S02]  /*2aae0*/  ISETP.GE.U32.AND P4, PT, R16.reuse, 0x8, PT ;  /* 0x000000081000780c */ /* 0x040fe40003f86070 */
[----:B------:R-:W-:Y:S01]  /*2aaf0*/  ISETP.GE.U32.AND P5, PT, R16, 0x10, PT ;  /* 0x000000101000780c */ /* 0x000fe20003fa6070 */
[----:B------:R-:W-:Y:S04]  /*2ab00*/  SHFL.IDX PT, R5, R10, RZ, 0x1f ;  /* 0x00001fff0a057589 */ /* 0x000fe800000e0000 */
[----:B------:R-:W-:Y:S01]  /*2ab10*/  SHFL.IDX PT, R0, R10, 0x1, 0x1f ;  /* 0x00201f000a007f89 */ /* 0x000fe200000e0000 */
[----:B--2---:R-:W-:-:S02]  /*2ab20*/  @!P1 IMAD.MOV.U32 R4, RZ, RZ, R8 ;  /* 0x000000ffff049224 */ /* 0x004fc400078e0008 */
[----:B---3--:R-:W-:-:S04]  /*2ab30*/  @!P1 IMAD.MOV.U32 R6, RZ, RZ, R2 ;  /* 0x000000ffff069224 */ /* 0x008fc800078e0002 */
[----:B------:R-:W-:-:S05]  /*2ab40*/  IMAD R2, R6, R4, RZ ;  /* 0x0000000406027224 */ /* 0x000fca00078e02ff */
[----:B------:R-:W1:Y:S01]  /*2ab50*/  SHFL.UP PT, R3, R2, 0x1, RZ ;  /* 0x0420000002037989 */ /* 0x000e6200000e00ff */
[----:B------:R-:W-:-:S04]  /*2ab60*/  ISETP.NE.AND P1, PT, R16, RZ, PT ;  /* 0x000000ff1000720c */ /* 0x000fc80003f25270 */
        /* <DEDUP_REMOVED lines=14> */
[----:B------:R1:W2:Y:S01]  /*2ac50*/  SHFL.IDX PT, R9, R7, 0x1f, 0x1f ;  /* 0x03e01f0007097f89 */ /* 0x0002a200000e0000 */
[----:B------:R-:W-:-:S07]  /*2ac60*/  IMAD.MOV.U32 R8, RZ, RZ, RZ ;  /* 0x000000ffff087224 */ /* 0x000fce00078e00ff */
.L_x_1735:
[----:B------:R-:W-:Y:S02]  /*2ac70*/  ULDC UR4, c[0x0][0xc38] ;  /* 0x00030e0000047ab9 */ /* 0x000fe40000000800 */
[----:B------:R-:W-:-:S04]  /*2ac80*/  IMAD.U32 R2, RZ, RZ, UR4 ;  /* 0x00000004ff027e24 */ /* 0x000fc8000f8e00ff */
[----:B--2---:R-:W-:-:S04]  /*2ac90*/  IMAD R9, R9, R2, RZ ;  /* 0x0000000209097224 */ /* 0x004fc800078e02ff */
[----:B------:R-:W-:-:S05]  /*2aca0*/  IMAD.IADD R0, R0, 0x1, R9 ;  /* 0x0000000100007824 */ /* 0x000fca00078e0209 */
[----:B------:R-:W-:-:S13]  /*2acb0*/  ISETP.GT.AND P6, PT, R0, R5, PT ;  /* 0x000000050000720c */ /* 0x000fda0003fc4270 */
[----:B------:R-:W-:Y:S05]  /*2acc0*/  @P6 BRA `(.L_x_1652) ;  /* 0x0000000000ac6947 */ /* 0x000fea0003800000 */
.L_x_1655:
[----:B------:R-:W2:Y:S01]  /*2acd0*/  LDL.LU R3, [R1+0x2dc] ;  /* 0x0002dc0001037983 */ /* 0x000ea20000300800 */
[----:B------:R-:W3:Y:S01]  /*2ace0*/  LDC R2, c[0x0][0xc3c] ;  /* 0x00030f00ff027b82 */ /* 0x000ee20000000800 */
[----:B--2---:R-:W-:-:S05]  /*2acf0*/  VIADD R3, R3, 0x1f ;  /* 0x0000001f03037836 */ /* 0x004fca0000000000 */
[----:B---3--:R-:W-:-:S13]  /*2ad00*/  ISETP.GE.AND P6, PT, R3, R2, PT ;  /* 0x000000020300720c */ /* 0x008fda0003fc6270 */
[----:B------:R-:W-:Y:S05]  /*2ad10*/  @P6 BRA `(.L_x_1653) ;  /* 0x0000000800ec6947 */ /* 0x000fea0003800000 */
[----:B------:R-:W2:Y:S01]  /*2ad20*/  S2R R4, SR_TID.X ;  /* 0x0000000000047919 */ /* 0x000ea20000002100 */
[----:B------:R3:W-:Y:S01]  /*2ad30*/  STL [R1+0x2dc], R3 ;  /* 0x0002dc0301007387 */ /* 0x0007e20000100800 */
[----:B--2---:R-:W-:-:S05]  /*2ad40*/  LOP3.LUT R4, R4, 0x1f, RZ, 0xc0, !PT ;  /* 0x0000001f04047812 */ /* 0x004fca00078ec0ff */
[----:B------:R-:W-:Y:S02]  /*2ad50*/  IMAD.IADD R6, R3, 0x1, R4 ;  /* 0x0000000103067824 */ /* 0x000fe400078e0204 */
[----:B------:R-:W-:-:S03]  /*2ad60*/  IMAD.MOV.U32 R4, RZ, RZ, RZ ;  /* 0x000000ffff047224 */ /* 0x000fc600078e00ff */
[----:B------:R-:W-:-:S13]  /*2ad70*/  ISETP.GE.OR P6, PT, R6, R2, !P0 ;  /* 0x000000020600720c */ /* 0x000fda00047c6670 */
[----:B---3--:R-:W2:Y:S02]  /*2ad80*/  @!P6 LDC.64 R2, c[0x0][0xc80] ;  /* 0x00032000ff02eb82 */ /* 0x008ea40000000a00 */
[----:B--2---:R-:W-:-:S05]  /*2ad90*/  @!P6 IMAD.WIDE R2, R6, 0x4, R2 ;  /* 0x000000040602e825 */ /* 0x004fca00078e0202 */
[----:B------:R2:W3:Y:S02]  /*2ada0*/  @!P6 LDG.E R4, desc[UR50][R2.64] ;  /* 0x000000320204e981 */ /* 0x0004e4000c1e1900 */
[----:B--2---:R-:W2:Y:S02]  /*2adb0*/  @!P6 LDC.64 R2, c[0x0][0xc78] ;  /* 0x00031e00ff02eb82 */ /* 0x004ea40000000a00 */
[----:B--2---:R-:W-:-:S04]  /*2adc0*/  @!P6 IMAD.WIDE R2, R6, 0x4, R2 ;  /* 0x000000040602e825 */ /* 0x004fc800078e0202 */
[----:B------:R-:W-:-:S06]  /*2add0*/  IMAD.MOV.U32 R6, RZ, RZ, RZ ;  /* 0x000000ffff067224 */ /* 0x000fcc00078e00ff */
[----:B------:R-:W3:Y:S01]  /*2ade0*/  @!P6 LDG.E R6, desc[UR50][R2.64] ;  /* 0x000000320206e981 */ /* 0x000ee2000c1e1900 */
[----:B------:R-:W-:Y:S01]  /*2adf0*/  UMOV UR4, 0xffffffff ;  /* 0xffffffff00047882 */ /* 0x000fe20000000000 */
[----:B---3--:R-:W-:Y:S02]  /*2ae00*/  IMAD R2, R6, R4, RZ ;  /* 0x0000000406027224 */ /* 0x008fe400078e02ff */
[----:B------:R-:W-:Y:S05]  /*2ae10*/  BRA.DIV UR4, `(.L_x_1654) ;  /* 0x0000002a04747947 */ /* 0x000fea000b800000 */
        /* <DEDUP_REMOVED lines=14> */
[----:B-1----:R-:W-:-:S05]  /*2af00*/  IMAD.IADD R7, R2, 0x1, R3 ;  /* 0x0000000102077824 */ /* 0x002fca00078e0203 */
[----:B------:R1:W2:Y:S02]  /*2af10*/  SHFL.IDX PT, R9, R7, 0x1f, 0x1f ;  /* 0x03e01f0007097f89 */ /* 0x0002a400000e0000 */
.L_x_1743:
[----:B------:R-:W-:Y:S02]  /*2af20*/  ULDC UR4, c[0x0][0xc38] ;  /* 0x00030e0000047ab9 */ /* 0x000fe40000000800 */
[----:B------:R-:W-:-:S04]  /*2af30*/  IMAD.U32 R2, RZ, RZ, UR4 ;  /* 0x00000004ff027e24 */ /* 0x000fc8000f8e00ff */
[----:B--2---:R-:W-:-:S04]  /*2af40*/  IMAD R9, R9, R2, RZ ;  /* 0x0000000209097224 */ /* 0x004fc800078e02ff */
[----:B------:R-:W-:-:S05]  /*2af50*/  IMAD.IADD R0, R9, 0x1, R0 ;  /* 0x0000000109007824 */ /* 0x000fca00078e0200 */
[----:B------:R-:W-:-:S13]  /*2af60*/  ISETP.GT.AND P6, PT, R0, R5, PT ;  /* 0x000000050000720c */ /* 0x000fda0003fc4270 */
[----:B------:R-:W-:Y:S05]  /*2af70*/  @!P6 BRA `(.L_x_1655) ;  /* 0xfffffffc0054e947 */ /* 0x000fea000383ffff */
.L_x_1652:
[----:B------:R-:W-:Y:S01]  /*2af80*/  IMAD.IADD R9, R0, 0x1, -R9 ;  /* 0x0000000100097824 */ /* 0x000fe200078e0a09 */
[----:B------:R-:W-:-:S03]  /*2af90*/  UMOV UR4, 0xffffffff ;  /* 0xffffffff00047882 */ /* 0x000fc60000000000 */
[----:B------:R-:W-:-:S05]  /*2afa0*/  IMAD R0, R7, R2, R9 ;  /* 0x0000000207007224 */ /* 0x000fca00078e0209 */
[----:B------:R-:W-:Y:S01]  /*2afb0*/  ISETP.GT.AND P6, PT, R0, R5, PT ;  /* 0x000000050000720c */ /* 0x000fe20003fc4270 */
[----:B------:R-:W-:-:S12]  /*2afc0*/  BRA.DIV UR4, `(.L_x_1656) ;  /* 0x0000002a04e07947 */ /* 0x000fd8000b800000 */
[----:B------:R-:W2:Y:S01]  /*2afd0*/  LDL.LU R10, [R1+0x2dc] ;  /* 0x0002dc00010a7983 */ /* 0x000ea20000300800 */
[----:B------:R-:W-:-:S04]  /*2afe0*/  VOTE.ANY R0, PT, !P6 ;  /* 0x0000000000007806 */ /* 0x000fc800070e0100 */
[----:B------:R-:W3:Y:S02]  /*2aff0*/  POPC R3, R0 ;  /* 0x0000000000037309 */ /* 0x000ee40000000000 */
[----:B---3--:R3:W4:Y:S04]  /*2b000*/  SHFL.IDX PT, R4, R4, R3, 0x1f ;  /* 0x00001f0304047589 */ /* 0x00872800000e0000 */
[----:B------:R3:W0:Y:S01]  /*2b010*/  SHFL.IDX PT, R6, R6, R3, 0x1f ;  /* 0x00001f0306067589 */ /* 0x00062200000e0000 */
[----:B--2---:R-:W-:-:S05]  /*2b020*/  IMAD.IADD R10, R3, 0x1, R10 ;  /* 0x00000001030a7824 */ /* 0x004fca00078e020a */
[----:B0---4-:R3:W-:Y:S02]  /*2b030*/  STL [R1+0x2dc], R10 ;  /* 0x0002dc0a01007387 */ /* 0x0117e40000100800 */
.L_x_1748:
[----:B------:R-:W-:-:S13]  /*2b040*/  ISETP.NE.AND P0, PT, R0, RZ, PT ;  /* 0x000000ff0000720c */ /* 0x000fda0003f05270 */
[----:B------:R-:W-:Y:S05]  /*2b050*/  @!P0 BRA `(.L_x_1657) ;  /* 0x0000000000148947 */ /* 0x000fea0003800000 */
[----:B------:R-:W-:Y:S01]  /*2b060*/  UMOV UR4, 0xffffffff ;  /* 0xffffffff00047882 */ /* 0x000fe20000000000 */
[----:B---3--:R-:W-:Y:S02]  /*2b070*/  VIADD R3, R3, 0xffffffff ;  /* 0xffffffff03037836 */ /* 0x008fe40000000000 */
[----:B------:R-:W-:Y:S05]  /*2b080*/  BRA.DIV UR4, `(.L_x_1658) ;  /* 0x0000002e04187947 */ /* 0x000fea000b800000 */
[----:B------:R2:W3:Y:S02]  /*2b090*/  SHFL.IDX PT, R3, R7, R3, 0x1f ;  /* 0x00001f0307037589 */ /* 0x0004e400000e0000 */
.L_x_1751:
[----:B---3--:R-:W-:-:S07]  /*2b0a0*/  IMAD.MOV.U32 R8, RZ, RZ, R3 ;  /* 0x000000ffff087224 */ /* 0x008fce00078e0003 */
.L_x_1657:
[----:B------:R-:W-:Y:S01]  /*2b0b0*/  ISETP.NE.AND P0, PT, R6, 0x1, PT ;  /* 0x000000010600780c */ /* 0x000fe20003f05270 */
[----:B------:R-:W-:-:S05]  /*2b0c0*/  IMAD R0, R8, R2, R9 ;  /* 0x0000000208007224 */ /* 0x000fca00078e0209 */
[----:B------:R4:W-:Y:S02]  /*2b0d0*/  STL [R1+0x2d0], R0 ;  /* 0x0002d00001007387 */ /* 0x0009e40000100800 */
[----:B----4-:R-:W-:-:S05]  /*2b0e0*/  IMAD.IADD R0, R5, 0x1, -R0 ;  /* 0x0000000105007824 */ /* 0x010fca00078e0a00 */
[----:B------:R-:W-:Y:S05]  /*2b0f0*/  @!P0 BRA `(.L_x_1659) ;  /* 0x0000000000e48947 */ /* 0x000fea0003800000 */
[----:B------:R-:W-:-:S04]  /*2b100*/  IABS R5, R4 ;  /* 0x0000000400057213 */ /* 0x000fc80000000000 */
[----:B------:R-:W4:Y:S08]  /*2b110*/  I2F.RP R2, R5 ;  /* 0x0000000500027306 */ /* 0x000f300000209400 */
[----:B----4-:R-:W4:Y:S02]  /*2b120*/  MUFU.RCP R2, R2 ;  /* 0x0000000200027308 */ /* 0x010f240000001000 */
[----:B----4-:R-:W-:-:S06]  /*2b130*/  VIADD R2, R2, 0xffffffe ;  /* 0x0ffffffe02027836 */ /* 0x010fcc0000000000 */
[----:B---3--:R-:W3:Y:S02]  /*2b140*/  F2I.FTZ.U32.TRUNC.NTZ R3, R2 ;  /* 0x0000000200037305 */ /* 0x008ee4000021f000 */
[----:B---3--:R-:W-:-:S04]  /*2b150*/  IMAD.MOV R2, RZ, RZ, -R3 ;  /* 0x000000ffff027224 */ /* 0x008fc800078e0a03 */
        /* <DEDUP_REMOVED lines=14> */
[----:B------:R-:W3:Y:S07]  /*2b240*/  I2F.RP R2, R5 ;  /* 0x0000000500027306 */ /* 0x000eee0000209400 */
[----:B------:R-:W-:Y:S01]  /*2b250*/  @P0 VIADD R8, R8, 0x1 ;  /* 0x0000000108080836 */ /* 0x000fe20000000000 */
[----:B---3--:R-:W3:Y:S02]  /*2b260*/  MUFU.RCP R2, R2 ;  /* 0x0000000200027308 */ /* 0x008ee40000001000 */
[----:B---3--:R-:W-:-:S06]  /*2b270*/  VIADD R2, R2, 0xffffffe ;  /* 0x0ffffffe02027836 */ /* 0x008fcc0000000000 */
[----:B------:R-:W3:Y:S02]  /*2b280*/  F2I.FTZ.U32.TRUNC.NTZ R3, R2 ;  /* 0x0000000200037305 */ /* 0x000ee4000021f000 */
[----:B---3--:R-:W-:-:S04]  /*2b290*/  IMAD.MOV R2, RZ, RZ, -R3 ;  /* 0x000000ffff027224 */ /* 0x008fc800078e0a03 */
[----:B-12---:R-:W-:Y:S02]  /*2b2a0*/  IMAD R7, R2, R5, RZ ;  /* 0x0000000502077224 */ /* 0x006fe400078e02ff */
        /* <DEDUP_REMOVED lines=30> */
.L_x_1659:
[----:B---3--:R-:W3:Y:S01]  /*2b490*/  LDL R3, [R1+0x2dc] ;  /* 0x0002dc0001037983 */ /* 0x008ee20000100800 */
[----:B-12---:R-:W3:Y:S02]  /*2b4a0*/  LDC.64 R6, c[0x0][0xc90] ;  /* 0x00032400ff067b82 */ /* 0x006ee40000000a00 */
[----:B---3--:R-:W-:-:S05]  /*2b4b0*/  IMAD.WIDE R6, R3, 0x4, R6 ;  /* 0x0000000403067825 */ /* 0x008fca00078e0206 */
[----:B------:R-:W2:Y:S02]  /*2b4c0*/  LDG.E R3, desc[UR50][R6.64] ;  /* 0x0000003206037981 */ /* 0x000ea4000c1e1900 */
[----:B--2---:R-:W-:-:S05]  /*2b4d0*/  IMAD R5, R4, R3, RZ ;  /* 0x0000000304057224 */ /* 0x004fca00078e02ff */
[----:B------:R-:W-:-:S04]  /*2b4e0*/  IABS R8, R5 ;  /* 0x0000000500087213 */ /* 0x000fc80000000000 */
        /* <DEDUP_REMOVED lines=20> */
[----:B------:R-:W-:-:S04]  /*2b630*/  @P0 VIADD R9, R9, 0x1 ;  /* 0x0000000109090836 */ /* 0x000fc80000000000 */
[----:B------:R-:W-:-:S04]  /*2b640*/  IMAD.MOV.U32 R6, RZ, RZ, R9 ;  /* 0x000000ffff067224 */ /* 0x000fc800078e0009 */
[----:B------:R-:W-:Y:S01]  /*2b650*/  @!P2 IMAD.MOV R6, RZ, RZ, -R6 ;  /* 0x000000ffff06a224 */ /* 0x000fe200078e0a06 */
[----:B------:R-:W-:-:S05]  /*2b660*/  @!P1 LOP3.LUT R6, RZ, R5, RZ, 0x33, !PT ;  /* 0x00000005ff069212 */ /* 0x000fca00078e33ff */
[----:B------:R-:W-:Y:S02]  /*2b670*/  IMAD R7, R3, R6, RZ ;  /* 0x0000000603077224 */ /* 0x000fe400078e02ff */
[----:B------:R-:W-:Y:S02]  /*2b680*/  IMAD.MOV R6, RZ, RZ, -R6 ;  /* 0x000000ffff067224 */ /* 0x000fe400078e0a06 */
[----:B------:R-:W-:Y:S02]  /*2b690*/  IMAD.MOV R8, RZ, RZ, -R7 ;  /* 0x000000ffff087224 */ /* 0x000fe400078e0a07 */
[----:B------:R-:W-:-:S03]  /*2b6a0*/  IMAD R6, R5, R6, R0 ;  /* 0x0000000605067224 */ /* 0x000fc600078e0200 */
[----:B------:R-:W-:-:S04]  /*2b6b0*/  VIADDMNMX R8, R8, R2, R3, PT ;  /* 0x0000000208087246 */ /* 0x000fc80003800103 */
[----:B------:R-:W-:-:S04]  /*2b6c0*/  IABS R9, R8 ;  /* 0x0000000800097213 */ /* 0x000fc80000000000 */
[----:B------:R-:W1:Y:S08]  /*2b6d0*/  I2F.RP R2, R9 ;  /* 0x0000000900027306 */ /* 0x000e700000209400 */
[----:B-1----:R-:W1:Y:S02]  /*2b6e0*/  MUFU.RCP R2, R2 ;  /* 0x0000000200027308 */ /* 0x002e640000001000 */
[----:B-1----:R-:W-:-:S06]  /*2b6f0*/  VIADD R2, R2, 0xffffffe ;  /* 0x0ffffffe02027836 */ /* 0x002fcc0000000000 */
[----:B------:R1:W2:Y:S02]  /*2b700*/  F2I.FTZ.U32.TRUNC.NTZ R3, R2 ;  /* 0x0000000200037305 */ /* 0x0002a4000021f000 */
[----:B-1----:R-:W-:Y:S02]  /*2b710*/  IMAD.MOV.U32 R2, RZ, RZ, RZ ;  /* 0x000000ffff027224 */ /* 0x002fe400078e00ff */
[----:B--2---:R-:W-:-:S04]  /*2b720*/  IMAD.MOV R0, RZ, RZ, -R3 ;  /* 0x000000ffff007224 */ /* 0x004fc800078e0a03 */
        /* <DEDUP_REMOVED lines=12> */
[----:B------:R-:W-:Y:S02]  /*2b7f0*/  LOP3.LUT R0, R6, R8, RZ, 0x3c, !PT ;  /* 0x0000000806007212 */ /* 0x000fe400078e3cff */
[----:B------:R-:W-:Y:S02]  /*2b800*/  IADD3 R6, R7, 0x1000000, R6 ;  /* 0x0100000007067810 */ /* 0x000fe40007ffe006 */
[----:B------:R-:W-:-:S07]  /*2b810*/  ISETP.GE.AND P2, PT, R0, RZ, PT ;  /* 0x000000ff0000720c */ /* 0x000fce0003f46270 */
[----:B------:R-:W-:-:S04]  /*2b820*/  @P0 VIADD R2, R2, 0x1 ;  /* 0x0000000102020836 */ /* 0x000fc80000000000 */
[----:B------:R-:W-:-:S04]  /*2b830*/  IMAD.MOV.U32 R0, RZ, RZ, R2 ;  /* 0x000000ffff007224 */ /* 0x000fc800078e0002 */
[----:B------:R-:W-:Y:S01]  /*2b840*/  @!P2 IMAD.MOV R0, RZ, RZ, -R0 ;  /* 0x000000ffff00a224 */ /* 0x000fe200078e0a00 */
[----:B------:R-:W-:Y:S01]  /*2b850*/  @!P1 LOP3.LUT R0, RZ, R8, RZ, 0x33, !PT ;  /* 0x00000008ff009212 */ /* 0x000fe200078e33ff */
[----:B------:R-:W-:-:S04]  /*2b860*/  IMAD.MOV R8, RZ, RZ, -R8 ;  /* 0x000000ffff087224 */ /* 0x000fc800078e0a08 */
[----:B------:R-:W-:-:S05]  /*2b870*/  IMAD R2, R0, R8, R6 ;  /* 0x0000000800027224 */ /* 0x000fca00078e0206 */
[----:B------:R1:W-:Y:S02]  /*2b880*/  STL [R1+0x2d8], R2 ;  /* 0x0002d80201007387 */ /* 0x0003e40000100800 */
.L_x_1660:
[----:B------:R-:W-:-:S05]  /*2b890*/  LOP3.LUT R0, RZ, R0, RZ, 0x33, !PT ;  /* 0x00000000ff007212 */ /* 0x000fca00078e33ff */
[----:B------:R-:W-:-:S05]  /*2b8a0*/  IMAD.IADD R0, R4, 0x1, R0 ;  /* 0x0000000104007824 */ /* 0x000fca00078e0200 */
[----:B------:R3:W-:Y:S01]  /*2b8b0*/  STL [R1+0x2d4], R0 ;  /* 0x0002d40001007387 */ /* 0x0007e20000100800 */
[----:B------:R-:W-:Y:S05]  /*2b8c0*/  BRA `(.L_x_1661) ;  /* 0x0000000000287947 */ /* 0x000fea0003800000 */
.L_x_1653:
[----:B------:R-:W-:Y:S01]  /*2b8d0*/  UMOV UR4, URZ ;  /* 0x0000003f00047c82 */ /* 0x000fe20008000000 */
[----:B------:R-:W-:Y:S01]  /*2b8e0*/  UMOV UR5, URZ ;  /* 0x0000003f00057c82 */ /* 0x000fe20008000000 */
[----:B------:R-:W-:Y:S01]  /*2b8f0*/  ULDC UR6, c[0x0][0xc3c] ;  /* 0x00030f0000067ab9 */ /* 0x000fe20000000800 */
[----:B------:R-:W-:Y:S01]  /*2b900*/  IMAD.U32 R3, RZ, RZ, UR4 ;  /* 0x00000004ff037e24 */ /* 0x000fe2000f8e00ff */
[----:B------:R4:W-:Y:S01]  /*2b910*/  STL [R1+0x2d0], R5 ;  /* 0x0002d00501007387 */ /* 0x0009e20000100800 */
[----:B------:R-:W-:Y:S02]  /*2b920*/  IMAD.U32 R2, RZ, RZ, UR5 ;  /* 0x00000005ff027e24 */ /* 0x000fe4000f8e00ff */
[----:B------:R-:W-:Y:S01]  /*2b930*/  IMAD.U32 R0, RZ, RZ, UR6 ;  /* 0x00000006ff007e24 */ /* 0x000fe2000f8e00ff */
[----:B------:R4:W-:Y:S04]  /*2b940*/  STL [R1+0x2d4], R3 ;  /* 0x0002d40301007387 */ /* 0x0009e80000100800 */
[----:B------:R4:W-:Y:S04]  /*2b950*/  STL [R1+0x2dc], R0 ;  /* 0x0002dc0001007387 */ /* 0x0009e80000100800 */
[----:B------:R4:W-:Y:S02]  /*2b960*/  STL [R1+0x2d8], R2 ;  /* 0x0002d80201007387 */ /* 0x0009e40000100800 */
.L_x_1661:
[----:B-12-4-:R-:W2:Y:S04]  /*2b970*/  LDL R2, [R1+0x2dc] ;  /* 0x0002dc0001027983 */ /* 0x016ea80000100800 */
[----:B------:R-:W4:Y:S04]  /*2b980*/  LDL R3, [R1+0x2d8] ;  /* 0x0002d80001037983 */ /* 0x000f280000100800 */
[----:B------:R-:W5:Y:S04]  /*2b990*/  LDL R4, [R1+0x2d0] ;  /* 0x0002d00001047983 */ /* 0x000f680000100800 */
[----:B------:R-:W5:Y:S01]  /*2b9a0*/  LDL R5, [R1+0x2d4] ;  /* 0x0002d40001057983 */ /* 0x000f620000100800 */
[----:B---3--:R-:W1:Y:S01]  /*2b9b0*/  S2R R0, SR_TID.X ;  /* 0x0000000000007919 */ /* 0x008e620000002100 */
[----:B------:R-:W-:Y:S05]  /*2b9c0*/  WARPSYNC.ALL ;  /* 0x0000000000007948 */ /* 0x000fea0003800000 */
[----:B-1----:R-:W-:Y:S01]  /*2b9d0*/  LOP3.LUT R0, R0, 0x1f, RZ, 0xc0, !PT ;  /* 0x0000001f00007812 */ /* 0x002fe200078ec0ff */
[----:B------:R-:W-:Y:S03]  /*2b9e0*/  BAR.SYNC.DEFER_BLOCKING 0x4, 0x180 ;  /* 0x0106000000007b1d */ /* 0x000fe60000010000 */
[----:B------:R-:W-:-:S13]  /*2b9f0*/  ISETP.NE.AND P0, PT, R0, RZ, PT ;  /* 0x000000ff0000720c */ /* 0x000fda0003f05270 */
[----:B------:R-:W1:Y:S01]  /*2ba00*/  @!P0 S2R R0, SR_CgaCtaId ;  /* 0x0000000000008919 */ /* 0x000e620000008800 */
[----:B--2---:R-:W-:Y:S01]  /*2ba10*/  IMAD.MOV.U32 R7, RZ, RZ, R2 ;  /* 0x000000ffff077224 */ /* 0x004fe200078e0002 */
[----:B------:R-:W-:Y:S01]  /*2ba20*/  @!P0 MOV R2, 0x400 ;  /* 0x0000040000028802 */ /* 0x000fe20000000f00 */
[----:B----4-:R-:W-:-:S03]  /*2ba30*/  IMAD.MOV.U32 R6, RZ, RZ, R3 ;  /* 0x000000ffff067224 */ /* 0x010fc600078e0003 */
[----:B-1----:R-:W-:-:S05]  /*2ba40*/  @!P0 LEA R19, R0, R2, 0x18 ;  /* 0x0000000200138211 */ /* 0x002fca00078ec0ff */
[----:B-----5:R2:W-:Y:S01]  /*2ba50*/  @!P0 STS.128 [R19+0x334d0], R4 ;  /* 0x0334d00413008388 */ /* 0x0205e20000000c00 */
[----:B------:R-:W-:Y:S06]  /*2ba60*/  BAR.ARV 0x5, 0x180 ;  /* 0x0146000000007b1d */ /* 0x000fec0000002000 */
.L_x_1650:
[----:B---3--:R-:W3:Y:S01]  /*2ba70*/  LDL R0, [R1+0x2dc] ;  /* 0x0002dc0001007983 */ /* 0x008ee20000100800 */
[----:B------:R-:W-:Y:S02]  /*2ba80*/  ULDC UR4, c[0x0][0xc3c] ;  /* 0x00030f0000047ab9 */ /* 0x000fe40000000800 */
[----:B---3--:R-:W-:-:S13]  /*2ba90*/  ISETP.GE.AND P0, PT, R0, UR4, PT ;  /* 0x0000000400007c0c */ /* 0x008fda000bf06270 */
[----:B------:R-:W-:Y:S05]  /*2baa0*/  @!P0 BRA `(.L_x_1662) ;  /* 0xffffff8c00688947 */ /* 0x000fea000383ffff */
[----:B------:R-:W-:Y:S05]  /*2bab0*/  BSYNC B7 ;  /* 0x0000000000077941 */ /* 0x000fea0003800000 */
.L_x_1526:
[----:B---3--:R-:W3:Y:S01]  /*2bac0*/  LDL.LU R0, [R1+0x320] ;  /* 0x0003200001007983 */ /* 0x008ee20000300800 */
[----:B------:R-:W-:Y:S01]  /*2bad0*/  BSSY B0, `(.L_x_1663) ;  /* 0x000000b000007945 */ /* 0x000fe20003800000 */
[----:B012---:R-:W0:Y:S01]  /*2bae0*/  S2R R5, SR_CgaCtaId ;  /* 0x0000000000057919 */ /* 0x007e220000008800 */
        /* <DEDUP_REMOVED lines=9> */
.L_x_1752:
[----:B------:R-:W-:Y:S05]  /*2bb80*/  BSYNC B0 ;  /* 0x0000000000007941 */ /* 0x000fea0003800000 */
.L_x_1663:
[----:B------:R-:W-:-:S03]  /*2bb90*/  UMOV UR4, 0xffffffff ;  /* 0xffffffff00047882 */ /* 0x000fc60000000000 */
[----:B------:R-:W-:Y:S05]  /*2bba0*/  BRA.DIV UR4, `(.L_x_1665) ;  /* 0x0000002204907947 */ /* 0x000fea000b800000 */
[----:B------:R-:W1:Y:S02]  /*2bbb0*/  S2R R2, SR_TID.X ;  /* 0x0000000000027919 */ /* 0x000e640000002100 */
[----:B-1----:R-:W-:-:S04]  /*2bbc0*/  SHF.R.U32.HI R2, RZ, 0x5, R2 ;  /* 0x00000005ff027819 */ /* 0x002fc80000011602 */
[----:B------:R-:W-:-:S05]  /*2bbd0*/  LOP3.LUT R2, R2, 0x3, RZ, 0xc0, !PT ;  /* 0x0000000302027812 */ /* 0x000fca00078ec0ff */
[----:B------:R1:W2:Y:S02]  /*2bbe0*/  SHFL.IDX PT, R14, R2, RZ, 0x1f ;  /* 0x00001fff020e7589 */ /* 0x0002a400000e0000 */
.L_x_1755:
[----:B--2---:R-:W-:Y:S01]  /*2bbf0*/  ISETP.NE.AND P0, PT, R14, RZ, PT ;  /* 0x000000ff0e00720c */ /* 0x004fe20003f05270 */
[----:B------:R-:W-:-:S12]  /*2bc00*/  BSSY B0, `(.L_x_1666) ;  /* 0x000002e000007945 */ /* 0x000fd80003800000 */
[----:B------:R-:W-:Y:S05]  /*2bc10*/  @P0 BRA `(.L_x_1667) ;  /* 0x0000000000b00947 */ /* 0x000fea0003800000 */
[----:B------:R-:W-:-:S03]  /*2bc20*/  UMOV UR4, 0xffffffff ;  /* 0xffffffff00047882 */ /* 0x000fc60000000000 */
[----:B------:R-:W-:Y:S05]  /*2bc30*/  BRA.DIV UR4, `(.L_x_1668) ;  /* 0x0000002204a07947 */ /* 0x000fea000b800000 */
[----:B------:R-:W-:-:S13]  /*2bc40*/  ELECT P6, URZ, PT ;  /* 0x00000000003f782f */ /* 0x000fda00038c0000 */
.L_x_1758:
[----:B------:R-:W-:Y:S05]  /*2bc50*/  @!P6 BRA `(.L_x_1667) ;  /* 0x0000000000a0e947 */ /* 0x000fea0003800000 */
[----:B------:R-:W-:-:S06]  /*2bc60*/  ULOP3.LUT UR4, UR36, 0x2, URZ, 0xfc, !UPT ;  /* 0x0000000224047892 */ /* 0x000fcc000f8efc3f */
[----:B-1----:R-:W-:-:S05]  /*2bc70*/  IMAD.U32 R2, RZ, RZ, UR4 ;  /* 0x00000004ff027e24 */ /* 0x002fca000f8e00ff */
[----:B------:R-:W-:-:S13]  /*2bc80*/  ISETP.NE.AND P0, PT, R2, 0x3, PT ;  /* 0x000000030200780c */ /* 0x000fda0003f05270 */
[----:B------:R-:W-:Y:S05]  /*2bc90*/  @!P0 BRA `(.L_x_1669) ;  /* 0x0000000000048947 */ /* 0x000fea0003800000 */
[----:B------:R-:W-:Y:S01]  /*2bca0*/  BPT.TRAP 0x1 ;  /* 0x000000040000795c */ /* 0x000fe20000300000 */
.L_x_1669:
[----:B0-----:R-:W2:Y:S04]  /*2bcb0*/  LDL R3, [R1+0x2e0] ;  /* 0x0002e00001037983 */ /* 0x001ea80000100800 */
[----:B------:R-:W3:Y:S01]  /*2bcc0*/  LDL.LU R7, [R1+0x2e8] ;  /* 0x0002e80001077983 */ /* 0x000ee20000300800 */
[----:B------:R-:W-:-:S04]  /*2bcd0*/  VIADD R2, R0, 0x33440 ;  /* 0x0003344000027836 */ /* 0x000fc80000000000 */
[C---:B--2---:R-:W-:Y:S02]  /*2bce0*/  IMAD R6, R3.reuse, 0x8, R2 ;  /* 0x0000000803067824 */ /* 0x044fe400078e0202 */
[----:B------:R-:W-:Y:S01]  /*2bcf0*/  VIADD R3, R3, 0x1 ;  /* 0x0000000103037836 */ /* 0x000fe20000000000 */
[----:B---3--:R-:W-:-:S04]  /*2bd00*/  SHF.L.U32 R5, R7, 0x1f, RZ ;  /* 0x0000001f07057819 */ /* 0x008fc800000006ff */
[C---:B------:R-:W-:Y:S01]  /*2bd10*/  ISETP.NE.AND P2, PT, R3.reuse, 0x2, PT ;  /* 0x000000020300780c */ /* 0x040fe20003f45270 */
[----:B------:R-:W0:Y:S03]  /*2bd20*/  SYNCS.PHASECHK.TRANS64.TRYWAIT P1, [R6+URZ], R5 ;  /* 0x00000005060075a7 */ /* 0x000e26000802017f */
[----:B------:R-:W-:Y:S02]  /*2bd30*/  SEL R4, RZ, 0x1, P2 ;  /* 0x00000001ff047807 */ /* 0x000fe40001000000 */
[----:B------:R-:W-:Y:S02]  /*2bd40*/  SEL R3, R3, RZ, P2 ;  /* 0x000000ff03037207 */ /* 0x000fe40001000000 */
[----:B------:R-:W-:-:S03]  /*2bd50*/  LOP3.LUT R4, R7, R4, RZ, 0x3c, !PT ;  /* 0x0000000407047212 */ /* 0x000fc600078e3cff */
[----:B------:R-:W-:Y:S01]  /*2bd60*/  IMAD R7, R3, 0x8, R2 ;  /* 0x0000000803077824 */ /* 0x000fe200078e0202 */
[----:B------:R-:W-:Y:S01]  /*2bd70*/  SHF.L.U32 R2, R4, 0x1f, RZ ;  /* 0x0000001f04027819 */ /* 0x000fe200000006ff */
[----:B0-----:R-:W-:Y:S06]  /*2bd80*/  @!P1 BRA `(.L_x_1670) ;  /* 0x00000020006c9947 */ /* 0x001fec0003800000 */
.L_x_1759:
[----:B------:R-:W1:Y:S02]  /*2bd90*/  SYNCS.PHASECHK.TRANS64.TRYWAIT P1, [R7+URZ], R2 ;  /* 0x00000002070075a7 */ /* 0x000e64000802017f */
[----:B-1----:R-:W-:Y:S05]  /*2bda0*/  @!P1 BRA `(.L_x_1671) ;  /* 0x0000002000789947 */ /* 0x002fea0003800000 */
.L_x_1760:
[----:B------:R-:W-:Y:S05]  /*2bdb0*/  @!P0 BRA `(.L_x_1672) ;  /* 0x0000000000048947 */ /* 0x000fea0003800000 */
[----:B------:R-:W-:Y:S01]  /*2bdc0*/  BPT.TRAP 0x1 ;  /* 0x000000040000795c */ /* 0x000fe20000300000 */
.L_x_1672:
[----:B------:R-:W2:Y:S02]  /*2bdd0*/  LDL.LU R4, [R1+0x2e0] ;  /* 0x0002e00001047983 */ /* 0x000ea40000300800 */
[----:B--2---:R-:W-:-:S04]  /*2bde0*/  IMAD R4, R4, 0x8, R0 ;  /* 0x0000000804047824 */ /* 0x004fc800078e0200 */
[----:B------:R-:W2:Y:S02]  /*2bdf0*/  SYNCS.PHASECHK.TRANS64.TRYWAIT P1, [R4+URZ+0x33460], R5 ;  /* 0x03346005040075a7 */ /* 0x000ea4000802017f */
[----:B--2---:R-:W-:Y:S05]  /*2be00*/  @!P1 BRA `(.L_x_1673) ;  /* 0x0000002000749947 */ /* 0x004fea0003800000 */
.L_x_1761:
[----:B------:R-:W-:Y:S05]  /*2be10*/  @!P0 BRA `(.L_x_1674) ;  /* 0x0000000000048947 */ /* 0x000fea0003800000 */
[----:B------:R-:W-:Y:S01]  /*2be20*/  BPT.TRAP 0x1 ;  /* 0x000000040000795c */ /* 0x000fe20000300000 */
.L_x_1674:
[----:B------:R-:W-:-:S04]  /*2be30*/  IMAD R3, R3, 0x8, R0 ;  /* 0x0000000803037824 */ /* 0x000fc800078e0200 */
[----:B------:R-:W3:Y:S02]  /*2be40*/  SYNCS.PHASECHK.TRANS64.TRYWAIT P1, [R3+URZ+0x33460], R2 ;  /* 0x03346002030075a7 */ /* 0x000ee4000802017f */
[----:B---3--:R-:W-:Y:S05]  /*2be50*/  @!P1 BRA `(.L_x_1675) ;  /* 0x0000002000749947 */ /* 0x008fea0003800000 */
.L_x_1762:
[----:B------:R-:W-:Y:S05]  /*2be60*/  @!P0 BRA `(.L_x_1676) ;  /* 0x0000000000048947 */ /* 0x000fea0003800000 */
[----:B------:R-:W-:Y:S01]  /*2be70*/  BPT.TRAP 0x1 ;  /* 0x000000040000795c */ /* 0x000fe20000300000 */
.L_x_1676:
[----:B------:R-:W4:Y:S02]  /*2be80*/  SYNCS.PHASECHK.TRANS64.TRYWAIT P0, [R4+URZ+0x33480], R5 ;  /* 0x03348005040075a7 */ /* 0x000f24000800017f */
[----:B----4-:R-:W-:Y:S05]  /*2be90*/  @!P0 BRA `(.L_x_1677) ;  /* 0x0000002000788947 */ /* 0x010fea0003800000 */
.L_x_1678:
[----:B------:R0:W0:Y:S02]  /*2bea0*/  SYNCS.PHASECHK.TRANS64.TRYWAIT P0, [R3+URZ+0x33480], R2 ;  /* 0x03348002030075a7 */ /* 0x000024000800017f */
[----:B0-----:R-:W-:Y:S05]  /*2beb0*/  @!P0 NANOSLEEP.SYNCS 0x989680 ;  /* 0x009896800000895d */ /* 0x001fea0003900000 */
[----:B------:R-:W0:Y:S02]  /*2bec0*/  @!P0 SYNCS.PHASECHK.TRANS64 P0, [R3+URZ+0x33480], R2 ;  /* 0x03348002030085a7 */ /* 0x000e24000800007f */
[----:B0-----:R-:W-:Y:S05]  /*2bed0*/  @!P0 BRA `(.L_x_1678) ;  /* 0xfffffffc00f08947 */ /* 0x001fea000383ffff */
.L_x_1667:
[----:B------:R-:W-:Y:S05]  /*2bee0*/  BSYNC B0 ;  /* 0x0000000000007941 */ /* 0x000fea0003800000 */
.L_x_1666:
[----:B------:R-:W-:Y:S05]  /*2bef0*/  EXIT ;  /* 0x000000000000794d */ /* 0x000fea0003800000 */
.L_x_1377:
[----:B0-----:R0:W1:Y:S02]  /*2bf00*/  SYNCS.PHASECHK.TRANS64.TRYWAIT P1, [R54+URZ+0x334b0], R13 ;  /* 0x0334b00d360075a7 */ /* 0x001064000802017f */
[----:B-1----:R-:W-:Y:S05]  /*2bf10*/  @!P1 NANOSLEEP.SYNCS 0x989680 ;  /* 0x009896800000995d */ /* 0x002fea0003900000 */
[----:B------:R-:W1:Y:S02]  /*2bf20*/  @!P1 SYNCS.PHASECHK.TRANS64 P1, [R54+URZ+0x334b0], R13 ;  /* 0x0334b00d360095a7 */ /* 0x000e64000802007f */
[----:B-1----:R-:W-:Y:S05]  /*2bf30*/  @!P1 BRA `(.L_x_1377) ;  /* 0xfffffffc00f09947 */ /* 0x002fea000383ffff */
[----:B------:R-:W-:Y:S05]  /*2bf40*/  BRA `(.L_x_1679) ;  /* 0xfffffd8000d47947 */ /* 0x000fea000383ffff */
.L_x_1399:
[----:B------:R-:W-:Y:S02]  /*2bf50*/  IMAD.MOV.U32 R12, RZ, RZ, RZ ;  /* 0x000000ffff0c7224 */ /* 0x000fe400078e00ff */
[----:B------:R-:W-:Y:S02]  /*2bf60*/  IMAD.MOV.U32 R11, RZ, RZ, 0x1e1f ;  /* 0x00001e1fff0b7424 */ /* 0x000fe400078e00ff */
[----:B------:R-:W-:-:S07]  /*2bf70*/  IMAD.MOV.U32 R15, RZ, RZ, -0x1 ;  /* 0xffffffffff0f7424 */ /* 0x000fce00078e00ff */
[----:B------:R-:W-:Y:S05]  /*2bf80*/  WARPSYNC.COLLECTIVE R15, `(.L_x_1680) ;  /* 0x000000000f087348 */ /* 0x000fea0003c00000 */
[----:B------:R0:W1:Y:S02]  /*2bf90*/  SHFL.IDX P6, R14, R13, R12, R11 ;  /* 0x0000000c0d0e7389 */ /* 0x00006400000c000b */
[----:B01----:R-:W-:Y:S01]  /*2bfa0*/  ENDCOLLECTIVE ;  /* 0x000000000000791b */ /* 0x003fe20003800000 */
.L_x_1680:
[----:B------:R-:W-:Y:S02]  /*2bfb0*/  IMAD.MOV.U32 R13, RZ, RZ, R3 ;  /* 0x000000ffff0d7224 */ /* 0x000fe400078e0003 */
[----:B------:R-:W-:-:S07]  /*2bfc0*/  IMAD.MOV.U32 R0, RZ, RZ, R14 ;  /* 0x000000ffff007224 */ /* 0x000fce00078e000e */
[----:B------:R-:W-:Y:S05]  /*2bfd0*/  WARPSYNC.COLLECTIVE R15, `(.L_x_1681) ;  /* 0x000000000f087348 */ /* 0x000fea0003c00000 */
[----:B------:R0:W1:Y:S02]  /*2bfe0*/  SHFL.IDX P6, R14, R13, R12, R11 ;  /* 0x0000000c0d0e7389 */ /* 0x00006400000c000b */
[----:B01----:R-:W-:Y:S01]  /*2bff0*/  ENDCOLLECTIVE ;  /* 0x000000000000791b */ /* 0x003fe20003800000 */
.L_x_1681:
[----:B------:R-:W-:Y:S02]  /*2c000*/  IMAD.MOV.U32 R13, RZ, RZ, R4 ;  /* 0x000000ffff0d7224 */ /* 0x000fe400078e0004 */
[----:B------:R-:W-:-:S07]  /*2c010*/  IMAD.MOV.U32 R3, RZ, RZ, R14 ;  /* 0x000000ffff037224 */ /* 0x000fce00078e000e */
[----:B------:R-:W-:Y:S05]  /*2c020*/  WARPSYNC.COLLECTIVE R15, `(.L_x_1682) ;  /* 0x000000000f087348 */ /* 0x000fea0003c00000 */
[----:B------:R0:W1:Y:S02]  /*2c030*/  SHFL.IDX P6, R14, R13, R12, R11 ;  /* 0x0000000c0d0e7389 */ /* 0x00006400000c000b */
[----:B01----:R-:W-:Y:S01]  /*2c040*/  ENDCOLLECTIVE ;  /* 0x000000000000791b */ /* 0x003fe20003800000 */
.L_x_1682:
[----:B------:R-:W-:Y:S02]  /*2c050*/  IMAD.MOV.U32 R13, RZ, RZ, R5 ;  /* 0x000000ffff0d7224 */ /* 0x000fe400078e0005 */
[----:B------:R-:W-:-:S07]  /*2c060*/  IMAD.MOV.U32 R4, RZ, RZ, R14 ;  /* 0x000000ffff047224 */ /* 0x000fce00078e000e */
[----:B------:R-:W-:Y:S05]  /*2c070*/  WARPSYNC.COLLECTIVE R15, `(.L_x_1683) ;  /* 0x000000000f087348 */ /* 0x000fea0003c00000 */
[----:B------:R0:W1:Y:S02]  /*2c080*/  SHFL.IDX P6, R14, R13, R12, R11 ;  /* 0x0000000c0d0e7389 */ /* 0x00006400000c000b */
[----:B01----:R-:W-:Y:S01]  /*2c090*/  ENDCOLLECTIVE ;  /* 0x000000000000791b */ /* 0x003fe20003800000 */
.L_x_1683:
[----:B------:R-:W-:Y:S05]  /*2c0a0*/  BRA `(.L_x_1684) ;  /* 0xfffffd9c00487947 */ /* 0x000fea000383ffff */
.L_x_1402:
[----:B-1----:R-:W-:-:S04]  /*2c0b0*/  IMAD.U32 R3, RZ, RZ, UR38 ;  /* 0x00000026ff037e24 */ /* 0x002fc8000f8e00ff */
[----:B------:R1:W2:Y:S03]  /*2c0c0*/  SYNCS.PHASECHK.TRANS64.TRYWAIT P0, [R3+URZ+0x33400], R0 ;  /* 0x03340000030075a7 */ /* 0x0002a6000800017f */
[----:B--2---:R-:W-:Y:S05]  /*2c0d0*/  @!P0 NANOSLEEP.SYNCS 0x989680 ;  /* 0x009896800000895d */ /* 0x004fea0003900000 */
[----:B------:R-:W2:Y:S02]  /*2c0e0*/  @!P0 SYNCS.PHASECHK.TRANS64 P0, [R3+URZ+0x33400], R0 ;  /* 0x03340000030085a7 */ /* 0x000ea4000800007f */
[----:B--2---:R-:W-:Y:S05]  /*2c0f0*/  @!P0 BRA `(.L_x_1402) ;  /* 0xfffffffc00ec8947 */ /* 0x004fea000383ffff */
[----:B------:R-:W-:Y:S05]  /*2c100*/  BRA `(.L_x_1685) ;  /* 0xfffffda0009c7947 */ /* 0x000fea000383ffff */
.L_x_1414:
[----:B------:R-:W-:Y:S02]  /*2c110*/  IMAD.MOV.U32 R12, RZ, RZ, RZ ;  /* 0x000000ffff0c7224 */ /* 0x000fe400078e00ff */
[----:B------:R-:W-:Y:S02]  /*2c120*/  IMAD.MOV.U32 R11, RZ, RZ, 0x1e1f ;  /* 0x00001e1fff0b7424 */ /* 0x000fe400078e00ff */
[----:B------:R-:W-:-:S07]  /*2c130*/  IMAD.MOV.U32 R15, RZ, RZ, -0x1 ;  /* 0xffffffffff0f7424 */ /* 0x000fce00078e00ff */
[----:B------:R-:W-:Y:S05]  /*2c140*/  WARPSYNC.COLLECTIVE R15, `(.L_x_1686) ;  /* 0x000000000f087348 */ /* 0x000fea0003c00000 */
[----:B------:R0:W1:Y:S02]  /*2c150*/  SHFL.IDX P6, R14, R13, R12, R11 ;  /* 0x0000000c0d0e7389 */ /* 0x00006400000c000b */
[----:B01----:R-:W-:Y:S01]  /*2c160*/  ENDCOLLECTIVE ;  /* 0x000000000000791b */ /* 0x003fe20003800000 */
.L_x_1686:
[----:B------:R-:W-:Y:S02]  /*2c170*/  IMAD.MOV.U32 R13, RZ, RZ, R3 ;  /* 0x000000ffff0d7224 */ /* 0x000fe400078e0003 */
[----:B------:R-:W-:-:S07]  /*2c180*/  IMAD.MOV.U32 R0, RZ, RZ, R14 ;  /* 0x000000ffff007224 */ /* 0x000fce00078e000e */
[----:B------:R-:W-:Y:S05]  /*2c190*/  WARPSYNC.COLLECTIVE R15, `(.L_x_1687) ;  /* 0x000000000f087348 */ /* 0x000fea0003c00000 */
[----:B------:R0:W1:Y:S02]  /*2c1a0*/  SHFL.IDX P6, R14, R13, R12, R11 ;  /* 0x0000000c0d0e7389 */ /* 0x00006400000c000b */
[----:B01----:R-:W-:Y:S01]  /*2c1b0*/  ENDCOLLECTIVE ;  /* 0x000000000000791b */ /* 0x003fe20003800000 */
.L_x_1687:
[----:B------:R-:W-:Y:S02]  /*2c1c0*/  IMAD.MOV.U32 R13, RZ, RZ, R20 ;  /* 0x000000ffff0d7224 */ /* 0x000fe400078e0014 */
[----:B------:R-:W-:-:S07]  /*2c1d0*/  IMAD.MOV.U32 R3, RZ, RZ, R14 ;  /* 0x000000ffff037224 */ /* 0x000fce00078e000e */
[----:B------:R-:W-:Y:S05]  /*2c1e0*/  WARPSYNC.COLLECTIVE R15, `(.L_x_1688) ;  /* 0x000000000f087348 */ /* 0x000fea0003c00000 */
[----:B------:R0:W1:Y:S02]  /*2c1f0*/  SHFL.IDX P6, R14, R13, R12, R11 ;  /* 0x0000000c0d0e7389 */ /* 0x00006400000c000b */
[----:B01----:R-:W-:Y:S01]  /*2c200*/  ENDCOLLECTIVE ;  /* 0x000000000000791b */ /* 0x003fe20003800000 */
.L_x_1688:
[----:B------:R-:W-:Y:S02]  /*2c210*/  IMAD.MOV.U32 R13, RZ, RZ, R21 ;  /* 0x000000ffff0d7224 */ /* 0x000fe400078e0015 */
[----:B------:R-:W-:-:S07]  /*2c220*/  IMAD.MOV.U32 R20, RZ, RZ, R14 ;  /* 0x000000ffff147224 */ /* 0x000fce00078e000e */
[----:B------:R-:W-:Y:S05]  /*2c230*/  WARPSYNC.COLLECTIVE R15, `(.L_x_1689) ;  /* 0x000000000f087348 */ /* 0x000fea0003c00000 */
[----:B------:R0:W1:Y:S02]  /*2c240*/  SHFL.IDX P6, R14, R13, R12, R11 ;  /* 0x0000000c0d0e7389 */ /* 0x00006400000c000b */
[----:B01----:R-:W-:Y:S01]  /*2c250*/  ENDCOLLECTIVE ;  /* 0x000000000000791b */ /* 0x003fe20003800000 */
.L_x_1689:
[----:B------:R-:W-:Y:S01]  /*2c260*/  IMAD.MOV.U32 R21, RZ, RZ, R14 ;  /* 0x000000ffff157224 */ /* 0x000fe200078e000e */
[----:B------:R-:W-:Y:S06]  /*2c270*/  BRA `(.L_x_1690) ;  /* 0xfffffdd000947947 */ /* 0x000fec000383ffff */
.L_x_1417:
[----:B-1----:R-:W-:-:S04]  /*2c280*/  IMAD.U32 R3, RZ, RZ, UR38 ;  /* 0x00000026ff037e24 */ /* 0x002fc8000f8e00ff */
[----:B------:R1:W2:Y:S03]  /*2c290*/  SYNCS.PHASECHK.TRANS64.TRYWAIT P0, [R3+URZ+0x33400], R0 ;  /* 0x03340000030075a7 */ /* 0x0002a6000800017f */
[----:B--2---:R-:W-:Y:S05]  /*2c2a0*/  @!P0 NANOSLEEP.SYNCS 0x989680 ;  /* 0x009896800000895d */ /* 0x004fea0003900000 */
[----:B------:R-:W2:Y:S02]  /*2c2b0*/  @!P0 SYNCS.PHASECHK.TRANS64 P0, [R3+URZ+0x33400], R0 ;  /* 0x03340000030085a7 */ /* 0x000ea4000800007f */
[----:B--2---:R-:W-:Y:S05]  /*2c2c0*/  @!P0 BRA `(.L_x_1417) ;  /* 0xfffffffc00ec8947 */ /* 0x004fea000383ffff */
[----:B------:R-:W-:Y:S05]  /*2c2d0*/  BRA `(.L_x_1691) ;  /* 0xfffffdd400ac7947 */ /* 0x000fea000383ffff */
.L_x_1425:
[----:B-1----:R1:W2:Y:S02]  /*2c2e0*/  SYNCS.PHASECHK.TRANS64.TRYWAIT P2, [R5+URZ+0x33430], R0 ;  /* 0x03343000050075a7 */ /* 0x0022a4000804017f */
[----:B--2---:R-:W-:Y:S05]  /*2c2f0*/  @!P2 NANOSLEEP.SYNCS 0x989680 ;  /* 0x009896800000a95d */ /* 0x004fea0003900000 */
[----:B------:R-:W2:Y:S02]  /*2c300*/  @!P2 SYNCS.PHASECHK.TRANS64 P2, [R5+URZ+0x33430], R0 ;  /* 0x033430000500a5a7 */ /* 0x000ea4000804007f */
[----:B--2---:R-:W-:Y:S05]  /*2c310*/  @!P2 BRA `(.L_x_1425) ;  /* 0xfffffffc00f0a947 */ /* 0x004fea000383ffff */
[----:B------:R-:W-:Y:S05]  /*2c320*/  BRA `(.L_x_1424) ;  /* 0xfffffe08000c7947 */ /* 0x000fea000383ffff */
.L_x_1441:
[----:B-1----:R-:W-:-:S04]  /*2c330*/  IMAD.U32 R8, RZ, RZ, UR6 ;  /* 0x00000006ff087e24 */ /* 0x002fc8000f8e00ff */
[----:B------:R1:W2:Y:S03]  /*2c340*/  SYNCS.PHASECHK.TRANS64.TRYWAIT P2, [R8+URZ+0x33430], R7 ;  /* 0x03343007080075a7 */ /* 0x0002a6000804017f */
[----:B--2---:R-:W-:Y:S05]  /*2c350*/  @!P2 NANOSLEEP.SYNCS 0x989680 ;  /* 0x009896800000a95d */ /* 0x004fea0003900000 */
[----:B------:R-:W2:Y:S02]  /*2c360*/  @!P2 SYNCS.PHASECHK.TRANS64 P2, [R8+URZ+0x33430], R7 ;  /* 0x033430070800a5a7 */ /* 0x000ea4000804007f */
[----:B--2---:R-:W-:Y:S05]  /*2c370*/  @!P2 BRA `(.L_x_1441) ;  /* 0xfffffffc00eca947 */ /* 0x004fea000383ffff */
[----:B------:R-:W-:Y:S05]  /*2c380*/  BRA `(.L_x_1438) ;  /* 0xfffffe4c00e87947 */ /* 0x000fea000383ffff */
.L_x_1445:
[----:B-1----:R-:W-:-:S04]  /*2c390*/  IMAD.U32 R8, RZ, RZ, UR6 ;  /* 0x00000006ff087e24 */ /* 0x002fc8000f8e00ff */
[----:B------:R1:W2:Y:S03]  /*2c3a0*/  SYNCS.PHASECHK.TRANS64.TRYWAIT P2, [R8+URZ+0x33450], R7 ;  /* 0x03345007080075a7 */ /* 0x0002a6000804017f */
[----:B--2---:R-:W-:Y:S05]  /*2c3b0*/  @!P2 NANOSLEEP.SYNCS 0x989680 ;  /* 0x009896800000a95d */ /* 0x004fea0003900000 */
[----:B------:R-:W2:Y:S02]  /*2c3c0*/  @!P2 SYNCS.PHASECHK.TRANS64 P2, [R8+URZ+0x33450], R7 ;  /* 0x033450070800a5a7 */ /* 0x000ea4000804007f */
[----:B--2---:R-:W-:Y:S05]  /*2c3d0*/  @!P2 BRA `(.L_x_1445) ;  /* 0xfffffffc00eca947 */ /* 0x004fea000383ffff */
[----:B------:R-:W-:Y:S05]  /*2c3e0*/  BRA `(.L_x_1442) ;  /* 0xfffffe5800e87947 */ /* 0x000fea000383ffff */
.L_x_1463:
[----:B-1----:R-:W-:-:S04]  /*2c3f0*/  IMAD.U32 R3, RZ, RZ, UR6 ;  /* 0x00000006ff037e24 */ /* 0x002fc8000f8e00ff */
[----:B------:R1:W2:Y:S03]  /*2c400*/  SYNCS.PHASECHK.TRANS64.TRYWAIT P2, [R3+URZ+0x33430], R0 ;  /* 0x03343000030075a7 */ /* 0x0002a6000804017f */
[----:B--2---:R-:W-:Y:S05]  /*2c410*/  @!P2 NANOSLEEP.SYNCS 0x989680 ;  /* 0x009896800000a95d */ /* 0x004fea0003900000 */
[----:B------:R-:W2:Y:S02]  /*2c420*/  @!P2 SYNCS.PHASECHK.TRANS64 P2, [R3+URZ+0x33430], R0 ;  /* 0x033430000300a5a7 */ /* 0x000ea4000804007f */
[----:B--2---:R-:W-:Y:S05]  /*2c430*/  @!P2 BRA `(.L_x_1463) ;  /* 0xfffffffc00eca947 */ /* 0x004fea000383ffff */
[----:B------:R-:W-:Y:S05]  /*2c440*/  BRA `(.L_x_1460) ;  /* 0xfffffe9c00487947 */ /* 0x000fea000383ffff */
.L_x_1467:
[----:B-1----:R-:W-:-:S04]  /*2c450*/  IMAD.U32 R3, RZ, RZ, UR6 ;  /* 0x00000006ff037e24 */ /* 0x002fc8000f8e00ff */
[----:B------:R1:W2:Y:S03]  /*2c460*/  SYNCS.PHASECHK.TRANS64.TRYWAIT P2, [R3+URZ+0x33450], R0 ;  /* 0x03345000030075a7 */ /* 0x0002a6000804017f */
[----:B--2---:R-:W-:Y:S05]  /*2c470*/  @!P2 NANOSLEEP.SYNCS 0x989680 ;  /* 0x009896800000a95d */ /* 0x004fea0003900000 */
[----:B------:R-:W2:Y:S02]  /*2c480*/  @!P2 SYNCS.PHASECHK.TRANS64 P2, [R3+URZ+0x33450], R0 ;  /* 0x033450000300a5a7 */ /* 0x000ea4000804007f */
[----:B--2---:R-:W-:Y:S05]  /*2c490*/  @!P2 BRA `(.L_x_1467) ;  /* 0xfffffffc00eca947 */ /* 0x004fea000383ffff */
[----:B------:R-:W-:Y:S05]  /*2c4a0*/  BRA `(.L_x_1464) ;  /* 0xfffffea800547947 */ /* 0x000fea000383ffff */
.L_x_1474:
[----:B--2---:R-:W-:-:S04]  /*2c4b0*/  IMAD.U32 R3, RZ, RZ, UR6 ;  /* 0x00000006ff037e24 */ /* 0x004fc8000f8e00ff */
[----:B------:R2:W3:Y:S03]  /*2c4c0*/  SYNCS.PHASECHK.TRANS64.TRYWAIT P2, [R3+URZ+0x33430], R0 ;  /* 0x03343000030075a7 */ /* 0x0004e6000804017f */
[----:B---3--:R-:W-:Y:S05]  /*2c4d0*/  @!P2 NANOSLEEP.SYNCS 0x989680 ;  /* 0x009896800000a95d */ /* 0x008fea0003900000 */
[----:B------:R-:W3:Y:S02]  /*2c4e0*/  @!P2 SYNCS.PHASECHK.TRANS64 P2, [R3+URZ+0x33430], R0 ;  /* 0x033430000300a5a7 */ /* 0x000ee4000804007f */
[----:B---3--:R-:W-:Y:S05]  /*2c4f0*/  @!P2 BRA `(.L_x_1474) ;  /* 0xfffffffc00eca947 */ /* 0x008fea000383ffff */
[----:B------:R-:W-:Y:S05]  /*2c500*/  BRA `(.L_x_1471) ;  /* 0xfffffec800e87947 */ /* 0x000fea000383ffff */
.L_x_1478:
[----:B-1----:R-:W-:-:S04]  /*2c510*/  IMAD.U32 R3, RZ, RZ, UR6 ;  /* 0x00000006ff037e24 */ /* 0x002fc8000f8e00ff */
[----:B------:R1:W2:Y:S03]  /*2c520*/  SYNCS.PHASECHK.TRANS64.TRYWAIT P2, [R3+URZ+0x33450], R0 ;  /* 0x03345000030075a7 */ /* 0x0002a6000804017f */
[----:B--2---:R-:W-:Y:S05]  /*2c530*/  @!P2 NANOSLEEP.SYNCS 0x989680 ;  /* 0x009896800000a95d */ /* 0x004fea0003900000 */
[----:B------:R-:W2:Y:S02]  /*2c540*/  @!P2 SYNCS.PHASECHK.TRANS64 P2, [R3+URZ+0x33450], R0 ;  /* 0x033450000300a5a7 */ /* 0x000ea4000804007f */
[----:B--2---:R-:W-:Y:S05]  /*2c550*/  @!P2 BRA `(.L_x_1478) ;  /* 0xfffffffc00eca947 */ /* 0x004fea000383ffff */
[----:B------:R-:W-:Y:S05]  /*2c560*/  BRA `(.L_x_1475) ;  /* 0xfffffed400f47947 */ /* 0x000fea000383ffff */
.L_x_1492:
[----:B--2---:R-:W-:-:S04]  /*2c570*/  IMAD.U32 R7, RZ, RZ, UR5 ;  /* 0x00000005ff077e24 */ /* 0x004fc8000f8e00ff */
[----:B------:R2:W3:Y:S03]  /*2c580*/  SYNCS.PHASECHK.TRANS64.TRYWAIT P1, [R7+URZ+0x33450], R4 ;  /* 0x03345004070075a7 */ /* 0x0004e6000802017f */
[----:B---3--:R-:W-:Y:S05]  /*2c590*/  @!P1 NANOSLEEP.SYNCS 0x989680 ;  /* 0x009896800000995d */ /* 0x008fea0003900000 */
[----:B------:R-:W3:Y:S02]  /*2c5a0*/  @!P1 SYNCS.PHASECHK.TRANS64 P1, [R7+URZ+0x33450], R4 ;  /* 0x03345004070095a7 */ /* 0x000ee4000802007f */
[----:B---3--:R-:W-:Y:S05]  /*2c5b0*/  @!P1 BRA `(.L_x_1492) ;  /* 0xfffffffc00ec9947 */ /* 0x008fea000383ffff */
[----:B------:R-:W-:Y:S05]  /*2c5c0*/  BRA `(.L_x_1491) ;  /* 0xffffff14007c7947 */ /* 0x000fea000383ffff */
.L_x_1542:
[----:B------:R-:W1:Y:S01]  /*2c5d0*/  S2R R11, SR_TID.X ;  /* 0x00000000000b7919 */ /* 0x000e620000002100 */
[----:B------:R-:W-:Y:S01]  /*2c5e0*/  BSSY B1, `(.L_x_1692) ;  /* 0x000000a000017945 */ /* 0x000fe20003800000 */
[----:B------:R-:W-:Y:S02]  /*2c5f0*/  IMAD.MOV.U32 R12, RZ, RZ, RZ ;  /* 0x000000ffff0c7224 */ /* 0x000fe400078e00ff */
[----:B0-----:R-:W-:Y:S01]  /*2c600*/  IMAD.MOV.U32 R15, RZ, RZ, -0x1 ;  /* 0xffffffffff0f7424 */ /* 0x001fe200078e00ff */
[----:B-1----:R-:W-:-:S04]  /*2c610*/  SHF.R.U32.HI R11, RZ, 0x5, R11 ;  /* 0x00000005ff0b7819 */ /* 0x002fc8000001160b */
[----:B------:R-:W-:-:S05]  /*2c620*/  LOP3.LUT R11, R11, 0x3, RZ, 0xc0, !PT ;  /* 0x000000030b0b7812 */ /* 0x000fca00078ec0ff */
[----:B------:R-:W-:Y:S02]  /*2c630*/  IMAD.MOV.U32 R13, RZ, RZ, R11 ;  /* 0x000000ffff0d7224 */ /* 0x000fe400078e000b */
[----:B------:R-:W-:-:S07]  /*2c640*/  IMAD.MOV.U32 R11, RZ, RZ, 0x1f ;  /* 0x0000001fff0b7424 */ /* 0x000fce00078e00ff */
[----:B------:R-:W-:Y:S05]  /*2c650*/  WARPSYNC.COLLECTIVE R15, `(.L_x_1693) ;  /* 0x000000000f087348 */ /* 0x000fea0003c00000 */
[----:B------:R0:W1:Y:S02]  /*2c660*/  SHFL.IDX P6, R14, R13, R12, R11 ;  /* 0x0000000c0d0e7389 */ /* 0x00006400000c000b */
[----:B01----:R-:W-:Y:S01]  /*2c670*/  ENDCOLLECTIVE ;  /* 0x000000000000791b */ /* 0x003fe20003800000 */
.L_x_1693:
[----:B------:R-:W-:Y:S05]  /*2c680*/  BSYNC B1 ;  /* 0x0000000000017941 */ /* 0x000fea0003800000 */
.L_x_1692:
[----:B------:R-:W-:Y:S05]  /*2c690*/  BRA `(.L_x_1694) ;  /* 0xffffff8c00d47947 */ /* 0x000fea000383ffff */
.L_x_1544:
[----:B------:R-:W-:Y:S01]  /*2c6a0*/  BSSY B1, `(.L_x_1695) ;  /* 0x0000006000017945 */ /* 0x000fe20003800000 */
[----:B0-----:R-:W-:-:S07]  /*2c6b0*/  IMAD.MOV.U32 R15, RZ, RZ, -0x1 ;  /* 0xffffffffff0f7424 */ /* 0x001fce00078e00ff */
[----:B-1----:R-:W-:Y:S05]  /*2c6c0*/  WARPSYNC.COLLECTIVE R15, `(.L_x_1696) ;  /* 0x000000000f0c7348 */ /* 0x002fea0003c00000 */
[----:B------:R-:W-:Y:S02]  /*2c6d0*/  ELECT P6, UR62, PT ;  /* 0x00000000003e782f */ /* 0x000fe400038c0000 */
[----:B------:R-:W-:Y:S01]  /*2c6e0*/  MOV R14, UR62 ;  /* 0x0000003e000e7c02 */ /* 0x000fe20008000f00 */
[----:B-1----:R-:W-:Y:S10]  /*2c6f0*/  ENDCOLLECTIVE ;  /* 0x000000000000791b */ /* 0x002ff40003800000 */
.L_x_1696:
[----:B------:R-:W-:Y:S05]  /*2c700*/  BSYNC B1 ;  /* 0x0000000000017941 */ /* 0x000fea0003800000 */
.L_x_1695:
[----:B------:R-:W-:Y:S05]  /*2c710*/  BRA `(.L_x_1543) ;  /* 0xffffff8c00cc7947 */ /* 0x000fea000383ffff */
.L_x_1546:
[----:B-1----:R1:W2:Y:S02]  /*2c720*/  SYNCS.PHASECHK.TRANS64.TRYWAIT P0, [R19+URZ+0x33420], R5 ;  /* 0x03342005130075a7 */ /* 0x0022a4000800017f */
[----:B--2---:R-:W-:Y:S05]  /*2c730*/  @!P0 NANOSLEEP.SYNCS 0x989680 ;  /* 0x009896800000895d */ /* 0x004fea0003900000 */
[----:B------:R-:W2:Y:S02]  /*2c740*/  @!P0 SYNCS.PHASECHK.TRANS64 P0, [R19+URZ+0x33420], R5 ;  /* 0x03342005130085a7 */ /* 0x000ea4000800007f */
[----:B--2---:R-:W-:Y:S05]  /*2c750*/  @!P0 BRA `(.L_x_1546) ;  /* 0xfffffffc00f08947 */ /* 0x004fea000383ffff */
[----:B------:R-:W-:Y:S05]  /*2c760*/  BRA `(.L_x_1697) ;  /* 0xffffff8c00dc7947 */ /* 0x000fea000383ffff */
.L_x_1550:
[----:B--2---:R2:W3:Y:S02]  /*2c770*/  SYNCS.PHASECHK.TRANS64.TRYWAIT P0, [R7+URZ+0x334a0], R11 ;  /* 0x0334a00b070075a7 */ /* 0x0044e4000800017f */
[----:B---3--:R-:W-:Y:S05]  /*2c780*/  @!P0 NANOSLEEP.SYNCS 0x989680 ;  /* 0x009896800000895d */ /* 0x008fea0003900000 */
[----:B------:R-:W3:Y:S02]  /*2c790*/  @!P0 SYNCS.PHASECHK.TRANS64 P0, [R7+URZ+0x334a0], R11 ;  /* 0x0334a00b070085a7 */ /* 0x000ee4000800007f */
[----:B---3--:R-:W-:Y:S05]  /*2c7a0*/  @!P0 BRA `(.L_x_1550) ;  /* 0xfffffffc00f08947 */ /* 0x008fea000383ffff */
[----:B------:R-:W-:Y:S05]  /*2c7b0*/  BRA `(.L_x_1698) ;  /* 0xffffff8c00fc7947 */ /* 0x000fea000383ffff */
.L_x_1557:
[----:B0-----:R0:W1:Y:S02]  /*2c7c0*/  SYNCS.PHASECHK.TRANS64.TRYWAIT P0, [R7+URZ+0x334c0], R11 ;  /* 0x0334c00b070075a7 */ /* 0x001064000800017f */
[----:B-1----:R-:W-:Y:S05]  /*2c7d0*/  @!P0 NANOSLEEP.SYNCS 0x989680 ;  /* 0x009896800000895d */ /* 0x002fea0003900000 */
[----:B------:R-:W1:Y:S02]  /*2c7e0*/  @!P0 SYNCS.PHASECHK.TRANS64 P0, [R7+URZ+0x334c0], R11 ;  /* 0x0334c00b070085a7 */ /* 0x000e64000800007f */
[----:B-1----:R-:W-:Y:S05]  /*2c7f0*/  @!P0 BRA `(.L_x_1557) ;  /* 0xfffffffc00f08947 */ /* 0x002fea000383ffff */
[----:B------:R-:W-:Y:S05]  /*2c800*/  BRA `(.L_x_1699) ;  /* 0xffffff9000fc7947 */ /* 0x000fea000383ffff */
.L_x_1566:
[----:B-1----:R1:W2:Y:S02]  /*2c810*/  SYNCS.PHASECHK.TRANS64.TRYWAIT P1, [R9+URZ+0x334a0], R8 ;  /* 0x0334a008090075a7 */ /* 0x0022a4000802017f */
[----:B--2---:R-:W-:Y:S05]  /*2c820*/  @!P1 NANOSLEEP.SYNCS 0x989680 ;  /* 0x009896800000995d */ /* 0x004fea0003900000 */
[----:B------:R-:W2:Y:S02]  /*2c830*/  @!P1 SYNCS.PHASECHK.TRANS64 P1, [R9+URZ+0x334a0], R8 ;  /* 0x0334a008090095a7 */ /* 0x000ea4000802007f */
[----:B--2---:R-:W-:Y:S05]  /*2c840*/  @!P1 BRA `(.L_x_1566) ;  /* 0xfffffffc00f09947 */ /* 0x004fea000383ffff */
[----:B------:R-:W-:Y:S05]  /*2c850*/  BRA `(.L_x_1700) ;  /* 0xffffff98004c7947 */ /* 0x000fea000383ffff */
.L_x_1573:
[----:B0-----:R0:W2:Y:S02]  /*2c860*/  SYNCS.PHASECHK.TRANS64.TRYWAIT P1, [R9+URZ+0x334c0], R8 ;  /* 0x0334c008090075a7 */ /* 0x0010a4000802017f */
[----:B--2---:R-:W-:Y:S05]  /*2c870*/  @!P1 NANOSLEEP.SYNCS 0x989680 ;  /* 0x009896800000995d */ /* 0x004fea0003900000 */
[----:B------:R-:W2:Y:S02]  /*2c880*/  @!P1 SYNCS.PHASECHK.TRANS64 P1, [R9+URZ+0x334c0], R8 ;  /* 0x0334c008090095a7 */ /* 0x000ea4000802007f */
[----:B--2---:R-:W-:Y:S05]  /*2c890*/  @!P1 BRA `(.L_x_1573) ;  /* 0xfffffffc00f09947 */ /* 0x004fea000383ffff */
[----:B------:R-:W-:Y:S05]  /*2c8a0*/  BRA `(.L_x_1701) ;  /* 0xffffff9c00487947 */ /* 0x000fea000383ffff */
.L_x_1600:
[----:B------:R-:W3:Y:S01]  /*2c8b0*/  S2R R0, SR_TID.X ;  /* 0x0000000000007919 */ /* 0x000ee20000002100 */
[----:B------:R-:W-:Y:S01]  /*2c8c0*/  BSSY B0, `(.L_x_1702) ;  /* 0x000000a000007945 */ /* 0x000fe20003800000 */
[----:B------:R-:W-:Y:S02]  /*2c8d0*/  IMAD.MOV.U32 R12, RZ, RZ, RZ ;  /* 0x000000ffff0c7224 */ /* 0x000fe400078e00ff */
[----:B------:R-:W-:Y:S02]  /*2c8e0*/  IMAD.MOV.U32 R11, RZ, RZ, 0x1f ;  /* 0x0000001fff0b7424 */ /* 0x000fe400078e00ff */
[----:B0-----:R-:W-:Y:S01]  /*2c8f0*/  IMAD.MOV.U32 R15, RZ, RZ, -0x1 ;  /* 0xffffffffff0f7424 */ /* 0x001fe200078e00ff */
[----:B---3--:R-:W-:-:S04]  /*2c900*/  SHF.R.U32.HI R0, RZ, 0x5, R0 ;  /* 0x00000005ff007819 */ /* 0x008fc80000011600 */
[----:B------:R-:W-:-:S05]  /*2c910*/  LOP3.LUT R0, R0, 0x3, RZ, 0xc0, !PT ;  /* 0x0000000300007812 */ /* 0x000fca00078ec0ff */
[----:B------:R-:W-:-:S07]  /*2c920*/  IMAD.MOV.U32 R13, RZ, RZ, R0 ;  /* 0x000000ffff0d7224 */ /* 0x000fce00078e0000 */
[----:B-12---:R-:W-:Y:S05]  /*2c930*/  WARPSYNC.COLLECTIVE R15, `(.L_x_1703) ;  /* 0x000000000f087348 */ /* 0x006fea0003c00000 */
[----:B------:R0:W3:Y:S02]  /*2c940*/  SHFL.IDX P6, R14, R13, R12, R11 ;  /* 0x0000000c0d0e7389 */ /* 0x0000e400000c000b */
[----:B0123--:R-:W-:Y:S01]  /*2c950*/  ENDCOLLECTIVE ;  /* 0x000000000000791b */ /* 0x00ffe20003800000 */
.L_x_1703:
[----:B------:R-:W-:Y:S05]  /*2c960*/  BSYNC B0 ;  /* 0x0000000000007941 */ /* 0x000fea0003800000 */
.L_x_1702:
[----:B------:R-:W-:Y:S05]  /*2c970*/  BRA `(.L_x_1704) ;  /* 0xffffffac00ec7947 */ /* 0x000fea000383ffff */
.L_x_1602:
[----:B------:R-:W-:Y:S01]  /*2c980*/  BSSY B0, `(.L_x_1705) ;  /* 0x0000006000007945 */ /* 0x000fe20003800000 */
[----:B0-----:R-:W-:-:S07]  /*2c990*/  IMAD.MOV.U32 R15, RZ, RZ, -0x1 ;  /* 0xffffffffff0f7424 */ /* 0x001fce00078e00ff */
[----:B-123--:R-:W-:Y:S05]  /*2c9a0*/  WARPSYNC.COLLECTIVE R15, `(.L_x_1706) ;  /* 0x000000000f0c7348 */ /* 0x00efea0003c00000 */
[----:B------:R-:W-:Y:S02]  /*2c9b0*/  ELECT P6, UR62, PT ;  /* 0x00000000003e782f */ /* 0x000fe400038c0000 */
[----:B------:R-:W-:Y:S01]  /*2c9c0*/  MOV R14, UR62 ;  /* 0x0000003e000e7c02 */ /* 0x000fe20008000f00 */
[----:B-123--:R-:W-:Y:S10]  /*2c9d0*/  ENDCOLLECTIVE ;  /* 0x000000000000791b */ /* 0x00eff40003800000 */
.L_x_1706:
[----:B------:R-:W-:Y:S05]  /*2c9e0*/  BSYNC B0 ;  /* 0x0000000000007941 */ /* 0x000fea0003800000 */
.L_x_1705:
[----:B------:R-:W-:Y:S05]  /*2c9f0*/  BRA `(.L_x_1707) ;  /* 0xffffffac00ec7947 */ /* 0x000fea000383ffff */
.L_x_1604:
[----:B-1----:R1:W2:Y:S02]  /*2ca00*/  SYNCS.PHASECHK.TRANS64.TRYWAIT P0, [R2+URZ+0x33480], R4 ;  /* 0x03348004020075a7 */ /* 0x0022a4000800017f */
[----:B--2---:R-:W-:Y:S05]  /*2ca10*/  @!P0 NANOSLEEP.SYNCS 0x989680 ;  /* 0x009896800000895d */ /* 0x004fea0003900000 */
[----:B------:R-:W2:Y:S02]  /*2ca20*/  @!P0 SYNCS.PHASECHK.TRANS64 P0, [R2+URZ+0x33480], R4 ;  /* 0x03348004020085a7 */ /* 0x000ea4000800007f */
[----:B--2---:R-:W-:Y:S05]  /*2ca30*/  @!P0 BRA `(.L_x_1604) ;  /* 0xfffffffc00f08947 */ /* 0x004fea000383ffff */
[----:B------:R-:W-:Y:S05]  /*2ca40*/  BRA `(.L_x_1708) ;  /* 0xffffffb000587947 */ /* 0x000fea000383ffff */
.L_x_1606:
[----:B--2---:R2:W3:Y:S02]  /*2ca50*/  SYNCS.PHASECHK.TRANS64.TRYWAIT P0, [R2+URZ+0x33440], R4 ;  /* 0x03344004020075a7 */ /* 0x0044e4000800017f */
[----:B---3--:R-:W-:Y:S05]  /*2ca60*/  @!P0 NANOSLEEP.SYNCS 0x989680 ;  /* 0x009896800000895d */ /* 0x008fea0003900000 */
[----:B------:R-:W3:Y:S02]  /*2ca70*/  @!P0 SYNCS.PHASECHK.TRANS64 P0, [R2+URZ+0x33440], R4 ;  /* 0x03344004020085a7 */ /* 0x000ee4000800007f */
[----:B---3--:R-:W-:Y:S05]  /*2ca80*/  @!P0 BRA `(.L_x_1606) ;  /* 0xfffffffc00f08947 */ /* 0x008fea000383ffff */
[----:B------:R-:W-:Y:S05]  /*2ca90*/  BRA `(.L_x_1709) ;  /* 0xffffffb000d87947 */ /* 0x000fea000383ffff */
.L_x_1610:
[----:B------:R-:W2:Y:S01]  /*2caa0*/  LDL.LU R11, [R1+0x308] ;  /* 0x00030800010b7983 */ /* 0x000ea20000300800 */
[----:B------:R-:W-:Y:S02]  /*2cab0*/  IMAD.MOV.U32 R5, RZ, RZ, R12 ;  /* 0x000000ffff057224 */ /* 0x000fe400078e000c */
[----:B------:R-:W-:Y:S02]  /*2cac0*/  IMAD.MOV.U32 R13, RZ, RZ, R3 ;  /* 0x000000ffff0d7224 */ /* 0x000fe400078e0003 */
[----:B------:R-:W-:Y:S02]  /*2cad0*/  IMAD.MOV.U32 R12, RZ, RZ, RZ ;  /* 0x000000ffff0c7224 */ /* 0x000fe400078e00ff */
[----:B------:R-:W-:Y:S02]  /*2cae0*/  IMAD.MOV.U32 R15, RZ, RZ, -0x1 ;  /* 0xffffffffff0f7424 */ /* 0x000fe400078e00ff */
[----:B------:R-:W-:-:S04]  /*2caf0*/  IMAD.IADD R0, R10, 0x1, R5 ;  /* 0x000000010a007824 */ /* 0x000fc800078e0205 */
[----:B------:R-:W-:Y:S02]  /*2cb00*/  VIADD R5, R0, 0x20 ;  /* 0x0000002000057836 */ /* 0x000fe40000000000 */
[----:B--2---:R-:W-:Y:S02]  /*2cb10*/  IMAD R2, R11, R7, RZ ;  /* 0x000000070b027224 */ /* 0x004fe400078e02ff */
[----:B------:R-:W-:-:S03]  /*2cb20*/  IMAD.MOV.U32 R11, RZ, RZ, 0x1c1f ;  /* 0x00001c1fff0b7424 */ /* 0x000fc600078e00ff */
[----:B------:R-:W-:-:S13]  /*2cb30*/  ISETP.GE.AND P4, PT, R0, R2, PT ;  /* 0x000000020000720c */ /* 0x000fda0003f86270 */
[----:B-----5:R-:W-:Y:S05]  /*2cb40*/  WARPSYNC.COLLECTIVE R15, `(.L_x_1710) ;  /* 0x000000000f087348 */ /* 0x020fea0003c00000 */
[----:B------:R0:W1:Y:S02]  /*2cb50*/  SHFL.IDX P6, R14, R13, R12, R11 ;  /* 0x0000000c0d0e7389 */ /* 0x00006400000c000b */
[----:B01---5:R-:W-:Y:S01]  /*2cb60*/  ENDCOLLECTIVE ;  /* 0x000000000000791b */ /* 0x023fe20003800000 */
.L_x_1710:
[----:B------:R-:W-:Y:S02]  /*2cb70*/  IMAD.MOV.U32 R13, RZ, RZ, R4 ;  /* 0x000000ffff0d7224 */ /* 0x000fe400078e0004 */
[----:B------:R-:W-:-:S07]  /*2cb80*/  IMAD.MOV.U32 R6, RZ, RZ, R14 ;  /* 0x000000ffff067224 */ /* 0x000fce00078e000e */
[----:B------:R-:W-:Y:S05]  /*2cb90*/  WARPSYNC.COLLECTIVE R15, `(.L_x_1711) ;  /* 0x000000000f087348 */ /* 0x000fea0003c00000 */
[----:B------:R0:W1:Y:S02]  /*2cba0*/  SHFL.IDX P6, R14, R13, R12, R11 ;  /* 0x0000000c0d0e7389 */ /* 0x00006400000c000b */
[----:B01----:R-:W-:Y:S01]  /*2cbb0*/  ENDCOLLECTIVE ;  /* 0x000000000000791b */ /* 0x003fe20003800000 */
.L_x_1711:
[----:B------:R-:W-:Y:S02]  /*2cbc0*/  IMAD.MOV.U32 R13, RZ, RZ, R3 ;  /* 0x000000ffff0d7224 */ /* 0x000fe400078e0003 */
[----:B------:R-:W-:Y:S02]  /*2cbd0*/  IMAD.MOV.U32 R12, RZ, RZ, 0x1 ;  /* 0x00000001ff0c7424 */ /* 0x000fe400078e00ff */
[----:B------:R-:W-:-:S07]  /*2cbe0*/  IMAD.MOV.U32 R7, RZ, RZ, R14 ;  /* 0x000000ffff077224 */ /* 0x000fce00078e000e */
[----:B------:R-:W-:Y:S05]  /*2cbf0*/  WARPSYNC.COLLECTIVE R15, `(.L_x_1712) ;  /* 0x000000000f087348 */ /* 0x000fea0003c00000 */
[----:B------:R0:W1:Y:S02]  /*2cc00*/  SHFL.IDX P6, R14, R13, R12, R11 ;  /* 0x0000000c0d0e7389 */ /* 0x00006400000c000b */
[----:B01----:R-:W-:Y:S01]  /*2cc10*/  ENDCOLLECTIVE ;  /* 0x000000000000791b */ /* 0x003fe20003800000 */
.L_x_1712:
        /* <DEDUP_REMOVED lines=17> */
.L_x_1713:
[----:B------:R-:W-:Y:S02]  /*2cd30*/  IMAD.MOV.U32 R13, RZ, RZ, R3 ;  /* 0x000000ffff0d7224 */ /* 0x000fe400078e0003 */
[----:B------:R-:W-:Y:S02]  /*2cd40*/  IMAD.MOV.U32 R12, RZ, RZ, 0x2 ;  /* 0x00000002ff0c7424 */ /* 0x000fe400078e00ff */
[----:B------:R-:W-:-:S07]  /*2cd50*/  IMAD.MOV.U32 R5, RZ, RZ, R14 ;  /* 0x000000ffff057224 */ /* 0x000fce00078e000e */
[----:B------:R-:W-:Y:S05]  /*2cd60*/  WARPSYNC.COLLECTIVE R15, `(.L_x_1714) ;  /* 0x000000000f087348 */ /* 0x000fea0003c00000 */
[----:B------:R0:W1:Y:S02]  /*2cd70*/  SHFL.IDX P6, R14, R13, R12, R11 ;  /* 0x0000000c0d0e7389 */ /* 0x00006400000c000b */
[----:B01----:R-:W-:Y:S01]  /*2cd80*/  ENDCOLLECTIVE ;  /* 0x000000000000791b */ /* 0x003fe20003800000 */
.L_x_1714:
[----:B------:R-:W-:-:S05]  /*2cd90*/  @!P3 IADD3 R5, P4, R9, R5, RZ ;  /* 0x000000050905b210 */ /* 0x000fca0007f9e0ff */
[----:B------:R-:W-:-:S04]  /*2cda0*/  @!P3 IMAD.X R6, RZ, RZ, R6, P4 ;  /* 0x000000ffff06b224 */ /* 0x000fc800020e0606 */
        /* <DEDUP_REMOVED lines=15> */
.L_x_1715:
[----:B------:R-:W-:Y:S02]  /*2cea0*/  IMAD.MOV.U32 R13, RZ, RZ, R3 ;  /* 0x000000ffff0d7224 */ /* 0x000fe400078e0003 */
[----:B------:R-:W-:Y:S02]  /*2ceb0*/  IMAD.MOV.U32 R12, RZ, RZ, 0x3 ;  /* 0x00000003ff0c7424 */ /* 0x000fe400078e00ff */
[----:B------:R-:W-:-:S07]  /*2cec0*/  IMAD.MOV.U32 R5, RZ, RZ, R14 ;  /* 0x000000ffff057224 */ /* 0x000fce00078e000e */
[----:B------:R-:W-:Y:S05]  /*2ced0*/  WARPSYNC.COLLECTIVE R15, `(.L_x_1716) ;  /* 0x000000000f087348 */ /* 0x000fea0003c00000 */
[----:B------:R0:W1:Y:S02]  /*2cee0*/  SHFL.IDX P6, R14, R13, R12, R11 ;  /* 0x0000000c0d0e7389 */ /* 0x00006400000c000b */
[----:B01----:R-:W-:Y:S01]  /*2cef0*/  ENDCOLLECTIVE ;  /* 0x000000000000791b */ /* 0x003fe20003800000 */
.L_x_1716:
[----:B------:R-:W-:-:S05]  /*2cf00*/  @!P3 IADD3 R5, P4, R9, R5, RZ ;  /* 0x000000050905b210 */ /* 0x000fca0007f9e0ff */
[----:B------:R-:W-:-:S04]  /*2cf10*/  @!P3 IMAD.X R6, RZ, RZ, R6, P4 ;  /* 0x000000ffff06b224 */ /* 0x000fc800020e0606 */
[----:B------:R-:W-:Y:S02]  /*2cf20*/  @!P3 IMAD.MOV.U32 R7, RZ, RZ, R6 ;  /* 0x000000ffff07b224 */ /* 0x000fe400078e0006 */
[----:B------:R-:W-:Y:S02]  /*2cf30*/  IMAD.MOV.U32 R13, RZ, RZ, R4 ;  /* 0x000000ffff0d7224 */ /* 0x000fe400078e0004 */
[----:B------:R-:W-:-:S05]  /*2cf40*/  @!P3 IMAD.MOV.U32 R6, RZ, RZ, R5 ;  /* 0x000000ffff06b224 */ /* 0x000fca00078e0005 */
[----:B------:R-:W-:Y:S01]  /*2cf50*/  @!PT LDS RZ, [RZ] ;  /* 0x00000000fffff984 */ /* 0x000fe20000000800 */
[----:B------:R-:W-:Y:S01]  /*2cf60*/  @!PT LDS RZ, [RZ] ;  /* 0x00000000fffff984 */ /* 0x000fe20000000800 */
[----:B------:R-:W-:Y:S01]  /*2cf70*/  @!PT LDS RZ, [RZ] ;  /* 0x00000000fffff984 */ /* 0x000fe20000000800 */
[----:B------:R0:W-:Y:S01]  /*2cf80*/  @!P3 LDGSTS.E.BYPASS.LTC128B.128 [R8+0x1f200], desc[UR50][R6.64], !P0 ;  /* 0x1f2000000608bfae */ /* 0x0001e2000c101d72 */
[----:B------:R-:W-:-:S03]  /*2cf90*/  IMAD.MOV.U32 R5, RZ, RZ, R14 ;  /* 0x000000ffff057224 */ /* 0x000fc600078e000e */
[----:B------:R0:W-:Y:S04]  /*2cfa0*/  @!P3 LDGSTS.E.BYPASS.LTC128B.128 [R8+0x21200], desc[UR50][R6.64+0x40], !P1 ;  /* 0x212000400608bfae */ /* 0x0001e8000c901d72 */
[----:B0-----:R-:W-:Y:S05]  /*2cfb0*/  WARPSYNC.COLLECTIVE R15, `(.L_x_1717) ;  /* 0x000000000f087348 */ /* 0x001fea0003c00000 */
[----:B------:R1:W2:Y:S02]  /*2cfc0*/  SHFL.IDX P6, R14, R13, R12, R11 ;  /* 0x0000000c0d0e7389 */ /* 0x0002a400000c000b */
[----:B012---:R-:W-:Y:S01]  /*2cfd0*/  ENDCOLLECTIVE ;  /* 0x000000000000791b */ /* 0x007fe20003800000 */
.L_x_1717:
[----:B------:R-:W-:Y:S01]  /*2cfe0*/  @!PT LDS RZ, [RZ] ;  /* 0x00000000fffff984 */ /* 0x000fe20000000800 */
[----:B------:R-:W-:Y:S01]  /*2cff0*/  @!PT LDS RZ, [RZ] ;  /* 0x00000000fffff984 */ /* 0x000fe20000000800 */
[----:B------:R-:W-:Y:S01]  /*2d000*/  @!PT LDS RZ, [RZ] ;  /* 0x00000000fffff984 */ /* 0x000fe20000000800 */
[----:B------:R3:W-:Y:S01]  /*2d010*/  @!P3 LDGSTS.E.BYPASS.LTC128B.128 [R8+0x23200], desc[UR50][R6.64+0x80], !P2 ;  /* 0x232000800608bfae */ /* 0x0007e2000d101d72 */
[----:B------:R-:W-:Y:S01]  /*2d020*/  IMAD.MOV.U32 R3, RZ, RZ, R14 ;  /* 0x000000ffff037224 */ /* 0x000fe200078e000e */
[----:B------:R-:W-:Y:S06]  /*2d030*/  BRA `(.L_x_1718) ;  /* 0xffffffb800207947 */ /* 0x000fec000383ffff */
.L_x_1615:
[----:B----4-:R4:W0:Y:S02]  /*2d040*/  SYNCS.PHASECHK.TRANS64.TRYWAIT P0, [R19+URZ+0x33420], R0 ;  /* 0x03342000130075a7 */ /* 0x010824000800017f */
[----:B0-----:R-:W-:Y:S05]  /*2d050*/  @!P0 NANOSLEEP.SYNCS 0x989680 ;  /* 0x009896800000895d */ /* 0x001fea0003900000 */
[----:B------:R-:W0:Y:S02]  /*2d060*/  @!P0 SYNCS.PHASECHK.TRANS64 P0, [R19+URZ+0x33420], R0 ;  /* 0x03342000130085a7 */ /* 0x000e24000800007f */
[----:B0-----:R-:W-:Y:S05]  /*2d070*/  @!P0 BRA `(.L_x_1615) ;  /* 0xfffffffc00f08947 */ /* 0x001fea000383ffff */
[----:B------:R-:W-:Y:S05]  /*2d080*/  BRA `(.L_x_1719) ;  /* 0xffffffb800907947 */ /* 0x000fea000383ffff */
.L_x_1621:
[----:B-1----:R1:W3:Y:S02]  /*2d090*/  SYNCS.PHASECHK.TRANS64.TRYWAIT P0, [R6+URZ+0x33480], R5 ;  /* 0x03348005060075a7 */ /* 0x0022e4000800017f */
[----:B---3--:R-:W-:Y:S05]  /*2d0a0*/  @!P0 NANOSLEEP.SYNCS 0x989680 ;  /* 0x009896800000895d */ /* 0x008fea0003900000 */
[----:B------:R-:W3:Y:S02]  /*2d0b0*/  @!P0 SYNCS.PHASECHK.TRANS64 P0, [R6+URZ+0x33480], R5 ;  /* 0x03348005060085a7 */ /* 0x000ee4000800007f */
[----:B---3--:R-:W-:Y:S05]  /*2d0c0*/  @!P0 BRA `(.L_x_1621) ;  /* 0xfffffffc00f08947 */ /* 0x008fea000383ffff */
[----:B------:R-:W-:Y:S05]  /*2d0d0*/  BRA `(.L_x_1720) ;  /* 0xffffffbc00487947 */ /* 0x000fea000383ffff */
.L_x_1628:
[----:B--2---:R2:W3:Y:S02]  /*2d0e0*/  SYNCS.PHASECHK.TRANS64.TRYWAIT P0, [R6+URZ+0x33440], R5 ;  /* 0x03344005060075a7 */ /* 0x0044e4000800017f */
[----:B---3--:R-:W-:Y:S05]  /*2d0f0*/  @!P0 NANOSLEEP.SYNCS 0x989680 ;  /* 0x009896800000895d */ /* 0x008fea0003900000 */
[----:B------:R-:W3:Y:S02]  /*2d100*/  @!P0 SYNCS.PHASECHK.TRANS64 P0, [R6+URZ+0x33440], R5 ;  /* 0x03344005060085a7 */ /* 0x000ee4000800007f */
[----:B---3--:R-:W-:Y:S05]  /*2d110*/  @!P0 BRA `(.L_x_1628) ;  /* 0xfffffffc00f08947 */ /* 0x008fea000383ffff */
[----:B------:R-:W-:Y:S05]  /*2d120*/  BRA `(.L_x_1721) ;  /* 0xffffffc000487947 */ /* 0x000fea000383ffff */
.L_x_1636:
[----:B---3--:R3:W4:Y:S02]  /*2d130*/  SYNCS.PHASECHK.TRANS64.TRYWAIT P0, [R3+URZ+0x33470], R4 ;  /* 0x03347004030075a7 */ /* 0x008724000800017f */
[----:B----4-:R-:W-:Y:S05]  /*2d140*/  @!P0 NANOSLEEP.SYNCS 0x989680 ;  /* 0x009896800000895d */ /* 0x010fea0003900000 */
[----:B------:R-:W4:Y:S02]  /*2d150*/  @!P0 SYNCS.PHASECHK.TRANS64 P0, [R3+URZ+0x33470], R4 ;  /* 0x03347004030085a7 */ /* 0x000f24000800007f */
[----:B----4-:R-:W-:Y:S05]  /*2d160*/  @!P0 BRA `(.L_x_1636) ;  /* 0xfffffffc00f08947 */ /* 0x010fea000383ffff */
[----:B------:R-:W-:Y:S05]  /*2d170*/  BRA `(.L_x_1722) ;  /* 0xffffffc4005c7947 */ /* 0x000fea000383ffff */
.L_x_1638:
[----:B--2---:R2:W3:Y:S02]  /*2d180*/  SYNCS.PHASECHK.TRANS64.TRYWAIT P0, [R3+URZ+0x33460], R4 ;  /* 0x03346004030075a7 */ /* 0x0044e4000800017f */
[----:B---3--:R-:W-:Y:S05]  /*2d190*/  @!P0 NANOSLEEP.SYNCS 0x989680 ;  /* 0x009896800000895d */ /* 0x008fea0003900000 */
[----:B------:R-:W3:Y:S02]  /*2d1a0*/  @!P0 SYNCS.PHASECHK.TRANS64 P0, [R3+URZ+0x33460], R4 ;  /* 0x03346004030085a7 */ /* 0x000ee4000800007f */
[----:B---3--:R-:W-:Y:S05]  /*2d1b0*/  @!P0 BRA `(.L_x_1638) ;  /* 0xfffffffc00f08947 */ /* 0x008fea000383ffff */
[----:B------:R-:W-:Y:S05]  /*2d1c0*/  BRA `(.L_x_1723) ;  /* 0xffffffc400647947 */ /* 0x000fea000383ffff */
.L_x_1645:
[----:B--2---:R2:W3:Y:S02]  /*2d1d0*/  SYNCS.PHASECHK.TRANS64.TRYWAIT P1, [R3+URZ+0x33470], R0 ;  /* 0x03347000030075a7 */ /* 0x0044e4000802017f */
[----:B---3--:R-:W-:Y:S05]  /*2d1e0*/  @!P1 NANOSLEEP.SYNCS 0x989680 ;  /* 0x009896800000995d */ /* 0x008fea0003900000 */
[----:B------:R-:W3:Y:S02]  /*2d1f0*/  @!P1 SYNCS.PHASECHK.TRANS64 P1, [R3+URZ+0x33470], R0 ;  /* 0x03347000030095a7 */ /* 0x000ee4000802007f */
[----:B---3--:R-:W-:Y:S05]  /*2d200*/  @!P1 BRA `(.L_x_1645) ;  /* 0xfffffffc00f09947 */ /* 0x008fea000383ffff */
[----:B------:R-:W-:Y:S05]  /*2d210*/  BRA `(.L_x_1724) ;  /* 0xffffffcc00b07947 */ /* 0x000fea000383ffff */
.L_x_1647:
[----:B--2---:R2:W3:Y:S02]  /*2d220*/  SYNCS.PHASECHK.TRANS64.TRYWAIT P1, [R3+URZ+0x33460], R0 ;  /* 0x03346000030075a7 */ /* 0x0044e4000802017f */
[----:B---3--:R-:W-:Y:S05]  /*2d230*/  @!P1 NANOSLEEP.SYNCS 0x989680 ;  /* 0x009896800000995d */ /* 0x008fea0003900000 */
[----:B------:R-:W3:Y:S02]  /*2d240*/  @!P1 SYNCS.PHASECHK.TRANS64 P1, [R3+URZ+0x33460], R0 ;  /* 0x03346000030095a7 */ /* 0x000ee4000802007f */
[----:B---3--:R-:W-:Y:S05]  /*2d250*/  @!P1 BRA `(.L_x_1647) ;  /* 0xfffffffc00f09947 */ /* 0x008fea000383ffff */
[----:B------:R-:W-:Y:S05]  /*2d260*/  BRA `(.L_x_1725) ;  /* 0xffffffcc00b87947 */ /* 0x000fea000383ffff */
.L_x_1651:
[----:B------:R-:W2:Y:S01]  /*2d270*/  LDL R0, [R1+0x2d0] ;  /* 0x0002d00001007983 */ /* 0x000ea20000100800 */
[----:B------:R-:W-:Y:S01]  /*2d280*/  BSSY B0, `(.L_x_1726) ;  /* 0x0000008000007945 */ /* 0x000fe20003800000 */
[----:B------:R-:W-:Y:S02]  /*2d290*/  IMAD.MOV.U32 R12, RZ, RZ, RZ ;  /* 0x000000ffff0c7224 */ /* 0x000fe400078e00ff */
[----:B------:R-:W-:Y:S02]  /*2d2a0*/  IMAD.MOV.U32 R11, RZ, RZ, 0x1f ;  /* 0x0000001fff0b7424 */ /* 0x000fe400078e00ff */
[----:B0-----:R-:W-:Y:S02]  /*2d2b0*/  IMAD.MOV.U32 R15, RZ, RZ, -0x1 ;  /* 0xffffffffff0f7424 */ /* 0x001fe400078e00ff */
[----:B--2---:R-:W-:-:S07]  /*2d2c0*/  IMAD.MOV.U32 R13, RZ, RZ, R0 ;  /* 0x000000ffff0d7224 */ /* 0x004fce00078e0000 */
[----:B-1----:R-:W-:Y:S05]  /*2d2d0*/  WARPSYNC.COLLECTIVE R15, `(.L_x_1727) ;  /* 0x000000000f087348 */ /* 0x002fea0003c00000 */
[----:B------:R0:W2:Y:S02]  /*2d2e0*/  SHFL.IDX P6, R14, R13, R12, R11 ;  /* 0x0000000c0d0e7389 */ /* 0x0000a400000c000b */
[----:B012---:R-:W-:Y:S01]  /*2d2f0*/  ENDCOLLECTIVE ;  /* 0x000000000000791b */ /* 0x007fe20003800000 */
.L_x_1727:
[----:B------:R-:W-:Y:S05]  /*2d300*/  BSYNC B0 ;  /* 0x0000000000007941 */ /* 0x000fea0003800000 */
.L_x_1726:
[----:B------:R0:W5:Y:S01]  /*2d310*/  LDL R2, [R1+0x2dc] ;  /* 0x0002dc0001027983 */ /* 0x0001620000100800 */
[----:B------:R-:W-:Y:S02]  /*2d320*/  IMAD.MOV.U32 R13, RZ, RZ, R0 ;  /* 0x000000ffff0d7224 */ /* 0x000fe400078e0000 */
[----:B------:R-:W-:Y:S02]  /*2d330*/  IMAD.MOV.U32 R12, RZ, RZ, 0x1 ;  /* 0x00000001ff0c7424 */ /* 0x000fe400078e00ff */
[----:B------:R-:W-:Y:S02]  /*2d340*/  IMAD.MOV.U32 R11, RZ, RZ, 0x1f ;  /* 0x0000001fff0b7424 */ /* 0x000fe400078e00ff */
[----:B------:R-:W-:Y:S02]  /*2d350*/  IMAD.MOV.U32 R15, RZ, RZ, -0x1 ;  /* 0xffffffffff0f7424 */ /* 0x000fe400078e00ff */
[----:B0-----:R-:W-:-:S07]  /*2d360*/  IMAD.MOV.U32 R5, RZ, RZ, R14 ;  /* 0x000000ffff057224 */ /* 0x001fce00078e000e */
[----:B-----5:R-:W-:Y:S05]  /*2d370*/  WARPSYNC.COLLECTIVE R15, `(.L_x_1728) ;  /* 0x000000000f087348 */ /* 0x020fea0003c00000 */
[----:B------:R0:W1:Y:S02]  /*2d380*/  SHFL.IDX P6, R14, R13, R12, R11 ;  /* 0x0000000c0d0e7389 */ /* 0x00006400000c000b */
[----:B01---5:R-:W-:Y:S01]  /*2d390*/  ENDCOLLECTIVE ;  /* 0x000000000000791b */ /* 0x023fe20003800000 */
.L_x_1728:
        /* <DEDUP_REMOVED lines=21> */
[----:B------:R-:W-:-:S04]  /*2d4f0*/  IMAD R2, R6, R4, RZ ;  /* 0x0000000406027224 */ /* 0x000fc800078e02ff */
[----:B------:R-:W-:-:S07]  /*2d500*/  IMAD.MOV.U32 R13, RZ, RZ, R2 ;  /* 0x000000ffff0d7224 */ /* 0x000fce00078e0002 */
[----:B------:R-:W-:Y:S05]  /*2d510*/  WARPSYNC.COLLECTIVE R15, `(.L_x_1729) ;  /* 0x000000000f087348 */ /* 0x000fea0003c00000 */
[----:B------:R0:W1:Y:S02]  /*2d520*/  SHFL.UP P6, R14, R13, R12, R11 ;  /* 0x0400000c0d0e7389 */ /* 0x00006400000c000b */
[----:B01----:R-:W-:Y:S01]  /*2d530*/  ENDCOLLECTIVE ;  /* 0x000000000000791b */ /* 0x003fe20003800000 */
.L_x_1729:
        /* <DEDUP_REMOVED lines=8> */
.L_x_1730:
        /* <DEDUP_REMOVED lines=8> */
.L_x_1731:
        /* <DEDUP_REMOVED lines=8> */
.L_x_1732:
        /* <DEDUP_REMOVED lines=8> */
.L_x_1733:
        /* <DEDUP_REMOVED lines=9> */
.L_x_1734:
[----:B------:R-:W-:Y:S01]  /*2d7d0*/  IMAD.MOV.U32 R9, RZ, RZ, R14 ;  /* 0x000000ffff097224 */ /* 0x000fe200078e000e */
[----:B------:R-:W-:Y:S06]  /*2d7e0*/  BRA `(.L_x_1735) ;  /* 0xffffffd400207947 */ /* 0x000fec000383ffff */
.L_x_1654:
[----:B------:R-:W-:Y:S01]  /*2d7f0*/  BSSY B0, `(.L_x_1736) ;  /* 0x0000008000007945 */ /* 0x000fe20003800000 */
[----:B------:R-:W-:Y:S02]  /*2d800*/  IMAD.MOV.U32 R13, RZ, RZ, R2 ;  /* 0x000000ffff0d7224 */ /* 0x000fe400078e0002 */
[----:B------:R-:W-:Y:S02]  /*2d810*/  IMAD.MOV.U32 R12, RZ, RZ, 0x1 ;  /* 0x00000001ff0c7424 */ /* 0x000fe400078e00ff */
[----:B------:R-:W-:Y:S02]  /*2d820*/  IMAD.MOV.U32 R11, RZ, RZ, RZ ;  /* 0x000000ffff0b7224 */ /* 0x000fe400078e00ff */
[----:B0-----:R-:W-:-:S07]  /*2d830*/  IMAD.MOV.U32 R15, RZ, RZ, -0x1 ;  /* 0xffffffffff0f7424 */ /* 0x001fce00078e00ff */
[----:B-1----:R-:W-:Y:S05]  /*2d840*/  WARPSYNC.COLLECTIVE R15, `(.L_x_1737) ;  /* 0x000000000f087348 */ /* 0x002fea0003c00000 */
[----:B------:R0:W2:Y:S02]  /*2d850*/  SHFL.UP P6, R14, R13, R12, R11 ;  /* 0x0400000c0d0e7389 */ /* 0x0000a400000c000b */
[----:B012---:R-:W-:Y:S01]  /*2d860*/  ENDCOLLECTIVE ;  /* 0x000000000000791b */ /* 0x007fe20003800000 */
.L_x_1737:
[----:B------:R-:W-:Y:S05]  /*2d870*/  BSYNC B0 ;  /* 0x0000000000007941 */ /* 0x000fea0003800000 */
.L_x_1736:
[----:B------:R-:W-:Y:S02]  /*2d880*/  IMAD.MOV.U32 R3, RZ, RZ, R14 ;  /* 0x000000ffff037224 */ /* 0x000fe400078e000e */
[----:B------:R-:W-:Y:S02]  /*2d890*/  IMAD.MOV.U32 R12, RZ, RZ, 0x2 ;  /* 0x00000002ff0c7424 */ /* 0x000fe400078e00ff */
[----:B------:R-:W-:Y:S01]  /*2d8a0*/  IMAD.MOV.U32 R11, RZ, RZ, RZ ;  /* 0x000000ffff0b7224 */ /* 0x000fe200078e00ff */
[----:B------:R-:W-:Y:S01]  /*2d8b0*/  SEL R3, R3, RZ, P1 ;  /* 0x000000ff03037207 */ /* 0x000fe20000800000 */
[----:B------:R-:W-:-:S04]  /*2d8c0*/  IMAD.MOV.U32 R15, RZ, RZ, -0x1 ;  /* 0xffffffffff0f7424 */ /* 0x000fc800078e00ff */
[----:B------:R-:W-:-:S04]  /*2d8d0*/  IMAD.IADD R2, R2, 0x1, R3 ;  /* 0x0000000102027824 */ /* 0x000fc800078e0203 */
[----:B------:R-:W-:-:S07]  /*2d8e0*/  IMAD.MOV.U32 R13, RZ, RZ, R2 ;  /* 0x000000ffff0d7224 */ /* 0x000fce00078e0002 */
[----:B------:R-:W-:Y:S05]  /*2d8f0*/  WARPSYNC.COLLECTIVE R15, `(.L_x_1738) ;  /* 0x000000000f087348 */ /* 0x000fea0003c00000 */
[----:B------:R0:W1:Y:S02]  /*2d900*/  SHFL.UP P6, R14, R13, R12, R11 ;  /* 0x0400000c0d0e7389 */ /* 0x00006400000c000b */
[----:B01----:R-:W-:Y:S01]  /*2d910*/  ENDCOLLECTIVE ;  /* 0x000000000000791b */ /* 0x003fe20003800000 */
.L_x_1738:
        /* <DEDUP_REMOVED lines=8> */
.L_x_1739:
        /* <DEDUP_REMOVED lines=8> */
.L_x_1740:
        /* <DEDUP_REMOVED lines=8> */
.L_x_1741:
        /* <DEDUP_REMOVED lines=9> */
.L_x_1742:
[----:B------:R-:W-:Y:S01]  /*2db30*/  IMAD.MOV.U32 R9, RZ, RZ, R14 ;  /* 0x000000ffff097224 */ /* 0x000fe200078e000e */
[----:B------:R-:W-:Y:S06]  /*2db40*/  BRA `(.L_x_1743) ;  /* 0xffffffd000f47947 */ /* 0x000fec000383ffff */
.L_x_1656:
[----:B------:R-:W-:Y:S01]  /*2db50*/  BSSY B0, `(.L_x_1744) ;  /* 0x0000006000007945 */ /* 0x000fe20003800000 */
[----:B------:R-:W-:Y:S01]  /*2db60*/  PLOP3.LUT P6, PT, P6, PT, PT, 0x8, 0x0 ;  /* 0x000000000000781c */ /* 0x000fe200037ce170 */
[----:B0-----:R-:W-:-:S12]  /*2db70*/  IMAD.MOV.U32 R15, RZ, RZ, -0x1 ;  /* 0xffffffffff0f7424 */ /* 0x001fd800078e00ff */
[----:B-1----:R-:W-:Y:S05]  /*2db80*/  WARPSYNC.COLLECTIVE R15, `(.L_x_1745) ;  /* 0x000000000f087348 */ /* 0x002fea0003c00000 */
[----:B------:R-:W-:Y:S01]  /*2db90*/  VOTE.ANY R14, PT, P6 ;  /* 0x00000000000e7806 */ /* 0x000fe200030e0100 */
[----:B-1----:R-:W-:Y:S06]  /*2dba0*/  ENDCOLLECTIVE ;  /* 0x000000000000791b */ /* 0x002fec0003800000 */
.L_x_1745:
[----:B------:R-:W-:Y:S05]  /*2dbb0*/  BSYNC B0 ;  /* 0x0000000000007941 */ /* 0x000fea0003800000 */
.L_x_1744:
[----:B------:R0:W5:Y:S01]  /*2dbc0*/  LDL.LU R10, [R1+0x2dc] ;  /* 0x0002dc00010a7983 */ /* 0x0001620000300800 */
[----:B------:R-:W-:Y:S02]  /*2dbd0*/  IMAD.MOV.U32 R0, RZ, RZ, R14 ;  /* 0x000000ffff007224 */ /* 0x000fe400078e000e */
[----:B------:R-:W-:Y:S02]  /*2dbe0*/  IMAD.MOV.U32 R13, RZ, RZ, R4 ;  /* 0x000000ffff0d7224 */ /* 0x000fe400078e0004 */
[----:B------:R-:W1:Y:S01]  /*2dbf0*/  POPC R3, R0 ;  /* 0x0000000000037309 */ /* 0x000e620000000000 */
[----:B------:R-:W-:Y:S02]  /*2dc00*/  IMAD.MOV.U32 R11, RZ, RZ, 0x1f ;  /* 0x0000001fff0b7424 */ /* 0x000fe400078e00ff */
[----:B------:R-:W-:Y:S02]  /*2dc10*/  IMAD.MOV.U32 R15, RZ, RZ, -0x1 ;  /* 0xffffffffff0f7424 */ /* 0x000fe400078e00ff */
[----:B01----:R-:W-:-:S07]  /*2dc20*/  IMAD.MOV.U32 R12, RZ, RZ, R3 ;  /* 0x000000ffff0c7224 */ /* 0x003fce00078e0003 */
[----:B-----5:R-:W-:Y:S05]  /*2dc30*/  WARPSYNC.COLLECTIVE R15, `(.L_x_1746) ;  /* 0x000000000f087348 */ /* 0x020fea0003c00000 */
[----:B------:R0:W1:Y:S02]  /*2dc40*/  SHFL.IDX P6, R14, R13, R12, R11 ;  /* 0x0000000c0d0e7389 */ /* 0x00006400000c000b */
[----:B01---5:R-:W-:Y:S01]  /*2dc50*/  ENDCOLLECTIVE ;  /* 0x000000000000791b */ /* 0x023fe20003800000 */
.L_x_1746:
[----:B------:R-:W-:Y:S02]  /*2dc60*/  IMAD.MOV.U32 R13, RZ, RZ, R6 ;  /* 0x000000ffff0d7224 */ /* 0x000fe400078e0006 */
[----:B------:R-:W-:-:S07]  /*2dc70*/  IMAD.MOV.U32 R4, RZ, RZ, R14 ;  /* 0x000000ffff047224 */ /* 0x000fce00078e000e */
[----:B------:R-:W-:Y:S05]  /*2dc80*/  WARPSYNC.COLLECTIVE R15, `(.L_x_1747) ;  /* 0x000000000f087348 */ /* 0x000fea0003c00000 */
[----:B------:R0:W1:Y:S02]  /*2dc90*/  SHFL.IDX P6, R14, R13, R12, R11 ;  /* 0x0000000c0d0e7389 */ /* 0x00006400000c000b */
[----:B01----:R-:W-:Y:S01]  /*2dca0*/  ENDCOLLECTIVE ;  /* 0x000000000000791b */ /* 0x003fe20003800000 */
.L_x_1747:
[----:B------:R-:W-:Y:S02]  /*2dcb0*/  IMAD.MOV.U32 R6, RZ, RZ, R14 ;  /* 0x000000ffff067224 */ /* 0x000fe400078e000e */
[----:B------:R-:W-:-:S05]  /*2dcc0*/  IMAD.IADD R10, R3, 0x1, R10 ;  /* 0x00000001030a7824 */ /* 0x000fca00078e020a */
[----:B------:R0:W-:Y:S01]  /*2dcd0*/  STL [R1+0x2dc], R10 ;  /* 0x0002dc0a01007387 */ /* 0x0001e20000100800 */
[----:B------:R-:W-:Y:S05]  /*2dce0*/  BRA `(.L_x_1748) ;  /* 0xffffffd000d47947 */ /* 0x000fea000383ffff */
.L_x_1658:
[----:B------:R-:W-:Y:S01]  /*2dcf0*/  BSSY B0, `(.L_x_1749) ;  /* 0x0000008000007945 */ /* 0x000fe20003800000 */
[----:B------:R-:W-:Y:S02]  /*2dd00*/  IMAD.MOV.U32 R13, RZ, RZ, R7 ;  /* 0x000000ffff0d7224 */ /* 0x000fe400078e0007 */
[----:B------:R-:W-:Y:S02]  /*2dd10*/  IMAD.MOV.U32 R12, RZ, RZ, R3 ;  /* 0x000000ffff0c7224 */ /* 0x000fe400078e0003 */
[----:B------:R-:W-:Y:S02]  /*2dd20*/  IMAD.MOV.U32 R11, RZ, RZ, 0x1f ;  /* 0x0000001fff0b7424 */ /* 0x000fe400078e00ff */
[----:B------:R-:W-:-:S07]  /*2dd30*/  IMAD.MOV.U32 R15, RZ, RZ, -0x1 ;  /* 0xffffffffff0f7424 */ /* 0x000fce00078e00ff */
[----:B01----:R-:W-:Y:S05]  /*2dd40*/  WARPSYNC.COLLECTIVE R15, `(.L_x_1750) ;  /* 0x000000000f087348 */ /* 0x003fea0003c00000 */
[----:B------:R2:W3:Y:S02]  /*2dd50*/  SHFL.IDX P6, R14, R13, R12, R11 ;  /* 0x0000000c0d0e7389 */ /* 0x0004e400000c000b */
[----:B0123--:R-:W-:Y:S01]  /*2dd60*/  ENDCOLLECTIVE ;  /* 0x000000000000791b */ /* 0x00ffe20003800000 */
.L_x_1750:
[----:B------:R-:W-:Y:S05]  /*2dd70*/  BSYNC B0 ;  /* 0x0000000000007941 */ /* 0x000fea0003800000 */
.L_x_1749:
[----:B------:R-:W-:Y:S01]  /*2dd80*/  IMAD.MOV.U32 R3, RZ, RZ, R14 ;  /* 0x000000ffff037224 */ /* 0x000fe200078e000e */
[----:B------:R-:W-:Y:S06]  /*2dd90*/  BRA `(.L_x_1751) ;  /* 0xffffffd000c07947 */ /* 0x000fec000383ffff */
.L_x_1664:
[----:B0-----:R0:W1:Y:S02]  /*2dda0*/  SYNCS.PHASECHK.TRANS64.TRYWAIT P0, [R0+URZ+0x33420], R3 ;  /* 0x03342003000075a7 */ /* 0x001064000800017f */
[----:B-1----:R-:W-:Y:S05]  /*2ddb0*/  @!P0 NANOSLEEP.SYNCS 0x989680 ;  /* 0x009896800000895d */ /* 0x002fea0003900000 */
[----:B------:R-:W1:Y:S02]  /*2ddc0*/  @!P0 SYNCS.PHASECHK.TRANS64 P0, [R0+URZ+0x33420], R3 ;  /* 0x03342003000085a7 */ /* 0x000e64000800007f */
[----:B-1----:R-:W-:Y:S05]  /*2ddd0*/  @!P0 BRA `(.L_x_1664) ;  /* 0xfffffffc00f08947 */ /* 0x002fea000383ffff */
[----:B------:R-:W-:Y:S05]  /*2dde0*/  BRA `(.L_x_1752) ;  /* 0xffffffdc00647947 */ /* 0x000fea000383ffff */
.L_x_1665:
        /* <DEDUP_REMOVED lines=11> */
.L_x_1754:
[----:B------:R-:W-:Y:S05]  /*2dea0*/  BSYNC B0 ;  /* 0x0000000000007941 */ /* 0x000fea0003800000 */
.L_x_1753:
[----:B------:R-:W-:Y:S05]  /*2deb0*/  BRA `(.L_x_1755) ;  /* 0xffffffdc004c7947 */ /* 0x000fea000383ffff */
.L_x_1668:
[----:B------:R-:W-:Y:S01]  /*2dec0*/  BSSY B1, `(.L_x_1756) ;  /* 0x0000006000017945 */ /* 0x000fe20003800000 */
[----:B------:R-:W-:-:S07]  /*2ded0*/  IMAD.MOV.U32 R15, RZ, RZ, -0x1 ;  /* 0xffffffffff0f7424 */ /* 0x000fce00078e00ff */
[----:B01----:R-:W-:Y:S05]  /*2dee0*/  WARPSYNC.COLLECTIVE R15, `(.L_x_1757) ;  /* 0x000000000f0c7348 */ /* 0x003fea0003c00000 */
[----:B------:R-:W-:Y:S02]  /*2def0*/  ELECT P6, UR62, PT ;  /* 0x00000000003e782f */ /* 0x000fe400038c0000 */
[----:B------:R-:W-:Y:S01]  /*2df00*/  MOV R14, UR62 ;  /* 0x0000003e000e7c02 */ /* 0x000fe20008000f00 */
[----:B01----:R-:W-:Y:S10]  /*2df10*/  ENDCOLLECTIVE ;  /* 0x000000000000791b */ /* 0x003ff40003800000 */
.L_x_1757:
[----:B------:R-:W-:Y:S05]  /*2df20*/  BSYNC B1 ;  /* 0x0000000000017941 */ /* 0x000fea0003800000 */
.L_x_1756:
[----:B------:R-:W-:Y:S05]  /*2df30*/  BRA `(.L_x_1758) ;  /* 0xffffffdc00447947 */ /* 0x000fea000383ffff */
.L_x_1670:
[----:B0-----:R0:W1:Y:S02]  /*2df40*/  SYNCS.PHASECHK.TRANS64.TRYWAIT P1, [R6+URZ], R5 ;  /* 0x00000005060075a7 */ /* 0x001064000802017f */
[----:B-1----:R-:W-:Y:S05]  /*2df50*/  @!P1 NANOSLEEP.SYNCS 0x989680 ;  /* 0x009896800000995d */ /* 0x002fea0003900000 */
[----:B------:R-:W1:Y:S02]  /*2df60*/  @!P1 SYNCS.PHASECHK.TRANS64 P1, [R6+URZ], R5 ;  /* 0x00000005060095a7 */ /* 0x000e64000802007f */
[----:B-1----:R-:W-:Y:S05]  /*2df70*/  @!P1 BRA `(.L_x_1670) ;  /* 0xfffffffc00f09947 */ /* 0x002fea000383ffff */
[----:B------:R-:W-:Y:S05]  /*2df80*/  BRA `(.L_x_1759) ;  /* 0xffffffdc00807947 */ /* 0x000fea000383ffff */
.L_x_1671:
[----:B-1----:R1:W2:Y:S02]  /*2df90*/  SYNCS.PHASECHK.TRANS64.TRYWAIT P1, [R7+URZ], R2 ;  /* 0x00000002070075a7 */ /* 0x0022a4000802017f */
[----:B--2---:R-:W-:Y:S05]  /*2dfa0*/  @!P1 NANOSLEEP.SYNCS 0x989680 ;  /* 0x009896800000995d */ /* 0x004fea0003900000 */
[----:B------:R-:W2:Y:S02]  /*2dfb0*/  @!P1 SYNCS.PHASECHK.TRANS64 P1, [R7+URZ], R2 ;  /* 0x00000002070095a7 */ /* 0x000ea4000802007f */
[----:B--2---:R-:W-:Y:S05]  /*2dfc0*/  @!P1 BRA `(.L_x_1671) ;  /* 0xfffffffc00f09947 */ /* 0x004fea000383ffff */
[----:B------:R-:W-:Y:S05]  /*2dfd0*/  BRA `(.L_x_1760) ;  /* 0xffffffdc00747947 */ /* 0x000fea000383ffff */
.L_x_1673:
[----:B--2---:R2:W3:Y:S02]  /*2dfe0*/  SYNCS.PHASECHK.TRANS64.TRYWAIT P1, [R4+URZ+0x33460], R5 ;  /* 0x03346005040075a7 */ /* 0x0044e4000802017f */
[----:B---3--:R-:W-:Y:S05]  /*2dff0*/  @!P1 NANOSLEEP.SYNCS 0x989680 ;  /* 0x009896800000995d */ /* 0x008fea0003900000 */
[----:B------:R-:W3:Y:S02]  /*2e000*/  @!P1 SYNCS.PHASECHK.TRANS64 P1, [R4+URZ+0x33460], R5 ;  /* 0x03346005040095a7 */ /* 0x000ee4000802007f */
[----:B---3--:R-:W-:Y:S05]  /*2e010*/  @!P1 BRA `(.L_x_1673) ;  /* 0xfffffffc00f09947 */ /* 0x008fea000383ffff */
[----:B------:R-:W-:Y:S05]  /*2e020*/  BRA `(.L_x_1761) ;  /* 0xffffffdc00787947 */ /* 0x000fea000383ffff */
.L_x_1675:
[----:B---3--:R3:W4:Y:S02]  /*2e030*/  SYNCS.PHASECHK.TRANS64.TRYWAIT P1, [R3+URZ+0x33460], R2 ;  /* 0x03346002030075a7 */ /* 0x008724000802017f */
[----:B----4-:R-:W-:Y:S05]  /*2e040*/  @!P1 NANOSLEEP.SYNCS 0x989680 ;  /* 0x009896800000995d */ /* 0x010fea0003900000 */
[----:B------:R-:W4:Y:S02]  /*2e050*/  @!P1 SYNCS.PHASECHK.TRANS64 P1, [R3+URZ+0x33460], R2 ;  /* 0x03346002030095a7 */ /* 0x000f24000802007f */
[----:B----4-:R-:W-:Y:S05]  /*2e060*/  @!P1 BRA `(.L_x_1675) ;  /* 0xfffffffc00f09947 */ /* 0x010fea000383ffff */
[----:B------:R-:W-:Y:S05]  /*2e070*/  BRA `(.L_x_1762) ;  /* 0xffffffdc00787947 */ /* 0x000fea000383ffff */
.L_x_1677:
[----:B----4-:R4:W0:Y:S02]  /*2e080*/  SYNCS.PHASECHK.TRANS64.TRYWAIT P0, [R4+URZ+0x33480], R5 ;  /* 0x03348005040075a7 */ /* 0x010824000800017f */
[----:B0-----:R-:W-:Y:S05]  /*2e090*/  @!P0 NANOSLEEP.SYNCS 0x989680 ;  /* 0x009896800000895d */ /* 0x001fea0003900000 */
[----:B------:R-:W0:Y:S02]  /*2e0a0*/  @!P0 SYNCS.PHASECHK.TRANS64 P0, [R4+URZ+0x33480], R5 ;  /* 0x03348005040085a7 */ /* 0x000e24000800007f */
[----:B0-----:R-:W-:Y:S05]  /*2e0b0*/  @!P0 BRA `(.L_x_1677) ;  /* 0xfffffffc00f08947 */ /* 0x001fea000383ffff */
[----:B------:R-:W-:Y:S05]  /*2e0c0*/  BRA `(.L_x_1678) ;  /* 0xffffffdc00747947 */ /* 0x000fea000383ffff */
        .type           $_ZN7cutlass13device_kernelIN5flash11enable_sm90INS1_16FlashAttnFwdSm90INS1_25CollectiveMainloopFwdSm90ILi2EN4cute5tupleIJNS5_1CILi1EEES8_S8_EEENS6_IJNS7_ILi128EEENS7_ILi160EEENS7_ILi192EEEEEELi192ENS_12float_e4m3_tEfNS_4arch4Sm90ELb0ELb1ELb0ELb1ELb0ELb1ELb0ELb1ELb1ELb1ELb1ELb0EEENS1_21CollectiveEpilogueFwdINS6_IJSA_SC_SB_EEES9_NS_10bfloat16_tESG_Li256ELb1ELb1ELb1ELb1EEENS1_36VarlenDynamicPersistentTileSchedulerILi128ELi160ELi256ELi128ELb1ELb1ELb1ELb1ELb0ELb1EEEEEEEEEvNT_6ParamsE$_ZZN5flash25CollectiveMainloopFwdSm90ILi2EN4cute5tupleIJNS1_1CILi1EEES4_S4_EEENS2_IJNS3_ILi128EEENS3_ILi160EEENS3_ILi192EEEEEELi192EN7cutlass12float_e4m3_tEfNSA_4arch4Sm90ELb0ELb1ELb0ELb1ELb0ELb1ELb0ELb1ELb1ELb1ELb1ELb0EE12store_kv_newINS_16FlashAttnFwdSm90ISE_NS_21CollectiveEpilogueFwdINS2_IJS6_S8_S7_EEES5_NSA_10bfloat16_tESD_Li256ELb1ELb1ELb1ELb1EEENS_36VarlenDynamicPersistentTileSchedulerILi128ELi160ELi256ELi128ELb1ELb1ELb1ELb1ELb0ELb1EEEE13SharedStorageEEEbRKNSE_6ParamsENSA_25PipelineTmaAsyncNoClusterILi2ENSA_16PipelineTmaAsyncILi2EEEEESV_RNSA_13PipelineStateILj2EEEiRT_RKNS_16SeqlenInfoQKNewKILb1ELb1EEENS2_IJiiiiEEEENKUliRKT_E_clISX_EEDaiS18_,@function
        .size           $_ZN7cutlass13device_kernelIN5flash11enable_sm90INS1_16FlashAttnFwdSm90INS1_25CollectiveMainloopFwdSm90ILi2EN4cute5tupleIJNS5_1CILi1EEES8_S8_EEENS6_IJNS7_ILi128EEENS7_ILi160EEENS7_ILi192EEEEEELi192ENS_12float_e4m3_tEfNS_4arch4Sm90ELb0ELb1ELb0ELb1ELb0ELb1ELb0ELb1ELb1ELb1ELb1ELb0EEENS1_21CollectiveEpilogueFwdINS6_IJSA_SC_SB_EEES9_NS_10bfloat16_tESG_Li256ELb1ELb1ELb1ELb1EEENS1_36VarlenDynamicPersistentTileSchedulerILi128ELi160ELi256ELi128ELb1ELb1ELb1ELb1ELb0ELb1EEEEEEEEEvNT_6ParamsE$_ZZN5flash25CollectiveMainloopFwdSm90ILi2EN4cute5tupleIJNS1_1CILi1EEES4_S4_EEENS2_IJNS3_ILi128EEENS3_ILi160EEENS3_ILi192EEEEEELi192EN7cutlass12float_e4m3_tEfNSA_4arch4Sm90ELb0ELb1ELb0ELb1ELb0ELb1ELb0ELb1ELb1ELb1ELb1ELb0EE12store_kv_newINS_16FlashAttnFwdSm90ISE_NS_21CollectiveEpilogueFwdINS2_IJS6_S8_S7_EEES5_NSA_10bfloat16_tESD_Li256ELb1ELb1ELb1ELb1EEENS_36VarlenDynamicPersistentTileSchedulerILi128ELi160ELi256ELi128ELb1ELb1ELb1ELb1ELb0ELb1EEEE13SharedStorageEEEbRKNSE_6ParamsENSA_25PipelineTmaAsyncNoClusterILi2ENSA_16PipelineTmaAsyncILi2EEEEESV_RNSA_13PipelineStateILj2EEEiRT_RKNS_16SeqlenInfoQKNewKILb1ELb1EEENS2_IJiiiiEEEENKUliRKT_E_clISX_EEDaiS18_,(.L_x_2831 - $_ZN7cutlass13device_kernelIN5flash11enable_sm90INS1_16FlashAttnFwdSm90INS1_25CollectiveMainloopFwdSm90ILi2EN4cute5tupleIJNS5_1CILi1EEES8_S8_EEENS6_IJNS7_ILi128EEENS7_ILi160EEENS7_ILi192EEEEEELi192ENS_12float_e4m3_tEfNS_4arch4Sm90ELb0ELb1ELb0ELb1ELb0ELb1ELb0ELb1ELb1ELb1ELb1ELb0EEENS1_21CollectiveEpilogueFwdINS6_IJSA_SC_SB_EEES9_NS_10bfloat16_tESG_Li256ELb1ELb1ELb1ELb1EEENS1_36VarlenDynamicPersistentTileSchedulerILi128ELi160ELi256ELi128ELb1ELb1ELb1ELb1ELb0ELb1EEEEEEEEEvNT_6ParamsE$_ZZN5flash25CollectiveMainloopFwdSm90ILi2EN4cute5tupleIJNS1_1CILi1EEES4_S4_EEENS2_IJNS3_ILi128EEENS3_ILi160EEENS3_ILi192EEEEEELi192EN7cutlass12float_e4m3_tEfNSA_4arch4Sm90ELb0ELb1ELb0ELb1ELb0ELb1ELb0ELb1ELb1ELb1ELb1ELb0EE12store_kv_newINS_16FlashAttnFwdSm90ISE_NS_21CollectiveEpilogueFwdINS2_IJS6_S8_S7_EEES5_NSA_10bfloat16_tESD_Li256ELb1ELb1ELb1ELb1EEENS_36VarlenDynamicPersistentTileSchedulerILi128ELi160ELi256ELi128ELb1ELb1ELb1ELb1ELb0ELb1EEEE13SharedStorageEEEbRKNSE_6ParamsENSA_25PipelineTmaAsyncNoClusterILi2ENSA_16PipelineTmaAsyncILi2EEEEESV_RNSA_13PipelineStateILj2EEEiRT_RKNS_16SeqlenInfoQKNewKILb1ELb1EEENS2_IJiiiiEEEENKUliRKT_E_clISX_EEDaiS18_)
$_ZN7cutlass13device_kernelIN5flash11enable_sm90INS1_16FlashAttnFwdSm90INS1_25CollectiveMainloopFwdSm90ILi2EN4cute5tupleIJNS5_1CILi1EEES8_S8_EEENS6_IJNS7_ILi128EEENS7_ILi160EEENS7_ILi192EEEEEELi192ENS_12float_e4m3_tEfNS_4arch4Sm90ELb0ELb1ELb0ELb1ELb0ELb1ELb0ELb1ELb1ELb1ELb1ELb0EEENS1_21CollectiveEpilogueFwdINS6_IJSA_SC_SB_EEES9_NS_10bfloat16_tESG_Li256ELb1ELb1ELb1ELb1EEENS1_36VarlenDynamicPersistentTileSchedulerILi128ELi160ELi256ELi128ELb1ELb1ELb1ELb1ELb0ELb1EEEEEEEEEvNT_6ParamsE$_ZZN5flash25CollectiveMainloopFwdSm90ILi2EN4cute5tupleIJNS1_1CILi1EEES4_S4_EEENS2_IJNS3_ILi128EEENS3_ILi160EEENS3_ILi192EEEEEELi192EN7cutlass12float_e4m3_tEfNSA_4arch4Sm90ELb0ELb1ELb0ELb1ELb0ELb1ELb0ELb1ELb1ELb1ELb1ELb0EE12store_kv_newINS_16FlashAttnFwdSm90ISE_NS_21CollectiveEpilogueFwdINS2_IJS6_S8_S7_EEES5_NSA_10bfloat16_tESD_Li256ELb1ELb1ELb1ELb1EEENS_36VarlenDynamicPersistentTileSchedulerILi128ELi160ELi256ELi128ELb1ELb1ELb1ELb1ELb0ELb1EEEE13SharedStorageEEEbRKNSE_6ParamsENSA_25PipelineTmaAsyncNoClusterILi2ENSA_16PipelineTmaAsyncILi2EEEEESV_RNSA_13PipelineStateILj2EEEiRT_RKNS_16SeqlenInfoQKNewKILb1ELb1EEENS2_IJiiiiEEEENKUliRKT_E_clISX_EEDaiS18_:
[----:B------:R-:W-:Y:S05]  /*2e0d0*/  YIELD ;  /* 0x0000000000007946 */ /* 0x000fea0003800000 */
[----:B------:R-:W-:Y:S02]  /*2e0e0*/  ULDC UR4, c[0x0][0x20] ;  /* 0x0000080000047ab9 */ /* 0x000fe40000000800 */
[----:B------:R-:W-:-:S05]  /*2e0f0*/  VIADD R82, R10, -UR4 ;  /* 0x800000040a527c36 */ /* 0x000fca0008000000 */
[----:B------:R-:W2:Y:S01]  /*2e100*/  LDL.64 R12, [R82+0x8] ;  /* 0x00000800520c7983 */ /* 0x000ea20000100a00 */
[----:B------:R-:W0:Y:S02]  /*2e110*/  LDC.64 R84, c[0x0][0x208] ;  /* 0x00008200ff547b82 */ /* 0x000e240000000a00 */
[----:B0-----:R-:W-:Y:S02]  /*2e120*/  R2UR UR6, R84 ;  /* 0x00000000540672ca */ /* 0x001fe400000e0000 */
[----:B------:R-:W-:-:S13]  /*2e130*/  R2UR UR7, R85 ;  /* 0x00000000550772ca */ /* 0x000fda00000e0000 */
[----:B--2---:R-:W2:Y:S01]  /*2e140*/  LD.E R14, desc[UR6][R12.64+0x174] ;  /* 0x000174060c0e7980 */ /* 0x004ea2000c101900 */
[----:B------:R-:W-:Y:S01]  /*2e150*/  VIADD R83, R83, -UR4 ;  /* 0x8000000453537c36 */ /* 0x000fe20008000000 */
[----:B------:R-:W-:Y:S01]  /*2e160*/  BSSY B0, `(.L_x_1763) ;  /* 0x00010cd000007945 */ /* 0x000fe20003800000 */
[----:B--2---:R-:W-:-:S13]  /*2e170*/  ISETP.GE.AND P1, PT, R14, 0x1, PT ;  /* 0x000000010e00780c */ /* 0x004fda0003f26270 */
[----:B------:R-:W-:Y:S05]  /*2e180*/  @!P1 BRA `(.L_x_1764) ;  /* 0x0000010000049947 */ /* 0x000fea0003800000 */
[----:B------:R-:W2:Y:S01]  /*2e190*/  LDL.64 R14, [R82+0x40] ;  /* 0x00004000520e7983 */ /* 0x000ea20000100a00 */
[C---:B------:R-:W-:Y:S02]  /*2e1a0*/  R2UR UR6, R84.reuse ;  /* 0x00000000540672ca */ /* 0x040fe400000e0000 */
[C---:B------:R-:W-:Y:S01]  /*2e1b0*/  R2UR UR7, R85.reuse ;  /* 0x00000000550772ca */ /* 0x040fe200000e0000 */
[----:B------:R0:W5:Y:S01]  /*2e1c0*/  LDL.64 R102, [R82+0x50] ;  /* 0x0000500052667983 */ /* 0x0001620000100a00 */
[----:B------:R-:W-:Y:S02]  /*2e1d0*/  R2UR UR4, R84 ;  /* 0x00000000540472ca */ /* 0x000fe400000e0000 */
[----:B------:R-:W-:-:S09]  /*2e1e0*/  R2UR UR5, R85 ;  /* 0x00000000550572ca */ /* 0x000fd200000e0000 */
[----:B------:R-:W3:Y:S04]  /*2e1f0*/  LD.E.U8 R12, desc[UR6][R12.64+0x190] ;  /* 0x000190060c0c7980 */ /* 0x000ee8000c101100 */
[----:B--2---:R-:W2:Y:S01]  /*2e200*/  LD.E.64 R98, desc[UR4][R14.64+0x10] ;  /* 0x000010040e627980 */ /* 0x004ea2000c101b00 */
[----:B------:R-:W-:-:S03]  /*2e210*/  SHF.R.S32.HI R33, RZ, 0x1f, R25 ;  /* 0x0000001fff217819 */ /* 0x000fc60000011419 */
[----:B------:R0:W5:Y:S04]  /*2e220*/  LD.E.64 R90, desc[UR4][R14.64+0x8] ;  /* 0x000008040e5a7980 */ /* 0x000168000c101b00 */
[----:B------:R0:W5:Y:S01]  /*2e230*/  LD.E.64 R86, desc[UR6][R14.64+0x18] ;  /* 0x000018060e567980 */ /* 0x000162000c101b00 */
[----:B---3--:R-:W-:Y:S01]  /*2e240*/  ISETP.NE.AND P1, PT, R12, RZ, PT ;  /* 0x000000ff0c00720c */ /* 0x008fe20003f25270 */
[-C--:B--2---:R-:W-:Y:S02]  /*2e250*/  IMAD R29, R99, R25.reuse, RZ ;  /* 0x00000019631d7224 */ /* 0x084fe400078e02ff */
[----:B------:R-:W-:-:S04]  /*2e260*/  IMAD.WIDE.U32 R72, R98, R25, RZ ;  /* 0x0000001962487225 */ /* 0x000fc800078e00ff */
[----:B------:R-:W-:-:S04]  /*2e270*/  IMAD R29, R98, R33, R29 ;  /* 0x00000021621d7224 */ /* 0x000fc800078e021d */
[----:B------:R-:W-:Y:S02]  /*2e280*/  IMAD.IADD R75, R73, 0x1, R29 ;  /* 0x00000001494b7824 */ /* 0x000fe400078e021d */
[----:B0-----:R-:W-:Y:S05]  /*2e290*/  @!P1 BRA `(.L_x_1765) ;  /* 0x0000007800a89947 */ /* 0x001fea0003800000 */
[C---:B------:R-:W-:Y:S01]  /*2e2a0*/  R2UR UR4, R84.reuse ;  /* 0x00000000540472ca */ /* 0x040fe200000e0000 */
[----:B------:R0:W5:Y:S01]  /*2e2b0*/  LDL.64 R46, [R82+0x10] ;  /* 0x00001000522e7983 */ /* 0x0001620000100a00 */
[C---:B------:R-:W-:Y:S02]  /*2e2c0*/  R2UR UR5, R85.reuse ;  /* 0x00000000550572ca */ /* 0x040fe400000e0000 */
[----:B------:R-:W-:Y:S02]  /*2e2d0*/  R2UR UR6, R84 ;  /* 0x00000000540672ca */ /* 0x000fe400000e0000 */
[----:B------:R-:W-:-:S09]  /*2e2e0*/  R2UR UR7, R85 ;  /* 0x00000000550772ca */ /* 0x000fd200000e0000 */
[----:B-----5:R-:W2:Y:S04]  /*2e2f0*/  LD.E.64 R38, desc[UR4][R102.64+0x60] ;  /* 0x0000600466267980 */ /* 0x020ea8000c101b00 */
[----:B------:R-:W3:Y:S04]  /*2e300*/  LD.E R30, desc[UR6][R102.64+0xc] ;  /* 0x00000c06661e7980 */ /* 0x000ee8000c101900 */
[----:B------:R-:W4:Y:S04]  /*2e310*/  LD.E R12, desc[UR4][R102.64+0x10] ;  /* 0x00001004660c7980 */ /* 0x000f28000c101900 */
[----:B------:R-:W4:Y:S01]  /*2e320*/  LD.E.64 R14, desc[UR6][R102.64+0x80] ;  /* 0x00008006660e7980 */ /* 0x000f22000c101b00 */
[----:B------:R-:W-:-:S02]  /*2e330*/  R2UR UR8, R84 ;  /* 0x00000000540872ca */ /* 0x000fc400000e0000 */
[C---:B------:R-:W-:Y:S01]  /*2e340*/  R2UR UR9, R85.reuse ;  /* 0x00000000550972ca */ /* 0x040fe200000e0000 */
[----:B------:R0:W5:Y:S01]  /*2e350*/  LD.E.64 R40, desc[UR4][R102.64+0x58] ;  /* 0x0000580466287980 */ /* 0x000162000c101b00 */
[C---:B------:R-:W-:Y:S02]  /*2e360*/  R2UR UR12, R84.reuse ;  /* 0x00000000540c72ca */ /* 0x040fe400000e0000 */
[C---:B------:R-:W-:Y:S01]  /*2e370*/  R2UR UR13, R85.reuse ;  /* 0x00000000550d72ca */ /* 0x040fe200000e0000 */
[----:B------:R0:W5:Y:S01]  /*2e380*/  LD.E.64 R36, desc[UR6][R102.64+0x68] ;  /* 0x0000680666247980 */ /* 0x000162000c101b00 */
[----:B------:R-:W-:Y:S02]  /*2e390*/  R2UR UR10, R84 ;  /* 0x00000000540a72ca */ /* 0x000fe400000e0000 */
[----:B------:R-:W-:Y:S01]  /*2e3a0*/  R2UR UR11, R85 ;  /* 0x00000000550b72ca */ /* 0x000fe200000e0000 */
[----:B------:R-:W-:Y:S01]  /*2e3b0*/  BSSY B2, `(.L_x_1766) ;  /* 0x0000057000027945 */ /* 0x000fe20003800000 */
[----:B------:R-:W-:-:S02]  /*2e3c0*/  CS2R R28, SRZ ;  /* 0x00000000001c7805 */ /* 0x000fc4000001ff00 */
[----:B------:R-:W-:Y:S02]  /*2e3d0*/  CS2R R60, SRZ ;  /* 0x00000000003c7805 */ /* 0x000fe4000001ff00 */
[----:B------:R-:W-:Y:S02]  /*2e3e0*/  CS2R R66, SRZ ;  /* 0x0000000000427805 */ /* 0x000fe4000001ff00 */
[----:B------:R-:W-:Y:S01]  /*2e3f0*/  CS2R R70, SRZ ;  /* 0x0000000000467805 */ /* 0x000fe2000001ff00 */
[----:B------:R0:W5:Y:S01]  /*2e400*/  LD.E.U8 R64, desc[UR12][R102.64+0x18] ;  /* 0x0000180c66407980 */ /* 0x000162000c101100 */
        /* <DEDUP_REMOVED lines=9> */
[----:B--2---:R-:W-:-:S04]  /*2e4a0*/  IMAD R13, R39, R25, RZ ;  /* 0x00000019270d7224 */ /* 0x004fc800078e02ff */
[----:B------:R-:W-:Y:S02]  /*2e4b0*/  IMAD R31, R38, R33, R13 ;  /* 0x00000021261f7224 */ /* 0x000fe400078e020d */
[----:B---3--:R-:W-:Y:S01]  /*2e4c0*/  IMAD R13, R25, -0xa0, R30 ;  /* 0xffffff60190d7824 */ /* 0x008fe200078e021e */
[----:B----4-:R-:W-:-:S04]  /*2e4d0*/  LEA.HI R12, R12, R12, RZ, 0x1 ;  /* 0x0000000c0c0c7211 */ /* 0x010fc800078f08ff */
[----:B------:R-:W-:Y:S02]  /*2e4e0*/  VIMNMX R35, R13, 0xa0, PT ;  /* 0x000000a00d237848 */ /* 0x000fe40003fe0100 */
[----:B------:R-:W-:Y:S01]  /*2e4f0*/  SHF.R.S32.HI R30, RZ, 0x1, R12 ;  /* 0x00000001ff1e7819 */ /* 0x000fe2000001140c */
[----:B------:R-:W-:Y:S01]  /*2e500*/  IMAD R15, R15, R25, RZ ;  /* 0x000000190f0f7224 */ /* 0x000fe200078e02ff */
[----:B------:R0:W5:Y:S02]  /*2e510*/  LD.E.64 R12, desc[UR8][R102.64+0x78] ;  /* 0x00007808660c7980 */ /* 0x000164000c101b00 */
[----:B------:R-:W-:Y:S01]  /*2e520*/  ISETP.GE.AND P1, PT, R30, R35, PT ;  /* 0x000000231e00720c */ /* 0x000fe20003f26270 */
[----:B------:R-:W-:Y:S02]  /*2e530*/  IMAD R33, R14, R33, R15 ;  /* 0x000000210e217224 */ /* 0x000fe400078e020f */
[----:B------:R-:W-:-:S04]  /*2e540*/  IMAD.WIDE.U32 R38, R38, R25, RZ ;  /* 0x0000001926267225 */ /* 0x000fc800078e00ff */
[----:B------:R-:W-:Y:S01]  /*2e550*/  IMAD.WIDE.U32 R14, R14, R25, RZ ;  /* 0x000000190e0e7225 */ /* 0x000fe200078e00ff */
[----:B------:R-:W5:Y:S03]  /*2e560*/  LD.E.64 R102, desc[UR10][R102.64+0x88] ;  /* 0x0000880a66667980 */ /* 0x000f66000c101b00 */
[----:B------:R-:W-:Y:S02]  /*2e570*/  IMAD.IADD R65, R39, 0x1, R31 ;  /* 0x0000000127417824 */ /* 0x000fe400078e021f */
[----:B------:R-:W-:Y:S02]  /*2e580*/  VIADD R34, R30, 0x80 ;  /* 0x000000801e227836 */ /* 0x000fe40000000000 */
[----:B------:R-:W-:Y:S01]  /*2e590*/  IMAD.IADD R105, R15, 0x1, R33 ;  /* 0x000000010f697824 */ /* 0x000fe200078e0221 */
[----:B0-----:R-:W-:Y:S06]  /*2e5a0*/  @P1 BRA `(.L_x_1767) ;  /* 0x0000000000dc1947 */ /* 0x001fec0003800000 */
[----:B-----5:R-:W-:Y:S02]  /*2e5b0*/  LOP3.LUT R30, R64, 0x1, RZ, 0xc0, !PT ;  /* 0x00000001401e7812 */ /* 0x020fe400078ec0ff */
[----:B------:R-:W-:Y:S02]  /*2e5c0*/  CS2R R98, SRZ ;  /* 0x0000000000627805 */ /* 0x000fe4000001ff00 */
[----:B------:R-:W-:Y:S02]  /*2e5d0*/  IADD3 R32, P2, R36, R38, RZ ;  /* 0x0000002624207210 */ /* 0x000fe40007f5e0ff */
[----:B------:R-:W-:Y:S02]  /*2e5e0*/  CS2R R100, SRZ ;  /* 0x0000000000647805 */ /* 0x000fe4000001ff00 */
[----:B------:R-:W-:Y:S02]  /*2e5f0*/  ISETP.NE.U32.AND P1, PT, R30, 0x1, PT ;  /* 0x000000011e00780c */ /* 0x000fe40003f25070 */
[----:B------:R-:W-:Y:S01]  /*2e600*/  IADD3 R30, P3, R102, R14, RZ ;  /* 0x0000000e661e7210 */ /* 0x000fe20007f7e0ff */
[----:B------:R-:W-:-:S04]  /*2e610*/  IMAD.X R33, R37, 0x1, R65, P2 ;  /* 0x0000000125217824 */ /* 0x000fc800010e0641 */
[----:B------:R-:W-:-:S06]  /*2e620*/  IMAD.X R31, R103, 0x1, R105, P3 ;  /* 0x00000001671f7824 */ /* 0x000fcc00018e0669 */
[C---:B------:R-:W-:Y:S02]  /*2e630*/  @!P1 R2UR UR4, R84.reuse ;  /* 0x00000000540492ca */ /* 0x040fe400000e0000 */
[C---:B------:R-:W-:Y:S02]  /*2e640*/  @!P1 R2UR UR5, R85.reuse ;  /* 0x00000000550592ca */ /* 0x040fe400000e0000 */
[----:B------:R-:W-:Y:S02]  /*2e650*/  @!P1 R2UR UR6, R84 ;  /* 0x00000000540692ca */ /* 0x000fe400000e0000 */
[----:B------:R-:W-:-:S09]  /*2e660*/  @!P1 R2UR UR7, R85 ;  /* 0x00000000550792ca */ /* 0x000fd200000e0000 */
[----:B------:R0:W5:Y:S04]  /*2e670*/  @!P1 LD.E.64 R98, desc[UR4][R32.64] ;  /* 0x0000000420629980 */ /* 0x000168000c101b00 */
[----:B------:R0:W5:Y:S01]  /*2e680*/  @!P1 LD.E.64 R100, desc[UR6][R30.64] ;  /* 0x000000061e649980 */ /* 0x000162000c101b00 */
[----:B------:R-:W-:Y:S02]  /*2e690*/  R2P PR, R64, 0x3e ;  /* 0x0000003e40007804 */ /* 0x000fe40000000000 */
[----:B------:R-:W-:Y:S02]  /*2e6a0*/  CS2R R94, SRZ ;  /* 0x00000000005e7805 */ /* 0x000fe4000001ff00 */
[----:B------:R-:W-:Y:S02]  /*2e6b0*/  CS2R R78, SRZ ;  /* 0x00000000004e7805 */ /* 0x000fe4000001ff00 */
[----:B------:R-:W-:-:S02]  /*2e6c0*/  CS2R R70, SRZ ;  /* 0x0000000000467805 */ /* 0x000fc4000001ff00 */
[----:B------:R-:W-:Y:S02]  /*2e6d0*/  CS2R R66, SRZ ;  /* 0x0000000000427805 */ /* 0x000fe4000001ff00 */
[----:B------:R-:W-:Y:S02]  /*2e6e0*/  CS2R R60, SRZ ;  /* 0x00000000003c7805 */ /* 0x000fe4000001ff00 */
[----:B------:R-:W-:Y:S02]  /*2e6f0*/  CS2R R96, SRZ ;  /* 0x0000000000607805 */ /* 0x000fe4000001ff00 */
[C---:B------:R-:W-:Y:S02]  /*2e700*/  @P1 R2UR UR4, R84.reuse ;  /* 0x00000000540412ca */ /* 0x040fe400000e0000 */
[----:B------:R-:W-:Y:S02]  /*2e710*/  @P1 R2UR UR5, R85 ;  /* 0x00000000550512ca */ /* 0x000fe400000e0000 */
[----:B------:R-:W-:-:S02]  /*2e720*/  @P2 R2UR UR8, R84 ;  /* 0x00000000540822ca */ /* 0x000fc400000e0000 */
[C---:B------:R-:W-:Y:S02]  /*2e730*/  @P2 R2UR UR9, R85.reuse ;  /* 0x00000000550922ca */ /* 0x040fe400000e0000 */
[C---:B------:R-:W-:Y:S02]  /*2e740*/  @P3 R2UR UR12, R84.reuse ;  /* 0x00000000540c32ca */ /* 0x040fe400000e0000 */
[C---:B------:R-:W-:Y:S02]  /*2e750*/  @P3 R2UR UR13, R85.reuse ;  /* 0x00000000550d32ca */ /* 0x040fe400000e0000 */
[----:B------:R-:W-:Y:S02]  /*2e760*/  @P4 R2UR UR16, R84 ;  /* 0x00000000541042ca */ /* 0x000fe400000e0000 */
[----:B------:R-:W-:Y:S02]  /*2e770*/  @P4 R2UR UR17, R85 ;  /* 0x00000000551142ca */ /* 0x000fe400000e0000 */
[----:B------:R-:W-:-:S02]  /*2e780*/  CS2R R92, SRZ ;  /* 0x00000000005c7805 */ /* 0x000fc4000001ff00 */
[C---:B------:R-:W-:Y:S02]  /*2e790*/  @P5 R2UR UR20, R84.reuse ;  /* 0x00000000541452ca */ /* 0x040fe400000e0000 */
[----:B------:R-:W-:Y:S02]  /*2e7a0*/  CS2R R76, SRZ ;  /* 0x00000000004c7805 */ /* 0x000fe4000001ff00 */
[----:B------:R-:W-:Y:S02]  /*2e7b0*/  @P5 R2UR UR21, R85 ;  /* 0x00000000551552ca */ /* 0x000fe400000e0000 */
[----:B------:R-:W-:Y:S02]  /*2e7c0*/  CS2R R68, SRZ ;  /* 0x0000000000447805 */ /* 0x000fe4000001ff00 */
[----:B------:R-:W-:Y:S02]  /*2e7d0*/  @P1 R2UR UR6, R84 ;  /* 0x00000000540612ca */ /* 0x000fe400000e0000 */
[----:B------:R-:W-:-:S02]  /*2e7e0*/  CS2R R62, SRZ ;  /* 0x00000000003e7805 */ /* 0x000fc4000001ff00 */
[C---:B------:R-:W-:Y:S01]  /*2e7f0*/  @P1 R2UR UR7, R85.reuse ;  /* 0x00000000550712ca */ /* 0x040fe200000e0000 */
[----:B------:R0:W5:Y:S01]  /*2e800*/  @P1 LD.E.64 R94, desc[UR4][R32.64+0x10] ;  /* 0x00001004205e1980 */ /* 0x000162000c101b00 */
[C---:B------:R-:W-:Y:S02]  /*2e810*/  @P2 R2UR UR10, R84.reuse ;  /* 0x00000000540a22ca */ /* 0x040fe400000e0000 */
[C---:B------:R-:W-:Y:S01]  /*2e820*/  @P2 R2UR UR11, R85.reuse ;  /* 0x00000000550b22ca */ /* 0x040fe200000e0000 */
[----:B------:R0:W5:Y:S01]  /*2e830*/  @P2 LD.E.64 R78, desc[UR8][R32.64+0x20] ;  /* 0x00002008204e2980 */ /* 0x000162000c101b00 */
[C---:B------:R-:W-:Y:S02]  /*2e840*/  @P3 R2UR UR14, R84.reuse ;  /* 0x00000000540e32ca */ /* 0x040fe400000e0000 */
[----:B------:R-:W-:Y:S01]  /*2e850*/  @P3 R2UR UR15, R85 ;  /* 0x00000000550f32ca */ /* 0x000fe200000e0000 */
[----:B------:R0:W5:Y:S01]  /*2e860*/  @P3 LD.E.64 R70, desc[UR12][R32.64+0x30] ;  /* 0x0000300c20463980 */ /* 0x000162000c101b00 */
[----:B------:R-:W-:-:S02]  /*2e870*/  @P4 R2UR UR18, R84 ;  /* 0x00000000541242ca */ /* 0x000fc400000e0000 */
[C---:B------:R-:W-:Y:S01]  /*2e880*/  @P4 R2UR UR19, R85.reuse ;  /* 0x00000000551342ca */ /* 0x040fe200000e0000 */
[----:B------:R0:W5:Y:S01]  /*2e890*/  @P4 LD.E.64 R66, desc[UR16][R32.64+0x40] ;  /* 0x0000401020424980 */ /* 0x000162000c101b00 */
[----:B------:R-:W-:Y:S02]  /*2e8a0*/  @P5 R2UR UR22, R84 ;  /* 0x00000000541652ca */ /* 0x000fe400000e0000 */
[----:B------:R-:W-:Y:S01]  /*2e8b0*/  @P5 R2UR UR23, R85 ;  /* 0x00000000551752ca */ /* 0x000fe200000e0000 */
[----:B------:R0:W5:Y:S04]  /*2e8c0*/  @P5 LD.E.64 R60, desc[UR20][R32.64+0x50] ;  /* 0x00005014203c5980 */ /* 0x000168000c101b00 */
[----:B------:R0:W5:Y:S04]  /*2e8d0*/  @P1 LD.E.64 R96, desc[UR6][R30.64+0x10] ;  /* 0x000010061e601980 */ /* 0x000168000c101b00 */
[----:B------:R0:W5:Y:S04]  /*2e8e0*/  @P2 LD.E.64 R92, desc[UR10][R30.64+0x20] ;  /* 0x0000200a1e5c2980 */ /* 0x000168000c101b00 */
[----:B------:R0:W5:Y:S04]  /*2e8f0*/  @P3 LD.E.64 R76, desc[UR14][R30.64+0x30] ;  /* 0x0000300e1e4c3980 */ /* 0x000168000c101b00 */
[----:B------:R0:W5:Y:S04]  /*2e900*/  @P4 LD.E.64 R68, desc[UR18][R30.64+0x40] ;  /* 0x000040121e444980 */ /* 0x000168000c101b00 */
[----:B------:R0:W5:Y:S02]  /*2e910*/  @P5 LD.E.64 R62, desc[UR22][R30.64+0x50] ;  /* 0x000050161e3e5980 */ /* 0x000164000c101b00 */
.L_x_1767:
[----:B------:R-:W-:Y:S05]  /*2e920*/  BSYNC B2 ;  /* 0x0000000000027941 */ /* 0x000fea0003800000 */
.L_x_1766:
[----:B------:R-:W-:Y:S01]  /*2e930*/  ISETP.GE.AND P1, PT, R34, R35, PT ;  /* 0x000000232200720c */ /* 0x000fe20003f26270 */
[----:B------:R-:W-:Y:S01]  /*2e940*/  BSSY B2, `(.L_x_1768) ;  /* 0x0000044000027945 */ /* 0x000fe20003800000 */
[----:B------:R-:W-:Y:S02]  /*2e950*/  CS2R R34, SRZ ;  /* 0x0000000000227805 */ /* 0x000fe4000001ff00 */
[----:B------:R-:W-:Y:S02]  /*2e960*/  CS2R R42, SRZ ;  /* 0x00000000002a7805 */ /* 0x000fe4000001ff00 */
[----:B------:R-:W-:Y:S02]  /*2e970*/  CS2R R50, SRZ ;  /* 0x0000000000327805 */ /* 0x000fe4000001ff00 */
[----:B------:R-:W-:Y:S02]  /*2e980*/  CS2R R52, SRZ ;  /* 0x0000000000347805 */ /* 0x000fe4000001ff00 */
[----:B------:R-:W-:-:S02]  /*2e990*/  CS2R R58, SRZ ;  /* 0x00000000003a7805 */ /* 0x000fc4000001ff00 */
[----:B0-----:R-:W-:Y:S02]  /*2e9a0*/  CS2R R30, SRZ ;  /* 0x00000000001e7805 */ /* 0x001fe4000001ff00 */
[----:B------:R-:W-:Y:S02]  /*2e9b0*/  CS2R R32, SRZ ;  /* 0x0000000000207805 */ /* 0x000fe4000001ff00 */
[----:B------:R-:W-:Y:S02]  /*2e9c0*/  CS2R R44, SRZ ;  /* 0x00000000002c7805 */ /* 0x000fe4000001ff00 */
[----:B------:R-:W-:Y:S02]  /*2e9d0*/  CS2R R48, SRZ ;  /* 0x0000000000307805 */ /* 0x000fe4000001ff00 */
[----:B------:R-:W-:Y:S02]  /*2e9e0*/  CS2R R54, SRZ ;  /* 0x0000000000367805 */ /* 0x000fe4000001ff00 */
[----:B------:R-:W-:Y:S01]  /*2e9f0*/  CS2R R56, SRZ ;  /* 0x0000000000387805 */ /* 0x000fe2000001ff00 */
[----:B------:R-:W-:Y:S06]  /*2ea00*/  @P1 BRA `(.L_x_1769) ;  /* 0x0000000000dc1947 */ /* 0x000fec0003800000 */
[----:B-----5:R-:W-:Y:S02]  /*2ea10*/  LOP3.LUT R15, R64, 0x1, RZ, 0xc0, !PT ;  /* 0x00000001400f7812 */ /* 0x020fe400078ec0ff */
[----:B------:R-:W-:Y:S02]  /*2ea20*/  CS2R R58, SRZ ;  /* 0x00000000003a7805 */ /* 0x000fe4000001ff00 */
[----:B------:R-:W-:Y:S02]  /*2ea30*/  IADD3 R38, P1, P2, R36, R40, R38 ;  /* 0x0000002824267210 */ /* 0x000fe40007a3e026 */
[----:B------:R-:W-:Y:S02]  /*2ea40*/  CS2R R56, SRZ ;  /* 0x0000000000387805 */ /* 0x000fe4000001ff00 */
[----:B------:R-:W-:Y:S02]  /*2ea50*/  ISETP.NE.U32.AND P5, PT, R15, 0x1, PT ;  /* 0x000000010f00780c */ /* 0x000fe40003fa5070 */
[----:B------:R-:W-:-:S02]  /*2ea60*/  IADD3 R14, P3, P4, R102, R12, R14 ;  /* 0x0000000c660e7210 */ /* 0x000fc40007c7e00e */
[----:B------:R-:W-:Y:S02]  /*2ea70*/  IADD3.X R39, R37, R41, R65, P1, P2 ;  /* 0x0000002925277210 */ /* 0x000fe40000fe4441 */
[----:B------:R-:W-:-:S07]  /*2ea80*/  IADD3.X R15, R103, R13, R105, P3, P4 ;  /* 0x0000000d670f7210 */ /* 0x000fce0001fe8469 */
        /* <DEDUP_REMOVED lines=47> */
.L_x_1769:
[----:B------:R-:W-:Y:S05]  /*2ed80*/  BSYNC B2 ;  /* 0x0000000000027941 */ /* 0x000fea0003800000 */
.L_x_1768:
[----:B------:R-:W-:Y:S01]  /*2ed90*/  R2UR UR4, R84 ;  /* 0x00000000540472ca */ /* 0x000fe200000e0000 */
[----:B-----5:R1:W5:Y:S01]  /*2eda0*/  LDL R12, [R83] ;  /* 0x00000000530c7983 */ /* 0x0203620000100800 */
[----:B------:R-:W-:-:S03]  /*2edb0*/  R2UR UR5, R85 ;  /* 0x00000000550572ca */ /* 0x000fc600000e0000 */
[----:B------:R1:W5:Y:S10]  /*2edc0*/  LDL R13, [R83+0x4] ;  /* 0x00000400530d7983 */ /* 0x0003740000100800 */
[----:B0-----:R-:W2:Y:S01]  /*2edd0*/  LD.E R14, desc[UR4][R46.64+0x1c] ;  /* 0x00001c042e0e7980 */ /* 0x001ea2000c101900 */
[----:B------:R-:W-:Y:S01]  /*2ede0*/  BSSY B2, `(.L_x_1770) ;  /* 0x0000005000027945 */ /* 0x000fe20003800000 */
[----:B--2---:R-:W-:-:S04]  /*2edf0*/  LOP3.LUT R14, R14, 0x1, RZ, 0xfc, !PT ;  /* 0x000000010e0e7812 */ /* 0x004fc800078efcff */
[----:B------:R-:W-:-:S13]  /*2ee00*/  ISETP.NE.AND P1, PT, R14, 0x3, PT ;  /* 0x000000030e00780c */ /* 0x000fda0003f25270 */
[----:B-1----:R-:W-:Y:S05]  /*2ee10*/  @!P1 BRA `(.L_x_1771) ;  /* 0x0000000000049947 */ /* 0x002fea0003800000 */
[----:B------:R-:W-:Y:S01]  /*2ee20*/  BPT.TRAP 0x1 ;  /* 0x000000040000795c */ /* 0x000fe20000300000 */
.L_x_1771:
[----:B------:R-:W-:Y:S05]  /*2ee30*/  BSYNC B2 ;  /* 0x0000000000027941 */ /* 0x000fea0003800000 */
.L_x_1770:
[----:B------:R-:W-:Y:S02]  /*2ee40*/  R2UR UR4, R84 ;  /* 0x00000000540472ca */ /* 0x000fe400000e0000 */
[----:B------:R-:W-:-:S13]  /*2ee50*/  R2UR UR5, R85 ;  /* 0x00000000550572ca */ /* 0x000fda00000e0000 */
[----:B------:R-:W2:Y:S01]  /*2ee60*/  LD.E.64 R46, desc[UR4][R46.64+0x8] ;  /* 0x000008042e2e7980 */ /* 0x000ea2000c101b00 */
[----:B-----5:R-:W-:Y:S01]  /*2ee70*/  SHF.L.U32 R13, R13, 0x1f, RZ ;  /* 0x0000001f0d0d7819 */ /* 0x020fe200000006ff */
[----:B------:R-:W-:Y:S01]  /*2ee80*/  BSSY B2, `(.L_x_1772) ;  /* 0x0000005000027945 */ /* 0x000fe20003800000 */
[----:B--2---:R-:W-:-:S05]  /*2ee90*/  MOV R15, R46 ;  /* 0x0000002e000f7202 */ /* 0x004fca0000000f00 */
[----:B------:R-:W-:-:S04]  /*2eea0*/  IMAD R12, R12, 0x8, R15 ;  /* 0x000000080c0c7824 */ /* 0x000fc800078e020f */
[----:B------:R-:W0:Y:S02]  /*2eeb0*/  SYNCS.PHASECHK.TRANS64.TRYWAIT P1, [R12+URZ], R13 ;  /* 0x0000000d0c0075a7 */ /* 0x000e24000802017f */
[----:B0-----:R-:W-:Y:S05]  /*2eec0*/  @!P1 BRA `(.L_x_1773) ;  /* 0x00000100003c9947 */ /* 0x001fea0003800000 */
.L_x_1878:
[----:B------:R-:W-:Y:S05]  /*2eed0*/  BSYNC B2 ;  /* 0x0000000000027941 */ /* 0x000fea0003800000 */
.L_x_1772:
[----:B------:R-:W2:Y:S04]  /*2eee0*/  LDL.64 R36, [R82+0x50] ;  /* 0x0000500052247983 */ /* 0x000ea80000100a00 */
[----:B------:R-:W3:Y:S01]  /*2eef0*/  LDL.64 R38, [R82+0x58] ;  /* 0x0000580052267983 */ /* 0x000ee20000100a00 */
[C---:B------:R-:W-:Y:S02]  /*2ef00*/  R2UR UR4, R84.reuse ;  /* 0x00000000540472ca */ /* 0x040fe400000e0000 */
[C---:B------:R-:W-:Y:S01]  /*2ef10*/  R2UR UR5, R85.reuse ;  /* 0x00000000550572ca */ /* 0x040fe200000e0000 */
[----:B0-----:R-:W4:Y:S01]  /*2ef20*/  LDL R12, [R83] ;  /* 0x00000000530c7983 */ /* 0x001f220000100800 */
[----:B------:R-:W-:Y:S02]  /*2ef30*/  R2UR UR6, R84 ;  /* 0x00000000540672ca */ /* 0x000fe400000e0000 */
[----:B------:R-:W-:Y:S01]  /*2ef40*/  R2UR UR7, R85 ;  /* 0x00000000550772ca */ /* 0x000fe200000e0000 */
[----:B------:R0:W5:Y:S08]  /*2ef50*/  LDL.64 R40, [R82+0x38] ;  /* 0x0000380052287983 */ /* 0x0001700000100a00 */
[----:B--2---:R-:W2:Y:S04]  /*2ef60*/  LD.E R13, desc[UR4][R36.64+0x8] ;  /* 0x00000804240d7980 */ /* 0x004ea8000c101900 */
[----:B------:R-:W2:Y:S04]  /*2ef70*/  LD.E R106, desc[UR4][R36.64+0xc] ;  /* 0x00000c04246a7980 */ /* 0x000ea8000c101900 */
[----:B---3--:R-:W3:Y:S01]  /*2ef80*/  LD.E.64 R38, desc[UR6][R38.64] ;  /* 0x0000000626267980 */ /* 0x008ee2000c101b00 */
[----:B----4-:R-:W-:Y:S01]  /*2ef90*/  IMAD R12, R12, 0x7800, RZ ;  /* 0x000078000c0c7824 */ /* 0x010fe200078e02ff */
[----:B------:R-:W-:Y:S01]  /*2efa0*/  BSSY B2, `(.L_x_1774) ;  /* 0x0000379000027945 */ /* 0x000fe20003800000 */
[----:B--2---:R-:W-:-:S04]  /*2efb0*/  SHF.R.S32.HI R64, RZ, 0x1f, R13 ;  /* 0x0000001fff407819 */ /* 0x004fc8000001140d */
[----:B------:R-:W-:-:S04]  /*2efc0*/  LEA.HI R14, R64, R13, RZ, 0x2 ;  /* 0x0000000d400e7211 */ /* 0x000fc800078f10ff */
[--C-:B------:R-:W-:Y:S02]  /*2efd0*/  SHF.R.S32.HI R15, RZ, 0x2, R14.reuse ;  /* 0x00000002ff0f7819 */ /* 0x100fe4000001140e */
[----:B------:R-:W-:-:S04]  /*2efe0*/  SHF.R.S32.HI R14, RZ, 0x1f, R14 ;  /* 0x0000001fff0e7819 */ /* 0x000fc8000001140e */
[----:B------:R-:W-:Y:S02]  /*2eff0*/  LEA.HI R46, R14, R15, RZ, 0x2 ;  /* 0x0000000f0e2e7211 */ /* 0x000fe400078f10ff */
[-C--:B------:R-:W-:Y:S02]  /*2f000*/  LEA.HI R14, R13, R13.reuse, RZ, 0x1 ;  /* 0x0000000d0d0e7211 */ /* 0x080fe400078f08ff */
[----:B------:R-:W-:Y:S02]  /*2f010*/  LOP3.LUT R102, R46, 0xfffffffc, RZ, 0xc0, !PT ;  /* 0xfffffffc2e667812 */ /* 0x000fe400078ec0ff */
[----:B------:R-:W-:Y:S02]  /*2f020*/  LOP3.LUT R46, R14, 0xffffffe, RZ, 0xc0, !PT ;  /* 0x0ffffffe0e2e7812 */ /* 0x000fe400078ec0ff */
[----:B------:R-:W-:Y:S01]  /*2f030*/  SHF.R.S32.HI R107, RZ, 0x1, R14 ;  /* 0x00000001ff6b7819 */ /* 0x000fe2000001140e */
[----:B------:R-:W-:Y:S01]  /*2f040*/  IMAD.IADD R102, R15, 0x1, -R102 ;  /* 0x000000010f667824 */ /* 0x000fe200078e0a66 */
[----:B------:R-:W-:Y:S01]  /*2f050*/  LEA.HI R64, R64, R13, RZ, 0x4 ;  /* 0x0000000d40407211 */ /* 0x000fe200078f20ff */
[----:B------:R-:W-:Y:S01]  /*2f060*/  IMAD.IADD R46, R13, 0x1, -R46 ;  /* 0x000000010d2e7824 */ /* 0x000fe200078e0a2e */
[----:B------:R-:W-:Y:S01]  /*2f070*/  LEA.HI R14, R14, R107, RZ, 0x1 ;  /* 0x0000006b0e0e7211 */ /* 0x000fe200078f08ff */
[----:B------:R-:W-:-:S02]  /*2f080*/  IMAD.SHL.U32 R13, R102, 0x80, RZ ;  /* 0x00000080660d7824 */ /* 0x000fc400078e00ff */
[----:B------:R-:W-:Y:S01]  /*2f090*/  IMAD.SHL.U32 R109, R46, 0x10, RZ ;  /* 0x000000102e6d7824 */ /* 0x000fe200078e00ff */
[----:B------:R-:W-:Y:S01]  /*2f0a0*/  LOP3.LUT R46, R14, 0x3fffffe, RZ, 0xc0, !PT ;  /* 0x03fffffe0e2e7812 */ /* 0x000fe200078ec0ff */
[----:B------:R-:W-:Y:S01]  /*2f0b0*/  IMAD.SHL.U32 R64, R64, 0x20, RZ ;  /* 0x0000002040407824 */ /* 0x000fe200078e00ff */
[----:B------:R-:W-:-:S04]  /*2f0c0*/  LOP3.LUT R14, R13, 0x180, RZ, 0xc0, !PT ;  /* 0x000001800d0e7812 */ /* 0x000fc800078ec0ff */
[----:B------:R-:W-:Y:S01]  /*2f0d0*/  LOP3.LUT R13, R14, 0x10, R109, 0xf8, !PT ;  /* 0x000000100e0d7812 */ /* 0x000fe200078ef86d */
[----:B------:R-:W-:Y:S01]  /*2f0e0*/  IMAD.IADD R46, R107, 0x1, -R46 ;  /* 0x000000016b2e7824 */ /* 0x000fe200078e0a2e */
[----:B------:R-:W-:Y:S02]  /*2f0f0*/  LOP3.LUT R15, R64, 0xfffffe00, RZ, 0xc0, !PT ;  /* 0xfffffe00400f7812 */ /* 0x000fe400078ec0ff */
[----:B------:R-:W-:-:S03]  /*2f100*/  SHF.R.U32.HI R14, RZ, 0x3, R14 ;  /* 0x00000003ff0e7819 */ /* 0x000fc6000001160e */
[----:B------:R-:W-:Y:S01]  /*2f110*/  IMAD R15, R46, 0x40, R15 ;  /* 0x000000402e0f7824 */ /* 0x000fe200078e020f */
[----:B------:R-:W-:Y:S01]  /*2f120*/  LOP3.LUT R14, R13, R14, RZ, 0x3c, !PT ;  /* 0x0000000e0d0e7212 */ /* 0x000fe200078e3cff */
[----:B------:R-:W-:-:S04]  /*2f130*/  IMAD R106, R25, -0xa0, R106 ;  /* 0xffffff60196a7824 */ /* 0x000fc800078e026a */
[----:B------:R-:W-:Y:S01]  /*2f140*/  IMAD.IADD R15, R15, 0x1, R14 ;  /* 0x000000010f0f7824 */ /* 0x000fe200078e020e */
[----:B------:R-:W-:-:S04]  /*2f150*/  VIMNMX R106, R106, 0xa0, PT ;  /* 0x000000a06a6a7848 */ /* 0x000fc80003fe0100 */
[----:B------:R-:W-:-:S04]  /*2f160*/  IADD3 R103, P2, R12, R15, RZ ;  /* 0x0000000f0c677210 */ /* 0x000fc80007f5e0ff */
[----:B------:R-:W-:Y:S02]  /*2f170*/  LEA.HI.X.SX32 R105, R12, RZ, 0x1, P2 ;  /* 0x000000ff0c697211 */ /* 0x000fe400010f0eff */
[----:B------:R-:W-:Y:S02]  /*2f180*/  ISETP.GE.AND P2, PT, R107, R106, PT ;  /* 0x0000006a6b00720c */ /* 0x000fe40003f46270 */
[----:B------:R-:W-:Y:S01]  /*2f190*/  LOP3.LUT P1, RZ, R102, 0x2, RZ, 0xc0, !PT ;  /* 0x0000000266ff7812 */ /* 0x000fe2000782c0ff */
[----:B------:R-:W-:Y:S01]  /*2f1a0*/  IMAD.MOV.U32 R102, RZ, RZ, 0x20 ;  /* 0x00000020ff667424 */ /* 0x000fe200078e00ff */
[----:B---3--:R-:W-:Y:S02]  /*2f1b0*/  IADD3 R46, P3, R38, R103, RZ ;  /* 0x00000067262e7210 */ /* 0x008fe40007f7e0ff */
[----:B------:R-:W-:Y:S02]  /*2f1c0*/  SHF.R.S32.HI R111, RZ, 0x1f, R107 ;  /* 0x0000001fff6f7819 */ /* 0x000fe4000001146b */
[----:B------:R-:W-:Y:S01]  /*2f1d0*/  SHF.R.S32.HI R113, RZ, 0x1f, R109 ;  /* 0x0000001fff717819 */ /* 0x000fe2000001146d */
[----:B------:R-:W-:Y:S01]  /*2f1e0*/  IMAD.X R47, R39, 0x1, R105, P3 ;  /* 0x00000001272f7824 */ /* 0x000fe200018e0669 */
[----:B------:R-:W-:-:S03]  /*2f1f0*/  SEL R102, R102, 0xffffffe0, !P1 ;  /* 0xffffffe066667807 */ /* 0x000fc60004800000 */
[----:B0-----:R-:W-:Y:S05]  /*2f200*/  @P2 BRA `(.L_x_1775) ;  /* 0x0000003400482947 */ /* 0x001fea0003800000 */
[----:B------:R-:W-:Y:S02]  /*2f210*/  R2UR UR4, R84 ;  /* 0x00000000540472ca */ /* 0x000fe400000e0000 */
[----:B------:R-:W-:-:S13]  /*2f220*/  R2UR UR5, R85 ;  /* 0x00000000550572ca */ /* 0x000fda00000e0000 */
[----:B-----5:R-:W2:Y:S01]  /*2f230*/  LD.E.U8 R106, desc[UR4][R40.64] ;  /* 0x00000004286a7980 */ /* 0x020ea2000c101100 */
[----:B------:R-:W-:Y:S01]  /*2f240*/  IADD3 R12, P1, R109, R72, RZ ;  /* 0x000000486d0c7210 */ /* 0x000fe20007f3e0ff */
[----:B------:R-:W-:Y:S01]  /*2f250*/  IMAD R15, R91, R107, RZ ;  /* 0x0000006b5b0f7224 */ /* 0x000fe200078e02ff */
[----:B------:R-:W-:Y:S03]  /*2f260*/  BSSY B3, `(.L_x_1776) ;  /* 0x000008e000037945 */ /* 0x000fe60003800000 */
[----:B------:R-:W-:Y:S02]  /*2f270*/  IMAD.X R13, R113, 0x1, R75, P1 ;  /* 0x00000001710d7824 */ /* 0x000fe400008e064b */
[C---:B------:R-:W-:Y:S02]  /*2f280*/  IMAD R15, R90.reuse, R111, R15 ;  /* 0x0000006f5a0f7224 */ /* 0x040fe400078e020f */
[----:B------:R-:W-:-:S03]  /*2f290*/  IMAD.WIDE.U32 R12, R90, R107, R12 ;  /* 0x0000006b5a0c7225 */ /* 0x000fc600078e000c */
[----:B------:R-:W-:-:S04]  /*2f2a0*/  IADD3 R64, P2, R86, R12, RZ ;  /* 0x0000000c56407210 */ /* 0x000fc80007f5e0ff */
[----:B------:R-:W-:Y:S02]  /*2f2b0*/  IADD3.X R65, R87, R13, R15, P2, !PT ;  /* 0x0000000d57417210 */ /* 0x000fe400017fe40f */
[----:B--2---:R-:W-:-:S04]  /*2f2c0*/  LOP3.LUT R14, R106, 0x1, RZ, 0xc0, !PT ;  /* 0x000000016a0e7812 */ /* 0x004fc800078ec0ff */
[----:B------:R-:W-:-:S13]  /*2f2d0*/  ISETP.NE.U32.AND P1, PT, R14, 0x1, PT ;  /* 0x000000010e00780c */ /* 0x000fda0003f25070 */
[----:B------:R-:W-:Y:S05]  /*2f2e0*/  @P1 BRA `(.L_x_1777) ;  /* 0x0000000800141947 */ /* 0x000fea0003800000 */
[----:B------:R-:W-:Y:S02]  /*2f2f0*/  R2UR UR4, R84 ;  /* 0x00000000540472ca */ /* 0x000fe400000e0000 */
[----:B------:R-:W-:-:S13]  /*2f300*/  R2UR UR5, R85 ;  /* 0x00000000550572ca */ /* 0x000fda00000e0000 */
[----:B------:R-:W2:Y:S01]  /*2f310*/  LD.E.U8 R12, desc[UR4][R36.64+0x18] ;  /* 0x00001804240c7980 */ /* 0x000ea2000c101100 */
[----:B------:R-:W-:Y:S01]  /*2f320*/  BSSY B4, `(.L_x_1778) ;  /* 0x000007b000047945 */ /* 0x000fe20003800000 */
[----:B--2---:R-:W-:-:S04]  /*2f330*/  LOP3.LUT R12, R12, 0x1, RZ, 0xc0, !PT ;  /* 0x000000010c0c7812 */ /* 0x004fc800078ec0ff */
[----:B------:R-:W-:Y:S02]  /*2f340*/  ISETP.NE.U32.AND P1, PT, R12, 0x1, PT ;  /* 0x000000010c00780c */ /* 0x000fe40003f25070 */
[----:B------:R0:W5:Y:S11]  /*2f350*/  LD.E.128 R12, desc[UR4][R46.64] ;  /* 0x000000042e0c7980 */ /* 0x000176000c101d00 */
[----:B0-----:R-:W-:Y:S05]  /*2f360*/  @P1 BRA `(.L_x_1779) ;  /* 0x0000000400d81947 */ /* 0x001fea0003800000 */
[----:B------:R-:W-:Y:S01]  /*2f370*/  SHF.R.U32.HI R106, RZ, 0x8, R98 ;  /* 0x00000008ff6a7819 */ /* 0x000fe20000011662 */
[----:B-----5:R-:W-:Y:S01]  /*2f380*/  IMAD.MOV.U32 R108, RZ, RZ, R15 ;  /* 0x000000ffff6c7224 */ /* 0x020fe200078e000f */
[----:B------:R-:W-:Y:S02]  /*2f390*/  SHF.R.U32.HI R115, RZ, 0x8, R99 ;  /* 0x00000008ff737819 */ /* 0x000fe40000011663 */
[----:B------:R-:W-:Y:S02]  /*2f3a0*/  LOP3.LUT R15, R98, 0xff, RZ, 0xc0, !PT ;  /* 0x000000ff620f7812 */ /* 0x000fe400078ec0ff */
[----:B------:R-:W-:Y:S02]  /*2f3b0*/  LOP3.LUT R110, R99, 0xff, RZ, 0xc0, !PT ;  /* 0x000000ff636e7812 */ /* 0x000fe400078ec0ff */
[----:B------:R-:W-:Y:S02]  /*2f3c0*/  LOP3.LUT R106, R106, 0xff, RZ, 0xc0, !PT ;  /* 0x000000ff6a6a7812 */ /* 0x000fe400078ec0ff */
[----:B------:R-:W-:-:S02]  /*2f3d0*/  LOP3.LUT R115, R115, 0xff, RZ, 0xc0, !PT ;  /* 0x000000ff73737812 */ /* 0x000fc400078ec0ff */
[----:B------:R-:W-:Y:S02]  /*2f3e0*/  SHF.R.U32.HI R112, RZ, 0x8, R100 ;  /* 0x00000008ff707819 */ /* 0x000fe40000011664 */
[----:B------:R-:W-:Y:S02]  /*2f3f0*/  SHF.R.U32.HI R119, RZ, 0x8, R101 ;  /* 0x00000008ff777819 */ /* 0x000fe40000011665 */
[----:B------:R-:W-:Y:S02]  /*2f400*/  PRMT R15, R106, 0x7604, R15 ;  /* 0x000076046a0f7816 */ /* 0x000fe4000000000f */
[----:B------:R-:W-:Y:S02]  /*2f410*/  PRMT R110, R115, 0x7604, R110 ;  /* 0x00007604736e7816 */ /* 0x000fe4000000006e */
[----:B------:R-:W-:Y:S02]  /*2f420*/  LOP3.LUT R106, R100, 0xff, RZ, 0xc0, !PT ;  /* 0x000000ff646a7812 */ /* 0x000fe400078ec0ff */
[----:B------:R-:W-:-:S02]  /*2f430*/  LOP3.LUT R115, R112, 0xff, RZ, 0xc0, !PT ;  /* 0x000000ff70737812 */ /* 0x000fc400078ec0ff */
[----:B------:R-:W-:Y:S02]  /*2f440*/  LOP3.LUT R114, R101, 0xff, RZ, 0xc0, !PT ;  /* 0x000000ff65727812 */ /* 0x000fe400078ec0ff */
[----:B------:R-:W-:Y:S02]  /*2f450*/  LOP3.LUT R119, R119, 0xff, RZ, 0xc0, !PT ;  /* 0x000000ff77777812 */ /* 0x000fe400078ec0ff */
[----:B------:R-:W-:Y:S02]  /*2f460*/  SHF.R.U32.HI R112, RZ, 0x10, R101 ;  /* 0x00000010ff707819 */ /* 0x000fe40000011665 */
[----:B------:R-:W-:Y:S02]  /*2f470*/  PRMT R117, R115, 0x7604, R106 ;  /* 0x0000760473757816 */ /* 0x000fe4000000006a */
[----:B------:R-:W-:Y:S02]  /*2f480*/  SHF.R.U32.HI R116, RZ, 0x10, R99 ;  /* 0x00000010ff747819 */ /* 0x000fe40000011663 */
[----:B------:R-:W-:Y:S01]  /*2f490*/  PRMT R114, R119, 0x7604, R114 ;  /* 0x0000760477727816 */ /* 0x000fe20000000072 */
        /* <DEDUP_REMOVED lines=8> */
[----:B------:R-:W-:Y:S02]  /*2f520*/  F2FP.F16.E4M3.UNPACK_B R98, R13 ;  /* 0x0000000dff62723e */ /* 0x000fe400020006ff */
[----:B------:R-:W-:-:S02]  /*2f530*/  LOP3.LUT R119, R119, 0xff000000, R101, 0xf8, !PT ;  /* 0xff00000077777812 */ /* 0x000fc400078ef865 */
[----:B------:R-:W-:Y:S02]  /*2f540*/  F2FP.F16.E4M3.UNPACK_B R101, R100.H1 ;  /* 0x00000064ff65723e */ /* 0x000fe400030006ff */
[----:B------:R-:W-:Y:S02]  /*2f550*/  F2FP.F16.E4M3.UNPACK_B R106, R15.H1 ;  /* 0x0000000fff6a723e */ /* 0x000fe400030006ff */
[----:B------:R-:W-:Y:S01]  /*2f560*/  F2FP.F16.E4M3.UNPACK_B R13, R13.H1 ;  /* 0x0000000dff0d723e */ /* 0x000fe200030006ff */
[--C-:B------:R-:W-:Y:S01]  /*2f570*/  HADD2.F32 R114, -RZ, R101.reuse.H0_H0 ;  /* 0x20000065ff727230 */ /* 0x100fe20000004100 */
[----:B------:R-:W-:Y:S01]  /*2f580*/  LOP3.LUT R115, R115, 0xff000000, R99, 0xf8, !PT ;  /* 0xff00000073737812 */ /* 0x000fe200078ef863 */
[--C-:B------:R-:W-:Y:S02]  /*2f590*/  HADD2.F32 R99, -RZ, R98.reuse.H0_H0 ;  /* 0x20000062ff637230 */ /* 0x100fe40000004100 */
[----:B------:R-:W-:Y:S02]  /*2f5a0*/  HADD2.F32 R98, -RZ, R98.H1_H1 ;  /* 0x30000062ff627230 */ /* 0x000fe40000004100 */
[----:B------:R-:W-:-:S02]  /*2f5b0*/  HADD2.F32 R116, -RZ, R101.H1_H1 ;  /* 0x30000065ff747230 */ /* 0x000fc40000004100 */
[--C-:B------:R-:W-:Y:S02]  /*2f5c0*/  HADD2.F32 R110, -RZ, R106.reuse.H0_H0 ;  /* 0x2000006aff6e7230 */ /* 0x100fe40000004100 */
[C---:B------:R-:W-:Y:S01]  /*2f5d0*/  FMUL.FTZ R118, R98.reuse, R114 ;  /* 0x0000007262767220 */ /* 0x040fe20000410000 */
[--C-:B------:R-:W-:Y:S02]  /*2f5e0*/  HADD2.F32 R101, -RZ, R13.reuse.H1_H1 ;  /* 0x3000000dff657230 */ /* 0x100fe40000004100 */
[----:B------:R-:W-:Y:S02]  /*2f5f0*/  HADD2.F32 R112, -RZ, R106.H1_H1 ;  /* 0x3000006aff707230 */ /* 0x000fe40000004100 */
[----:B------:R-:W-:Y:S01]  /*2f600*/  FMUL.FTZ R117, R98, R110 ;  /* 0x0000006e62757220 */ /* 0x000fe20000410000 */
[----:B------:R-:W-:Y:S02]  /*2f610*/  HADD2.F32 R106, -RZ, R13.H0_H0 ;  /* 0x2000000dff6a7230 */ /* 0x000fe40000004100 */
[----:B------:R-:W-:Y:S01]  /*2f620*/  FMUL.FTZ R121, R101, R116 ;  /* 0x0000007465797220 */ /* 0x000fe20000410000 */
[----:B------:R-:W-:Y:S01]  /*2f630*/  FFMA.FTZ R13, R99, R110, -R118 ;  /* 0x0000006e630d7223 */ /* 0x000fe20000010876 */
[----:B------:R-:W-:Y:S01]  /*2f640*/  FMUL.FTZ R123, R101, R112 ;  /* 0x00000070657b7220 */ /* 0x000fe20000410000 */
[----:B------:R-:W-:Y:S01]  /*2f650*/  FFMA.FTZ R98, R99, R114, R117 ;  /* 0x0000007263627223 */ /* 0x000fe20000010075 */
[C---:B------:R-:W-:Y:S01]  /*2f660*/  FFMA.FTZ R99, R106.reuse, R112, -R121 ;  /* 0x000000706a637223 */ /* 0x040fe20000010879 */
[----:B------:R-:W-:Y:S01]  /*2f670*/  F2FP.F16.E4M3.UNPACK_B R101, R108 ;  /* 0x0000006cff65723e */ /* 0x000fe200020006ff */
[----:B------:R-:W-:Y:S01]  /*2f680*/  FFMA.FTZ R106, R106, R116, R123 ;  /* 0x000000746a6a7223 */ /* 0x000fe2000001007b */
[----:B------:R-:W-:-:S02]  /*2f690*/  F2FP.F16.E4M3.UNPACK_B R114, R119.H1 ;  /* 0x00000077ff72723e */ /* 0x000fc400030006ff */
[----:B------:R-:W-:Y:S01]  /*2f6a0*/  F2FP.F16.E4M3.UNPACK_B R108, R108.H1 ;  /* 0x0000006cff6c723e */ /* 0x000fe200030006ff */
[--C-:B------:R-:W-:Y:S01]  /*2f6b0*/  HADD2.F32 R110, -RZ, R101.reuse.H0_H0 ;  /* 0x20000065ff6e7230 */ /* 0x100fe20000004100 */
[----:B------:R-:W-:Y:S01]  /*2f6c0*/  F2FP.F16.E4M3.UNPACK_B R112, R115.H1 ;  /* 0x00000073ff70723e */ /* 0x000fe200030006ff */
[--C-:B------:R-:W-:Y:S01]  /*2f6d0*/  HADD2.F32 R118, -RZ, R114.reuse.H0_H0 ;  /* 0x20000072ff767230 */ /* 0x100fe20000004100 */
[----:B------:R-:W-:Y:S01]  /*2f6e0*/  F2FP.F16.E4M3.UNPACK_B R119, R119 ;  /* 0x00000077ff77723e */ /* 0x000fe200020006ff */
[----:B------:R-:W-:Y:S01]  /*2f6f0*/  HADD2.F32 R121, -RZ, R114.H1_H1 ;  /* 0x30000072ff797230 */ /* 0x000fe20000004100 */
[----:B------:R-:W-:Y:S01]  /*2f700*/  F2FP.F16.E4M3.UNPACK_B R115, R115 ;  /* 0x00000073ff73723e */ /* 0x000fe200020006ff */
[----:B------:R-:W-:Y:S01]  /*2f710*/  HADD2.F32 R101, -RZ, R101.H1_H1 ;  /* 0x30000065ff657230 */ /* 0x000fe20000004100 */
[----:B------:R-:W-:Y:S01]  /*2f720*/  F2FP.SATFINITE.E4M3.F32.PACK_AB_MERGE_C R99, R106, R99, RZ ;  /* 0x000000636a63723e */ /* 0x000fe200048070ff */
[----:B------:R-:W-:Y:S02]  /*2f730*/  HADD2.F32 R116, -RZ, R112.H0_H0 ;  /* 0x20000070ff747230 */ /* 0x000fe40000004100 */
[----:B------:R-:W-:-:S02]  /*2f740*/  HADD2.F32 R114, -RZ, R108.H1_H1 ;  /* 0x3000006cff727230 */ /* 0x000fc40000004100 */
[C---:B------:R-:W-:Y:S01]  /*2f750*/  FMUL.FTZ R123, R101.reuse, R118 ;  /* 0x00000076657b7220 */ /* 0x040fe20000410000 */
[----:B------:R-:W-:Y:S02]  /*2f760*/  HADD2.F32 R117, -RZ, R112.H1_H1 ;  /* 0x30000070ff757230 */ /* 0x000fe40000004100 */
[----:B------:R-:W-:Y:S01]  /*2f770*/  FMUL.FTZ R125, R101, R116 ;  /* 0x00000074657d7220 */ /* 0x000fe20000410000 */
[----:B------:R-:W-:Y:S02]  /*2f780*/  HADD2.F32 R112, -RZ, R108.H0_H0 ;  /* 0x2000006cff707230 */ /* 0x000fe40000004100 */
[C---:B------:R-:W-:Y:S01]  /*2f790*/  FMUL.FTZ R127, R114.reuse, R121 ;  /* 0x00000079727f7220 */ /* 0x040fe20000410000 */
[----:B------:R-:W-:Y:S01]  /*2f7a0*/  F2FP.F16.E4M3.UNPACK_B R108, R14 ;  /* 0x0000000eff6c723e */ /* 0x000fe200020006ff */
[----:B------:R-:W-:Y:S01]  /*2f7b0*/  FMUL.FTZ R114, R114, R117 ;  /* 0x0000007572727220 */ /* 0x000fe20000410000 */
[C---:B------:R-:W-:Y:S01]  /*2f7c0*/  FFMA.FTZ R101, R110.reuse, R116, -R123 ;  /* 0x000000746e657223 */ /* 0x040fe2000001087b */
[----:B------:R-:W-:Y:S01]  /*2f7d0*/  FFMA.FTZ R118, R110, R118, R125 ;  /* 0x000000766e767223 */ /* 0x000fe2000001007d */
[----:B------:R-:W-:Y:S01]  /*2f7e0*/  F2FP.F16.E4M3.UNPACK_B R14, R14.H1 ;  /* 0x0000000eff0e723e */ /* 0x000fe200030006ff */
[----:B------:R-:W-:Y:S01]  /*2f7f0*/  FFMA.FTZ R120, R112, R121, R114 ;  /* 0x0000007970787223 */ /* 0x000fe20000010072 */
[----:B------:R-:W-:-:S02]  /*2f800*/  HADD2.F32 R110, -RZ, R108.H0_H0 ;  /* 0x2000006cff6e7230 */ /* 0x000fc40000004100 */
[----:B------:R-:W-:Y:S01]  /*2f810*/  FFMA.FTZ R127, R112, R117, -R127 ;  /* 0x00000075707f7223 */ /* 0x000fe2000001087f */
[----:B------:R-:W-:Y:S01]  /*2f820*/  HADD2.F32 R108, -RZ, R108.H1_H1 ;  /* 0x3000006cff6c7230 */ /* 0x000fe20000004100 */
[----:B------:R-:W-:Y:S01]  /*2f830*/  F2FP.SATFINITE.E4M3.F32.PACK_AB_MERGE_C R13, R98, R13, R99 ;  /* 0x0000000d620d723e */ /* 0x000fe20004807063 */
[----:B------:R-:W-:Y:S02]  /*2f840*/  HADD2.F32 R121, -RZ, R119.H0_H0 ;  /* 0x20000077ff797230 */ /* 0x000fe40000004100 */
[----:B------:R-:W-:Y:S01]  /*2f850*/  HADD2.F32 R117, -RZ, R115.H0_H0 ;  /* 0x20000073ff757230 */ /* 0x000fe20000004100 */
[----:B------:R-:W-:Y:S01]  /*2f860*/  F2FP.SATFINITE.E4M3.F32.PACK_AB_MERGE_C R120, R120, R127, RZ ;  /* 0x0000007f7878723e */ /* 0x000fe200048070ff */
[----:B------:R-:W-:Y:S02]  /*2f870*/  HADD2.F32 R119, -RZ, R119.H1_H1 ;  /* 0x30000077ff777230 */ /* 0x000fe40000004100 */
[----:B------:R-:W-:Y:S01]  /*2f880*/  FMUL.FTZ R123, R108, R121 ;  /* 0x000000796c7b7220 */ /* 0x000fe20000410000 */
[----:B------:R-:W-:-:S02]  /*2f890*/  HADD2.F32 R114, -RZ, R14.H1_H1 ;  /* 0x3000000eff727230 */ /* 0x000fc40000004100 */
[-C--:B------:R-:W-:Y:S01]  /*2f8a0*/  FMUL.FTZ R108, R108, R117.reuse ;  /* 0x000000756c6c7220 */ /* 0x080fe20000410000 */
[----:B------:R-:W-:Y:S02]  /*2f8b0*/  HADD2.F32 R115, -RZ, R115.H1_H1 ;  /* 0x30000073ff737230 */ /* 0x000fe40000004100 */
[----:B------:R-:W-:Y:S01]  /*2f8c0*/  FFMA.FTZ R123, R110, R117, -R123 ;  /* 0x000000756e7b7223 */ /* 0x000fe2000001087b */
[----:B------:R-:W-:Y:S02]  /*2f8d0*/  HADD2.F32 R112, -RZ, R14.H0_H0 ;  /* 0x2000000eff707230 */ /* 0x000fe40000004100 */
[C---:B------:R-:W-:Y:S01]  /*2f8e0*/  FMUL.FTZ R125, R114.reuse, R119 ;  /* 0x00000077727d7220 */ /* 0x040fe20000410000 */
[----:B------:R-:W-:Y:S01]  /*2f8f0*/  F2FP.F16.E4M3.UNPACK_B R14, R12.H1 ;  /* 0x0000000cff0e723e */ /* 0x000fe200030006ff */
[----:B------:R-:W-:Y:S01]  /*2f900*/  FMUL.FTZ R116, R114, R115 ;  /* 0x0000007372747220 */ /* 0x000fe20000410000 */
[----:B------:R-:W-:Y:S01]  /*2f910*/  FFMA.FTZ R114, R110, R121, R108 ;  /* 0x000000796e727223 */ /* 0x000fe2000001006c */
[----:B------:R-:W-:Y:S01]  /*2f920*/  F2FP.F16.E4M3.UNPACK_B R110, R100 ;  /* 0x00000064ff6e723e */ /* 0x000fe200020006ff */
[C---:B------:R-:W-:Y:S01]  /*2f930*/  FFMA.FTZ R125, R112.reuse, R115, -R125 ;  /* 0x00000073707d7223 */ /* 0x040fe2000001087d */
[----:B------:R-:W-:Y:S01]  /*2f940*/  F2FP.F16.E4M3.UNPACK_B R108, R15 ;  /* 0x0000000fff6c723e */ /* 0x000fe200020006ff */
[----:B------:R-:W-:Y:S01]  /*2f950*/  FFMA.FTZ R116, R112, R119, R116 ;  /* 0x0000007770747223 */ /* 0x000fe20000010074 */
[----:B------:R-:W-:Y:S01]  /*2f960*/  F2FP.F16.E4M3.UNPACK_B R12, R12 ;  /* 0x0000000cff0c723e */ /* 0x000fe200020006ff */
[----:B------:R-:W-:-:S02]  /*2f970*/  HADD2.F32 R112, -RZ, R110.H1_H1 ;  /* 0x3000006eff707230 */ /* 0x000fc40000004100 */
[----:B------:R-:W-:Y:S01]  /*2f980*/  HADD2.F32 R117, -RZ, R110.H0_H0 ;  /* 0x2000006eff757230 */ /* 0x000fe20000004100 */
[----:B------:R-:W-:Y:S01]  /*2f990*/  F2FP.SATFINITE.E4M3.F32.PACK_AB_MERGE_C R116, R116, R125, RZ ;  /* 0x0000007d7474723e */ /* 0x000fe200048070ff */
[----:B------:R-:W-:Y:S02]  /*2f9a0*/  HADD2.F32 R100, -RZ, R14.H1_H1 ;  /* 0x3000000eff647230 */ /* 0x000fe40000004100 */
[----:B------:R-:W-:Y:S01]  /*2f9b0*/  HADD2.F32 R110, -RZ, R108.H1_H1 ;  /* 0x3000006cff6e7230 */ /* 0x000fe20000004100 */
[----:B------:R-:W-:Y:S01]  /*2f9c0*/  F2FP.SATFINITE.E4M3.F32.PACK_AB_MERGE_C R114, R114, R123, R116 ;  /* 0x0000007b7272723e */ /* 0x000fe20004807074 */
[----:B------:R-:W-:Y:S02]  /*2f9d0*/  HADD2.F32 R15, -RZ, R14.H0_H0 ;  /* 0x2000000eff0f7230 */ /* 0x000fe40000004100 */
[----:B------:R-:W-:Y:S02]  /*2f9e0*/  HADD2.F32 R14, -RZ, R12.H1_H1 ;  /* 0x3000000cff0e7230 */ /* 0x000fe40000004100 */
[----:B------:R-:W-:Y:S01]  /*2f9f0*/  FMUL.FTZ R121, R100, R110 ;  /* 0x0000006e64797220 */ /* 0x000fe20000410000 */
[----:B------:R-:W-:-:S02]  /*2fa00*/  HADD2.F32 R115, -RZ, R108.H0_H0 ;  /* 0x2000006cff737230 */ /* 0x000fc40000004100 */
[-C--:B------:R-:W-:Y:S01]  /*2fa10*/  FMUL.FTZ R108, R100, R112.reuse ;  /* 0x00000070646c7220 */ /* 0x080fe20000410000 */
[----:B------:R-:W-:Y:S02]  /*2fa20*/  HADD2.F32 R12, -RZ, R12.H0_H0 ;  /* 0x2000000cff0c7230 */ /* 0x000fe40000004100 */
[C---:B------:R-:W-:Y:S01]  /*2fa30*/  FMUL.FTZ R119, R14.reuse, R117 ;  /* 0x000000750e777220 */ /* 0x040fe20000410000 */
[C---:B------:R-:W-:Y:S01]  /*2fa40*/  FFMA.FTZ R121, R15.reuse, R112, R121 ;  /* 0x000000700f797223 */ /* 0x040fe20000010079 */
[-C--:B------:R-:W-:Y:S01]  /*2fa50*/  FMUL.FTZ R14, R14, R115.reuse ;  /* 0x000000730e0e7220 */ /* 0x080fe20000410000 */
[----:B------:R-:W-:Y:S01]  /*2fa60*/  FFMA.FTZ R108, R15, R110, -R108 ;  /* 0x0000006e0f6c7223 */ /* 0x000fe2000001086c */
[----:B------:R-:W-:Y:S01]  /*2fa70*/  FFMA.FTZ R119, R12, R115, -R119 ;  /* 0x000000730c777223 */ /* 0x000fe20000010877 */
[----:B------:R-:W-:Y:S01]  /*2fa80*/  F2FP.SATFINITE.E4M3.F32.PACK_AB_MERGE_C R15, R118, R101, R120 ;  /* 0x00000065760f723e */ /* 0x000fe20004807078 */
[----:B------:R-:W-:Y:S02]  /*2fa90*/  FFMA.FTZ R14, R12, R117, R14 ;  /* 0x000000750c0e7223 */ /* 0x000fe4000001000e */
[----:B------:R-:W-:-:S04]  /*2faa0*/  F2FP.SATFINITE.E4M3.F32.PACK_AB_MERGE_C R108, R121, R108, RZ ;  /* 0x0000006c796c723e */ /* 0x000fc800048070ff */
[----:B------:R-:W-:Y:S01]  /*2fab0*/  F2FP.SATFINITE.E4M3.F32.PACK_AB_MERGE_C R12, R14, R119, R108 ;  /* 0x000000770e0c723e */ /* 0x000fe2000480706c */
[----:B------:R-:W-:-:S07]  /*2fac0*/  IMAD.MOV.U32 R14, RZ, RZ, R114 ;  /* 0x000000ffff0e7224 */ /* 0x000fce00078e0072 */
.L_x_1779:
[----:B------:R-:W-:Y:S05]  /*2fad0*/  BSYNC B4 ;  /* 0x0000000000047941 */ /* 0x000fea0003800000 */
.L_x_1778:
[C---:B------:R-:W-:Y:S02]  /*2fae0*/  R2UR UR4, R84.reuse ;  /* 0x00000000540472ca */ /* 0x040fe400000e0000 */
[C---:B------:R-:W-:Y:S02]  /*2faf0*/  R2UR UR5, R85.reuse ;  /* 0x00000000550572ca */ /* 0x040fe400000e0000 */
[----:B------:R-:W-:Y:S02]  /*2fb00*/  R2UR UR6, R84 ;  /* 0x00000000540672ca */ /* 0x000fe400000e0000 */
[----:B------:R-:W-:-:S09]  /*2fb10*/  R2UR UR7, R85 ;  /* 0x00000000550772ca */ /* 0x000fd200000e0000 */
[----:B-----5:R0:W-:Y:S04]  /*2fb20*/  ST.E.128 desc[UR4][R64.64], R12 ;  /* 0x0000000c40007985 */ /* 0x0201e8000c101d04 */
[----:B------:R0:W5:Y:S02]  /*2fb30*/  LD.E.U8 R106, desc[UR6][R40.64] ;  /* 0x00000006286a7980 */ /* 0x000164000c101100 */
.L_x_1777:
[----:B------:R-:W-:Y:S05]  /*2fb40*/  BSYNC B3 ;  /* 0x0000000000037941 */ /* 0x000fea0003800000 */
.L_x_1776:
[----:B-----5:R-:W-:Y:S01]  /*2fb50*/  LOP3.LUT P1, RZ, R106, 0x2, RZ, 0xc0, !PT ;  /* 0x000000026aff7812 */ /* 0x020fe2000782c0ff */
[----:B------:R-:W-:-:S12]  /*2fb60*/  BSSY B3, `(.L_x_1780) ;  /* 0x000008d000037945 */ /* 0x000fd80003800000 */
[----:B------:R-:W-:Y:S05]  /*2fb70*/  @!P1 BRA `(.L_x_1781) ;  /* 0x00000008002c9947 */ /* 0x000fea0003800000 */
[----:B------:R-:W-:Y:S02]  /*2fb80*/  R2UR UR4, R84 ;  /* 0x00000000540472ca */ /* 0x000fe400000e0000 */
[----:B------:R-:W-:-:S13]  /*2fb90*/  R2UR UR5, R85 ;  /* 0x00000000550572ca */ /* 0x000fda00000e0000 */
[----:B0-----:R-:W2:Y:S01]  /*2fba0*/  LD.E.U8 R14, desc[UR4][R36.64+0x18] ;  /* 0x00001804240e7980 */ /* 0x001ea2000c101100 */
[--C-:B------:R-:W-:Y:S02]  /*2fbb0*/  SHF.R.S32.HI R13, RZ, 0x1f, R102.reuse ;  /* 0x0000001fff0d7819 */ /* 0x100fe40000011466 */
[----:B------:R-:W-:-:S04]  /*2fbc0*/  IADD3 R12, P2, P3, R38, R103, R102 ;  /* 0x00000067260c7210 */ /* 0x000fc80007b5e066 */
[----:B------:R-:W-:Y:S01]  /*2fbd0*/  IADD3.X R13, R39, R105, R13, P2, P3 ;  /* 0x00000069270d7210 */ /* 0x000fe200017e640d */
[----:B------:R-:W-:Y:S01]  /*2fbe0*/  BSSY B4, `(.L_x_1782) ;  /* 0x000007e000047945 */ /* 0x000fe20003800000 */
[----:B--2---:R-:W-:-:S04]  /*2fbf0*/  LOP3.LUT P1, RZ, R14, 0x2, RZ, 0xc0, !PT ;  /* 0x000000020eff7812 */ /* 0x004fc8000782c0ff */
[----:B------:R-:W5:Y:S09]  /*2fc00*/  LD.E.128 R12, desc[UR4][R12.64] ;  /* 0x000000040c0c7980 */ /* 0x000f72000c101d00 */
[----:B------:R-:W-:Y:S05]  /*2fc10*/  @!P1 BRA `(.L_x_1783) ;  /* 0x0000000400e89947 */ /* 0x000fea0003800000 */
[----:B-----5:R-:W-:Y:S01]  /*2fc20*/  IMAD.MOV.U32 R99, RZ, RZ, R15 ;  /* 0x000000ffff637224 */ /* 0x020fe200078e000f */
[----:B------:R-:W-:Y:S02]  /*2fc30*/  SHF.R.U32.HI R15, RZ, 0x8, R94 ;  /* 0x00000008ff0f7819 */ /* 0x000fe4000001165e */
[----:B------:R-:W-:Y:S02]  /*2fc40*/  SHF.R.U32.HI R100, RZ, 0x8, R95 ;  /* 0x00000008ff647819 */ /* 0x000fe4000001165f */
[----:B------:R-:W-:Y:S02]  /*2fc50*/  SHF.R.U32.HI R108, RZ, 0x8, R97 ;  /* 0x00000008ff6c7819 */ /* 0x000fe40000011661 */
[----:B------:R-:W-:Y:S02]  /*2fc60*/  LOP3.LUT R98, R94, 0xff, RZ, 0xc0, !PT ;  /* 0x000000ff5e627812 */ /* 0x000fe400078ec0ff */
[----:B------:R-:W-:Y:S02]  /*2fc70*/  LOP3.LUT R101, R95, 0xff, RZ, 0xc0, !PT ;  /* 0x000000ff5f657812 */ /* 0x000fe400078ec0ff */
[----:B------:R-:W-:-:S02]  /*2fc80*/  SHF.R.U32.HI R106, RZ, 0x8, R96 ;  /* 0x00000008ff6a7819 */ /* 0x000fc40000011660 */
[----:B------:R-:W-:Y:S02]  /*2fc90*/  LOP3.LUT R15, R15, 0xff, RZ, 0xc0, !PT ;  /* 0x000000ff0f0f7812 */ /* 0x000fe400078ec0ff */
[----:B------:R-:W-:Y:S02]  /*2fca0*/  LOP3.LUT R100, R100, 0xff, RZ, 0xc0, !PT ;  /* 0x000000ff64647812 */ /* 0x000fe400078ec0ff */
[----:B------:R-:W-:Y:S02]  /*2fcb0*/  LOP3.LUT R117, R97, 0xff, RZ, 0xc0, !PT ;  /* 0x000000ff61757812 */ /* 0x000fe400078ec0ff */
[----:B------:R-:W-:Y:S02]  /*2fcc0*/  LOP3.LUT R108, R108, 0xff, RZ, 0xc0, !PT ;  /* 0x000000ff6c6c7812 */ /* 0x000fe400078ec0ff */
[----:B------:R-:W-:Y:S02]  /*2fcd0*/  LOP3.LUT R115, R96, 0xff, RZ, 0xc0, !PT ;  /* 0x000000ff60737812 */ /* 0x000fe400078ec0ff */
[----:B------:R-:W-:-:S02]  /*2fce0*/  LOP3.LUT R106, R106, 0xff, RZ, 0xc0, !PT ;  /* 0x000000ff6a6a7812 */ /* 0x000fc400078ec0ff */
[----:B------:R-:W-:Y:S02]  /*2fcf0*/  PRMT R98, R15, 0x7604, R98 ;  /* 0x000076040f627816 */ /* 0x000fe40000000062 */
[----:B------:R-:W-:Y:S02]  /*2fd00*/  PRMT R101, R100, 0x7604, R101 ;  /* 0x0000760464657816 */ /* 0x000fe40000000065 */
[----:B------:R-:W-:Y:S02]  /*2fd10*/  SHF.R.U32.HI R15, RZ, 0x10, R94 ;  /* 0x00000010ff0f7819 */ /* 0x000fe4000001165e */
[----:B------:R-:W-:Y:S02]  /*2fd20*/  SHF.R.U32.HI R100, RZ, 0x10, R96 ;  /* 0x00000010ff647819 */ /* 0x000fe40000011660 */
[----:B------:R-:W-:Y:S02]  /*2fd30*/  PRMT R117, R108, 0x7604, R117 ;  /* 0x000076046c757816 */ /* 0x000fe40000000075 */
[----:B------:R-:W-:-:S02]  /*2fd40*/  PRMT R115, R106, 0x7604, R115 ;  /* 0x000076046a737816 */ /* 0x000fc40000000073 */
[----:B------:R-:W-:Y:S02]  /*2fd50*/  SHF.R.U32.HI R108, RZ, 0x10, R97 ;  /* 0x00000010ff6c7819 */ /* 0x000fe40000011661 */
[----:B------:R-:W-:Y:S02]  /*2fd60*/  LOP3.LUT R15, R15, 0xff, RZ, 0xc0, !PT ;  /* 0x000000ff0f0f7812 */ /* 0x000fe400078ec0ff */
[----:B------:R-:W-:Y:S02]  /*2fd70*/  LOP3.LUT R106, R100, 0xff, RZ, 0xc0, !PT ;  /* 0x000000ff646a7812 */ /* 0x000fe400078ec0ff */
        /* <DEDUP_REMOVED lines=9> */
[----:B------:R-:W-:Y:S02]  /*2fe10*/  F2FP.F16.E4M3.UNPACK_B R94, R13 ;  /* 0x0000000dff5e723e */ /* 0x000fe400020006ff */
[----:B------:R-:W-:Y:S02]  /*2fe20*/  LOP3.LUT R117, R117, 0xff000000, R97, 0xf8, !PT ;  /* 0xff00000075757812 */ /* 0x000fe400078ef861 */
[----:B------:R-:W-:Y:S02]  /*2fe30*/  F2FP.F16.E4M3.UNPACK_B R98, R96.H1 ;  /* 0x00000060ff62723e */ /* 0x000fe400030006ff */
[----:B------:R-:W-:Y:S02]  /*2fe40*/  F2FP.F16.E4M3.UNPACK_B R97, R15.H1 ;  /* 0x0000000fff61723e */ /* 0x000fe400030006ff */
[----:B------:R-:W-:Y:S01]  /*2fe50*/  F2FP.F16.E4M3.UNPACK_B R13, R13.H1 ;  /* 0x0000000dff0d723e */ /* 0x000fe200030006ff */
[----:B------:R-:W-:Y:S01]  /*2fe60*/  HADD2.F32 R108, -RZ, R98.H0_H0 ;  /* 0x20000062ff6c7230 */ /* 0x000fe20000004100 */
[----:B------:R-:W-:Y:S01]  /*2fe70*/  LOP3.LUT R106, R101, 0xff000000, R95, 0xf8, !PT ;  /* 0xff000000656a7812 */ /* 0x000fe200078ef85f */
[----:B------:R-:W-:-:S02]  /*2fe80*/  HADD2.F32 R95, -RZ, R94.H0_H0 ;  /* 0x2000005eff5f7230 */ /* 0x000fc40000004100 */
[----:B------:R-:W-:Y:S02]  /*2fe90*/  HADD2.F32 R94, -RZ, R94.H1_H1 ;  /* 0x3000005eff5e7230 */ /* 0x000fe40000004100 */
[----:B------:R-:W-:Y:S02]  /*2fea0*/  HADD2.F32 R110, -RZ, R98.H1_H1 ;  /* 0x30000062ff6e7230 */ /* 0x000fe40000004100 */
[----:B------:R-:W-:Y:S02]  /*2feb0*/  HADD2.F32 R100, -RZ, R97.H0_H0 ;  /* 0x20000061ff647230 */ /* 0x000fe40000004100 */
[C---:B------:R-:W-:Y:S01]  /*2fec0*/  FMUL.FTZ R112, R94.reuse, R108 ;  /* 0x0000006c5e707220 */ /* 0x040fe20000410000 */
[----:B------:R-:W-:Y:S02]  /*2fed0*/  HADD2.F32 R98, -RZ, R13.H1_H1 ;  /* 0x3000000dff627230 */ /* 0x000fe40000004100 */
[----:B------:R-:W-:Y:S02]  /*2fee0*/  HADD2.F32 R101, -RZ, R97.H1_H1 ;  /* 0x30000061ff657230 */ /* 0x000fe40000004100 */
[----:B------:R-:W-:Y:S01]  /*2fef0*/  FMUL.FTZ R115, R94, R100 ;  /* 0x000000645e737220 */ /* 0x000fe20000410000 */
[----:B------:R-:W-:-:S02]  /*2ff00*/  HADD2.F32 R97, -RZ, R13.H0_H0 ;  /* 0x2000000dff617230 */ /* 0x000fc40000004100 */
[C---:B------:R-:W-:Y:S01]  /*2ff10*/  FMUL.FTZ R114, R98.reuse, R110 ;  /* 0x0000006e62727220 */ /* 0x040fe20000410000 */
[C---:B------:R-:W-:Y:S01]  /*2ff20*/  FFMA.FTZ R13, R95.reuse, R100, -R112 ;  /* 0x000000645f0d7223 */ /* 0x040fe20000010870 */
[-C--:B------:R-:W-:Y:S01]  /*2ff30*/  FMUL.FTZ R119, R98, R101.reuse ;  /* 0x0000006562777220 */ /* 0x080fe20000410000 */
[----:B------:R-:W-:Y:S01]  /*2ff40*/  FFMA.FTZ R94, R95, R108, R115 ;  /* 0x0000006c5f5e7223 */ /* 0x000fe20000010073 */
[C---:B------:R-:W-:Y:S01]  /*2ff50*/  FFMA.FTZ R95, R97.reuse, R101, -R114 ;  /* 0x00000065615f7223 */ /* 0x040fe20000010872 */
[----:B------:R-:W-:Y:S01]  /*2ff60*/  F2FP.F16.E4M3.UNPACK_B R98, R99 ;  /* 0x00000063ff62723e */ /* 0x000fe200020006ff */
[----:B------:R-:W-:Y:S01]  /*2ff70*/  FFMA.FTZ R114, R97, R110, R119 ;  /* 0x0000006e61727223 */ /* 0x000fe20000010077 */
[----:B------:R-:W-:Y:S02]  /*2ff80*/  F2FP.F16.E4M3.UNPACK_B R100, R117.H1 ;  /* 0x00000075ff64723e */ /* 0x000fe400030006ff */
[-C--:B------:R-:W-:Y:S01]  /*2ff90*/  F2FP.F16.E4M3.UNPACK_B R101, R106.reuse.H1 ;  /* 0x0000006aff65723e */ /* 0x080fe200030006ff */
        /* <DEDUP_REMOVED lines=9> */
[C---:B------:R-:W-:Y:S01]  /*30030*/  FMUL.FTZ R116, R98.reuse, R110 ;  /* 0x0000006e62747220 */ /* 0x040fe20000410000 */
[----:B------:R-:W-:Y:S02]  /*30040*/  HADD2.F32 R100, -RZ, R99.H1_H1 ;  /* 0x30000063ff647230 */ /* 0x000fe40000004100 */
[-C--:B------:R-:W-:Y:S01]  /*30050*/  FMUL.FTZ R115, R98, R108.reuse ;  /* 0x0000006c62737220 */ /* 0x080fe20000410000 */
[----:B------:R-:W-:Y:S02]  /*30060*/  HADD2.F32 R101, -RZ, R101.H1_H1 ;  /* 0x30000065ff657230 */ /* 0x000fe40000004100 */
[C---:B------:R-:W-:Y:S01]  /*30070*/  FFMA.FTZ R116, R97.reuse, R108, -R116 ;  /* 0x0000006c61747223 */ /* 0x040fe20000010874 */
[----:B------:R-:W-:Y:S02]  /*30080*/  HADD2.F32 R99, -RZ, R99.H0_H0 ;  /* 0x20000063ff637230 */ /* 0x000fe40000004100 */
[----:B------:R-:W-:Y:S01]  /*30090*/  FFMA.FTZ R121, R97, R110, R115 ;  /* 0x0000006e61797223 */ /* 0x000fe20000010073 */
[C---:B------:R-:W-:Y:S01]  /*300a0*/  FMUL.FTZ R98, R100.reuse, R112 ;  /* 0x0000007064627220 */ /* 0x040fe20000410000 */
[-C--:B------:R-:W-:Y:S01]  /*300b0*/  F2FP.F16.E4M3.UNPACK_B R97, R14.reuse ;  /* 0x0000000eff61723e */ /* 0x080fe200020006ff */
[-C--:B------:R-:W-:Y:S01]  /*300c0*/  FMUL.FTZ R119, R100, R101.reuse ;  /* 0x0000006564777220 */ /* 0x080fe20000410000 */
[----:B------:R-:W-:Y:S01]  /*300d0*/  F2FP.F16.E4M3.UNPACK_B R14, R14.H1 ;  /* 0x0000000eff0e723e */ /* 0x000fe200030006ff */
[----:B------:R-:W-:Y:S01]  /*300e0*/  FFMA.FTZ R118, R99, R101, -R98 ;  /* 0x0000006563767223 */ /* 0x000fe20000010862 */
[----:B------:R-:W-:-:S02]  /*300f0*/  HADD2.F32 R108, -RZ, R117.H0_H0 ;  /* 0x20000075ff6c7230 */ /* 0x000fc40000004100 */
[----:B------:R-:W-:Y:S01]  /*30100*/  FFMA.FTZ R123, R99, R112, R119 ;  /* 0x00000070637b7223 */ /* 0x000fe20000010077 */
[--C-:B------:R-:W-:Y:S01]  /*30110*/  HADD2.F32 R98, -RZ, R97.reuse.H0_H0 ;  /* 0x20000061ff627230 */ /* 0x100fe20000004100 */
[----:B------:R-:W-:Y:S01]  /*30120*/  F2FP.SATFINITE.E4M3.F32.PACK_AB_MERGE_C R13, R94, R13, R95 ;  /* 0x0000000d5e0d723e */ /* 0x000fe2000480705f */
[----:B------:R-:W-:Y:S02]  /*30130*/  HADD2.F32 R97, -RZ, R97.H1_H1 ;  /* 0x30000061ff617230 */ /* 0x000fe40000004100 */
        /* <DEDUP_REMOVED lines=9> */
[-C--:B------:R-:W-:Y:S01]  /*301d0*/  FMUL.FTZ R14, R100, R117.reuse ;  /* 0x00000075640e7220 */ /* 0x080fe20000410000 */
[----:B------:R-:W-:Y:S01]  /*301e0*/  FFMA.FTZ R119, R98, R108, R97 ;  /* 0x0000006c62777223 */ /* 0x000fe20000010061 */
[----:B------:R-:W-:Y:S01]  /*301f0*/  FMUL.FTZ R100, R100, R106 ;  /* 0x0000006a64647220 */ /* 0x000fe20000410000 */
[----:B------:R-:W-:Y:S01]  /*30200*/  F2FP.F16.E4M3.UNPACK_B R98, R96 ;  /* 0x00000060ff62723e */ /* 0x000fe200020006ff */
[C---:B------:R-:W-:Y:S01]  /*30210*/  FFMA.FTZ R108, R99.reuse, R106, -R14 ;  /* 0x0000006a636c7223 */ /* 0x040fe2000001080e */
[-C--:B------:R-:W-:Y:S01]  /*30220*/  F2FP.F16.E4M3.UNPACK_B R14, R12.reuse.H1 ;  /* 0x0000000cff0e723e */ /* 0x080fe200030006ff */
[----:B------:R-:W-:Y:S01]  /*30230*/  FFMA.FTZ R117, R99, R117, R100 ;  /* 0x0000007563757223 */ /* 0x000fe20000010064 */
[----:B------:R-:W-:Y:S01]  /*30240*/  F2FP.F16.E4M3.UNPACK_B R97, R15 ;  /* 0x0000000fff61723e */ /* 0x000fe200020006ff */
[--C-:B------:R-:W-:Y:S01]  /*30250*/  HADD2.F32 R100, -RZ, R98.reuse.H1_H1 ;  /* 0x30000062ff647230 */ /* 0x100fe20000004100 */
[----:B------:R-:W-:Y:S01]  /*30260*/  F2FP.F16.E4M3.UNPACK_B R12, R12 ;  /* 0x0000000cff0c723e */ /* 0x000fe200020006ff */
[----:B------:R-:W-:Y:S01]  /*30270*/  HADD2.F32 R99, -RZ, R98.H0_H0 ;  /* 0x20000062ff637230 */ /* 0x000fe20000004100 */
[----:B------:R-:W-:Y:S01]  /*30280*/  F2FP.SATFINITE.E4M3.F32.PACK_AB_MERGE_C R108, R117, R108, RZ ;  /* 0x0000006c756c723e */ /* 0x000fe200048070ff */
[----:B------:R-:W-:-:S02]  /*30290*/  HADD2.F32 R96, -RZ, R14.H1_H1 ;  /* 0x3000000eff607230 */ /* 0x000fc40000004100 */
[--C-:B------:R-:W-:Y:S01]  /*302a0*/  HADD2.F32 R98, -RZ, R97.reuse.H1_H1 ;  /* 0x30000061ff627230 */ /* 0x100fe20000004100 */
[----:B------:R-:W-:Y:S01]  /*302b0*/  F2FP.SATFINITE.E4M3.F32.PACK_AB_MERGE_C R108, R119, R110, R108 ;  /* 0x0000006e776c723e */ /* 0x000fe2000480706c */
[----:B------:R-:W-:Y:S02]  /*302c0*/  HADD2.F32 R15, -RZ, R14.H0_H0 ;  /* 0x2000000eff0f7230 */ /* 0x000fe40000004100 */
[C---:B------:R-:W-:Y:S01]  /*302d0*/  FMUL.FTZ R106, R96.reuse, R100 ;  /* 0x00000064606a7220 */ /* 0x040fe20000410000 */
[--C-:B------:R-:W-:Y:S02]  /*302e0*/  HADD2.F32 R14, -RZ, R12.reuse.H1_H1 ;  /* 0x3000000cff0e7230 */ /* 0x100fe40000004100 */
[-C--:B------:R-:W-:Y:S01]  /*302f0*/  FMUL.FTZ R115, R96, R98.reuse ;  /* 0x0000006260737220 */ /* 0x080fe20000410000 */
[----:B------:R-:W-:Y:S02]  /*30300*/  HADD2.F32 R97, -RZ, R97.H0_H0 ;  /* 0x20000061ff617230 */ /* 0x000fe40000004100 */
[----:B------:R-:W-:Y:S01]  /*30310*/  FFMA.FTZ R106, R15, R98, -R106 ;  /* 0x000000620f6a7223 */ /* 0x000fe2000001086a */
[----:B------:R-:W-:-:S02]  /*30320*/  HADD2.F32 R12, -RZ, R12.H0_H0 ;  /* 0x2000000cff0c7230 */ /* 0x000fc40000004100 */
[C---:B------:R-:W-:Y:S01]  /*30330*/  FMUL.FTZ R101, R14.reuse, R99 ;  /* 0x000000630e657220 */ /* 0x040fe20000410000 */
[----:B------:R-:W-:Y:S01]  /*30340*/  FFMA.FTZ R115, R15, R100, R115 ;  /* 0x000000640f737223 */ /* 0x000fe20000010073 */
[-C--:B------:R-:W-:Y:S01]  /*30350*/  FMUL.FTZ R14, R14, R97.reuse ;  /* 0x000000610e0e7220 */ /* 0x080fe20000410000 */
[----:B------:R-:W-:Y:S01]  /*30360*/  F2FP.SATFINITE.E4M3.F32.PACK_AB_MERGE_C R15, R121, R116, R118 ;  /* 0x00000074790f723e */ /* 0x000fe20004807076 */
[C---:B------:R-:W-:Y:S02]  /*30370*/  FFMA.FTZ R101, R12.reuse, R97, -R101 ;  /* 0x000000610c657223 */ /* 0x040fe40000010865 */
[----:B------:R-:W-:Y:S01]  /*30380*/  FFMA.FTZ R14, R12, R99, R14 ;  /* 0x000000630c0e7223 */ /* 0x000fe2000001000e */
[----:B------:R-:W-:-:S04]  /*30390*/  F2FP.SATFINITE.E4M3.F32.PACK_AB_MERGE_C R106, R115, R106, RZ ;  /* 0x0000006a736a723e */ /* 0x000fc800048070ff */
[----:B------:R-:W-:Y:S01]  /*303a0*/  F2FP.SATFINITE.E4M3.F32.PACK_AB_MERGE_C R12, R14, R101, R106 ;  /* 0x000000650e0c723e */ /* 0x000fe2000480706a */
[----:B------:R-:W-:-:S07]  /*303b0*/  IMAD.MOV.U32 R14, RZ, RZ, R108 ;  /* 0x000000ffff0e7224 */ /* 0x000fce00078e006c */
.L_x_1783:
[----:B------:R-:W-:Y:S05]  /*303c0*/  BSYNC B4 ;  /* 0x0000000000047941 */ /* 0x000fea0003800000 */
.L_x_1782:
[C---:B------:R-:W-:Y:S02]  /*303d0*/  R2UR UR4, R84.reuse ;  /* 0x00000000540472ca */ /* 0x040fe400000e0000 */
[C---:B------:R-:W-:Y:S02]  /*303e0*/  R2UR UR5, R85.reuse ;  /* 0x00000000550572ca */ /* 0x040fe400000e0000 */
[----:B------:R-:W-:Y:S02]  /*303f0*/  R2UR UR6, R84 ;  /* 0x00000000540672ca */ /* 0x000fe400000e0000 */
[----:B------:R-:W-:-:S09]  /*30400*/  R2UR UR7, R85 ;  /* 0x00000000550772ca */ /* 0x000fd200000e0000 */
[----:B-----5:R1:W-:Y:S04]  /*30410*/  ST.E.128 desc[UR4][R64.64+0x20], R12 ;  /* 0x0000200c40007985 */ /* 0x0203e8000c101d04 */
[----:B------:R1:W5:Y:S02]  /*30420*/  LD.E.U8 R106, desc[UR6][R40.64] ;  /* 0x00000006286a7980 */ /* 0x000364000c101100 */
.L_x_1781:
[----:B------:R-:W-:Y:S05]  /*30430*/  BSYNC B3 ;  /* 0x0000000000037941 */ /* 0x000fea0003800000 */
.L_x_1780:
[----:B-----5:R-:W-:Y:S01]  /*30440*/  LOP3.LUT P1, RZ, R106, 0x4, RZ, 0xc0, !PT ;  /* 0x000000046aff7812 */ /* 0x020fe2000782c0ff */
[----:B------:R-:W-:-:S12]  /*30450*/  BSSY B3, `(.L_x_1784) ;  /* 0x0000088000037945 */ /* 0x000fd80003800000 */
[----:B------:R-:W-:Y:S05]  /*30460*/  @!P1 BRA `(.L_x_1785) ;  /* 0x0000000800189947 */ /* 0x000fea0003800000 */
[----:B------:R-:W-:Y:S02]  /*30470*/  R2UR UR4, R84 ;  /* 0x00000000540472ca */ /* 0x000fe400000e0000 */
[----:B------:R-:W-:-:S13]  /*30480*/  R2UR UR5, R85 ;  /* 0x00000000550572ca */ /* 0x000fda00000e0000 */
[----:B01----:R-:W2:Y:S01]  /*30490*/  LD.E.U8 R12, desc[UR4][R36.64+0x18] ;  /* 0x00001804240c7980 */ /* 0x003ea2000c101100 */
[----:B------:R-:W-:Y:S01]  /*304a0*/  BSSY B4, `(.L_x_1786) ;  /* 0x000007c000047945 */ /* 0x000fe20003800000 */
[----:B--2---:R-:W-:Y:S02]  /*304b0*/  LOP3.LUT P1, RZ, R12, 0x4, RZ, 0xc0, !PT ;  /* 0x000000040cff7812 */ /* 0x004fe4000782c0ff */
[----:B------:R0:W5:Y:S11]  /*304c0*/  LD.E.128 R12, desc[UR4][R46.64+0x2800] ;  /* 0x002800042e0c7980 */ /* 0x000176000c101d00 */
[----:B0-----:R-:W-:Y:S05]  /*304d0*/  @!P1 BRA `(.L_x_1787) ;  /* 0x0000000400e09947 */ /* 0x001fea0003800000 */
[----:B------:R-:W-:Y:S01]  /*304e0*/  SHF.R.U32.HI R97, RZ, 0x8, R79 ;  /* 0x00000008ff617819 */ /* 0x000fe2000001164f */
[----:B-----5:R-:W-:Y:S01]  /*304f0*/  IMAD.MOV.U32 R95, RZ, RZ, R15 ;  /* 0x000000ffff5f7224 */ /* 0x020fe200078e000f */
[----:B------:R-:W-:Y:S01]  /*30500*/  SHF.R.U32.HI R15, RZ, 0x8, R78 ;  /* 0x00000008ff0f7819 */ /* 0x000fe2000001164e */
[----:B------:R-:W-:Y:S01]  /*30510*/  IMAD.MOV.U32 R94, RZ, RZ, R14 ;  /* 0x000000ffff5e7224 */ /* 0x000fe200078e000e */
[----:B------:R-:W-:Y:S02]  /*30520*/  LOP3.LUT R96, R79, 0xff, RZ, 0xc0, !PT ;  /* 0x000000ff4f607812 */ /* 0x000fe400078ec0ff */
[----:B------:R-:W-:Y:S02]  /*30530*/  LOP3.LUT R97, R97, 0xff, RZ, 0xc0, !PT ;  /* 0x000000ff61617812 */ /* 0x000fe400078ec0ff */
[----:B------:R-:W-:Y:S02]  /*30540*/  LOP3.LUT R14, R78, 0xff, RZ, 0xc0, !PT ;  /* 0x000000ff4e0e7812 */ /* 0x000fe400078ec0ff */
[----:B------:R-:W-:-:S02]  /*30550*/  LOP3.LUT R15, R15, 0xff, RZ, 0xc0, !PT ;  /* 0x000000ff0f0f7812 */ /* 0x000fc400078ec0ff */
[----:B------:R-:W-:Y:S02]  /*30560*/  PRMT R96, R97, 0x7604, R96 ;  /* 0x0000760461607816 */ /* 0x000fe40000000060 */
[----:B------:R-:W-:Y:S02]  /*30570*/  SHF.R.U32.HI R97, RZ, 0x8, R92 ;  /* 0x00000008ff617819 */ /* 0x000fe4000001165c */
[----:B------:R-:W-:Y:S02]  /*30580*/  PRMT R15, R15, 0x7604, R14 ;  /* 0x000076040f0f7816 */ /* 0x000fe4000000000e */
[----:B------:R-:W-:Y:S02]  /*30590*/  LOP3.LUT R14, R92, 0xff, RZ, 0xc0, !PT ;  /* 0x000000ff5c0e7812 */ /* 0x000fe400078ec0ff */
[----:B------:R-:W-:Y:S02]  /*305a0*/  LOP3.LUT R97, R97, 0xff, RZ, 0xc0, !PT ;  /* 0x000000ff61617812 */ /* 0x000fe400078ec0ff */
[----:B------:R-:W-:-:S02]  /*305b0*/  SHF.R.U32.HI R106, RZ, 0x10, R79 ;  /* 0x00000010ff6a7819 */ /* 0x000fc4000001164f */
[----:B------:R-:W-:Y:S02]  /*305c0*/  PRMT R99, R97, 0x7604, R14 ;  /* 0x0000760461637816 */ /* 0x000fe4000000000e */
[--C-:B------:R-:W-:Y:S01]  /*305d0*/  SHF.R.U32.HI R101, RZ, 0x8, R93.reuse ;  /* 0x00000008ff657819 */ /* 0x100fe2000001165d */
[----:B------:R-:W-:Y:S01]  /*305e0*/  IMAD.U32 R97, R106, 0x10000, RZ ;  /* 0x000100006a617824 */ /* 0x000fe200078e00ff */
[----:B------:R-:W-:Y:S02]  /*305f0*/  LOP3.LUT R99, R99, 0xff0000, R92, 0xf8, !PT ;  /* 0x00ff000063637812 */ /* 0x000fe400078ef85c */
[----:B------:R-:W-:Y:S02]  /*30600*/  LOP3.LUT R98, R93, 0xff, RZ, 0xc0, !PT ;  /* 0x000000ff5d627812 */ /* 0x000fe400078ec0ff */
[----:B------:R-:W-:Y:S02]  /*30610*/  LOP3.LUT R101, R101, 0xff, RZ, 0xc0, !PT ;  /* 0x000000ff65657812 */ /* 0x000fe400078ec0ff */
[----:B------:R-:W-:-:S02]  /*30620*/  SHF.R.U32.HI R100, RZ, 0x10, R93 ;  /* 0x00000010ff647819 */ /* 0x000fc4000001165d */
[----:B------:R-:W-:Y:S02]  /*30630*/  LOP3.LUT R15, R15, 0xff0000, R78, 0xf8, !PT ;  /* 0x00ff00000f0f7812 */ /* 0x000fe400078ef84e */
[----:B------:R-:W-:Y:S02]  /*30640*/  LOP3.LUT R99, R99, 0xff000000, R92, 0xf8, !PT ;  /* 0xff00000063637812 */ /* 0x000fe400078ef85c */
[----:B------:R-:W-:Y:S01]  /*30650*/  PRMT R98, R101, 0x7604, R98 ;  /* 0x0000760465627816 */ /* 0x000fe20000000062 */
[----:B------:R-:W-:Y:S01]  /*30660*/  IMAD.U32 R101, R100, 0x10000, RZ ;  /* 0x0001000064657824 */ /* 0x000fe200078e00ff */
[----:B------:R-:W-:Y:S02]  /*30670*/  LOP3.LUT R97, R96, 0xff0000, R97, 0xf8, !PT ;  /* 0x00ff000060617812 */ /* 0x000fe400078ef861 */
[----:B------:R-:W-:Y:S02]  /*30680*/  LOP3.LUT R14, R15, 0xff000000, R78, 0xf8, !PT ;  /* 0xff0000000f0e7812 */ /* 0x000fe400078ef84e */
[----:B------:R-:W-:-:S02]  /*30690*/  F2FP.F16.E4M3.UNPACK_B R15, R13 ;  /* 0x0000000dff0f723e */ /* 0x000fc400020006ff */
[----:B------:R-:W-:Y:S02]  /*306a0*/  F2FP.F16.E4M3.UNPACK_B R92, R99.H1 ;  /* 0x00000063ff5c723e */ /* 0x000fe400030006ff */
[----:B------:R-:W-:Y:S01]  /*306b0*/  LOP3.LUT R97, R97, 0xff000000, R79, 0xf8, !PT ;  /* 0xff00000061617812 */ /* 0x000fe200078ef84f */
[--C-:B------:R-:W-:Y:S01]  /*306c0*/  HADD2.F32 R78, -RZ, R15.reuse.H0_H0 ;  /* 0x2000000fff4e7230 */ /* 0x100fe20000004100 */
[----:B------:R-:W-:Y:S01]  /*306d0*/  LOP3.LUT R101, R98, 0xff0000, R101, 0xf8, !PT ;  /* 0x00ff000062657812 */ /* 0x000fe200078ef865 */
[----:B------:R-:W-:Y:S01]  /*306e0*/  HADD2.F32 R15, -RZ, R15.H1_H1 ;  /* 0x3000000fff0f7230 */ /* 0x000fe20000004100 */
[----:B------:R-:W-:Y:S01]  /*306f0*/  F2FP.F16.E4M3.UNPACK_B R79, R14.H1 ;  /* 0x0000000eff4f723e */ /* 0x000fe200030006ff */
[--C-:B------:R-:W-:Y:S01]  /*30700*/  HADD2.F32 R98, -RZ, R92.reuse.H0_H0 ;  /* 0x2000005cff627230 */ /* 0x100fe20000004100 */
[----:B------:R-:W-:Y:S01]  /*30710*/  F2FP.F16.E4M3.UNPACK_B R13, R13.H1 ;  /* 0x0000000dff0d723e */ /* 0x000fe200030006ff */
[----:B------:R-:W-:Y:S01]  /*30720*/  HADD2.F32 R100, -RZ, R92.H1_H1 ;  /* 0x3000005cff647230 */ /* 0x000fe20000004100 */
[----:B------:R-:W-:Y:S01]  /*30730*/  LOP3.LUT R101, R101, 0xff000000, R93, 0xf8, !PT ;  /* 0xff00000065657812 */ /* 0x000fe200078ef85d */
[----:B------:R-:W-:-:S02]  /*30740*/  HADD2.F32 R93, -RZ, R79.H0_H0 ;  /* 0x2000004fff5d7230 */ /* 0x000fc40000004100 */
[C---:B------:R-:W-:Y:S01]  /*30750*/  FMUL.FTZ R115, R15.reuse, R98 ;  /* 0x000000620f737220 */ /* 0x040fe20000410000 */
[----:B------:R-:W-:Y:S01]  /*30760*/  HADD2.F32 R92, -RZ, R13.H1_H1 ;  /* 0x3000000dff5c7230 */ /* 0x000fe20000004100 */
[----:B------:R-:W-:Y:S01]  /*30770*/  F2FP.F16.E4M3.UNPACK_B R99, R99 ;  /* 0x00000063ff63723e */ /* 0x000fe200020006ff */
[----:B------:R-:W-:Y:S02]  /*30780*/  HADD2.F32 R96, -RZ, R79.H1_H1 ;  /* 0x3000004fff607230 */ /* 0x000fe40000004100 */
[-C--:B------:R-:W-:Y:S01]  /*30790*/  FMUL.FTZ R15, R15, R93.reuse ;  /* 0x0000005d0f0f7220 */ /* 0x080fe20000410000 */
[----:B------:R-:W-:Y:S02]  /*307a0*/  HADD2.F32 R79, -RZ, R13.H0_H0 ;  /* 0x2000000dff4f7230 */ /* 0x000fe40000004100 */
[----:B------:R-:W-:Y:S01]  /*307b0*/  FFMA.FTZ R13, R78, R93, -R115 ;  /* 0x0000005d4e0d7223 */ /* 0x000fe20000010873 */
[C---:B------:R-:W-:Y:S01]  /*307c0*/  FMUL.FTZ R106, R92.reuse, R100 ;  /* 0x000000645c6a7220 */ /* 0x040fe20000410000 */
[----:B------:R-:W-:Y:S01]  /*307d0*/  FMUL.FTZ R93, R92, R96 ;  /* 0x000000605c5d7220 */ /* 0x000fe20000410000 */
[----:B------:R-:W-:Y:S01]  /*307e0*/  FFMA.FTZ R78, R78, R98, R15 ;  /* 0x000000624e4e7223 */ /* 0x000fe2000001000f */
[----:B------:R-:W-:Y:S01]  /*307f0*/  F2FP.F16.E4M3.UNPACK_B R15, R95 ;  /* 0x0000005fff0f723e */ /* 0x000fe200020006ff */
[C---:B------:R-:W-:Y:S01]  /*30800*/  FFMA.FTZ R106, R79.reuse, R96, -R106 ;  /* 0x000000604f6a7223 */ /* 0x040fe2000001086a */
[----:B------:R-:W-:Y:S01]  /*30810*/  FFMA.FTZ R115, R79, R100, R93 ;  /* 0x000000644f737223 */ /* 0x000fe2000001005d */
[----:B------:R-:W-:-:S02]  /*30820*/  F2FP.F16.E4M3.UNPACK_B R92, R101.H1 ;  /* 0x00000065ff5c723e */ /* 0x000fc400030006ff */
        /* <DEDUP_REMOVED lines=9> */
[----:B------:R-:W-:Y:S02]  /*308c0*/  HADD2.F32 R100, -RZ, R92.H1_H1 ;  /* 0x3000005cff647230 */ /* 0x000fe40000004100 */
[----:B------:R-:W-:Y:S01]  /*308d0*/  FMUL.FTZ R108, R15, R98 ;  /* 0x000000620f6c7220 */ /* 0x000fe20000410000 */
[----:B------:R-:W-:-:S02]  /*308e0*/  HADD2.F32 R92, -RZ, R95.H1_H1 ;  /* 0x3000005fff5c7230 */ /* 0x000fc40000004100 */
[-C--:B------:R-:W-:Y:S01]  /*308f0*/  FMUL.FTZ R15, R15, R96.reuse ;  /* 0x000000600f0f7220 */ /* 0x080fe20000410000 */
[----:B------:R-:W-:Y:S02]  /*30900*/  HADD2.F32 R93, -RZ, R93.H1_H1 ;  /* 0x3000005dff5d7230 */ /* 0x000fe40000004100 */
[C---:B------:R-:W-:Y:S01]  /*30910*/  FFMA.FTZ R108, R79.reuse, R96, -R108 ;  /* 0x000000604f6c7223 */ /* 0x040fe2000001086c */
[----:B------:R-:W-:Y:S02]  /*30920*/  HADD2.F32 R95, -RZ, R95.H0_H0 ;  /* 0x2000005fff5f7230 */ /* 0x000fe40000004100 */
[----:B------:R-:W-:Y:S01]  /*30930*/  FFMA.FTZ R119, R79, R98, R15 ;  /* 0x000000624f777223 */ /* 0x000fe2000001000f */
[----:B------:R-:W-:Y:S01]  /*30940*/  F2FP.F16.E4M3.UNPACK_B R15, R94 ;  /* 0x0000005eff0f723e */ /* 0x000fe200020006ff */
[C---:B------:R-:W-:Y:S01]  /*30950*/  FMUL.FTZ R110, R92.reuse, R100 ;  /* 0x000000645c6e7220 */ /* 0x040fe20000410000 */
[----:B------:R-:W-:Y:S01]  /*30960*/  F2FP.F16.E4M3.UNPACK_B R94, R94.H1 ;  /* 0x0000005eff5e723e */ /* 0x000fe200030006ff */
[----:B------:R-:W-:Y:S01]  /*30970*/  FMUL.FTZ R117, R92, R93 ;  /* 0x0000005d5c757220 */ /* 0x000fe20000410000 */
[----:B------:R-:W-:-:S02]  /*30980*/  HADD2.F32 R98, -RZ, R101.H0_H0 ;  /* 0x20000065ff627230 */ /* 0x000fc40000004100 */
[C---:B------:R-:W-:Y:S01]  /*30990*/  FFMA.FTZ R110, R95.reuse, R93, -R110 ;  /* 0x0000005d5f6e7223 */ /* 0x040fe2000001086e */
[--C-:B------:R-:W-:Y:S02]  /*309a0*/  HADD2.F32 R79, -RZ, R15.reuse.H0_H0 ;  /* 0x2000000fff4f7230 */ /* 0x100fe40000004100 */
[----:B------:R-:W-:Y:S01]  /*309b0*/  FFMA.FTZ R121, R95, R100, R117 ;  /* 0x000000645f797223 */ /* 0x000fe20000010075 */
[----:B------:R-:W-:Y:S01]  /*309c0*/  HADD2.F32 R15, -RZ, R15.H1_H1 ;  /* 0x3000000fff0f7230 */ /* 0x000fe20000004100 */
[----:B------:R-:W-:Y:S01]  /*309d0*/  F2FP.SATFINITE.E4M3.F32.PACK_AB_MERGE_C R13, R78, R13, R106 ;  /* 0x0000000d4e0d723e */ /* 0x000fe2000480706a */
[----:B------:R-:W-:Y:S02]  /*309e0*/  HADD2.F32 R101, -RZ, R101.H1_H1 ;  /* 0x30000065ff657230 */ /* 0x000fe40000004100 */
[--C-:B------:R-:W-:Y:S02]  /*309f0*/  HADD2.F32 R96, -RZ, R97.reuse.H0_H0 ;  /* 0x20000061ff607230 */ /* 0x100fe40000004100 */
[----:B------:R-:W-:Y:S01]  /*30a00*/  FMUL.FTZ R100, R15, R98 ;  /* 0x000000620f647220 */ /* 0x000fe20000410000 */
[----:B------:R-:W-:Y:S01]  /*30a10*/  HADD2.F32 R92, -RZ, R94.H1_H1 ;  /* 0x3000005eff5c7230 */ /* 0x000fe20000004100 */
[----:B------:R-:W-:Y:S01]  /*30a20*/  F2FP.SATFINITE.E4M3.F32.PACK_AB_MERGE_C R110, R121, R110, RZ ;  /* 0x0000006e796e723e */ /* 0x000fe200048070ff */
[----:B------:R-:W-:-:S02]  /*30a30*/  HADD2.F32 R97, -RZ, R97.H1_H1 ;  /* 0x30000061ff617230 */ /* 0x000fc40000004100 */
[-C--:B------:R-:W-:Y:S01]  /*30a40*/  FMUL.FTZ R15, R15, R96.reuse ;  /* 0x000000600f0f7220 */ /* 0x080fe20000410000 */
[----:B------:R-:W-:Y:S02]  /*30a50*/  HADD2.F32 R94, -RZ, R94.H0_H0 ;  /* 0x2000005eff5e7230 */ /* 0x000fe40000004100 */
[C---:B------:R-:W-:Y:S01]  /*30a60*/  FMUL.FTZ R93, R92.reuse, R101 ;  /* 0x000000655c5d7220 */ /* 0x040fe20000410000 */
[C---:B------:R-:W-:Y:S01]  /*30a70*/  FFMA.FTZ R100, R79.reuse, R96, -R100 ;  /* 0x000000604f647223 */ /* 0x040fe20000010864 */
[-C--:B------:R-:W-:Y:S01]  /*30a80*/  FMUL.FTZ R92, R92, R97.reuse ;  /* 0x000000615c5c7220 */ /* 0x080fe20000410000 */
[----:B------:R-:W-:Y:S01]  /*30a90*/  FFMA.FTZ R117, R79, R98, R15 ;  /* 0x000000624f757223 */ /* 0x000fe2000001000f */
[----:B------:R-:W-:Y:S01]  /*30aa0*/  F2FP.F16.E4M3.UNPACK_B R15, R12.H1 ;  /* 0x0000000cff0f723e */ /* 0x000fe200030006ff */
[C---:B------:R-:W-:Y:S01]  /*30ab0*/  FFMA.FTZ R97, R94.reuse, R97, -R93 ;  /* 0x000000615e617223 */ /* 0x040fe2000001085d */
[----:B------:R-:W-:Y:S01]  /*30ac0*/  FFMA.FTZ R98, R94, R101, R92 ;  /* 0x000000655e627223 */ /* 0x000fe2000001005c */
[----:B------:R-:W-:Y:S01]  /*30ad0*/  F2FP.F16.E4M3.UNPACK_B R92, R14 ;  /* 0x0000000eff5c723e */ /* 0x000fe200020006ff */
[----:B------:R-:W-:Y:S01]  /*30ae0*/  HADD2.F32 R96, -RZ, R99.H1_H1 ;  /* 0x30000063ff607230 */ /* 0x000fe20000004100 */
[----:B------:R-:W-:Y:S01]  /*30af0*/  F2FP.F16.E4M3.UNPACK_B R12, R12 ;  /* 0x0000000cff0c723e */ /* 0x000fe200020006ff */
[--C-:B------:R-:W-:Y:S01]  /*30b00*/  HADD2.F32 R79, -RZ, R15.reuse.H0_H0 ;  /* 0x2000000fff4f7230 */ /* 0x100fe20000004100 */
[----:B------:R-:W-:Y:S01]  /*30b10*/  F2FP.SATFINITE.E4M3.F32.PACK_AB_MERGE_C R97, R98, R97, RZ ;  /* 0x000000616261723e */ /* 0x000fe200048070ff */
[----:B------:R-:W-:Y:S01]  /*30b20*/  HADD2.F32 R15, -RZ, R15.H1_H1 ;  /* 0x3000000fff0f7230 */ /* 0x000fe20000004100 */
[----:B------:R-:W-:Y:S01]  /*30b30*/  F2FP.SATFINITE.E4M3.F32.PACK_AB_MERGE_C R108, R119, R108, R110 ;  /* 0x0000006c776c723e */ /* 0x000fe2000480706e */
[----:B------:R-:W-:Y:S01]  /*30b40*/  HADD2.F32 R94, -RZ, R92.H1_H1 ;  /* 0x3000005cff5e7230 */ /* 0x000fe20000004100 */
[----:B------:R-:W-:Y:S01]  /*30b50*/  F2FP.SATFINITE.E4M3.F32.PACK_AB_MERGE_C R97, R117, R100, R97 ;  /* 0x000000647561723e */ /* 0x000fe20004807061 */
[----:B------:R-:W-:-:S02]  /*30b60*/  HADD2.F32 R99, -RZ, R99.H0_H0 ;  /* 0x20000063ff637230 */ /* 0x000fc40000004100 */
[----:B------:R-:W-:Y:S02]  /*30b70*/  HADD2.F32 R14, -RZ, R12.H1_H1 ;  /* 0x3000000cff0e7230 */ /* 0x000fe40000004100 */
[C---:B------:R-:W-:Y:S01]  /*30b80*/  FMUL.FTZ R95, R15.reuse, R94 ;  /* 0x0000005e0f5f7220 */ /* 0x040fe20000410000 */
[----:B------:R-:W-:Y:S02]  /*30b90*/  HADD2.F32 R93, -RZ, R92.H0_H0 ;  /* 0x2000005cff5d7230 */ /* 0x000fe40000004100 */
[-C--:B------:R-:W-:Y:S01]  /*30ba0*/  FMUL.FTZ R92, R15, R96.reuse ;  /* 0x000000600f5c7220 */ /* 0x080fe20000410000 */
[----:B------:R-:W-:Y:S02]  /*30bb0*/  HADD2.F32 R12, -RZ, R12.H0_H0 ;  /* 0x2000000cff0c7230 */ /* 0x000fe40000004100 */
[C---:B------:R-:W-:Y:S01]  /*30bc0*/  FMUL.FTZ R15, R14.reuse, R99 ;  /* 0x000000630e0f7220 */ /* 0x040fe20000410000 */
[C---:B------:R-:W-:Y:S01]  /*30bd0*/  FFMA.FTZ R95, R79.reuse, R96, R95 ;  /* 0x000000604f5f7223 */ /* 0x040fe2000001005f */
[-C--:B------:R-:W-:Y:S01]  /*30be0*/  FMUL.FTZ R14, R14, R93.reuse ;  /* 0x0000005d0e0e7220 */ /* 0x080fe20000410000 */
[----:B------:R-:W-:Y:S01]  /*30bf0*/  FFMA.FTZ R92, R79, R94, -R92 ;  /* 0x0000005e4f5c7223 */ /* 0x000fe2000001085c */
[----:B------:R-:W-:-:S02]  /*30c00*/  FFMA.FTZ R15, R12, R93, -R15 ;  /* 0x0000005d0c0f7223 */ /* 0x000fc4000001080f */
[----:B------:R-:W-:Y:S02]  /*30c10*/  FFMA.FTZ R14, R12, R99, R14 ;  /* 0x000000630c0e7223 */ /* 0x000fe4000001000e */
[----:B------:R-:W-:-:S04]  /*30c20*/  F2FP.SATFINITE.E4M3.F32.PACK_AB_MERGE_C R92, R95, R92, RZ ;  /* 0x0000005c5f5c723e */ /* 0x000fc800048070ff */
[----:B------:R-:W-:Y:S01]  /*30c30*/  F2FP.SATFINITE.E4M3.F32.PACK_AB_MERGE_C R12, R14, R15, R92 ;  /* 0x0000000f0e0c723e */ /* 0x000fe2000480705c */
[----:B------:R-:W-:Y:S02]  /*30c40*/  IMAD.MOV.U32 R14, RZ, RZ, R97 ;  /* 0x000000ffff0e7224 */ /* 0x000fe400078e0061 */
[----:B------:R-:W-:-:S07]  /*30c50*/  IMAD.MOV.U32 R15, RZ, RZ, R108 ;  /* 0x000000ffff0f7224 */ /* 0x000fce00078e006c */
.L_x_1787:
[----:B------:R-:W-:Y:S05]  /*30c60*/  BSYNC B4 ;  /* 0x0000000000047941 */ /* 0x000fea0003800000 */
.L_x_1786:
[C---:B------:R-:W-:Y:S02]  /*30c70*/  R2UR UR4, R84.reuse ;  /* 0x00000000540472ca */ /* 0x040fe400000e0000 */
[C---:B------:R-:W-:Y:S02]  /*30c80*/  R2UR UR5, R85.reuse ;  /* 0x00000000550572ca */ /* 0x040fe400000e0000 */
[----:B------:R-:W-:Y:S02]  /*30c90*/  R2UR UR6, R84 ;  /* 0x00000000540672ca */ /* 0x000fe400000e0000 */
[----:B------:R-:W-:-:S09]  /*30ca0*/  R2UR UR7, R85 ;  /* 0x00000000550772ca */ /* 0x000fd200000e0000 */
[----:B-----5:R2:W-:Y:S04]  /*30cb0*/  ST.E.128 desc[UR4][R64.64+0x40], R12 ;  /* 0x0000400c40007985 */ /* 0x0205e8000c101d04 */
[----:B------:R2:W5:Y:S02]  /*30cc0*/  LD.E.U8 R106, desc[UR6][R40.64] ;  /* 0x00000006286a7980 */ /* 0x000564000c101100 */
.L_x_1785:
[----:B------:R-:W-:Y:S05]  /*30cd0*/  BSYNC B3 ;  /* 0x0000000000037941 */ /* 0x000fea0003800000 */
.L_x_1784:
[----:B-----5:R-:W-:Y:S01]  /*30ce0*/  LOP3.LUT P1, RZ, R106, 0x8, RZ, 0xc0, !PT ;  /* 0x000000086aff7812 */ /* 0x020fe2000782c0ff */
[----:B------:R-:W-:-:S12]  /*30cf0*/  BSSY B3, `(.L_x_1788) ;  /* 0x000008e000037945 */ /* 0x000fd80003800000 */
[----:B------:R-:W-:Y:S05]  /*30d00*/  @!P1 BRA `(.L_x_1789) ;  /* 0x0000000800309947 */ /* 0x000fea0003800000 */
[----:B------:R-:W-:Y:S02]  /*30d10*/  R2UR UR4, R84 ;  /* 0x00000000540472ca */ /* 0x000fe400000e0000 */
[----:B------:R-:W-:-:S13]  /*30d20*/  R2UR UR5, R85 ;  /* 0x00000000550572ca */ /* 0x000fda00000e0000 */
[----:B012---:R-:W2:Y:S01]  /*30d30*/  LD.E.U8 R14, desc[UR4][R36.64+0x18] ;  /* 0x00001804240e7980 */ /* 0x007ea2000c101100 */
[----:B------:R-:W-:-:S05]  /*30d40*/  VIADD R12, R102, 0x2800 ;  /* 0x00002800660c7836 */ /* 0x000fca0000000000 */
[--C-:B------:R-:W-:Y:S02]  /*30d50*/  SHF.R.S32.HI R13, RZ, 0x1f, R12.reuse ;  /* 0x0000001fff0d7819 */ /* 0x100fe4000001140c */
[----:B------:R-:W-:-:S04]  /*30d60*/  IADD3 R12, P2, P3, R38, R103, R12 ;  /* 0x00000067260c7210 */ /* 0x000fc80007b5e00c */
[----:B------:R-:W-:Y:S01]  /*30d70*/  IADD3.X R13, R39, R105, R13, P2, P3 ;  /* 0x00000069270d7210 */ /* 0x000fe200017e640d */
[----:B------:R-:W-:Y:S01]  /*30d80*/  BSSY B4, `(.L_x_1790) ;  /* 0x000007e000047945 */ /* 0x000fe20003800000 */
[----:B--2---:R-:W-:-:S04]  /*30d90*/  LOP3.LUT P1, RZ, R14, 0x8, RZ, 0xc0, !PT ;  /* 0x000000080eff7812 */ /* 0x004fc8000782c0ff */
[----:B------:R-:W5:Y:S09]  /*30da0*/  LD.E.128 R12, desc[UR4][R12.64] ;  /* 0x000000040c0c7980 */ /* 0x000f72000c101d00 */
[----:B------:R-:W-:Y:S05]  /*30db0*/  @!P1 BRA `(.L_x_1791) ;  /* 0x0000000400e89947 */ /* 0x000fea0003800000 */
[----:B------:R-:W-:Y:S01]  /*30dc0*/  SHF.R.U32.HI R79, RZ, 0x8, R71 ;  /* 0x00000008ff4f7819 */ /* 0x000fe20000011647 */
[----:B-----5:R-:W-:Y:S01]  /*30dd0*/  IMAD.MOV.U32 R78, RZ, RZ, R15 ;  /* 0x000000ffff4e7224 */ /* 0x020fe200078e000f */
[----:B------:R-:W-:Y:S02]  /*30de0*/  SHF.R.U32.HI R15, RZ, 0x8, R70 ;  /* 0x00000008ff0f7819 */ /* 0x000fe40000011646 */
[----:B------:R-:W-:Y:S02]  /*30df0*/  SHF.R.U32.HI R95, RZ, 0x8, R77 ;  /* 0x00000008ff5f7819 */ /* 0x000fe4000001164d */
[----:B------:R-:W-:Y:S02]  /*30e00*/  LOP3.LUT R94, R71, 0xff, RZ, 0xc0, !PT ;  /* 0x000000ff475e7812 */ /* 0x000fe400078ec0ff */
[----:B------:R-:W-:Y:S02]  /*30e10*/  SHF.R.U32.HI R93, RZ, 0x8, R76 ;  /* 0x00000008ff5d7819 */ /* 0x000fe4000001164c */
[----:B------:R-:W-:-:S02]  /*30e20*/  LOP3.LUT R79, R79, 0xff, RZ, 0xc0, !PT ;  /* 0x000000ff4f4f7812 */ /* 0x000fc400078ec0ff */
[----:B------:R-:W-:Y:S02]  /*30e30*/  LOP3.LUT R92, R70, 0xff, RZ, 0xc0, !PT ;  /* 0x000000ff465c7812 */ /* 0x000fe400078ec0ff */
[----:B------:R-:W-:Y:S02]  /*30e40*/  LOP3.LUT R15, R15, 0xff, RZ, 0xc0, !PT ;  /* 0x000000ff0f0f7812 */ /* 0x000fe400078ec0ff */
[----:B------:R-:W-:Y:S02]  /*30e50*/  LOP3.LUT R98, R77, 0xff, RZ, 0xc0, !PT ;  /* 0x000000ff4d627812 */ /* 0x000fe400078ec0ff */
[----:B------:R-:W-:Y:S02]  /*30e60*/  LOP3.LUT R95, R95, 0xff, RZ, 0xc0, !PT ;  /* 0x000000ff5f5f7812 */ /* 0x000fe400078ec0ff */
[----:B------:R-:W-:Y:S02]  /*30e70*/  LOP3.LUT R96, R76, 0xff, RZ, 0xc0, !PT ;  /* 0x000000ff4c607812 */ /* 0x000fe400078ec0ff */
[----:B------:R-:W-:-:S02]  /*30e80*/  LOP3.LUT R93, R93, 0xff, RZ, 0xc0, !PT ;  /* 0x000000ff5d5d7812 */ /* 0x000fc400078ec0ff */
[----:B------:R-:W-:Y:S02]  /*30e90*/  PRMT R94, R79, 0x7604, R94 ;  /* 0x000076044f5e7816 */ /* 0x000fe4000000005e */
[----:B------:R-:W-:Y:S02]  /*30ea0*/  SHF.R.U32.HI R79, RZ, 0x10, R76 ;  /* 0x00000010ff4f7819 */ /* 0x000fe4000001164c */
[----:B------:R-:W-:Y:S02]  /*30eb0*/  PRMT R92, R15, 0x7604, R92 ;  /* 0x000076040f5c7816 */ /* 0x000fe4000000005c */
[----:B------:R-:W-:Y:S02]  /*30ec0*/  PRMT R98, R95, 0x7604, R98 ;  /* 0x000076045f627816 */ /* 0x000fe40000000062 */
[----:B------:R-:W-:Y:S02]  /*30ed0*/  SHF.R.U32.HI R15, RZ, 0x10, R70 ;  /* 0x00000010ff0f7819 */ /* 0x000fe40000011646 */
[----:B------:R-:W-:-:S02]  /*30ee0*/  PRMT R96, R93, 0x7604, R96 ;  /* 0x000076045d607816 */ /* 0x000fc40000000060 */
[----:B------:R-:W-:Y:S02]  /*30ef0*/  SHF.R.U32.HI R95, RZ, 0x10, R71 ;  /* 0x00000010ff5f7819 */ /* 0x000fe40000011647 */
[----:B------:R-:W-:Y:S02]  /*30f00*/  LOP3.LUT R93, R79, 0xff, RZ, 0xc0, !PT ;  /* 0x000000ff4f5d7812 */ /* 0x000fe400078ec0ff */
[----:B------:R-:W-:Y:S02]  /*30f10*/  LOP3.LUT R15, R15, 0xff, RZ, 0xc0, !PT ;  /* 0x000000ff0f0f7812 */ /* 0x000fe400078ec0ff */
[----:B------:R-:W-:Y:S02]  /*30f20*/  LOP3.LUT R79, R95, 0xff, RZ, 0xc0, !PT ;  /* 0x000000ff5f4f7812 */ /* 0x000fe400078ec0ff */
[----:B------:R-:W-:Y:S02]  /*30f30*/  PRMT R95, R93, 0x7054, R96 ;  /* 0x000070545d5f7816 */ /* 0x000fe40000000060 */
[----:B------:R-:W-:-:S02]  /*30f40*/  PRMT R15, R15, 0x7054, R92 ;  /* 0x000070540f0f7816 */ /* 0x000fc4000000005c */
[----:B------:R-:W-:Y:S02]  /*30f50*/  SHF.R.U32.HI R97, RZ, 0x10, R77 ;  /* 0x00000010ff617819 */ /* 0x000fe4000001164d */
[----:B------:R-:W-:Y:S02]  /*30f60*/  LOP3.LUT R95, R95, 0xff000000, R76, 0xf8, !PT ;  /* 0xff0000005f5f7812 */ /* 0x000fe400078ef84c */
[----:B------:R-:W-:Y:S02]  /*30f70*/  PRMT R93, R79, 0x7054, R94 ;  /* 0x000070544f5d7816 */ /* 0x000fe4000000005e */
[----:B------:R-:W-:Y:S02]  /*30f80*/  LOP3.LUT R79, R15, 0xff000000, R70, 0xf8, !PT ;  /* 0xff0000000f4f7812 */ /* 0x000fe400078ef846 */
[----:B------:R-:W-:Y:S02]  /*30f90*/  F2FP.F16.E4M3.UNPACK_B R15, R13 ;  /* 0x0000000dff0f723e */ /* 0x000fe400020006ff */
[----:B------:R-:W-:-:S02]  /*30fa0*/  LOP3.LUT R97, R97, 0xff, RZ, 0xc0, !PT ;  /* 0x000000ff61617812 */ /* 0x000fc400078ec0ff */
[----:B------:R-:W-:Y:S01]  /*30fb0*/  F2FP.F16.E4M3.UNPACK_B R76, R95.H1 ;  /* 0x0000005fff4c723e */ /* 0x000fe200030006ff */
[--C-:B------:R-:W-:Y:S01]  /*30fc0*/  HADD2.F32 R70, -RZ, R15.reuse.H0_H0 ;  /* 0x2000000fff467230 */ /* 0x100fe20000004100 */
[----:B------:R-:W-:Y:S01]  /*30fd0*/  LOP3.LUT R93, R93, 0xff000000, R71, 0xf8, !PT ;  /* 0xff0000005d5d7812 */ /* 0x000fe200078ef847 */
[----:B------:R-:W-:Y:S01]  /*30fe0*/  HADD2.F32 R15, -RZ, R15.H1_H1 ;  /* 0x3000000fff0f7230 */ /* 0x000fe20000004100 */
[----:B------:R-:W-:Y:S01]  /*30ff0*/  PRMT R97, R97, 0x7054, R98 ;  /* 0x0000705461617816 */ /* 0x000fe20000000062 */
[--C-:B------:R-:W-:Y:S01]  /*31000*/  HADD2.F32 R94, -RZ, R76.reuse.H0_H0 ;  /* 0x2000004cff5e7230 */ /* 0x100fe20000004100 */
[----:B------:R-:W-:Y:S01]  /*31010*/  F2FP.F16.E4M3.UNPACK_B R71, R79.H1 ;  /* 0x0000004fff47723e */ /* 0x000fe200030006ff */
[----:B------:R-:W-:Y:S01]  /*31020*/  HADD2.F32 R96, -RZ, R76.H1_H1 ;  /* 0x3000004cff607230 */ /* 0x000fe20000004100 */
[----:B------:R-:W-:Y:S02]  /*31030*/  F2FP.F16.E4M3.UNPACK_B R13, R13.H1 ;  /* 0x0000000dff0d723e */ /* 0x000fe400030006ff */
        /* <DEDUP_REMOVED lines=25> */
[----:B------:R-:W-:Y:S02]  /*311d0*/  HADD2.F32 R94, -RZ, R71.H1_H1 ;  /* 0x30000047ff5e7230 */ /* 0x000fe40000004100 */
[----:B------:R-:W-:Y:S01]  /*311e0*/  FMUL.FTZ R101, R15, R92 ;  /* 0x0000005c0f657220 */ /* 0x000fe20000410000 */
[----:B------:R-:W-:-:S02]  /*311f0*/  HADD2.F32 R71, -RZ, R78.H1_H1 ;  /* 0x3000004eff477230 */ /* 0x000fc40000004100 */
[-C--:B------:R-:W-:Y:S01]  /*31200*/  FMUL.FTZ R15, R15, R77.reuse ;  /* 0x0000004d0f0f7220 */ /* 0x080fe20000410000 */
[----:B------:R-:W-:Y:S02]  /*31210*/  HADD2.F32 R76, -RZ, R76.H1_H1 ;  /* 0x3000004cff4c7230 */ /* 0x000fe40000004100 */
[C---:B------:R-:W-:Y:S01]  /*31220*/  FFMA.FTZ R96, R70.reuse, R77, -R101 ;  /* 0x0000004d46607223 */ /* 0x040fe20000010865 */
[----:B------:R-:W-:Y:S02]  /*31230*/  HADD2.F32 R78, -RZ, R78.H0_H0 ;  /* 0x2000004eff4e7230 */ /* 0x000fe40000004100 */
[C---:B------:R-:W-:Y:S01]  /*31240*/  FMUL.FTZ R117, R71.reuse, R94 ;  /* 0x0000005e47757220 */ /* 0x040fe20000410000 */
[----:B------:R-:W-:Y:S01]  /*31250*/  FFMA.FTZ R115, R70, R92, R15 ;  /* 0x0000005c46737223 */ /* 0x000fe2000001000f */
[----:B------:R-:W-:Y:S01]  /*31260*/  FMUL.FTZ R71, R71, R76 ;  /* 0x0000004c47477220 */ /* 0x000fe20000410000 */
[----:B------:R-:W-:Y:S01]  /*31270*/  F2FP.F16.E4M3.UNPACK_B R15, R14 ;  /* 0x0000000eff0f723e */ /* 0x000fe200020006ff */
[C---:B------:R-:W-:Y:S01]  /*31280*/  FFMA.FTZ R117, R78.reuse, R76, -R117 ;  /* 0x0000004c4e757223 */ /* 0x040fe20000010875 */
[----:B------:R-:W-:Y:S01]  /*31290*/  F2FP.F16.E4M3.UNPACK_B R14, R14.H1 ;  /* 0x0000000eff0e723e */ /* 0x000fe200030006ff */
[----:B------:R-:W-:Y:S01]  /*312a0*/  FFMA.FTZ R106, R78, R94, R71 ;  /* 0x0000005e4e6a7223 */ /* 0x000fe20000010047 */
[--C-:B------:R-:W-:Y:S01]  /*312b0*/  HADD2.F32 R78, -RZ, R97.reuse.H0_H0 ;  /* 0x20000061ff4e7230 */ /* 0x100fe20000004100 */
[----:B------:R-:W-:Y:S01]  /*312c0*/  F2FP.SATFINITE.E4M3.F32.PACK_AB_MERGE_C R99, R99, R100, RZ ;  /* 0x000000646363723e */ /* 0x000fe200048070ff */
[----:B------:R-:W-:-:S02]  /*312d0*/  HADD2.F32 R97, -RZ, R97.H1_H1 ;  /* 0x30000061ff617230 */ /* 0x000fc40000004100 */
[--C-:B------:R-:W-:Y:S01]  /*312e0*/  HADD2.F32 R76, -RZ, R14.reuse.H1_H1 ;  /* 0x3000000eff4c7230 */ /* 0x100fe20000004100 */
[----:B------:R-:W-:Y:S01]  /*312f0*/  F2FP.SATFINITE.E4M3.F32.PACK_AB_MERGE_C R106, R106, R117, RZ ;  /* 0x000000756a6a723e */ /* 0x000fe200048070ff */
[----:B------:R-:W-:Y:S01]  /*31300*/  HADD2.F32 R70, -RZ, R15.H0_H0 ;  /* 0x2000000fff467230 */ /* 0x000fe20000004100 */
[----:B------:R-:W-:Y:S01]  /*31310*/  F2FP.SATFINITE.E4M3.F32.PACK_AB_MERGE_C R13, R98, R13, R99 ;  /* 0x0000000d620d723e */ /* 0x000fe20004807063 */
[----:B------:R-:W-:Y:S02]  /*31320*/  HADD2.F32 R77, -RZ, R93.H0_H0 ;  /* 0x2000005dff4d7230 */ /* 0x000fe40000004100 */
[----:B------:R-:W-:Y:S02]  /*31330*/  HADD2.F32 R15, -RZ, R15.H1_H1 ;  /* 0x3000000fff0f7230 */ /* 0x000fe40000004100 */
[----:B------:R-:W-:Y:S02]  /*31340*/  HADD2.F32 R93, -RZ, R93.H1_H1 ;  /* 0x3000005dff5d7230 */ /* 0x000fe40000004100 */
[----:B------:R-:W-:-:S02]  /*31350*/  HADD2.F32 R71, -RZ, R14.H0_H0 ;  /* 0x2000000eff477230 */ /* 0x000fc40000004100 */
[C---:B------:R-:W-:Y:S01]  /*31360*/  FMUL.FTZ R14, R76.reuse, R97 ;  /* 0x000000614c0e7220 */ /* 0x040fe20000410000 */
[C---:B------:R-:W-:Y:S01]  /*31370*/  FMUL.FTZ R101, R15.reuse, R78 ;  /* 0x0000004e0f657220 */ /* 0x040fe20000410000 */
[----:B------:R-:W-:Y:S01]  /*31380*/  FMUL.FTZ R15, R15, R77 ;  /* 0x0000004d0f0f7220 */ /* 0x000fe20000410000 */
[-C--:B------:R-:W-:Y:S01]  /*31390*/  FMUL.FTZ R76, R76, R93.reuse ;  /* 0x0000005d4c4c7220 */ /* 0x080fe20000410000 */
[C---:B------:R-:W-:Y:S01]  /*313a0*/  FFMA.FTZ R94, R71.reuse, R93, -R14 ;  /* 0x0000005d475e7223 */ /* 0x040fe2000001080e */
[-C--:B------:R-:W-:Y:S01]  /*313b0*/  F2FP.F16.E4M3.UNPACK_B R14, R12.reuse.H1 ;  /* 0x0000000cff0e723e */ /* 0x080fe200030006ff */
[C---:B------:R-:W-:Y:S01]  /*313c0*/  FFMA.FTZ R101, R70.reuse, R77, -R101 ;  /* 0x0000004d46657223 */ /* 0x040fe20000010865 */
[----:B------:R-:W-:Y:S01]  /*313d0*/  F2FP.F16.E4M3.UNPACK_B R12, R12 ;  /* 0x0000000cff0c723e */ /* 0x000fe200020006ff */
[----:B------:R-:W-:Y:S01]  /*313e0*/  FFMA.FTZ R92, R70, R78, R15 ;  /* 0x0000004e465c7223 */ /* 0x000fe2000001000f */
[----:B------:R-:W-:Y:S01]  /*313f0*/  FFMA.FTZ R97, R71, R97, R76 ;  /* 0x0000006147617223 */ /* 0x000fe2000001004c */
[----:B------:R-:W-:-:S02]  /*31400*/  HADD2.F32 R70, -RZ, R14.H1_H1 ;  /* 0x3000000eff467230 */ /* 0x000fc40000004100 */
[----:B------:R-:W-:Y:S02]  /*31410*/  HADD2.F32 R76, -RZ, R95.H1_H1 ;  /* 0x3000005fff4c7230 */ /* 0x000fe40000004100 */
[----:B------:R-:W-:Y:S01]  /*31420*/  HADD2.F32 R71, -RZ, R79.H1_H1 ;  /* 0x3000004fff477230 */ /* 0x000fe20000004100 */
[----:B------:R-:W-:Y:S01]  /*31430*/  F2FP.SATFINITE.E4M3.F32.PACK_AB_MERGE_C R94, R97, R94, RZ ;  /* 0x0000005e615e723e */ /* 0x000fe200048070ff */
[----:B------:R-:W-:Y:S02]  /*31440*/  HADD2.F32 R15, -RZ, R14.H0_H0 ;  /* 0x2000000eff0f7230 */ /* 0x000fe40000004100 */
[C---:B------:R-:W-:Y:S01]  /*31450*/  FMUL.FTZ R78, R70.reuse, R76 ;  /* 0x0000004c464e7220 */ /* 0x040fe20000410000 */
[----:B------:R-:W-:Y:S02]  /*31460*/  HADD2.F32 R95, -RZ, R95.H0_H0 ;  /* 0x2000005fff5f7230 */ /* 0x000fe40000004100 */
[----:B------:R-:W-:Y:S01]  /*31470*/  FMUL.FTZ R93, R70, R71 ;  /* 0x00000047465d7220 */ /* 0x000fe20000410000 */
[----:B------:R-:W-:-:S02]  /*31480*/  HADD2.F32 R14, -RZ, R12.H1_H1 ;  /* 0x3000000cff0e7230 */ /* 0x000fc40000004100 */
[C---:B------:R-:W-:Y:S01]  /*31490*/  FFMA.FTZ R78, R15.reuse, R71, -R78 ;  /* 0x000000470f4e7223 */ /* 0x040fe2000001084e */
[----:B------:R-:W-:Y:S02]  /*314a0*/  HADD2.F32 R79, -RZ, R79.H0_H0 ;  /* 0x2000004fff4f7230 */ /* 0x000fe40000004100 */
[----:B------:R-:W-:Y:S01]  /*314b0*/  FFMA.FTZ R93, R15, R76, R93 ;  /* 0x0000004c0f5d7223 */ /* 0x000fe2000001005d */
[----:B------:R-:W-:Y:S02]  /*314c0*/  HADD2.F32 R12, -RZ, R12.H0_H0 ;  /* 0x2000000cff0c7230 */ /* 0x000fe40000004100 */
[----:B------:R-:W-:Y:S01]  /*314d0*/  FMUL.FTZ R77, R14, R95 ;  /* 0x0000005f0e4d7220 */ /* 0x000fe20000410000 */
[----:B------:R-:W-:Y:S01]  /*314e0*/  F2FP.SATFINITE.E4M3.F32.PACK_AB_MERGE_C R92, R92, R101, R94 ;  /* 0x000000655c5c723e */ /* 0x000fe2000480705e */
[-C--:B------:R-:W-:Y:S01]  /*314f0*/  FMUL.FTZ R14, R14, R79.reuse ;  /* 0x0000004f0e0e7220 */ /* 0x080fe20000410000 */
[----:B------:R-:W-:Y:S01]  /*31500*/  F2FP.SATFINITE.E4M3.F32.PACK_AB_MERGE_C R78, R93, R78, RZ ;  /* 0x0000004e5d4e723e */ /* 0x000fe200048070ff */
[C---:B------:R-:W-:Y:S01]  /*31510*/  FFMA.FTZ R77, R12.reuse, R79, -R77 ;  /* 0x0000004f0c4d7223 */ /* 0x040fe2000001084d */
[----:B------:R-:W-:Y:S01]  /*31520*/  F2FP.SATFINITE.E4M3.F32.PACK_AB_MERGE_C R15, R115, R96, R106 ;  /* 0x00000060730f723e */ /* 0x000fe2000480706a */
[----:B------:R-:W-:-:S05]  /*31530*/  FFMA.FTZ R14, R12, R95, R14 ;  /* 0x0000005f0c0e7223 */ /* 0x000fca000001000e */
[----:B------:R-:W-:Y:S01]  /*31540*/  F2FP.SATFINITE.E4M3.F32.PACK_AB_MERGE_C R12, R14, R77, R78 ;  /* 0x0000004d0e0c723e */ /* 0x000fe2000480704e */
[----:B------:R-:W-:-:S07]  /*31550*/  IMAD.MOV.U32 R14, RZ, RZ, R92 ;  /* 0x000000ffff0e7224 */ /* 0x000fce00078e005c */
.L_x_1791:
[----:B------:R-:W-:Y:S05]  /*31560*/  BSYNC B4 ;  /* 0x0000000000047941 */ /* 0x000fea0003800000 */
.L_x_1790:
[C---:B------:R-:W-:Y:S02]  /*31570*/  R2UR UR4, R84.reuse ;  /* 0x00000000540472ca */ /* 0x040fe400000e0000 */
[C---:B------:R-:W-:Y:S02]  /*31580*/  R2UR UR5, R85.reuse ;  /* 0x00000000550572ca */ /* 0x040fe400000e0000 */
[----:B------:R-:W-:Y:S02]  /*31590*/  R2UR UR6, R84 ;  /* 0x00000000540672ca */ /* 0x000fe400000e0000 */
[----:B------:R-:W-:-:S09]  /*315a0*/  R2UR UR7, R85 ;  /* 0x00000000550772ca */ /* 0x000fd200000e0000 */
[----:B-----5:R3:W-:Y:S04]  /*315b0*/  ST.E.128 desc[UR4][R64.64+0x60], R12 ;  /* 0x0000600c40007985 */ /* 0x0207e8000c101d04 */
[----:B------:R3:W5:Y:S02]  /*315c0*/  LD.E.U8 R106, desc[UR6][R40.64] ;  /* 0x00000006286a7980 */ /* 0x000764000c101100 */
.L_x_1789:
[----:B------:R-:W-:Y:S05]  /*315d0*/  BSYNC B3 ;  /* 0x0000000000037941 */ /* 0x000fea0003800000 */
.L_x_1788:
[----:B-----5:R-:W-:Y:S01]  /*315e0*/  LOP3.LUT P1, RZ, R106, 0x10, RZ, 0xc0, !PT ;  /* 0x000000106aff7812 */ /* 0x020fe2000782c0ff */
[----:B------:R-:W-:-:S12]  /*315f0*/  BSSY B3, `(.L_x_1792) ;  /* 0x0000087000037945 */ /* 0x000fd80003800000 */
[----:B------:R-:W-:Y:S05]  /*31600*/  @!P1 BRA `(.L_x_1793) ;  /* 0x0000000800149947 */ /* 0x000fea0003800000 */
[----:B------:R-:W-:Y:S02]  /*31610*/  R2UR UR4, R84 ;  /* 0x00000000540472ca */ /* 0x000fe400000e0000 */
[----:B------:R-:W-:-:S13]  /*31620*/  R2UR UR5, R85 ;  /* 0x00000000550572ca */ /* 0x000fda00000e0000 */
[----:B0123--:R-:W2:Y:S01]  /*31630*/  LD.E.U8 R12, desc[UR4][R36.64+0x18] ;  /* 0x00001804240c7980 */ /* 0x00fea2000c101100 */
        /* <DEDUP_REMOVED lines=18> */
[----:B------:R-:W-:Y:S02]  /*31760*/  SHF.R.U32.HI R94, RZ, 0x10, R67 ;  /* 0x00000010ff5e7819 */ /* 0x000fe40000011643 */
[----:B------:R-:W-:Y:S02]  /*31770*/  PRMT R79, R77, 0x7604, R14 ;  /* 0x000076044d4f7816 */ /* 0x000fe4000000000e */
[----:B------:R-:W-:Y:S01]  /*31780*/  LOP3.LUT R78, R69, 0xff, RZ, 0xc0, !PT ;  /* 0x000000ff454e7812 */ /* 0x000fe200078ec0ff */
[----:B------:R-:W-:Y:S01]  /*31790*/  IMAD.U32 R77, R94, 0x10000, RZ ;  /* 0x000100005e4d7824 */ /* 0x000fe200078e00ff */
[----:B------:R-:W-:Y:S02]  /*317a0*/  LOP3.LUT R93, R93, 0xff, RZ, 0xc0, !PT ;  /* 0x000000ff5d5d7812 */ /* 0x000fe400078ec0ff */
[----:B------:R-:W-:Y:S02]  /*317b0*/  SHF.R.U32.HI R92, RZ, 0x10, R69 ;  /* 0x00000010ff5c7819 */ /* 0x000fe40000011645 */
[----:B------:R-:W-:-:S02]  /*317c0*/  LOP3.LUT R79, R79, 0xff0000, R68, 0xf8, !PT ;  /* 0x00ff00004f4f7812 */ /* 0x000fc400078ef844 */
[----:B------:R-:W-:Y:S02]  /*317d0*/  LOP3.LUT R15, R15, 0xff0000, R66, 0xf8, !PT ;  /* 0x00ff00000f0f7812 */ /* 0x000fe400078ef842 */
[----:B------:R-:W-:Y:S01]  /*317e0*/  PRMT R78, R93, 0x7604, R78 ;  /* 0x000076045d4e7816 */ /* 0x000fe2000000004e */
[----:B------:R-:W-:Y:S01]  /*317f0*/  IMAD.U32 R93, R92, 0x10000, RZ ;  /* 0x000100005c5d7824 */ /* 0x000fe200078e00ff */
[----:B------:R-:W-:Y:S02]  /*31800*/  LOP3.LUT R77, R76, 0xff0000, R77, 0xf8, !PT ;  /* 0x00ff00004c4d7812 */ /* 0x000fe400078ef84d */
[----:B------:R-:W-:Y:S02]  /*31810*/  LOP3.LUT R79, R79, 0xff000000, R68, 0xf8, !PT ;  /* 0xff0000004f4f7812 */ /* 0x000fe400078ef844 */
[----:B------:R-:W-:Y:S02]  /*31820*/  LOP3.LUT R76, R15, 0xff000000, R66, 0xf8, !PT ;  /* 0xff0000000f4c7812 */ /* 0x000fe400078ef842 */
[----:B------:R-:W-:-:S02]  /*31830*/  F2FP.F16.E4M3.UNPACK_B R14, R13 ;  /* 0x0000000dff0e723e */ /* 0x000fc400020006ff */
[----:B------:R-:W-:Y:S02]  /*31840*/  LOP3.LUT R93, R78, 0xff0000, R93, 0xf8, !PT ;  /* 0x00ff00004e5d7812 */ /* 0x000fe400078ef85d */
[----:B------:R-:W-:Y:S01]  /*31850*/  LOP3.LUT R77, R77, 0xff000000, R67, 0xf8, !PT ;  /* 0xff0000004d4d7812 */ /* 0x000fe200078ef843 */
[--C-:B------:R-:W-:Y:S01]  /*31860*/  HADD2.F32 R15, -RZ, R14.reuse.H0_H0 ;  /* 0x2000000eff0f7230 */ /* 0x100fe20000004100 */
[----:B------:R-:W-:Y:S01]  /*31870*/  F2FP.F16.E4M3.UNPACK_B R66, R79.H1 ;  /* 0x0000004fff42723e */ /* 0x000fe200030006ff */
[----:B------:R-:W-:Y:S01]  /*31880*/  HADD2.F32 R14, -RZ, R14.H1_H1 ;  /* 0x3000000eff0e7230 */ /* 0x000fe20000004100 */
[----:B------:R-:W-:Y:S02]  /*31890*/  F2FP.F16.E4M3.UNPACK_B R67, R76.H1 ;  /* 0x0000004cff43723e */ /* 0x000fe400030006ff */
[----:B------:R-:W-:Y:S01]  /*318a0*/  LOP3.LUT R93, R93, 0xff000000, R69, 0xf8, !PT ;  /* 0xff0000005d5d7812 */ /* 0x000fe200078ef845 */
[--C-:B------:R-:W-:Y:S01]  /*318b0*/  HADD2.F32 R69, -RZ, R66.reuse.H0_H0 ;  /* 0x20000042ff457230 */ /* 0x100fe20000004100 */
[----:B------:R-:W-:Y:S01]  /*318c0*/  F2FP.F16.E4M3.UNPACK_B R13, R13.H1 ;  /* 0x0000000dff0d723e */ /* 0x000fe200030006ff */
[----:B------:R-:W-:Y:S01]  /*318d0*/  HADD2.F32 R68, -RZ, R67.H0_H0 ;  /* 0x20000043ff447230 */ /* 0x000fe20000004100 */
[----:B------:R-:W-:Y:S01]  /*318e0*/  F2FP.F16.E4M3.UNPACK_B R79, R79 ;  /* 0x0000004fff4f723e */ /* 0x000fe200020006ff */
[----:B------:R-:W-:-:S02]  /*318f0*/  HADD2.F32 R78, -RZ, R66.H1_H1 ;  /* 0x30000042ff4e7230 */ /* 0x000fc40000004100 */
[CC--:B------:R-:W-:Y:S01]  /*31900*/  FMUL.FTZ R92, R14.reuse, R69.reuse ;  /* 0x000000450e5c7220 */ /* 0x0c0fe20000410000 */
[----:B------:R-:W-:Y:S02]  /*31910*/  HADD2.F32 R66, -RZ, R13.H1_H1 ;  /* 0x3000000dff427230 */ /* 0x000fe40000004100 */
[-C--:B------:R-:W-:Y:S01]  /*31920*/  FMUL.FTZ R14, R14, R68.reuse ;  /* 0x000000440e0e7220 */ /* 0x080fe20000410000 */
[----:B------:R-:W-:Y:S02]  /*31930*/  HADD2.F32 R67, -RZ, R67.H1_H1 ;  /* 0x30000043ff437230 */ /* 0x000fe40000004100 */
[C---:B------:R-:W-:Y:S01]  /*31940*/  FFMA.FTZ R92, R15.reuse, R68, -R92 ;  /* 0x000000440f5c7223 */ /* 0x040fe2000001085c */
[----:B------:R-:W-:Y:S02]  /*31950*/  HADD2.F32 R13, -RZ, R13.H0_H0 ;  /* 0x2000000dff0d7230 */ /* 0x000fe40000004100 */
[----:B------:R-:W-:Y:S01]  /*31960*/  FFMA.FTZ R95, R15, R69, R14 ;  /* 0x000000450f5f7223 */ /* 0x000fe2000001000e */
[C---:B------:R-:W-:Y:S01]  /*31970*/  FMUL.FTZ R94, R66.reuse, R78 ;  /* 0x0000004e425e7220 */ /* 0x040fe20000410000 */
[----:B------:R-:W-:Y:S01]  /*31980*/  FMUL.FTZ R97, R66, R67 ;  /* 0x0000004342617220 */ /* 0x000fe20000410000 */
[----:B------:R-:W-:-:S02]  /*31990*/  F2FP.F16.E4M3.UNPACK_B R14, R71 ;  /* 0x00000047ff0e723e */ /* 0x000fc400020006ff */
[----:B------:R-:W-:Y:S01]  /*319a0*/  F2FP.F16.E4M3.UNPACK_B R15, R93.H1 ;  /* 0x0000005dff0f723e */ /* 0x000fe200030006ff */
[C---:B------:R-:W-:Y:S01]  /*319b0*/  FFMA.FTZ R94, R13.reuse, R67, -R94 ;  /* 0x000000430d5e7223 */ /* 0x040fe2000001085e */
[----:B------:R-:W-:Y:S01]  /*319c0*/  F2FP.F16.E4M3.UNPACK_B R66, R77.H1 ;  /* 0x0000004dff42723e */ /* 0x000fe200030006ff */
[----:B------:R-:W-:Y:S01]  /*319d0*/  FFMA.FTZ R97, R13, R78, R97 ;  /* 0x0000004e0d617223 */ /* 0x000fe20000010061 */
        /* <DEDUP_REMOVED lines=10> */
[--C-:B------:R-:W-:Y:S02]  /*31a80*/  HADD2.F32 R15, -RZ, R71.reuse.H1_H1 ;  /* 0x30000047ff0f7230 */ /* 0x100fe40000004100 */
[-C--:B------:R-:W-:Y:S01]  /*31a90*/  FMUL.FTZ R69, R14, R67.reuse ;  /* 0x000000430e457220 */ /* 0x080fe20000410000 */
[----:B------:R-:W-:Y:S02]  /*31aa0*/  HADD2.F32 R66, -RZ, R66.H1_H1 ;  /* 0x30000042ff427230 */ /* 0x000fe40000004100 */
[C---:B------:R-:W-:Y:S01]  /*31ab0*/  FFMA.FTZ R98, R13.reuse, R67, -R96 ;  /* 0x000000430d627223 */ /* 0x040fe20000010860 */
[----:B------:R-:W-:Y:S02]  /*31ac0*/  HADD2.F32 R71, -RZ, R71.H0_H0 ;  /* 0x20000047ff477230 */ /* 0x000fe40000004100 */
[----:B------:R-:W-:Y:S01]  /*31ad0*/  FFMA.FTZ R99, R13, R68, R69 ;  /* 0x000000440d637223 */ /* 0x000fe20000010045 */
[C---:B------:R-:W-:Y:S01]  /*31ae0*/  FMUL.FTZ R14, R15.reuse, R78 ;  /* 0x0000004e0f0e7220 */ /* 0x040fe20000410000 */
[----:B------:R-:W-:Y:S01]  /*31af0*/  F2FP.F16.E4M3.UNPACK_B R13, R70 ;  /* 0x00000046ff0d723e */ /* 0x000fe200020006ff */
[----:B------:R-:W-:Y:S01]  /*31b00*/  FMUL.FTZ R15, R15, R66 ;  /* 0x000000420f0f7220 */ /* 0x000fe20000410000 */
[----:B------:R-:W-:Y:S01]  /*31b10*/  F2FP.F16.E4M3.UNPACK_B R70, R70.H1 ;  /* 0x00000046ff46723e */ /* 0x000fe200030006ff */
[----:B------:R-:W-:Y:S01]  /*31b20*/  FFMA.FTZ R100, R71, R66, -R14 ;  /* 0x0000004247647223 */ /* 0x000fe2000001080e */
[----:B------:R-:W-:-:S02]  /*31b30*/  HADD2.F32 R67, -RZ, R93.H0_H0 ;  /* 0x2000005dff437230 */ /* 0x000fc40000004100 */
[----:B------:R-:W-:Y:S01]  /*31b40*/  FFMA.FTZ R101, R71, R78, R15 ;  /* 0x0000004e47657223 */ /* 0x000fe2000001000f */
[--C-:B------:R-:W-:Y:S01]  /*31b50*/  HADD2.F32 R14, -RZ, R13.reuse.H0_H0 ;  /* 0x2000000dff0e7230 */ /* 0x100fe20000004100 */
[----:B------:R-:W-:Y:S01]  /*31b60*/  F2FP.SATFINITE.E4M3.F32.PACK_AB_MERGE_C R94, R97, R94, RZ ;  /* 0x0000005e615e723e */ /* 0x000fe200048070ff */
        /* <DEDUP_REMOVED lines=12> */
[-C--:B------:R-:W-:Y:S01]  /*31c30*/  FMUL.FTZ R66, R15, R77.reuse ;  /* 0x0000004d0f427220 */ /* 0x080fe20000410000 */
[----:B------:R-:W-:Y:S02]  /*31c40*/  HADD2.F32 R67, -RZ, R79.H1_H1 ;  /* 0x3000004fff437230 */ /* 0x000fe40000004100 */
[C---:B------:R-:W-:Y:S01]  /*31c50*/  FFMA.FTZ R77, R70.reuse, R77, -R13 ;  /* 0x0000004d464d7223 */ /* 0x040fe2000001080d */
[-C--:B------:R-:W-:Y:S01]  /*31c60*/  F2FP.F16.E4M3.UNPACK_B R13, R12.reuse.H1 ;  /* 0x0000000cff0d723e */ /* 0x080fe200030006ff */
[----:B------:R-:W-:Y:S01]  /*31c70*/  FFMA.FTZ R96, R70, R93, R66 ;  /* 0x0000005d46607223 */ /* 0x000fe20000010042 */
[----:B------:R-:W-:Y:S01]  /*31c80*/  F2FP.F16.E4M3.UNPACK_B R12, R12 ;  /* 0x0000000cff0c723e */ /* 0x000fe200020006ff */
[----:B------:R-:W-:Y:S01]  /*31c90*/  HADD2.F32 R66, -RZ, R76.H1_H1 ;  /* 0x3000004cff427230 */ /* 0x000fe20000004100 */
[----:B------:R-:W-:Y:S01]  /*31ca0*/  F2FP.SATFINITE.E4M3.F32.PACK_AB_MERGE_C R99, R99, R98, R100 ;  /* 0x000000626363723e */ /* 0x000fe20004807064 */
[--C-:B------:R-:W-:Y:S01]  /*31cb0*/  HADD2.F32 R15, -RZ, R13.reuse.H1_H1 ;  /* 0x3000000dff0f7230 */ /* 0x100fe20000004100 */
[----:B------:R-:W-:Y:S01]  /*31cc0*/  F2FP.SATFINITE.E4M3.F32.PACK_AB_MERGE_C R77, R96, R77, RZ ;  /* 0x0000004d604d723e */ /* 0x000fe200048070ff */
[----:B------:R-:W-:-:S02]  /*31cd0*/  HADD2.F32 R14, -RZ, R13.H0_H0 ;  /* 0x2000000dff0e7230 */ /* 0x000fc40000004100 */
[----:B------:R-:W-:Y:S02]  /*31ce0*/  HADD2.F32 R79, -RZ, R79.H0_H0 ;  /* 0x2000004fff4f7230 */ /* 0x000fe40000004100 */
[C---:B------:R-:W-:Y:S01]  /*31cf0*/  FMUL.FTZ R69, R15.reuse, R67 ;  /* 0x000000430f457220 */ /* 0x040fe20000410000 */
[----:B------:R-:W-:Y:S02]  /*31d00*/  HADD2.F32 R13, -RZ, R12.H1_H1 ;  /* 0x3000000cff0d7230 */ /* 0x000fe40000004100 */
[-C--:B------:R-:W-:Y:S01]  /*31d10*/  FMUL.FTZ R70, R15, R66.reuse ;  /* 0x000000420f467220 */ /* 0x080fe20000410000 */
[----:B------:R-:W-:Y:S02]  /*31d20*/  HADD2.F32 R76, -RZ, R76.H0_H0 ;  /* 0x2000004cff4c7230 */ /* 0x000fe40000004100 */
[C---:B------:R-:W-:Y:S01]  /*31d30*/  FFMA.FTZ R69, R14.reuse, R66, -R69 ;  /* 0x000000420e457223 */ /* 0x040fe20000010845 */
[----:B------:R-:W-:Y:S02]  /*31d40*/  HADD2.F32 R12, -RZ, R12.H0_H0 ;  /* 0x2000000cff0c7230 */ /* 0x000fe40000004100 */
[C---:B------:R-:W-:Y:S01]  /*31d50*/  FMUL.FTZ R15, R13.reuse, R79 ;  /* 0x0000004f0d0f7220 */ /* 0x040fe20000410000 */
[----:B------:R-:W-:Y:S01]  /*31d60*/  FFMA.FTZ R70, R14, R67, R70 ;  /* 0x000000430e467223 */ /* 0x000fe20000010046 */
[----:B------:R-:W-:Y:S01]  /*31d70*/  FMUL.FTZ R68, R13, R76 ;  /* 0x0000004c0d447220 */ /* 0x000fe20000410000 */
[----:B------:R-:W-:Y:S01]  /*31d80*/  F2FP.SATFINITE.E4M3.F32.PACK_AB_MERGE_C R13, R95, R92, R94 ;  /* 0x0000005c5f0d723e */ /* 0x000fe2000480705e */
[----:B------:R-:W-:Y:S01]  /*31d90*/  FFMA.FTZ R15, R12, R76, -R15 ;  /* 0x0000004c0c0f7223 */ /* 0x000fe2000001080f */
[----:B------:R-:W-:Y:S01]  /*31da0*/  F2FP.SATFINITE.E4M3.F32.PACK_AB_MERGE_C R14, R78, R71, R77 ;  /* 0x000000474e0e723e */ /* 0x000fe2000480704d */
[----:B------:R-:W-:Y:S01]  /*31db0*/  FFMA.FTZ R68, R12, R79, R68 ;  /* 0x0000004f0c447223 */ /* 0x000fe20000010044 */
[----:B------:R-:W-:-:S04]  /*31dc0*/  F2FP.SATFINITE.E4M3.F32.PACK_AB_MERGE_C R69, R70, R69, RZ ;  /* 0x000000454645723e */ /* 0x000fc800048070ff */
[----:B------:R-:W-:Y:S01]  /*31dd0*/  F2FP.SATFINITE.E4M3.F32.PACK_AB_MERGE_C R12, R68, R15, R69 ;  /* 0x0000000f440c723e */ /* 0x000fe20004807045 */
[----:B------:R-:W-:-:S07]  /*31de0*/  IMAD.MOV.U32 R15, RZ, RZ, R99 ;  /* 0x000000ffff0f7224 */ /* 0x000fce00078e0063 */
.L_x_1795:
[----:B------:R-:W-:Y:S05]  /*31df0*/  BSYNC B4 ;  /* 0x0000000000047941 */ /* 0x000fea0003800000 */
.L_x_1794:
[C---:B------:R-:W-:Y:S02]  /*31e00*/  R2UR UR4, R84.reuse ;  /* 0x00000000540472ca */ /* 0x040fe400000e0000 */
[C---:B------:R-:W-:Y:S02]  /*31e10*/  R2UR UR5, R85.reuse ;  /* 0x00000000550572ca */ /* 0x040fe400000e0000 */
[----:B------:R-:W-:Y:S02]  /*31e20*/  R2UR UR6, R84 ;  /* 0x00000000540672ca */ /* 0x000fe400000e0000 */
[----:B------:R-:W-:-:S09]  /*31e30*/  R2UR UR7, R85 ;  /* 0x00000000550772ca */ /* 0x000fd200000e0000 */
[----:B-----5:R4:W-:Y:S04]  /*31e40*/  ST.E.128 desc[UR4][R64.64+0x80], R12 ;  /* 0x0000800c40007985 */ /* 0x0209e8000c101d04 */
[----:B------:R4:W5:Y:S02]  /*31e50*/  LD.E.U8 R106, desc[UR6][R40.64] ;  /* 0x00000006286a7980 */ /* 0x000964000c101100 */
.L_x_1793:
[----:B------:R-:W-:Y:S05]  /*31e60*/  BSYNC B3 ;  /* 0x0000000000037941 */ /* 0x000fea0003800000 */
.L_x_1792:
[----:B-----5:R-:W-:-:S13]  /*31e70*/  LOP3.LUT P1, RZ, R106, 0x20, RZ, 0xc0, !PT ;  /* 0x000000206aff7812 */ /* 0x020fda000782c0ff */
[----:B------:R-:W-:Y:S05]  /*31e80*/  @!P1 BRA `(.L_x_1775) ;  /* 0x0000000800289947 */ /* 0x000fea0003800000 */
[----:B------:R-:W-:Y:S02]  /*31e90*/  R2UR UR4, R84 ;  /* 0x00000000540472ca */ /* 0x000fe400000e0000 */
[----:B------:R-:W-:-:S13]  /*31ea0*/  R2UR UR5, R85 ;  /* 0x00000000550572ca */ /* 0x000fda00000e0000 */
[----:B------:R-:W2:Y:S02]  /*31eb0*/  LD.E.U8 R66, desc[UR4][R36.64+0x18] ;  /* 0x0000180424427980 */ /* 0x000ea4000c101100 */
[----:B01234-:R-:W-:-:S05]  /*31ec0*/  VIADD R12, R102, 0x5000 ;  /* 0x00005000660c7836 */ /* 0x01ffca0000000000 */
[--C-:B------:R-:W-:Y:S02]  /*31ed0*/  SHF.R.S32.HI R13, RZ, 0x1f, R12.reuse ;  /* 0x0000001fff0d7819 */ /* 0x100fe4000001140c */
[----:B------:R-:W-:-:S04]  /*31ee0*/  IADD3 R12, P1, P2, R38, R103, R12 ;  /* 0x00000067260c7210 */ /* 0x000fc80007a3e00c */
[----:B------:R-:W-:Y:S01]  /*31ef0*/  IADD3.X R13, R39, R105, R13, P1, P2 ;  /* 0x00000069270d7210 */ /* 0x000fe20000fe440d */
[----:B------:R-:W-:Y:S05]  /*31f00*/  BSSY B3, `(.L_x_1796) ;  /* 0x000007f000037945 */ /* 0x000fea0003800000 */
[----:B------:R-:W5:Y:S01]  /*31f10*/  LD.E.128 R12, desc[UR4][R12.64] ;  /* 0x000000040c0c7980 */ /* 0x000f62000c101d00 */
[----:B------:R-:W-:-:S13]  /*31f20*/  LOP3.LUT P1, RZ, R66, 0x20, RZ, 0xc0, !PT ;  /* 0x0000002042ff7812 */ /* 0x000fda000782c0ff */
[----:B------:R-:W-:Y:S05]  /*31f30*/  @!P1 BRA `(.L_x_1797) ;  /* 0x0000000400ec9947 */ /* 0x000fea0003800000 */
[----:B-----5:R-:W-:Y:S01]  /*31f40*/  IMAD.MOV.U32 R66, RZ, RZ, R14 ;  /* 0x000000ffff427224 */ /* 0x020fe200078e000e */
[----:B------:R-:W-:Y:S01]  /*31f50*/  SHF.R.U32.HI R68, RZ, 0x8, R61 ;  /* 0x00000008ff447819 */ /* 0x000fe2000001163d */
[----:B------:R-:W-:Y:S01]  /*31f60*/  IMAD.MOV.U32 R67, RZ, RZ, R15 ;  /* 0x000000ffff437224 */ /* 0x000fe200078e000f */
[----:B------:R-:W-:Y:S02]  /*31f70*/  SHF.R.U32.HI R14, RZ, 0x8, R60 ;  /* 0x00000008ff0e7819 */ /* 0x000fe4000001163c */
[----:B------:R-:W-:Y:S02]  /*31f80*/  LOP3.LUT R69, R61, 0xff, RZ, 0xc0, !PT ;  /* 0x000000ff3d457812 */ /* 0x000fe400078ec0ff */
[----:B------:R-:W-:Y:S02]  /*31f90*/  SHF.R.U32.HI R70, RZ, 0x8, R62 ;  /* 0x00000008ff467819 */ /* 0x000fe4000001163e */
[----:B------:R-:W-:Y:S02]  /*31fa0*/  LOP3.LUT R68, R68, 0xff, RZ, 0xc0, !PT ;  /* 0x000000ff44447812 */ /* 0x000fe400078ec0ff */
[----:B------:R-:W-:-:S02]  /*31fb0*/  LOP3.LUT R15, R60, 0xff, RZ, 0xc0, !PT ;  /* 0x000000ff3c0f7812 */ /* 0x000fc400078ec0ff */
[----:B------:R-:W-:Y:S02]  /*31fc0*/  LOP3.LUT R14, R14, 0xff, RZ, 0xc0, !PT ;  /* 0x000000ff0e0e7812 */ /* 0x000fe400078ec0ff */
[----:B------:R-:W-:Y:S02]  /*31fd0*/  LOP3.LUT R71, R62, 0xff, RZ, 0xc0, !PT ;  /* 0x000000ff3e477812 */ /* 0x000fe400078ec0ff */
[----:B------:R-:W-:Y:S02]  /*31fe0*/  SHF.R.U32.HI R76, RZ, 0x8, R63 ;  /* 0x00000008ff4c7819 */ /* 0x000fe4000001163f */
        /* <DEDUP_REMOVED lines=20> */
[----:B------:R-:W-:-:S02]  /*32130*/  F2FP.F16.E4M3.UNPACK_B R14, R13 ;  /* 0x0000000dff0e723e */ /* 0x000fc400020006ff */
[----:B------:R-:W-:Y:S02]  /*32140*/  PRMT R77, R76, 0x7054, R77 ;  /* 0x000070544c4d7816 */ /* 0x000fe4000000004d */
        /* <DEDUP_REMOVED lines=90> */
.L_x_1797:
[----:B------:R-:W-:Y:S05]  /*326f0*/  BSYNC B3 ;  /* 0x0000000000037941 */ /* 0x000fea0003800000 */
.L_x_1796:
[----:B------:R-:W-:Y:S02]  /*32700*/  R2UR UR4, R84 ;  /* 0x00000000540472ca */ /* 0x000fe400000e0000 */
[----:B------:R-:W-:-:S13]  /*32710*/  R2UR UR5, R85 ;  /* 0x00000000550572ca */ /* 0x000fda00000e0000 */
[----:B-----5:R0:W-:Y:S02]  /*32720*/  ST.E.128 desc[UR4][R64.64+0xa0], R12 ;  /* 0x0000a00c40007985 */ /* 0x0201e4000c101d04 */
.L_x_1775:
[----:B------:R-:W-:Y:S05]  /*32730*/  BSYNC B2 ;  /* 0x0000000000027941 */ /* 0x000fea0003800000 */
.L_x_1774:
[----:B------:R-:W-:Y:S02]  /*32740*/  R2UR UR4, R84 ;  /* 0x00000000540472ca */ /* 0x000fe400000e0000 */
[----:B------:R-:W-:-:S13]  /*32750*/  R2UR UR5, R85 ;  /* 0x00000000550572ca */ /* 0x000fda00000e0000 */
[----:B01234-:R-:W2:Y:S02]  /*32760*/  LD.E R12, desc[UR4][R36.64+0xc] ;  /* 0x00000c04240c7980 */ /* 0x01fea4000c101900 */
[----:B--2---:R-:W-:Y:S02]  /*32770*/  IMAD R13, R25, -0xa0, R12 ;  /* 0xffffff60190d7824 */ /* 0x004fe400078e020c */
[----:B------:R-:W-:-:S03]  /*32780*/  VIADD R12, R107, 0x80 ;  /* 0x000000806b0c7836 */ /* 0x000fc60000000000 */
[----:B------:R-:W-:-:S04]  /*32790*/  VIMNMX R13, R13, 0xa0, PT ;  /* 0x000000a00d0d7848 */ /* 0x000fc80003fe0100 */
[----:B------:R-:W-:-:S13]  /*327a0*/  ISETP.GE.AND P1, PT, R12, R13, PT ;  /* 0x0000000d0c00720c */ /* 0x000fda0003f26270 */
[----:B------:R-:W-:Y:S05]  /*327b0*/  @P1 BRA `(.L_x_1798) ;  /* 0x000000c4009c1947 */ /* 0x000fea0003800000 */
[----:B------:R-:W-:Y:S02]  /*327c0*/  R2UR UR4, R84 ;  /* 0x00000000540472ca */ /* 0x000fe400000e0000 */
[----:B------:R-:W-:-:S13]  /*327d0*/  R2UR UR5, R85 ;  /* 0x00000000550572ca */ /* 0x000fda00000e0000 */
[----:B-----5:R-:W2:Y:S01]  /*327e0*/  LD.E.U8 R62, desc[UR4][R40.64] ;  /* 0x00000004283e7980 */ /* 0x020ea2000c101100 */
[----:B------:R-:W-:Y:S01]  /*327f0*/  IADD3 R107, P1, R107, 0x80, RZ ;  /* 0x000000806b6b7810 */ /* 0x000fe20007f3e0ff */
[----:B------:R-:W-:Y:S01]  /*32800*/  BSSY B2, `(.L_x_1799) ;  /* 0x0000096000027945 */ /* 0x000fe20003800000 */
[----:B------:R-:W-:-:S03]  /*32810*/  IADD3 R72, P2, R109, R72, RZ ;  /* 0x000000486d487210 */ /* 0x000fc60007f5e0ff */
[----:B------:R-:W-:Y:S02]  /*32820*/  IMAD.X R111, RZ, RZ, R111, P1 ;  /* 0x000000ffff6f7224 */ /* 0x000fe400008e066f */
[----:B------:R-:W-:Y:S02]  /*32830*/  IMAD.X R73, R113, 0x1, R75, P2 ;  /* 0x0000000171497824 */ /* 0x000fe400010e064b */
[----:B------:R-:W-:Y:S02]  /*32840*/  IMAD R111, R111, R90, RZ ;  /* 0x0000005a6f6f7224 */ /* 0x000fe400078e02ff */
[----:B------:R-:W-:-:S04]  /*32850*/  IMAD.WIDE.U32 R72, R90, R107, R72 ;  /* 0x0000006b5a487225 */ /* 0x000fc800078e0048 */
[----:B------:R-:W-:Y:S01]  /*32860*/  IMAD R111, R91, R107, R111 ;  /* 0x0000006b5b6f7224 */ /* 0x000fe200078e026f */
        /* <DEDUP_REMOVED lines=13> */
[----:B-----5:R-:W-:Y:S01]  /*32940*/  IMAD.MOV.U32 R62, RZ, RZ, R14 ;  /* 0x000000ffff3e7224 */ /* 0x020fe200078e000e */
[----:B------:R-:W-:Y:S01]  /*32950*/  SHF.R.U32.HI R14, RZ, 0x8, R58 ;  /* 0x00000008ff0e7819 */ /* 0x000fe2000001163a */
[----:B------:R-:W-:Y:S01]  /*32960*/  IMAD.MOV.U32 R63, RZ, RZ, R15 ;  /* 0x000000ffff3f7224 */ /* 0x000fe200078e000f */
        /* <DEDUP_REMOVED lines=20> */
[----:B------:R-:W-:Y:S02]  /*32ab0*/  LOP3.LUT R68, R68, 0xff, RZ, 0xc0, !PT ;  /* 0x000000ff44447812 */ /* 0x000fe400078ec0ff */
[----:B------:R-:W-:Y:S02]  /*32ac0*/  SHF.R.U32.HI R70, RZ, 0x10, R59 ;  /* 0x00000010ff467819 */ /* 0x000fe4000001163b */
[----:B------:R-:W-:-:S02]  /*32ad0*/  PRMT R15, R14, 0x7054, R15 ;  /* 0x000070540e0f7816 */ /* 0x000fc4000000000f */
[----:B------:R-:W-:Y:S02]  /*32ae0*/  PRMT R67, R66, 0x7054, R67 ;  /* 0x0000705442437816 */ /* 0x000fe40000000043 */
[----:B------:R-:W-:Y:S02]  /*32af0*/  PRMT R69, R68, 0x7054, R69 ;  /* 0x0000705444457816 */ /* 0x000fe40000000045 */
[----:B------:R-:W-:Y:S02]  /*32b00*/  LOP3.LUT R64, R70, 0xff, RZ, 0xc0, !PT ;  /* 0x000000ff46407812 */ /* 0x000fe400078ec0ff */
[----:B------:R-:W-:Y:S02]  /*32b10*/  LOP3.LUT R58, R15, 0xff000000, R58, 0xf8, !PT ;  /* 0xff0000000f3a7812 */ /* 0x000fe400078ef83a */
[----:B------:R-:W-:Y:S02]  /*32b20*/  LOP3.LUT R67, R67, 0xff000000, R56, 0xf8, !PT ;  /* 0xff00000043437812 */ /* 0x000fe400078ef838 */
[----:B------:R-:W-:-:S02]  /*32b30*/  F2FP.F16.E4M3.UNPACK_B R14, R13 ;  /* 0x0000000dff0e723e */ /* 0x000fc400020006ff */
[----:B------:R-:W-:Y:S02]  /*32b40*/  LOP3.LUT R69, R69, 0xff000000, R57, 0xf8, !PT ;  /* 0xff00000045457812 */ /* 0x000fe400078ef839 */
[----:B------:R-:W-:Y:S01]  /*32b50*/  PRMT R65, R64, 0x7054, R65 ;  /* 0x0000705440417816 */ /* 0x000fe20000000041 */
[--C-:B------:R-:W-:Y:S01]  /*32b60*/  HADD2.F32 R15, -RZ, R14.reuse.H0_H0 ;  /* 0x2000000eff0f7230 */ /* 0x100fe20000004100 */
[----:B------:R-:W-:Y:S01]  /*32b70*/  F2FP.F16.E4M3.UNPACK_B R56, R67.H1 ;  /* 0x00000043ff38723e */ /* 0x000fe200030006ff */
[----:B------:R-:W-:Y:S01]  /*32b80*/  HADD2.F32 R14, -RZ, R14.H1_H1 ;  /* 0x3000000eff0e7230 */ /* 0x000fe20000004100 */
[----:B------:R-:W-:Y:S02]  /*32b90*/  F2FP.F16.E4M3.UNPACK_B R57, R58.H1 ;  /* 0x0000003aff39723e */ /* 0x000fe400030006ff */
[----:B------:R-:W-:Y:S01]  /*32ba0*/  F2FP.F16.E4M3.UNPACK_B R13, R13.H1 ;  /* 0x0000000dff0d723e */ /* 0x000fe200030006ff */
[--C-:B------:R-:W-:Y:S01]  /*32bb0*/  HADD2.F32 R64, -RZ, R56.reuse.H0_H0 ;  /* 0x20000038ff407230 */ /* 0x100fe20000004100 */
[----:B------:R-:W-:Y:S01]  /*32bc0*/  LOP3.LUT R65, R65, 0xff000000, R59, 0xf8, !PT ;  /* 0xff00000041417812 */ /* 0x000fe200078ef83b */
[----:B------:R-:W-:Y:S01]  /*32bd0*/  HADD2.F32 R66, -RZ, R56.H1_H1 ;  /* 0x30000038ff427230 */ /* 0x000fe20000004100 */
[----:B------:R-:W-:Y:S01]  /*32be0*/  F2FP.F16.E4M3.UNPACK_B R67, R67 ;  /* 0x00000043ff43723e */ /* 0x000fe200020006ff */
[----:B------:R-:W-:-:S02]  /*32bf0*/  HADD2.F32 R59, -RZ, R57.H0_H0 ;  /* 0x20000039ff3b7230 */ /* 0x000fc40000004100 */
[C---:B------:R-:W-:Y:S01]  /*32c00*/  FMUL.FTZ R68, R14.reuse, R64 ;  /* 0x000000400e447220 */ /* 0x040fe20000410000 */
[----:B------:R-:W-:Y:S01]  /*32c10*/  HADD2.F32 R56, -RZ, R13.H1_H1 ;  /* 0x3000000dff387230 */ /* 0x000fe20000004100 */
[----:B------:R-:W-:Y:S01]  /*32c20*/  F2FP.F16.E4M3.UNPACK_B R58, R58 ;  /* 0x0000003aff3a723e */ /* 0x000fe200020006ff */
[----:B------:R-:W-:Y:S02]  /*32c30*/  HADD2.F32 R57, -RZ, R57.H1_H1 ;  /* 0x30000039ff397230 */ /* 0x000fe40000004100 */
[-C--:B------:R-:W-:Y:S01]  /*32c40*/  FMUL.FTZ R71, R14, R59.reuse ;  /* 0x0000003b0e477220 */ /* 0x080fe20000410000 */
[----:B------:R-:W-:Y:S02]  /*32c50*/  HADD2.F32 R13, -RZ, R13.H0_H0 ;  /* 0x2000000dff0d7230 */ /* 0x000fe40000004100 */
[C---:B------:R-:W-:Y:S01]  /*32c60*/  FMUL.FTZ R14, R56.reuse, R66 ;  /* 0x00000042380e7220 */ /* 0x040fe20000410000 */
[C---:B------:R-:W-:Y:S01]  /*32c70*/  FFMA.FTZ R68, R15.reuse, R59, -R68 ;  /* 0x0000003b0f447223 */ /* 0x040fe20000010844 */
[-C--:B------:R-:W-:Y:S01]  /*32c80*/  FMUL.FTZ R59, R56, R57.reuse ;  /* 0x00000039383b7220 */ /* 0x080fe20000410000 */
        /* <DEDUP_REMOVED lines=24> */
[----:B------:R-:W-:Y:S01]  /*32e10*/  FMUL.FTZ R15, R15, R56 ;  /* 0x000000380f0f7220 */ /* 0x000fe20000410000 */
[----:B------:R-:W-:Y:S01]  /*32e20*/  F2FP.F16.E4M3.UNPACK_B R62, R62.H1 ;  /* 0x0000003eff3e723e */ /* 0x000fe200030006ff */
[----:B------:R-:W-:-:S02]  /*32e30*/  HADD2.F32 R57, -RZ, R69.H0_H0 ;  /* 0x20000045ff397230 */ /* 0x000fc40000004100 */
[C---:B------:R-:W-:Y:S01]  /*32e40*/  FFMA.FTZ R76, R63.reuse, R56, -R72 ;  /* 0x000000383f4c7223 */ /* 0x040fe20000010848 */
[--C-:B------:R-:W-:Y:S02]  /*32e50*/  HADD2.F32 R14, -RZ, R13.reuse.H0_H0 ;  /* 0x2000000dff0e7230 */ /* 0x100fe40000004100 */
[----:B------:R-:W-:Y:S01]  /*32e60*/  FFMA.FTZ R77, R63, R64, R15 ;  /* 0x000000403f4d7223 */ /* 0x000fe2000001000f */
[----:B------:R-:W-:Y:S02]  /*32e70*/  HADD2.F32 R13, -RZ, R13.H1_H1 ;  /* 0x3000000dff0d7230 */ /* 0x000fe40000004100 */
[----:B------:R-:W-:Y:S02]  /*32e80*/  HADD2.F32 R56, -RZ, R65.H0_H0 ;  /* 0x20000041ff387230 */ /* 0x000fe40000004100 */
        /* <DEDUP_REMOVED lines=16> */
[----:B------:R-:W-:Y:S01]  /*32f90*/  F2FP.SATFINITE.E4M3.F32.PACK_AB_MERGE_C R76, R77, R76, RZ ;  /* 0x0000004c4d4c723e */ /* 0x000fe200048070ff */
[--C-:B------:R-:W-:Y:S01]  /*32fa0*/  HADD2.F32 R15, -RZ, R13.reuse.H1_H1 ;  /* 0x3000000dff0f7230 */ /* 0x100fe20000004100 */
[----:B------:R-:W-:Y:S01]  /*32fb0*/  F2FP.SATFINITE.E4M3.F32.PACK_AB_MERGE_C R65, R72, R65, RZ ;  /* 0x000000414841723e */ /* 0x000fe200048070ff */
[----:B------:R-:W-:Y:S01]  /*32fc0*/  HADD2.F32 R14, -RZ, R13.H0_H0 ;  /* 0x2000000dff0e7230 */ /* 0x000fe20000004100 */
[----:B------:R-:W-:Y:S01]  /*32fd0*/  F2FP.SATFINITE.E4M3.F32.PACK_AB_MERGE_C R75, R75, R74, R76 ;  /* 0x0000004a4b4b723e */ /* 0x000fe2000480704c */
[----:B------:R-:W-:-:S02]  /*32fe0*/  HADD2.F32 R67, -RZ, R67.H0_H0 ;  /* 0x20000043ff437230 */ /* 0x000fc40000004100 */
        /* <DEDUP_REMOVED lines=16> */
.L_x_1802:
[----:B------:R-:W-:Y:S05]  /*330f0*/  BSYNC B3 ;  /* 0x0000000000037941 */ /* 0x000fea0003800000 */
.L_x_1801:
[C---:B------:R-:W-:Y:S02]  /*33100*/  R2UR UR4, R84.reuse ;  /* 0x00000000540472ca */ /* 0x040fe400000e0000 */
[C---:B------:R-:W-:Y:S02]  /*33110*/  R2UR UR5, R85.reuse ;  /* 0x00000000550572ca */ /* 0x040fe400000e0000 */
[----:B------:R-:W-:Y:S02]  /*33120*/  R2UR UR6, R84 ;  /* 0x00000000540672ca */ /* 0x000fe400000e0000 */
[----:B------:R-:W-:-:S09]  /*33130*/  R2UR UR7, R85 ;  /* 0x00000000550772ca */ /* 0x000fd200000e0000 */
[----:B-----5:R0:W-:Y:S04]  /*33140*/  ST.E.128 desc[UR4][R60.64], R12 ;  /* 0x0000000c3c007985 */ /* 0x0201e8000c101d04 */
[----:B------:R0:W5:Y:S02]  /*33150*/  LD.E.U8 R62, desc[UR6][R40.64] ;  /* 0x00000006283e7980 */ /* 0x000164000c101100 */
.L_x_1800:
[----:B------:R-:W-:Y:S05]  /*33160*/  BSYNC B2 ;  /* 0x0000000000027941 */ /* 0x000fea0003800000 */
.L_x_1799:
[----:B-----5:R-:W-:Y:S01]  /*33170*/  LOP3.LUT P1, RZ, R62, 0x2, RZ, 0xc0, !PT ;  /* 0x000000023eff7812 */ /* 0x020fe2000782c0ff */
[----:B------:R-:W-:-:S12]  /*33180*/  BSSY B2, `(.L_x_1803) ;  /* 0x000008b000027945 */ /* 0x000fd80003800000 */
[----:B------:R-:W-:Y:S05]  /*33190*/  @!P1 BRA `(.L_x_1804) ;  /* 0x0000000800249947 */ /* 0x000fea0003800000 */
[----:B------:R-:W-:Y:S02]  /*331a0*/  R2UR UR4, R84 ;  /* 0x00000000540472ca */ /* 0x000fe400000e0000 */
[----:B------:R-:W-:-:S13]  /*331b0*/  R2UR UR5, R85 ;  /* 0x00000000550572ca */ /* 0x000fda00000e0000 */
[----:B0-----:R-:W2:Y:S01]  /*331c0*/  LD.E.U8 R14, desc[UR4][R36.64+0x18] ;  /* 0x00001804240e7980 */ /* 0x001ea2000c101100 */
        /* <DEDUP_REMOVED lines=127> */
.L_x_1806:
[----:B------:R-:W-:Y:S05]  /*339c0*/  BSYNC B3 ;  /* 0x0000000000037941 */ /* 0x000fea0003800000 */
.L_x_1805:
[C---:B------:R-:W-:Y:S02]  /*339d0*/  R2UR UR4, R84.reuse ;  /* 0x00000000540472ca */ /* 0x040fe400000e0000 */
[C---:B------:R-:W-:Y:S02]  /*339e0*/  R2UR UR5, R85.reuse ;  /* 0x00000000550572ca */ /* 0x040fe400000e0000 */
[----:B------:R-:W-:Y:S02]  /*339f0*/  R2UR UR6, R84 ;  /* 0x00000000540672ca */ /* 0x000fe400000e0000 */
[----:B------:R-:W-:-:S09]  /*33a00*/  R2UR UR7, R85 ;  /* 0x00000000550772ca */ /* 0x000fd200000e0000 */
[----:B-----5:R1:W-:Y:S04]  /*33a10*/  ST.E.128 desc[UR4][R60.64+0x20], R12 ;  /* 0x0000200c3c007985 */ /* 0x0203e8000c101d04 */
[----:B------:R1:W5:Y:S02]  /*33a20*/  LD.E.U8 R62, desc[UR6][R40.64] ;  /* 0x00000006283e7980 */ /* 0x000364000c101100 */
.L_x_1804:
[----:B------:R-:W-:Y:S05]  /*33a30*/  BSYNC B2 ;  /* 0x0000000000027941 */ /* 0x000fea0003800000 */
.L_x_1803:
        /* <DEDUP_REMOVED lines=133> */
.L_x_1810:
[----:B------:R-:W-:Y:S05]  /*34290*/  BSYNC B3 ;  /* 0x0000000000037941 */ /* 0x000fea0003800000 */
.L_x_1809:
[C---:B------:R-:W-:Y:S02]  /*342a0*/  R2UR UR4, R84.reuse ;  /* 0x00000000540472ca */ /* 0x040fe400000e0000 */
[C---:B------:R-:W-:Y:S02]  /*342b0*/  R2UR UR5, R85.reuse ;  /* 0x00000000550572ca */ /* 0x040fe400000e0000 */
[----:B------:R-:W-:Y:S02]  /*342c0*/  R2UR UR6, R84 ;  /* 0x00000000540672ca */ /* 0x000fe400000e0000 */
[----:B------:R-:W-:-:S09]  /*342d0*/  R2UR UR7, R85 ;  /* 0x00000000550772ca */ /* 0x000fd200000e0000 */
[----:B-----5:R2:W-:Y:S04]  /*342e0*/  ST.E.128 desc[UR4][R60.64+0x40], R12 ;  /* 0x0000400c3c007985 */ /* 0x0205e8000c101d04 */
[----:B------:R2:W5:Y:S02]  /*342f0*/  LD.E.U8 R62, desc[UR6][R40.64] ;  /* 0x00000006283e7980 */ /* 0x000564000c101100 */
.L_x_1808:
[----:B------:R-:W-:Y:S05]  /*34300*/  BSYNC B2 ;  /* 0x0000000000027941 */ /* 0x000fea0003800000 */
.L_x_1807:
        /* <DEDUP_REMOVED lines=133> */
.L_x_1814:
[----:B------:R-:W-:Y:S05]  /*34b60*/  BSYNC B3 ;  /* 0x0000000000037941 */ /* 0x000fea0003800000 */
.L_x_1813:
[C---:B------:R-:W-:Y:S02]  /*34b70*/  R2UR UR4, R84.reuse ;  /* 0x00000000540472ca */ /* 0x040fe400000e0000 */
[C---:B------:R-:W-:Y:S02]  /*34b80*/  R2UR UR5, R85.reuse ;  /* 0x00000000550572ca */ /* 0x040fe400000e0000 */
[----:B------:R-:W-:Y:S02]  /*34b90*/  R2UR UR6, R84 ;  /* 0x00000000540672ca */ /* 0x000fe400000e0000 */
[----:B------:R-:W-:-:S09]  /*34ba0*/  R2UR UR7, R85 ;  /* 0x00000000550772ca */ /* 0x000fd200000e0000 */
[----:B-----5:R3:W-:Y:S04]  /*34bb0*/  ST.E.128 desc[UR4][R60.64+0x60], R12 ;  /* 0x0000600c3c007985 */ /* 0x0207e8000c101d04 */
[----:B------:R3:W5:Y:S02]  /*34bc0*/  LD.E.U8 R62, desc[UR6][R40.64] ;  /* 0x00000006283e7980 */ /* 0x000764000c101100 */
.L_x_1812:
[----:B------:R-:W-:Y:S05]  /*34bd0*/  BSYNC B2 ;  /* 0x0000000000027941 */ /* 0x000fea0003800000 */
.L_x_1811:
        /* <DEDUP_REMOVED lines=133> */
.L_x_1818:
[----:B------:R-:W-:Y:S05]  /*35430*/  BSYNC B3 ;  /* 0x0000000000037941 */ /* 0x000fea0003800000 */
.L_x_1817:
[C---:B------:R-:W-:Y:S02]  /*35440*/  R2UR UR4, R84.reuse ;  /* 0x00000000540472ca */ /* 0x040fe400000e0000 */
[C---:B------:R-:W-:Y:S02]  /*35450*/  R2UR UR5, R85.reuse ;  /* 0x00000000550572ca */ /* 0x040fe400000e0000 */
[----:B------:R-:W-:Y:S02]  /*35460*/  R2UR UR6, R84 ;  /* 0x00000000540672ca */ /* 0x000fe400000e0000 */
[----:B------:R-:W-:-:S09]  /*35470*/  R2UR UR7, R85 ;  /* 0x00000000550772ca */ /* 0x000fd200000e0000 */
[----:B-----5:R4:W-:Y:S04]  /*35480*/  ST.E.128 desc[UR4][R60.64+0x80], R12 ;  /* 0x0000800c3c007985 */ /* 0x0209e8000c101d04 */
[----:B------:R4:W5:Y:S02]  /*35490*/  LD.E.U8 R62, desc[UR6][R40.64] ;  /* 0x00000006283e7980 */ /* 0x000964000c101100 */
.L_x_1816:
[----:B------:R-:W-:Y:S05]  /*354a0*/  BSYNC B2 ;  /* 0x0000000000027941 */ /* 0x000fea0003800000 */
.L_x_1815:
[----:B-----5:R-:W-:-:S13]  /*354b0*/  LOP3.LUT P1, RZ, R62, 0x20, RZ, 0xc0, !PT ;  /* 0x000000203eff7812 */ /* 0x020fda000782c0ff */
[----:B------:R-:W-:Y:S05]  /*354c0*/  @!P1 BRA `(.L_x_1798) ;  /* 0x0000009800589947 */ /* 0x000fea0003800000 */
[----:B------:R-:W-:Y:S02]  /*354d0*/  R2UR UR4, R84 ;  /* 0x00000000540472ca */ /* 0x000fe400000e0000 */
[----:B------:R-:W-:-:S13]  /*354e0*/  R2UR UR5, R85 ;  /* 0x00000000550572ca */ /* 0x000fda00000e0000 */
[----:B------:R-:W2:Y:S01]  /*354f0*/  LD.E.U8 R36, desc[UR4][R36.64+0x18] ;  /* 0x0000180424247980 */ /* 0x000ea2000c101100 */
[----:B------:R-:W-:-:S05]  /*35500*/  VIADD R102, R102, 0x7000 ;  /* 0x0000700066667836 */ /* 0x000fca0000000000 */
[--C-:B01234-:R-:W-:Y:S02]  /*35510*/  IADD3 R12, P1, P2, R38, R103, R102.reuse ;  /* 0x00000067260c7210 */ /* 0x11ffe40007a3e066 */
[----:B------:R-:W-:-:S04]  /*35520*/  SHF.R.S32.HI R38, RZ, 0x1f, R102 ;  /* 0x0000001fff267819 */ /* 0x000fc80000011466 */
[----:B------:R-:W-:Y:S01]  /*35530*/  IADD3.X R13, R39, R105, R38, P1, P2 ;  /* 0x00000069270d7210 */ /* 0x000fe20000fe4426 */
[----:B------:R-:W-:Y:S05]  /*35540*/  BSSY B2, `(.L_x_1819) ;  /* 0x000007b000027945 */ /* 0x000fea0003800000 */
[----:B------:R-:W5:Y:S01]  /*35550*/  LD.E.128 R12, desc[UR4][R12.64] ;  /* 0x000000040c0c7980 */ /* 0x000f62000c101d00 */
[----:B------:R-:W-:-:S13]  /*35560*/  LOP3.LUT P1, RZ, R36, 0x20, RZ, 0xc0, !PT ;  /* 0x0000002024ff7812 */ /* 0x000fda000782c0ff */
        /* <DEDUP_REMOVED lines=120> */
.L_x_1820:
[----:B------:R-:W-:Y:S05]  /*35cf0*/  BSYNC B2 ;  /* 0x0000000000027941 */ /* 0x000fea0003800000 */
.L_x_1819:
[----:B------:R-:W-:Y:S02]  /*35d00*/  R2UR UR4, R84 ;  /* 0x00000000540472ca */ /* 0x000fe400000e0000 */
[----:B------:R-:W-:-:S13]  /*35d10*/  R2UR UR5, R85 ;  /* 0x00000000550572ca */ /* 0x000fda00000e0000 */
[----:B-----5:R0:W-:Y:S01]  /*35d20*/  ST.E.128 desc[UR4][R60.64+0xa0], R12 ;  /* 0x0000a00c3c007985 */ /* 0x0201e2000c101d04 */
[----:B------:R-:W-:Y:S05]  /*35d30*/  BRA `(.L_x_1798) ;  /* 0x00000090003c7947 */ /* 0x000fea0003800000 */
.L_x_1765:
[C---:B------:R-:W-:Y:S01]  /*35d40*/  R2UR UR10, R84.reuse ;  /* 0x00000000540a72ca */ /* 0x040fe200000e0000 */
[----:B------:R0:W5:Y:S01]  /*35d50*/  LDL.64 R76, [R82+0x10] ;  /* 0x00001000524c7983 */ /* 0x0001620000100a00 */
[C---:B------:R-:W-:Y:S02]  /*35d60*/  R2UR UR11, R85.reuse ;  /* 0x00000000550b72ca */ /* 0x040fe400000e0000 */
[C---:B------:R-:W-:Y:S02]  /*35d70*/  R2UR UR8, R84.reuse ;  /* 0x00000000540872ca */ /* 0x040fe400000e0000 */
[C---:B------:R-:W-:Y:S02]  /*35d80*/  R2UR UR9, R85.reuse ;  /* 0x00000000550972ca */ /* 0x040fe400000e0000 */
[----:B------:R-:W-:Y:S02]  /*35d90*/  R2UR UR4, R84 ;  /* 0x00000000540472ca */ /* 0x000fe400000e0000 */
[----:B------:R-:W-:-:S02]  /*35da0*/  R2UR UR5, R85 ;  /* 0x00000000550572ca */ /* 0x000fc400000e0000 */
[C---:B------:R-:W-:Y:S02]  /*35db0*/  R2UR UR6, R84.reuse ;  /* 0x00000000540672ca */ /* 0x040fe400000e0000 */
[----:B------:R-:W-:Y:S01]  /*35dc0*/  R2UR UR7, R85 ;  /* 0x00000000550772ca */ /* 0x000fe200000e0000 */
[----:B-----5:R-:W2:Y:S04]  /*35dd0*/  LD.E R14, desc[UR10][R102.64+0xc] ;  /* 0x00000c0a660e7980 */ /* 0x020ea8000c101900 */
[----:B------:R-:W3:Y:S04]  /*35de0*/  LD.E R12, desc[UR8][R102.64+0x14] ;  /* 0x00001408660c7980 */ /* 0x000ee8000c101900 */
[----:B------:R-:W4:Y:S04]  /*35df0*/  LD.E.64 R92, desc[UR4][R102.64+0xa0] ;  /* 0x0000a004665c7980 */ /* 0x000f28000c101b00 */
[----:B------:R-:W4:Y:S01]  /*35e00*/  LD.E.64 R94, desc[UR6][R102.64+0xc0] ;  /* 0x0000c006665e7980 */ /* 0x000f22000c101b00 */
[----:B------:R-:W-:-:S02]  /*35e10*/  R2UR UR12, R84 ;  /* 0x00000000540c72ca */ /* 0x000fc400000e0000 */
[----:B------:R-:W-:Y:S01]  /*35e20*/  R2UR UR13, R85 ;  /* 0x00000000550d72ca */ /* 0x000fe200000e0000 */
[----:B------:R0:W5:Y:S01]  /*35e30*/  LD.E.64 R78, desc[UR4][R102.64+0x98] ;  /* 0x00009804664e7980 */ /* 0x000162000c101b00 */
[----:B------:R-:W-:Y:S03]  /*35e40*/  BSSY B2, `(.L_x_1821) ;  /* 0x0000052000027945 */ /* 0x000fe60003800000 */
[----:B------:R0:W5:Y:S04]  /*35e50*/  LD.E.64 R96, desc[UR6][R102.64+0xa8] ;  /* 0x0000a80666607980 */ /* 0x000168000c101b00 */
[----:B------:R0:W5:Y:S04]  /*35e60*/  LD.E.64 R100, desc[UR8][R102.64+0xb8] ;  /* 0x0000b80866647980 */ /* 0x000168000c101b00 */
[----:B------:R0:W5:Y:S01]  /*35e70*/  LD.E.U8 R110, desc[UR12][R102.64+0x19] ;  /* 0x0000190c666e7980 */ /* 0x000162000c101100 */
[----:B------:R-:W-:-:S02]  /*35e80*/  CS2R R48, SRZ ;  /* 0x0000000000307805 */ /* 0x000fc4000001ff00 */
[----:B------:R-:W-:Y:S02]  /*35e90*/  CS2R R30, SRZ ;  /* 0x00000000001e7805 */ /* 0x000fe4000001ff00 */
[----:B------:R-:W-:Y:S02]  /*35ea0*/  CS2R R34, SRZ ;  /* 0x0000000000227805 */ /* 0x000fe4000001ff00 */
[----:B------:R-:W-:Y:S02]  /*35eb0*/  CS2R R36, SRZ ;  /* 0x0000000000247805 */ /* 0x000fe4000001ff00 */
[----:B------:R-:W-:Y:S02]  /*35ec0*/  CS2R R38, SRZ ;  /* 0x0000000000267805 */ /* 0x000fe4000001ff00 */
[----:B------:R-:W-:Y:S02]  /*35ed0*/  CS2R R40, SRZ ;  /* 0x0000000000287805 */ /* 0x000fe4000001ff00 */
[----:B------:R-:W-:Y:S01]  /*35ee0*/  CS2R R42, SRZ ;  /* 0x00000000002a7805 */ /* 0x000fe2000001ff00 */
[----:B------:R-:W5:Y:S01]  /*35ef0*/  LD.E.64 R102, desc[UR10][R102.64+0xc8] ;  /* 0x0000c80a66667980 */ /* 0x000f62000c101b00 */
        /* <DEDUP_REMOVED lines=13> */
[----:B--2---:R-:W-:Y:S01]  /*35fd0*/  IMAD R14, R25, -0xa0, R14 ;  /* 0xffffff60190e7824 */ /* 0x004fe200078e020e */
[----:B---3--:R-:W-:-:S04]  /*35fe0*/  LEA.HI R12, R12, R12, RZ, 0x1 ;  /* 0x0000000c0c0c7211 */ /* 0x008fc800078f08ff */
[----:B------:R-:W-:Y:S02]  /*35ff0*/  VIMNMX R14, R14, 0xa0, PT ;  /* 0x000000a00e0e7848 */ /* 0x000fe40003fe0100 */
[----:B------:R-:W-:-:S04]  /*36000*/  SHF.R.S32.HI R12, RZ, 0x1, R12 ;  /* 0x00000001ff0c7819 */ /* 0x000fc8000001140c */
[CC--:B------:R-:W-:Y:S01]  /*36010*/  ISETP.GE.AND P1, PT, R12.reuse, R14.reuse, PT ;  /* 0x0000000e0c00720c */ /* 0x0c0fe20003f26270 */
[-C--:B----4-:R-:W-:Y:S02]  /*36020*/  IMAD R15, R93, R25.reuse, RZ ;  /* 0x000000195d0f7224 */ /* 0x090fe400078e02ff */
[----:B------:R-:W-:Y:S02]  /*36030*/  IMAD R29, R95, R25, RZ ;  /* 0x000000195f1d7224 */ /* 0x000fe400078e02ff */
[----:B------:R-:W-:Y:S02]  /*36040*/  VIADD R13, R12, 0x80 ;  /* 0x000000800c0d7836 */ /* 0x000fe40000000000 */
[-C--:B------:R-:W-:Y:S02]  /*36050*/  IMAD R105, R92, R33.reuse, R15 ;  /* 0x000000215c697224 */ /* 0x080fe400078e020f */
[----:B------:R-:W-:Y:S02]  /*36060*/  IMAD R107, R94, R33, R29 ;  /* 0x000000215e6b7224 */ /* 0x000fe400078e021d */
[----:B------:R-:W-:Y:S01]  /*36070*/  IMAD.WIDE.U32 R92, R92, R25, RZ ;  /* 0x000000195c5c7225 */ /* 0x000fe200078e00ff */
[----:B------:R-:W-:-:S03]  /*36080*/  ISETP.GE.AND P3, PT, R13, R14, PT ;  /* 0x0000000e0d00720c */ /* 0x000fc60003f66270 */
[----:B------:R-:W-:Y:S01]  /*36090*/  IMAD.WIDE.U32 R94, R94, R25, RZ ;  /* 0x000000195e5e7225 */ /* 0x000fe200078e00ff */
[----:B------:R-:W-:Y:S02]  /*360a0*/  CS2R R12, SRZ ;  /* 0x00000000000c7805 */ /* 0x000fe4000001ff00 */
[----:B------:R-:W-:Y:S02]  /*360b0*/  CS2R R14, SRZ ;  /* 0x00000000000e7805 */ /* 0x000fe4000001ff00 */
[----:B------:R-:W-:Y:S02]  /*360c0*/  CS2R R28, SRZ ;  /* 0x00000000001c7805 */ /* 0x000fe4000001ff00 */
[----:B------:R-:W-:Y:S01]  /*360d0*/  CS2R R32, SRZ ;  /* 0x0000000000207805 */ /* 0x000fe2000001ff00 */
[----:B------:R-:W-:Y:S02]  /*360e0*/  IMAD.IADD R105, R93, 0x1, R105 ;  /* 0x000000015d697824 */ /* 0x000fe400078e0269 */
[----:B------:R-:W-:Y:S01]  /*360f0*/  IMAD.IADD R111, R95, 0x1, R107 ;  /* 0x000000015f6f7824 */ /* 0x000fe200078e026b */
[----:B0-----:R-:W-:Y:S06]  /*36100*/  @P1 BRA `(.L_x_1822) ;  /* 0x0000000000941947 */ /* 0x001fec0003800000 */
[----:B-----5:R-:W-:Y:S02]  /*36110*/  LOP3.LUT R12, R110, 0x1, RZ, 0xc0, !PT ;  /* 0x000000016e0c7812 */ /* 0x020fe400078ec0ff */
[----:B------:R-:W-:Y:S02]  /*36120*/  CS2R R36, SRZ ;  /* 0x0000000000247805 */ /* 0x000fe4000001ff00 */
[----:B------:R-:W-:Y:S02]  /*36130*/  IADD3 R106, P5, R96, R92, RZ ;  /* 0x0000005c606a7210 */ /* 0x000fe40007fbe0ff */
[----:B------:R-:W-:Y:S02]  /*36140*/  CS2R R38, SRZ ;  /* 0x0000000000267805 */ /* 0x000fe4000001ff00 */
[----:B------:R-:W-:Y:S02]  /*36150*/  ISETP.NE.U32.AND P4, PT, R12, 0x1, PT ;  /* 0x000000010c00780c */ /* 0x000fe40003f85070 */
[----:B------:R-:W-:-:S02]  /*36160*/  CS2R R40, SRZ ;  /* 0x0000000000287805 */ /* 0x000fc4000001ff00 */
[----:B------:R-:W-:Y:S01]  /*36170*/  CS2R R42, SRZ ;  /* 0x00000000002a7805 */ /* 0x000fe2000001ff00 */
[----:B------:R-:W-:Y:S01]  /*36180*/  IMAD.X R107, R97, 0x1, R105, P5 ;  /* 0x00000001616b7824 */ /* 0x000fe200028e0669 */
[----:B------:R-:W-:Y:S02]  /*36190*/  R2P PR, R110, 0x6 ;  /* 0x000000066e007804 */ /* 0x000fe40000000000 */
[----:B------:R-:W-:Y:S02]  /*361a0*/  CS2R R44, SRZ ;  /* 0x00000000002c7805 */ /* 0x000fe4000001ff00 */
[----:B------:R-:W-:Y:S02]  /*361b0*/  IADD3 R108, P5, R102, R94, RZ ;  /* 0x0000005e666c7210 */ /* 0x000fe40007fbe0ff */
[----:B------:R-:W-:Y:S02]  /*361c0*/  CS2R R46, SRZ ;  /* 0x00000000002e7805 */ /* 0x000fe4000001ff00 */
[----:B------:R-:W-:-:S02]  /*361d0*/  CS2R R12, SRZ ;  /* 0x00000000000c7805 */ /* 0x000fc4000001ff00 */
[----:B------:R-:W-:Y:S02]  /*361e0*/  CS2R R14, SRZ ;  /* 0x00000000000e7805 */ /* 0x000fe4000001ff00 */
[----:B------:R-:W-:Y:S02]  /*361f0*/  CS2R R28, SRZ ;  /* 0x00000000001c7805 */ /* 0x000fe4000001ff00 */
[----:B------:R-:W-:Y:S02]  /*36200*/  CS2R R30, SRZ ;  /* 0x00000000001e7805 */ /* 0x000fe4000001ff00 */
[----:B------:R-:W-:Y:S02]  /*36210*/  CS2R R32, SRZ ;  /* 0x0000000000207805 */ /* 0x000fe4000001ff00 */
[----:B------:R-:W-:Y:S02]  /*36220*/  @!P4 R2UR UR4, R84 ;  /* 0x000000005404c2ca */ /* 0x000fe400000e0000 */
[----:B------:R-:W-:-:S02]  /*36230*/  CS2R R34, SRZ ;  /* 0x0000000000227805 */ /* 0x000fc4000001ff00 */
[----:B------:R-:W-:Y:S01]  /*36240*/  @!P4 R2UR UR5, R85 ;  /* 0x000000005505c2ca */ /* 0x000fe200000e0000 */
[----:B------:R-:W-:Y:S01]  /*36250*/  IMAD.X R109, R103, 0x1, R111, P5 ;  /* 0x00000001676d7824 */ /* 0x000fe200028e066f */
[C---:B------:R-:W-:Y:S02]  /*36260*/  @P1 R2UR UR8, R84.reuse ;  /* 0x00000000540812ca */ /* 0x040fe400000e0000 */
[C---:B------:R-:W-:Y:S02]  /*36270*/  @P1 R2UR UR9, R85.reuse ;  /* 0x00000000550912ca */ /* 0x040fe400000e0000 */
[C---:B------:R-:W-:Y:S02]  /*36280*/  @P2 R2UR UR12, R84.reuse ;  /* 0x00000000540c22ca */ /* 0x040fe400000e0000 */
[----:B------:R-:W-:Y:S02]  /*36290*/  @P2 R2UR UR13, R85 ;  /* 0x00000000550d22ca */ /* 0x000fe400000e0000 */
[----:B------:R-:W-:-:S02]  /*362a0*/  @!P4 R2UR UR6, R84 ;  /* 0x000000005406c2ca */ /* 0x000fc400000e0000 */
[C---:B------:R-:W-:Y:S01]  /*362b0*/  @!P4 R2UR UR7, R85.reuse ;  /* 0x000000005507c2ca */ /* 0x040fe200000e0000 */
[----:B------:R0:W5:Y:S01]  /*362c0*/  @!P4 LD.E.128 R36, desc[UR4][R106.64] ;  /* 0x000000046a24c980 */ /* 0x000162000c101d00 */
[C---:B------:R-:W-:Y:S02]  /*362d0*/  @P1 R2UR UR10, R84.reuse ;  /* 0x00000000540a12ca */ /* 0x040fe400000e0000 */
[C---:B------:R-:W-:Y:S01]  /*362e0*/  @P1 R2UR UR11, R85.reuse ;  /* 0x00000000550b12ca */ /* 0x040fe200000e0000 */
[----:B------:R0:W5:Y:S01]  /*362f0*/  @P1 LD.E.128 R40, desc[UR8][R106.64+0x20] ;  /* 0x000020086a281980 */ /* 0x000162000c101d00 */
[----:B------:R-:W-:Y:S02]  /*36300*/  @P2 R2UR UR14, R84 ;  /* 0x00000000540e22ca */ /* 0x000fe400000e0000 */
[----:B------:R-:W-:Y:S01]  /*36310*/  @P2 R2UR UR15, R85 ;  /* 0x00000000550f22ca */ /* 0x000fe200000e0000 */
[----:B------:R0:W5:Y:S04]  /*36320*/  @P2 LD.E.128 R44, desc[UR12][R106.64+0x40] ;  /* 0x0000400c6a2c2980 */ /* 0x000168000c101d00 */
[----:B------:R0:W5:Y:S04]  /*36330*/  @!P4 LD.E.128 R12, desc[UR6][R108.64] ;  /* 0x000000066c0cc980 */ /* 0x000168000c101d00 */
[----:B------:R0:W5:Y:S04]  /*36340*/  @P1 LD.E.128 R28, desc[UR10][R108.64+0x20] ;  /* 0x0000200a6c1c1980 */ /* 0x000168000c101d00 */
[----:B------:R0:W5:Y:S02]  /*36350*/  @P2 LD.E.128 R32, desc[UR14][R108.64+0x40] ;  /* 0x0000400e6c202980 */ /* 0x000164000c101d00 */
.L_x_1822:
[----:B------:R-:W-:Y:S05]  /*36360*/  BSYNC B2 ;  /* 0x0000000000027941 */ /* 0x000fea0003800000 */
.L_x_1821:
[----:B------:R-:W-:Y:S04]  /*36370*/  BSSY B2, `(.L_x_1823) ;  /* 0x0000027000027945 */ /* 0x000fe80003800000 */
[----:B------:R-:W-:Y:S05]  /*36380*/  @P3 BRA `(.L_x_1824) ;  /* 0x0000000000943947 */ /* 0x000fea0003800000 */
[----:B-----5:R-:W-:Y:S02]  /*36390*/  IADD3 R92, P4, P5, R96, R78, R92 ;  /* 0x0000004e605c7210 */ /* 0x020fe40007d9e05c */
[----:B------:R-:W-:Y:S02]  /*363a0*/  CS2R R60, SRZ ;  /* 0x00000000003c7805 */ /* 0x000fe4000001ff00 */
[C---:B------:R-:W-:Y:S02]  /*363b0*/  LOP3.LUT R48, R110.reuse, 0x1, RZ, 0xc0, !PT ;  /* 0x000000016e307812 */ /* 0x040fe400078ec0ff */
[----:B------:R-:W-:Y:S02]  /*363c0*/  CS2R R62, SRZ ;  /* 0x00000000003e7805 */ /* 0x000fe4000001ff00 */
[----:B------:R-:W-:Y:S02]  /*363d0*/  R2P PR, R110, 0x6 ;  /* 0x000000066e007804 */ /* 0x000fe40000000000 */
[----:B------:R-:W-:-:S02]  /*363e0*/  CS2R R64, SRZ ;  /* 0x0000000000407805 */ /* 0x000fc4000001ff00 */
[----:B------:R-:W-:Y:S02]  /*363f0*/  ISETP.NE.U32.AND P3, PT, R48, 0x1, PT ;  /* 0x000000013000780c */ /* 0x000fe40003f65070 */
[----:B------:R-:W-:Y:S02]  /*36400*/  CS2R R66, SRZ ;  /* 0x0000000000427805 */ /* 0x000fe4000001ff00 */
[----:B------:R-:W-:Y:S02]  /*36410*/  IADD3.X R93, R97, R79, R105, P4, P5 ;  /* 0x0000004f615d7210 */ /* 0x000fe400027ea469 */
[----:B------:R-:W-:Y:S02]  /*36420*/  CS2R R68, SRZ ;  /* 0x0000000000447805 */ /* 0x000fe4000001ff00 */
[----:B------:R-:W-:Y:S02]  /*36430*/  IADD3 R94, P4, P5, R102, R100, R94 ;  /* 0x00000064665e7210 */ /* 0x000fe40007d9e05e */
[----:B------:R-:W-:-:S02]  /*36440*/  CS2R R70, SRZ ;  /* 0x0000000000467805 */ /* 0x000fc4000001ff00 */
[----:B------:R-:W-:Y:S02]  /*36450*/  CS2R R48, SRZ ;  /* 0x0000000000307805 */ /* 0x000fe4000001ff00 */
[----:B------:R-:W-:Y:S02]  /*36460*/  CS2R R50, SRZ ;  /* 0x0000000000327805 */ /* 0x000fe4000001ff00 */
[----:B------:R-:W-:Y:S02]  /*36470*/  CS2R R52, SRZ ;  /* 0x0000000000347805 */ /* 0x000fe4000001ff00 */
[----:B------:R-:W-:Y:S02]  /*36480*/  CS2R R54, SRZ ;  /* 0x0000000000367805 */ /* 0x000fe4000001ff00 */
[----:B------:R-:W-:Y:S02]  /*36490*/  CS2R R56, SRZ ;  /* 0x0000000000387805 */ /* 0x000fe4000001ff00 */
[----:B------:R-:W-:-:S02]  /*364a0*/  @P1 R2UR UR8, R84 ;  /* 0x00000000540812ca */ /* 0x000fc400000e0000 */
[----:B------:R-:W-:Y:S02]  /*364b0*/  CS2R R58, SRZ ;  /* 0x00000000003a7805 */ /* 0x000fe4000001ff00 */
[C---:B------:R-:W-:Y:S02]  /*364c0*/  @!P3 R2UR UR4, R84.reuse ;  /* 0x000000005404b2ca */ /* 0x040fe400000e0000 */
[C---:B------:R-:W-:Y:S02]  /*364d0*/  @!P3 R2UR UR5, R85.reuse ;  /* 0x000000005505b2ca */ /* 0x040fe400000e0000 */
[C---:B------:R-:W-:Y:S02]  /*364e0*/  @P1 R2UR UR9, R85.reuse ;  /* 0x00000000550912ca */ /* 0x040fe400000e0000 */
[----:B------:R-:W-:Y:S02]  /*364f0*/  @P2 R2UR UR12, R84 ;  /* 0x00000000540c22ca */ /* 0x000fe400000e0000 */
[----:B------:R-:W-:-:S02]  /*36500*/  @P2 R2UR UR13, R85 ;  /* 0x00000000550d22ca */ /* 0x000fc400000e0000 */
[C---:B------:R-:W-:Y:S02]  /*36510*/  @!P3 R2UR UR6, R84.reuse ;  /* 0x000000005406b2ca */ /* 0x040fe400000e0000 */
[C---:B------:R-:W-:Y:S02]  /*36520*/  @!P3 R2UR UR7, R85.reuse ;  /* 0x000000005507b2ca */ /* 0x040fe400000e0000 */
[C---:B------:R-:W-:Y:S01]  /*36530*/  @P1 R2UR UR10, R84.reuse ;  /* 0x00000000540a12ca */ /* 0x040fe200000e0000 */
[----:B------:R1:W5:Y:S01]  /*36540*/  @!P3 LD.E.128 R60, desc[UR4][R92.64] ;  /* 0x000000045c3cb980 */ /* 0x000362000c101d00 */
[C---:B------:R-:W-:Y:S02]  /*36550*/  @P1 R2UR UR11, R85.reuse ;  /* 0x00000000550b12ca */ /* 0x040fe400000e0000 */
[----:B------:R-:W-:Y:S01]  /*36560*/  @P2 R2UR UR14, R84 ;  /* 0x00000000540e22ca */ /* 0x000fe200000e0000 */
[----:B------:R1:W5:Y:S01]  /*36570*/  @P1 LD.E.128 R64, desc[UR8][R92.64+0x20] ;  /* 0x000020085c401980 */ /* 0x000362000c101d00 */
[----:B------:R-:W-:-:S02]  /*36580*/  @P2 R2UR UR15, R85 ;  /* 0x00000000550f22ca */ /* 0x000fc400000e0000 */
[----:B------:R-:W-:Y:S01]  /*36590*/  IADD3.X R95, R103, R101, R111, P4, P5 ;  /* 0x00000065675f7210 */ /* 0x000fe200027ea46f */
[----:B------:R1:W5:Y:S04]  /*365a0*/  @P2 LD.E.128 R68, desc[UR12][R92.64+0x40] ;  /* 0x0000400c5c442980 */ /* 0x000368000c101d00 */
[----:B------:R1:W5:Y:S04]  /*365b0*/  @!P3 LD.E.128 R48, desc[UR6][R94.64] ;  /* 0x000000065e30b980 */ /* 0x000368000c101d00 */
[----:B------:R1:W5:Y:S04]  /*365c0*/  @P1 LD.E.128 R52, desc[UR10][R94.64+0x20] ;  /* 0x0000200a5e341980 */ /* 0x000368000c101d00 */
[----:B------:R1:W5:Y:S02]  /*365d0*/  @P2 LD.E.128 R56, desc[UR14][R94.64+0x40] ;  /* 0x0000400e5e382980 */ /* 0x000364000c101d00 */
.L_x_1824:
[----:B------:R-:W-:Y:S05]  /*365e0*/  BSYNC B2 ;  /* 0x0000000000027941 */ /* 0x000fea0003800000 */
.L_x_1823:
[----:B------:R-:W-:Y:S01]  /*365f0*/  R2UR UR4, R84 ;  /* 0x00000000540472ca */ /* 0x000fe200000e0000 */
[----:B-----5:R2:W5:Y:S01]  /*36600*/  LDL R78, [R83] ;  /* 0x00000000534e7983 */ /* 0x0205620000100800 */
[----:B------:R-:W-:-:S03]  /*36610*/  R2UR UR5, R85 ;  /* 0x00000000550572ca */ /* 0x000fc600000e0000 */
[----:B------:R2:W5:Y:S10]  /*36620*/  LDL R79, [R83+0x4] ;  /* 0x00000400534f7983 */ /* 0x0005740000100800 */
[----:B-1----:R-:W3:Y:S01]  /*36630*/  LD.E R92, desc[UR4][R76.64+0x1c] ;  /* 0x00001c044c5c7980 */ /* 0x002ee2000c101900 */
[----:B------:R-:W-:Y:S01]  /*36640*/  BSSY B2, `(.L_x_1825) ;  /* 0x0000005000027945 */ /* 0x000fe20003800000 */
[----:B---3--:R-:W-:-:S04]  /*36650*/  LOP3.LUT R92, R92, 0x1, RZ, 0xfc, !PT ;  /* 0x000000015c5c7812 */ /* 0x008fc800078efcff */
[----:B------:R-:W-:-:S13]  /*36660*/  ISETP.NE.AND P1, PT, R92, 0x3, PT ;  /* 0x000000035c00780c */ /* 0x000fda0003f25270 */
[----:B--2---:R-:W-:Y:S05]  /*36670*/  @!P1 BRA `(.L_x_1826) ;  /* 0x0000000000049947 */ /* 0x004fea0003800000 */
[----:B------:R-:W-:Y:S01]  /*36680*/  BPT.TRAP 0x1 ;  /* 0x000000040000795c */ /* 0x000fe20000300000 */
.L_x_1826:
[----:B------:R-:W-:Y:S05]  /*36690*/  BSYNC B2 ;  /* 0x0000000000027941 */ /* 0x000fea0003800000 */
.L_x_1825:
[----:B------:R-:W-:Y:S02]  /*366a0*/  R2UR UR4, R84 ;  /* 0x00000000540472ca */ /* 0x000fe400000e0000 */
[----:B------:R-:W-:-:S13]  /*366b0*/  R2UR UR5, R85 ;  /* 0x00000000550572ca */ /* 0x000fda00000e0000 */
[----:B------:R-:W2:Y:S01]  /*366c0*/  LD.E.64 R76, desc[UR4][R76.64+0x8] ;  /* 0x000008044c4c7980 */ /* 0x000ea2000c101b00 */
[----:B-----5:R-:W-:Y:S01]  /*366d0*/  SHF.L.U32 R79, R79, 0x1f, RZ ;  /* 0x0000001f4f4f7819 */ /* 0x020fe200000006ff */
[----:B------:R-:W-:Y:S01]  /*366e0*/  BSSY B2, `(.L_x_1827) ;  /* 0x0000005000027945 */ /* 0x000fe20003800000 */
[----:B--2---:R-:W-:-:S05]  /*366f0*/  MOV R93, R76 ;  /* 0x0000004c005d7202 */ /* 0x004fca0000000f00 */
[----:B------:R-:W-:-:S04]  /*36700*/  IMAD R78, R78, 0x8, R93 ;  /* 0x000000084e4e7824 */ /* 0x000fc800078e025d */
[----:B------:R-:W1:Y:S02]  /*36710*/  SYNCS.PHASECHK.TRANS64.TRYWAIT P1, [R78+URZ], R79 ;  /* 0x0000004f4e0075a7 */ /* 0x000e64000802017f */
[----:B-1----:R-:W-:Y:S05]  /*36720*/  @!P1 BRA `(.L_x_1828) ;  /* 0x0000008800389947 */ /* 0x002fea0003800000 */
.L_x_1879:
[----:B------:R-:W-:Y:S05]  /*36730*/  BSYNC B2 ;  /* 0x0000000000027941 */ /* 0x000fea0003800000 */
.L_x_1827:
[----:B------:R-:W2:Y:S01]  /*36740*/  LDL.64 R92, [R82+0x50] ;  /* 0x00005000525c7983 */ /* 0x000ea20000100a00 */
[C---:B------:R-:W-:Y:S02]  /*36750*/  R2UR UR6, R84.reuse ;  /* 0x00000000540672ca */ /* 0x040fe400000e0000 */
[C---:B------:R-:W-:Y:S01]  /*36760*/  R2UR UR7, R85.reuse ;  /* 0x00000000550772ca */ /* 0x040fe200000e0000 */
[----:B------:R-:W3:Y:S01]  /*36770*/  LDL.64 R76, [R82+0x8] ;  /* 0x00000800524c7983 */ /* 0x000ee20000100a00 */
[C---:B------:R-:W-:Y:S02]  /*36780*/  R2UR UR4, R84.reuse ;  /* 0x00000000540472ca */ /* 0x040fe400000e0000 */
[----:B------:R-:W-:Y:S01]  /*36790*/  R2UR UR5, R85 ;  /* 0x00000000550572ca */ /* 0x000fe200000e0000 */
[----:B------:R-:W4:Y:S04]  /*367a0*/  LDL R105, [R83] ;  /* 0x0000000053697983 */ /* 0x000f280000100800 */
[----:B------:R-:W3:Y:S04]  /*367b0*/  LDL.64 R96, [R82+0x58] ;  /* 0x0000580052607983 */ /* 0x000ee80000100a00 */
[----:B------:R-:W5:Y:S04]  /*367c0*/  LDL.64 R94, [R82+0x38] ;  /* 0x00003800525e7983 */ /* 0x000f680000100a00 */
[----:B--2---:R-:W2:Y:S04]  /*367d0*/  LD.E R74, desc[UR6][R92.64+0xc] ;  /* 0x00000c065c4a7980 */ /* 0x004ea8000c101900 */
[----:B------:R-:W2:Y:S01]  /*367e0*/  LD.E R110, desc[UR4][R92.64+0x8] ;  /* 0x000008045c6e7980 */ /* 0x000ea2000c101900 */
[----:B------:R-:W-:-:S02]  /*367f0*/  R2UR UR8, R84 ;  /* 0x00000000540872ca */ /* 0x000fc400000e0000 */
[----:B------:R-:W-:Y:S01]  /*36800*/  R2UR UR9, R85 ;  /* 0x00000000550972ca */ /* 0x000fe200000e0000 */
[----:B----4-:R-:W-:Y:S01]  /*36810*/  IMAD R105, R105, 0x7800, RZ ;  /* 0x0000780069697824 */ /* 0x010fe200078e02ff */
[----:B------:R-:W5:Y:S01]  /*36820*/  LD.E R103, desc[UR6][R92.64+0x4] ;  /* 0x000004065c677980 */ /* 0x000f62000c101900 */
[----:B------:R-:W-:Y:S03]  /*36830*/  BSSY B2, `(.L_x_1829) ;  /* 0x00003ca000027945 */ /* 0x000fe60003800000 */
[----:B---3--:R-:W5:Y:S07]  /*36840*/  LD.E.64 R96, desc[UR4][R96.64] ;  /* 0x0000000460607980 */ /* 0x008f6e000c101b00 */
[----:B------:R3:W5:Y:S01]  /*36850*/  LD.E R102, desc[UR8][R76.64+0x74] ;  /* 0x000074084c667980 */ /* 0x000762000c101900 */
[----:B0-----:R-:W-:Y:S01]  /*36860*/  SHF.R.S32.HI R106, RZ, 0x1f, R105 ;  /* 0x0000001fff6a7819 */ /* 0x001fe20000011469 */
[----:B--2---:R-:W-:Y:S01]  /*36870*/  IMAD R74, R25, -0xa0, R74 ;  /* 0xffffff60194a7824 */ /* 0x004fe200078e024a */
[----:B------:R-:W-:-:S04]  /*36880*/  LEA.HI R108, R110, R110, RZ, 0x1 ;  /* 0x0000006e6e6c7211 */ /* 0x000fc800078f08ff */
[----:B------:R-:W-:Y:S02]  /*36890*/  VIMNMX R74, R74, 0xa0, PT ;  /* 0x000000a04a4a7848 */ /* 0x000fe40003fe0100 */
[----:B------:R-:W-:-:S04]  /*368a0*/  SHF.R.S32.HI R111, RZ, 0x1, R108 ;  /* 0x00000001ff6f7819 */ /* 0x000fc8000001146c */
[----:B------:R-:W-:Y:S02]  /*368b0*/  ISETP.GE.AND P1, PT, R111, R74, PT ;  /* 0x0000004a6f00720c */ /* 0x000fe40003f26270 */
[----:B------:R-:W-:Y:S01]  /*368c0*/  LOP3.LUT R73, R108, 0xffffffe, RZ, 0xc0, !PT ;  /* 0x0ffffffe6c497812 */ /* 0x000fe200078ec0ff */
[----:B------:R-:W-:Y:S01]  /*368d0*/  IMAD R74, R91, R111, RZ ;  /* 0x0000006f5b4a7224 */ /* 0x000fe200078e02ff */
[----:B---3--:R-:W-:-:S03]  /*368e0*/  SHF.R.S32.HI R77, RZ, 0x1f, R111 ;  /* 0x0000001fff4d7819 */ /* 0x008fc6000001146f */
[----:B------:R-:W-:Y:S02]  /*368f0*/  IMAD.IADD R73, R110, 0x1, -R73 ;  /* 0x000000016e497824 */ /* 0x000fe400078e0a49 */
[----:B------:R-:W-:Y:S02]  /*36900*/  IMAD R77, R90, R77, R74 ;  /* 0x0000004d5a4d7224 */ /* 0x000fe400078e024a */
[----:B------:R-:W-:Y:S02]  /*36910*/  IMAD.SHL.U32 R107, R73, 0x10, RZ ;  /* 0x00000010496b7824 */ /* 0x000fe400078e00ff */
[----:B------:R-:W-:Y:S01]  /*36920*/  IMAD.MOV.U32 R74, RZ, RZ, R72 ;  /* 0x000000ffff4a7224 */ /* 0x000fe200078e0048 */
[----:B------:R-:W-:Y:S06]  /*36930*/  @P1 BRA `(.L_x_1830) ;  /* 0x0000003800e41947 */ /* 0x000fec0003800000 */
[----:B------:R-:W-:Y:S02]  /*36940*/  R2UR UR4, R84 ;  /* 0x00000000540472ca */ /* 0x000fe400000e0000 */
[----:B------:R-:W-:-:S13]  /*36950*/  R2UR UR5, R85 ;  /* 0x00000000550572ca */ /* 0x000fda00000e0000 */
[----:B-----5:R-:W2:Y:S01]  /*36960*/  LD.E.U8 R72, desc[UR4][R94.64] ;  /* 0x000000045e487980 */ /* 0x020ea2000c101100 */
[----:B------:R-:W-:Y:S01]  /*36970*/  IMAD.WIDE.U32 R100, R90, R111, R74 ;  /* 0x0000006f5a647225 */ /* 0x000fe200078e004a */
[----:B------:R-:W-:Y:S03]  /*36980*/  BSSY B3, `(.L_x_1831) ;  /* 0x0000134000037945 */ /* 0x000fe60003800000 */
[----:B------:R-:W-:Y:S01]  /*36990*/  IMAD.IADD R109, R101, 0x1, R77 ;  /* 0x00000001656d7824 */ /* 0x000fe200078e024d */
[----:B--2---:R-:W-:-:S04]  /*369a0*/  LOP3.LUT R72, R72, 0x1, RZ, 0xc0, !PT ;  /* 0x0000000148487812 */ /* 0x004fc800078ec0ff */
[----:B------:R-:W-:-:S13]  /*369b0*/  ISETP.NE.U32.AND P1, PT, R72, 0x1, PT ;  /* 0x000000014800780c */ /* 0x000fda0003f25070 */
[----:B------:R-:W-:Y:S05]  /*369c0*/  @P1 BRA `(.L_x_1832) ;  /* 0x0000001000bc1947 */ /* 0x000fea0003800000 */
[----:B------:R-:W-:Y:S02]  /*369d0*/  LEA.HI R72, R103, R103, RZ, 0x1 ;  /* 0x0000006767487211 */ /* 0x000fe400078f08ff */
[----:B------:R-:W-:Y:S02]  /*369e0*/  SHF.R.S32.HI R77, RZ, 0x1f, R110 ;  /* 0x0000001fff4d7819 */ /* 0x000fe4000001146e */
[----:B------:R-:W-:Y:S01]  /*369f0*/  SHF.R.S32.HI R112, RZ, 0x1, R72 ;  /* 0x00000001ff707819 */ /* 0x000fe20000011448 */
[----:B------:R-:W-:Y:S01]  /*36a00*/  IMAD.IADD R72, R102, 0x1, -R103 ;  /* 0x0000000166487824 */ /* 0x000fe200078e0a67 */
[----:B-1----:R-:W-:Y:S02]  /*36a10*/  LEA.HI R79, R77, R110, RZ, 0x4 ;  /* 0x0000006e4d4f7211 */ /* 0x002fe400078f20ff */
[----:B------:R-:W-:Y:S02]  /*36a20*/  ISETP.GE.AND P1, PT, R107, R112, PT ;  /* 0x000000706b00720c */ /* 0x000fe40003f26270 */
[----:B------:R-:W-:Y:S01]  /*36a30*/  LEA.HI R77, R77, R110, RZ, 0x2 ;  /* 0x0000006e4d4d7211 */ /* 0x000fe200078f10ff */
[----:B------:R-:W-:Y:S01]  /*36a40*/  IMAD.SHL.U32 R79, R79, 0x20, RZ ;  /* 0x000000204f4f7824 */ /* 0x000fe200078e00ff */
[----:B------:R-:W-:-:S02]  /*36a50*/  SEL R74, R112, RZ, P1 ;  /* 0x000000ff704a7207 */ /* 0x000fc40000800000 */
[----:B------:R-:W-:Y:S01]  /*36a60*/  SEL R72, R103, R72, !P1 ;  /* 0x0000004867487207 */ /* 0x000fe20004800000 */
[----:B------:R-:W-:Y:S01]  /*36a70*/  IMAD.SHL.U32 R77, R77, 0x20, RZ ;  /* 0x000000204d4d7824 */ /* 0x000fe200078e00ff */
[----:B------:R-:W-:Y:S01]  /*36a80*/  LOP3.LUT R79, R79, 0xfffffe00, RZ, 0xc0, !PT ;  /* 0xfffffe004f4f7812 */ /* 0x000fe200078ec0ff */
[----:B------:R-:W-:Y:S01]  /*36a90*/  IMAD.IADD R74, R107, 0x1, R74 ;  /* 0x000000016b4a7824 */ /* 0x000fe200078e024a */
[----:B------:R-:W-:Y:S02]  /*36aa0*/  SHF.R.S32.HI R75, RZ, 0x1f, R72 ;  /* 0x0000001fff4b7819 */ /* 0x000fe40000011448 */
[----:B------:R-:W-:Y:S02]  /*36ab0*/  LOP3.LUT R77, R77, 0x180, RZ, 0xc0, !PT ;  /* 0x000001804d4d7812 */ /* 0x000fe400078ec0ff */
[----:B------:R-:W-:Y:S02]  /*36ac0*/  SHF.R.S32.HI R73, RZ, 0x1f, R74 ;  /* 0x0000001fff497819 */ /* 0x000fe4000001144a */
[----:B------:R-:W-:-:S02]  /*36ad0*/  LEA.HI R76, R75, R72, RZ, 0x5 ;  /* 0x000000484b4c7211 */ /* 0x000fc400078f28ff */
[-C--:B------:R-:W-:Y:S02]  /*36ae0*/  LEA.HI R72, R73, R74.reuse, RZ, 0x4 ;  /* 0x0000004a49487211 */ /* 0x080fe400078f20ff */
[----:B------:R-:W-:Y:S02]  /*36af0*/  LEA.HI R75, R111, R111, RZ, 0x1 ;  /* 0x0000006f6f4b7211 */ /* 0x000fe400078f08ff */
[----:B------:R-:W-:Y:S02]  /*36b00*/  SHF.R.S32.HI R115, RZ, 0x4, R72 ;  /* 0x00000004ff737819 */ /* 0x000fe40000011448 */
[----:B------:R-:W-:Y:S02]  /*36b10*/  LOP3.LUT R78, R75, 0x3fffffe, RZ, 0xc0, !PT ;  /* 0x03fffffe4b4e7812 */ /* 0x000fe400078ec0ff */
[----:B------:R-:W-:Y:S02]  /*36b20*/  LEA.HI.SX32 R76, R76, R115, 0x1b ;  /* 0x000000734c4c7211 */ /* 0x000fe400078fdaff */
[----:B------:R-:W-:Y:S01]  /*36b30*/  LEA.HI R73, R73, R74, RZ, 0x6 ;  /* 0x0000004a49497211 */ /* 0x000fe200078f30ff */
[----:B------:R-:W-:Y:S01]  /*36b40*/  IMAD.IADD R78, R111, 0x1, -R78 ;  /* 0x000000016f4e7824 */ /* 0x000fe200078e0a4e */
[----:B------:R-:W-:-:S02]  /*36b50*/  SHF.R.S32.HI R113, RZ, 0x1f, R76 ;  /* 0x0000001fff717819 */ /* 0x000fc4000001144c */
[----:B------:R-:W-:Y:S01]  /*36b60*/  SHF.R.U32.HI R75, RZ, 0x3, R77 ;  /* 0x00000003ff4b7819 */ /* 0x000fe2000001164d */
[----:B------:R-:W-:Y:S01]  /*36b70*/  IMAD R78, R78, 0x40, R79 ;  /* 0x000000404e4e7824 */ /* 0x000fe200078e024f */
[----:B------:R-:W-:Y:S02]  /*36b80*/  SHF.R.S32.HI R73, RZ, 0x6, R73 ;  /* 0x00000006ff497819 */ /* 0x000fe40000011449 */
[----:B------:R-:W-:Y:S02]  /*36b90*/  LOP3.LUT R72, R77, 0x30, R72, 0xf8, !PT ;  /* 0x000000304d487812 */ /* 0x000fe400078ef848 */
[----:B------:R-:W-:Y:S01]  /*36ba0*/  LEA.HI R74, R113, R76, RZ, 0x2 ;  /* 0x0000004c714a7211 */ /* 0x000fe200078f10ff */
[----:B------:R-:W-:Y:S01]  /*36bb0*/  IMAD.SHL.U32 R113, R76, 0x10, RZ ;  /* 0x000000104c717824 */ /* 0x000fe200078e00ff */
[----:B------:R-:W-:Y:S01]  /*36bc0*/  LOP3.LUT R72, R72, R75, RZ, 0x3c, !PT ;  /* 0x0000004b48487212 */ /* 0x000fe200078e3cff */
[----:B------:R-:W-:Y:S01]  /*36bd0*/  IMAD R73, R73, 0x2800, R78 ;  /* 0x0000280049497824 */ /* 0x000fe200078e024e */
[----:B------:R-:W-:-:S02]  /*36be0*/  SHF.R.S32.HI R79, RZ, 0x2, R74 ;  /* 0x00000002ff4f7819 */ /* 0x000fc4000001144a */
[----:B------:R-:W-:Y:S01]  /*36bf0*/  LOP3.LUT R74, R77, 0x30, R113, 0xf8, !PT ;  /* 0x000000304d4a7812 */ /* 0x000fe200078ef871 */
[----:B------:R-:W-:Y:S01]  /*36c00*/  IMAD.IADD R72, R73, 0x1, R72 ;  /* 0x0000000149487824 */ /* 0x000fe200078e0248 */
[----:B------:R-:W-:Y:S01]  /*36c10*/  R2UR UR4, R84 ;  /* 0x00000000540472ca */ /* 0x000fe200000e0000 */
[----:B------:R-:W-:Y:S01]  /*36c20*/  IMAD R79, R79, 0x2800, R78 ;  /* 0x000028004f4f7824 */ /* 0x000fe200078e024e */
[----:B------:R-:W-:Y:S02]  /*36c30*/  LOP3.LUT R74, R74, R75, RZ, 0x3c, !PT ;  /* 0x0000004b4a4a7212 */ /* 0x000fe400078e3cff */
[----:B------:R-:W-:Y:S02]  /*36c40*/  IADD3 R72, P1, P2, R96, R72, R105 ;  /* 0x0000004860487210 */ /* 0x000fe40007a3e069 */
[----:B------:R-:W-:Y:S01]  /*36c50*/  R2UR UR5, R85 ;  /* 0x00000000550572ca */ /* 0x000fe200000e0000 */
[----:B------:R-:W-:Y:S01]  /*36c60*/  IMAD.IADD R74, R79, 0x1, R74 ;  /* 0x000000014f4a7824 */ /* 0x000fe200078e024a */
[----:B------:R-:W-:-:S02]  /*36c70*/  R2UR UR6, R84 ;  /* 0x00000000540672ca */ /* 0x000fc400000e0000 */
[----:B------:R-:W-:Y:S02]  /*36c80*/  R2UR UR7, R85 ;  /* 0x00000000550772ca */ /* 0x000fe400000e0000 */
[--C-:B------:R-:W-:Y:S02]  /*36c90*/  IADD3.X R73, R97, RZ, R106.reuse, P1, P2 ;  /* 0x000000ff61497210 */ /* 0x100fe40000fe446a */
[----:B------:R-:W-:Y:S02]  /*36ca0*/  ISETP.GE.AND P2, PT, R107, R112, PT ;  /* 0x000000706b00720c */ /* 0x000fe40003f46270 */
[----:B------:R-:W-:Y:S01]  /*36cb0*/  IADD3 R76, P3, P4, R96, R74, R105 ;  /* 0x0000004a604c7210 */ /* 0x000fe20007c7e069 */
[----:B------:R-:W-:Y:S01]  /*36cc0*/  IMAD.SHL.U32 R115, R115, 0x10, RZ ;  /* 0x0000001073737824 */ /* 0x000fe200078e00ff */
[----:B------:R-:W-:Y:S01]  /*36cd0*/  BSSY B4, `(.L_x_1833) ;  /* 0x00000f3000047945 */ /* 0x000fe20003800000 */
[----:B------:R-:W5:Y:S01]  /*36ce0*/  LD.E.128 R72, desc[UR4][R72.64] ;  /* 0x0000000448487980 */ /* 0x000f62000c101d00 */
[----:B------:R-:W-:-:S02]  /*36cf0*/  IADD3.X R77, R97, RZ, R106, P3, P4 ;  /* 0x000000ff614d7210 */ /* 0x000fc40001fe846a */
[----:B------:R-:W-:-:S04]  /*36d00*/  ISETP.GE.AND P1, PT, R113, R102, PT ;  /* 0x000000667100720c */ /* 0x000fc80003f26270 */
[----:B------:R-:W5:Y:S01]  /*36d10*/  LD.E.128 R76, desc[UR6][R76.64] ;  /* 0x000000064c4c7980 */ /* 0x000f62000c101d00 */
[----:B------:R-:W-:Y:S01]  /*36d20*/  SHF.R.S32.HI R112, RZ, 0x1f, R115 ;  /* 0x0000001fff707819 */ /* 0x000fe20000011473 */
[----:B------:R-:W-:Y:S07]  /*36d30*/  @P2 BRA `(.L_x_1834) ;  /* 0x0000000c00b02947 */ /* 0x000fee0003800000 */
[----:B------:R-:W-:Y:S01]  /*36d40*/  SHF.R.U32.HI R116, RZ, 0x8, R36 ;  /* 0x00000008ff747819 */ /* 0x000fe20000011624 */
[----:B-----5:R-:W-:Y:S01]  /*36d50*/  IMAD.MOV.U32 R117, RZ, RZ, R75 ;  /* 0x000000ffff757224 */ /* 0x020fe200078e004b */
[----:B------:R-:W-:Y:S01]  /*36d60*/  LOP3.LUT R114, R36, 0xff, RZ, 0xc0, !PT ;  /* 0x000000ff24727812 */ /* 0x000fe200078ec0ff */
[----:B------:R-:W-:Y:S01]  /*36d70*/  IMAD.MOV.U32 R118, RZ, RZ, R79 ;  /* 0x000000ffff767224 */ /* 0x000fe200078e004f */
[----:B------:R-:W-:Y:S02]  /*36d80*/  LOP3.LUT R75, R116, 0xff, RZ, 0xc0, !PT ;  /* 0x000000ff744b7812 */ /* 0x000fe400078ec0ff */
[----:B------:R-:W-:Y:S02]  /*36d90*/  SHF.R.U32.HI R121, RZ, 0x8, R39 ;  /* 0x00000008ff797819 */ /* 0x000fe40000011627 */
[----:B------:R-:W-:Y:S02]  /*36da0*/  SHF.R.U32.HI R119, RZ, 0x8, R38 ;  /* 0x00000008ff777819 */ /* 0x000fe40000011626 */
[----:B------:R-:W-:-:S02]  /*36db0*/  PRMT R75, R75, 0x7604, R114 ;  /* 0x000076044b4b7816 */ /* 0x000fc40000000072 */
[----:B------:R-:W-:Y:S02]  /*36dc0*/  SHF.R.U32.HI R114, RZ, 0x8, R37 ;  /* 0x00000008ff727819 */ /* 0x000fe40000011625 */
[----:B------:R-:W-:Y:S02]  /*36dd0*/  LOP3.LUT R120, R39, 0xff, RZ, 0xc0, !PT ;  /* 0x000000ff27787812 */ /* 0x000fe400078ec0ff */
[----:B------:R-:W-:Y:S02]  /*36de0*/  LOP3.LUT R121, R121, 0xff, RZ, 0xc0, !PT ;  /* 0x000000ff79797812 */ /* 0x000fe400078ec0ff */
[----:B------:R-:W-:Y:S02]  /*36df0*/  LOP3.LUT R116, R38, 0xff, RZ, 0xc0, !PT ;  /* 0x000000ff26747812 */ /* 0x000fe400078ec0ff */
[----:B------:R-:W-:Y:S02]  /*36e00*/  SHF.R.U32.HI R123, RZ, 0x8, R12 ;  /* 0x00000008ff7b7819 */ /* 0x000fe4000001160c */
[----:B------:R-:W-:-:S02]  /*36e10*/  LOP3.LUT R119, R119, 0xff, RZ, 0xc0, !PT ;  /* 0x000000ff77777812 */ /* 0x000fc400078ec0ff */
[----:B------:R-:W-:Y:S02]  /*36e20*/  LOP3.LUT R79, R37, 0xff, RZ, 0xc0, !PT ;  /* 0x000000ff254f7812 */ /* 0x000fe400078ec0ff */
[----:B------:R-:W-:Y:S02]  /*36e30*/  LOP3.LUT R114, R114, 0xff, RZ, 0xc0, !PT ;  /* 0x000000ff72727812 */ /* 0x000fe400078ec0ff */
[----:B------:R-:W-:Y:S02]  /*36e40*/  PRMT R120, R121, 0x7604, R120 ;  /* 0x0000760479787816 */ /* 0x000fe40000000078 */
[----:B------:R-:W-:Y:S02]  /*36e50*/  LOP3.LUT R122, R12, 0xff, RZ, 0xc0, !PT ;  /* 0x000000ff0c7a7812 */ /* 0x000fe400078ec0ff */
[----:B------:R-:W-:Y:S02]  /*36e60*/  LOP3.LUT R123, R123, 0xff, RZ, 0xc0, !PT ;  /* 0x000000ff7b7b7812 */ /* 0x000fe400078ec0ff */
[----:B------:R-:W-:-:S02]  /*36e70*/  PRMT R119, R119, 0x7604, R116 ;  /* 0x0000760477777816 */ /* 0x000fc40000000074 */
        /* <DEDUP_REMOVED lines=8> */
[----:B------:R-:W-:Y:S02]  /*36f00*/  PRMT R116, R121, 0x7604, R114 ;  /* 0x0000760479747816 */ /* 0x000fe40000000072 */
[----:B------:R-:W-:Y:S02]  /*36f10*/  SHF.R.U32.HI R114, RZ, 0x10, R37 ;  /* 0x00000010ff727819 */ /* 0x000fe40000011625 */
[----:B------:R-:W-:Y:S02]  /*36f20*/  PRMT R129, R125, 0x7604, R122 ;  /* 0x000076047d817816 */ /* 0x000fe4000000007a */
[----:B------:R-:W-:Y:S01]  /*36f30*/  SHF.R.U32.HI R125, RZ, 0x10, R13 ;  /* 0x00000010ff7d7819 */ /* 0x000fe2000001160d */
[----:B------:R-:W-:Y:S01]  /*36f40*/  IMAD.U32 R114, R114, 0x10000, RZ ;  /* 0x0001000072727824 */ /* 0x000fe200078e00ff */
[----:B------:R-:W-:-:S02]  /*36f50*/  SHF.R.U32.HI R121, RZ, 0x10, R39 ;  /* 0x00000010ff797819 */ /* 0x000fc40000011627 */
[----:B------:R-:W-:Y:S01]  /*36f60*/  SHF.R.U32.HI R127, RZ, 0x8, R15 ;  /* 0x00000008ff7f7819 */ /* 0x000fe2000001160f */
[----:B------:R-:W-:Y:S01]  /*36f70*/  IMAD.U32 R125, R125, 0x10000, RZ ;  /* 0x000100007d7d7824 */ /* 0x000fe200078e00ff */
[----:B------:R-:W-:Y:S01]  /*36f80*/  LOP3.LUT R124, R15, 0xff, RZ, 0xc0, !PT ;  /* 0x000000ff0f7c7812 */ /* 0x000fe200078ec0ff */
[----:B------:R-:W-:Y:S01]  /*36f90*/  IMAD.U32 R121, R121, 0x10000, RZ ;  /* 0x0001000079797824 */ /* 0x000fe200078e00ff */
[----:B------:R-:W-:Y:S02]  /*36fa0*/  LOP3.LUT R127, R127, 0xff, RZ, 0xc0, !PT ;  /* 0x000000ff7f7f7812 */ /* 0x000fe400078ec0ff */
[----:B------:R-:W-:Y:S02]  /*36fb0*/  LOP3.LUT R79, R79, 0xff0000, R114, 0xf8, !PT ;  /* 0x00ff00004f4f7812 */ /* 0x000fe400078ef872 */
[----:B------:R-:W-:Y:S02]  /*36fc0*/  LOP3.LUT R125, R116, 0xff0000, R125, 0xf8, !PT ;  /* 0x00ff0000747d7812 */ /* 0x000fe400078ef87d */
[----:B------:R-:W-:-:S02]  /*36fd0*/  LOP3.LUT R119, R119, 0xff0000, R38, 0xf8, !PT ;  /* 0x00ff000077777812 */ /* 0x000fc400078ef826 */
[----:B------:R-:W-:Y:S02]  /*36fe0*/  PRMT R124, R127, 0x7604, R124 ;  /* 0x000076047f7c7816 */ /* 0x000fe4000000007c */
[----:B------:R-:W-:Y:S02]  /*36ff0*/  LOP3.LUT R121, R120, 0xff0000, R121, 0xf8, !PT ;  /* 0x00ff000078797812 */ /* 0x000fe400078ef879 */
[----:B------:R-:W-:Y:S02]  /*37000*/  SHF.R.U32.HI R127, RZ, 0x10, R15 ;  /* 0x00000010ff7f7819 */ /* 0x000fe4000001160f */
[----:B------:R-:W-:Y:S02]  /*37010*/  LOP3.LUT R79, R79, 0xff000000, R37, 0xf8, !PT ;  /* 0xff0000004f4f7812 */ /* 0x000fe400078ef825 */
[----:B------:R-:W-:Y:S01]  /*37020*/  LOP3.LUT R125, R125, 0xff000000, R13, 0xf8, !PT ;  /* 0xff0000007d7d7812 */ /* 0x000fe200078ef80d */
[----:B------:R-:W-:Y:S01]  /*37030*/  IMAD.U32 R127, R127, 0x10000, RZ ;  /* 0x000100007f7f7824 */ /* 0x000fe200078e00ff */
[----:B------:R-:W-:-:S02]  /*37040*/  LOP3.LUT R13, R119, 0xff000000, R38, 0xf8, !PT ;  /* 0xff000000770d7812 */ /* 0x000fc400078ef826 */
[----:B------:R-:W-:Y:S02]  /*37050*/  LOP3.LUT R119, R121, 0xff000000, R39, 0xf8, !PT ;  /* 0xff00000079777812 */ /* 0x000fe400078ef827 */
[--C-:B------:R-:W-:Y:S02]  /*37060*/  LOP3.LUT R75, R75, 0xff0000, R36.reuse, 0xf8, !PT ;  /* 0x00ff00004b4b7812 */ /* 0x100fe400078ef824 */
[----:B------:R-:W-:Y:S02]  /*37070*/  F2FP.F16.E4M3.UNPACK_B R39, R77 ;  /* 0x0000004dff27723e */ /* 0x000fe400020006ff */
[----:B------:R-:W-:Y:S02]  /*37080*/  F2FP.F16.E4M3.UNPACK_B R114, R79 ;  /* 0x0000004fff72723e */ /* 0x000fe400020006ff */
[----:B------:R-:W-:Y:S02]  /*37090*/  F2FP.F16.E4M3.UNPACK_B R120, R125 ;  /* 0x0000007dff78723e */ /* 0x000fe400020006ff */
[----:B------:R-:W-:Y:S01]  /*370a0*/  LOP3.LUT R75, R75, 0xff000000, R36, 0xf8, !PT ;  /* 0xff0000004b4b7812 */ /* 0x000fe200078ef824 */
[----:B------:R-:W-:Y:S01]  /*370b0*/  HADD2.F32 R36, -RZ, R39.H0_H0 ;  /* 0x20000027ff247230 */ /* 0x000fe20000004100 */
[----:B------:R-:W-:Y:S01]  /*370c0*/  F2FP.F16.E4M3.UNPACK_B R37, R73 ;  /* 0x00000049ff25723e */ /* 0x000fe200020006ff */
[----:B------:R-:W-:Y:S01]  /*370d0*/  HADD2.F32 R121, -RZ, R114.H0_H0 ;  /* 0x20000072ff797230 */ /* 0x000fe20000004100 */
[----:B------:R-:W-:Y:S01]  /*370e0*/  LOP3.LUT R131, R124, 0xff0000, R127, 0xf8, !PT ;  /* 0x00ff00007c837812 */ /* 0x000fe200078ef87f */
[--C-:B------:R-:W-:Y:S01]  /*370f0*/  HADD2.F32 R127, -RZ, R120.reuse.H0_H0 ;  /* 0x20000078ff7f7230 */ /* 0x100fe20000004100 */
[----:B------:R-:W-:Y:S01]  /*37100*/  LOP3.LUT R123, R123, 0xff0000, R12, 0xf8, !PT ;  /* 0x00ff00007b7b7812 */ /* 0x000fe200078ef80c */
[----:B------:R-:W-:Y:S01]  /*37110*/  HADD2.F32 R38, -RZ, R37.H0_H0 ;  /* 0x20000025ff267230 */ /* 0x000fe20000004100 */
[----:B------:R-:W-:Y:S01]  /*37120*/  LOP3.LUT R129, R129, 0xff0000, R14, 0xf8, !PT ;  /* 0x00ff000081817812 */ /* 0x000fe200078ef80e */
[C---:B------:R-:W-:Y:S01]  /*37130*/  FMUL.FTZ R122, R36.reuse, R121 ;  /* 0x00000079247a7220 */ /* 0x040fe20000410000 */
[----:B------:R-:W-:Y:S01]  /*37140*/  LOP3.LUT R116, R123, 0xff000000, R12, 0xf8, !PT ;  /* 0xff0000007b747812 */ /* 0x000fe200078ef80c */
[----:B------:R-:W-:Y:S01]  /*37150*/  FMUL.FTZ R123, R36, R127 ;  /* 0x0000007f247b7220 */ /* 0x000fe20000410000 */
[----:B------:R-:W-:Y:S01]  /*37160*/  F2FP.F16.E4M3.UNPACK_B R77, R77.H1 ;  /* 0x0000004dff4d723e */ /* 0x000fe200030006ff */
[----:B------:R-:W-:Y:S01]  /*37170*/  HADD2.F32 R39, -RZ, R39.H1_H1 ;  /* 0x30000027ff277230 */ /* 0x000fe20000004100 */
[----:B------:R-:W-:Y:S01]  /*37180*/  F2FP.F16.E4M3.UNPACK_B R125, R125.H1 ;  /* 0x0000007dff7d723e */ /* 0x000fe200030006ff */
[C---:B------:R-:W-:Y:S01]  /*37190*/  FFMA.FTZ R12, R38.reuse, R121, -R123 ;  /* 0x00000079260c7223 */ /* 0x040fe2000001087b */
[----:B------:R-:W-:Y:S01]  /*371a0*/  LOP3.LUT R36, R129, 0xff000000, R14, 0xf8, !PT ;  /* 0xff00000081247812 */ /* 0x000fe200078ef80e */
[----:B------:R-:W-:Y:S01]  /*371b0*/  FFMA.FTZ R14, R38, R127, R122 ;  /* 0x0000007f260e7223 */ /* 0x000fe2000001007a */
[----:B------:R-:W-:Y:S01]  /*371c0*/  F2FP.F16.E4M3.UNPACK_B R79, R79.H1 ;  /* 0x0000004fff4f723e */ /* 0x000fe200030006ff */
[----:B------:R-:W-:Y:S01]  /*371d0*/  HADD2.F32 R122, -RZ, R120.H1_H1 ;  /* 0x30000078ff7a7230 */ /* 0x000fe20000004100 */
[----:B------:R-:W-:Y:S01]  /*371e0*/  LOP3.LUT R131, R131, 0xff000000, R15, 0xf8, !PT ;  /* 0xff00000083837812 */ /* 0x000fe200078ef80f */
[----:B------:R-:W-:Y:S01]  /*371f0*/  HADD2.F32 R114, -RZ, R114.H1_H1 ;  /* 0x30000072ff727230 */ /* 0x000fe20000004100 */
[----:B------:R-:W-:Y:S01]  /*37200*/  F2FP.F16.E4M3.UNPACK_B R73, R73.H1 ;  /* 0x00000049ff49723e */ /* 0x000fe200030006ff */
        /* <DEDUP_REMOVED lines=19> */
[----:B------:R-:W-:Y:S01]  /*37340*/  F2FP.F16.E4M3.UNPACK_B R120, R117 ;  /* 0x00000075ff78723e */ /* 0x000fe200020006ff */
[----:B------:R-:W-:Y:S02]  /*37350*/  HADD2.F32 R114, -RZ, R121.H0_H0 ;  /* 0x20000079ff727230 */ /* 0x000fe40000004100 */
[----:B------:R-:W-:Y:S01]  /*37360*/  FMUL.FTZ R128, R77, R126 ;  /* 0x0000007e4d807220 */ /* 0x000fe20000410000 */
[----:B------:R-:W-:-:S02]  /*37370*/  HADD2.F32 R125, -RZ, R127.H0_H0 ;  /* 0x2000007fff7d7230 */ /* 0x000fc40000004100 */
[-C--:B------:R-:W-:Y:S01]  /*37380*/  FMUL.FTZ R77, R77, R122.reuse ;  /* 0x0000007a4d4d7220 */ /* 0x080fe20000410000 */
[----:B------:R-:W-:Y:S01]  /*37390*/  HADD2.F32 R123, -RZ, R124.H0_H0 ;  /* 0x2000007cff7b7230 */ /* 0x000fe20000004100 */
[----:B------:R-:W-:Y:S01]  /*373a0*/  F2FP.F16.E4M3.UNPACK_B R131, R131.H1 ;  /* 0x00000083ff83723e */ /* 0x000fe200030006ff */
[----:B------:R-:W-:Y:S02]  /*373b0*/  HADD2.F32 R73, -RZ, R73.H1_H1 ;  /* 0x30000049ff497230 */ /* 0x000fe40000004100 */
[C---:B------:R-:W-:Y:S01]  /*373c0*/  FMUL.FTZ R130, R114.reuse, R125 ;  /* 0x0000007d72827220 */ /* 0x040fe20000410000 */
[----:B------:R-:W-:Y:S02]  /*373d0*/  HADD2.F32 R79, -RZ, R120.H0_H0 ;  /* 0x20000078ff4f7230 */ /* 0x000fe40000004100 */
[-C--:B------:R-:W-:Y:S01]  /*373e0*/  FMUL.FTZ R132, R114, R123.reuse ;  /* 0x0000007b72847220 */ /* 0x080fe20000410000 */
[----:B------:R-:W-:Y:S02]  /*373f0*/  HADD2.F32 R127, -RZ, R127.H1_H1 ;  /* 0x3000007fff7f7230 */ /* 0x000fe40000004100 */
[C---:B------:R-:W-:Y:S01]  /*37400*/  FFMA.FTZ R114, R73.reuse, R122, -R128 ;  /* 0x0000007a49727223 */ /* 0x040fe20000010880 */
[----:B------:R-:W-:Y:S01]  /*37410*/  FFMA.FTZ R77, R73, R126, R77 ;  /* 0x0000007e494d7223 */ /* 0x000fe2000001004d */
[C---:B------:R-:W-:Y:S01]  /*37420*/  FFMA.FTZ R73, R79.reuse, R123, -R130 ;  /* 0x0000007b4f497223 */ /* 0x040fe20000010882 */
[----:B------:R-:W-:Y:S01]  /*37430*/  FFMA.FTZ R79, R79, R125, R132 ;  /* 0x0000007d4f4f7223 */ /* 0x000fe20000010084 */
[----:B------:R-:W-:Y:S01]  /*37440*/  F2FP.F16.E4M3.UNPACK_B R122, R118.H1 ;  /* 0x00000076ff7a723e */ /* 0x000fe200030006ff */
        /* <DEDUP_REMOVED lines=8> */
[----:B------:R-:W-:Y:S01]  /*374d0*/  HADD2.F32 R120, -RZ, R120.H1_H1 ;  /* 0x30000078ff787230 */ /* 0x000fe20000004100 */
[----:B------:R-:W-:Y:S01]  /*374e0*/  F2FP.SATFINITE.E4M3.F32.PACK_AB_MERGE_C R37, R114, R37, RZ ;  /* 0x000000257225723e */ /* 0x000fe200048070ff */
[----:B------:R-:W-:Y:S02]  /*374f0*/  HADD2.F32 R126, -RZ, R125.H0_H0 ;  /* 0x2000007dff7e7230 */ /* 0x000fe40000004100 */
[C---:B------:R-:W-:Y:S01]  /*37500*/  FMUL.FTZ R132, R117.reuse, R128 ;  /* 0x0000008075847220 */ /* 0x040fe20000410000 */
[----:B------:R-:W-:Y:S02]  /*37510*/  HADD2.F32 R119, -RZ, R121.H0_H0 ;  /* 0x20000079ff777230 */ /* 0x000fe40000004100 */
[C---:B------:R-:W-:Y:S01]  /*37520*/  FFMA.FTZ R118, R120.reuse, R124, -R129 ;  /* 0x0000007c78767223 */ /* 0x040fe20000010881 */
[----:B------:R-:W-:Y:S01]  /*37530*/  FFMA.FTZ R120, R120, R127, R130 ;  /* 0x0000007f78787223 */ /* 0x000fe20000010082 */
[----:B------:R-:W-:Y:S01]  /*37540*/  FMUL.FTZ R123, R117, R126 ;  /* 0x0000007e757b7220 */ /* 0x000fe20000410000 */
[----:B------:R-:W-:Y:S01]  /*37550*/  F2FP.F16.E4M3.UNPACK_B R127, R76.H1 ;  /* 0x0000004cff7f723e */ /* 0x000fe200030006ff */
[C---:B------:R-:W-:Y:S01]  /*37560*/  FFMA.FTZ R117, R119.reuse, R126, -R132 ;  /* 0x0000007e77757223 */ /* 0x040fe20000010884 */
[----:B------:R-:W-:Y:S01]  /*37570*/  F2FP.F16.E4M3.UNPACK_B R130, R116.H1 ;  /* 0x00000074ff82723e */ /* 0x000fe200030006ff */
[----:B------:R-:W-:Y:S01]  /*37580*/  FFMA.FTZ R119, R119, R128, R123 ;  /* 0x0000008077777223 */ /* 0x000fe2000001007b */
[----:B------:R-:W-:Y:S01]  /*37590*/  F2FP.F16.E4M3.UNPACK_B R129, R75.H1 ;  /* 0x0000004bff81723e */ /* 0x000fe200030006ff */
[----:B------:R-:W-:Y:S01]  /*375a0*/  HADD2.F32 R128, -RZ, R125.H1_H1 ;  /* 0x3000007dff807230 */ /* 0x000fe20000004100 */
[----:B------:R-:W-:Y:S01]  /*375b0*/  F2FP.F16.E4M3.UNPACK_B R125, R72.H1 ;  /* 0x00000048ff7d723e */ /* 0x000fe200030006ff */
[----:B------:R-:W-:Y:S01]  /*375c0*/  HADD2.F32 R124, -RZ, R122.H1_H1 ;  /* 0x3000007aff7c7230 */ /* 0x000fe20000004100 */
[----:B------:R-:W-:Y:S01]  /*375d0*/  F2FP.SATFINITE.E4M3.F32.PACK_AB_MERGE_C R15, R15, R12, R37 ;  /* 0x0000000c0f0f723e */ /* 0x000fe20004807025 */
[----:B------:R-:W-:Y:S01]  /*375e0*/  HADD2.F32 R132, -RZ, R131.H1_H1 ;  /* 0x30000083ff847230 */ /* 0x000fe20000004100 */
[----:B------:R-:W-:Y:S01]  /*375f0*/  F2FP.SATFINITE.E4M3.F32.PACK_AB_MERGE_C R38, R77, R38, RZ ;  /* 0x000000264d26723e */ /* 0x000fe200048070ff */
[----:B------:R-:W-:-:S02]  /*37600*/  HADD2.F32 R122, -RZ, R127.H0_H0 ;  /* 0x2000007fff7a7230 */ /* 0x000fc40000004100 */
[C---:B------:R-:W-:Y:S01]  /*37610*/  FMUL.FTZ R133, R124.reuse, R128 ;  /* 0x000000807c857220 */ /* 0x040fe20000410000 */
[--C-:B------:R-:W-:Y:S02]  /*37620*/  HADD2.F32 R131, -RZ, R130.reuse.H0_H0 ;  /* 0x20000082ff837230 */ /* 0x100fe40000004100 */
[----:B------:R-:W-:Y:S01]  /*37630*/  FMUL.FTZ R138, R124, R132 ;  /* 0x000000847c8a7220 */ /* 0x000fe20000410000 */
[----:B------:R-:W-:Y:S01]  /*37640*/  HADD2.F32 R126, -RZ, R129.H0_H0 ;  /* 0x20000081ff7e7230 */ /* 0x000fe20000004100 */
[----:B------:R-:W-:Y:S01]  /*37650*/  F2FP.SATFINITE.E4M3.F32.PACK_AB_MERGE_C R77, R39, R14, R38 ;  /* 0x0000000e274d723e */ /* 0x000fe20004807026 */
[----:B------:R-:W-:Y:S02]  /*37660*/  HADD2.F32 R121, -RZ, R121.H1_H1 ;  /* 0x30000079ff797230 */ /* 0x000fe40000004100 */
[CC--:B------:R-:W-:Y:S01]  /*37670*/  FMUL.FTZ R134, R122.reuse, R131.reuse ;  /* 0x000000837a867220 */ /* 0x0c0fe20000410000 */
[----:B------:R-:W-:Y:S02]  /*37680*/  HADD2.F32 R123, -RZ, R125.H0_H0 ;  /* 0x2000007dff7b7230 */ /* 0x000fe40000004100 */
[----:B------:R-:W-:Y:S01]  /*37690*/  FMUL.FTZ R136, R122, R126 ;  /* 0x0000007e7a887220 */ /* 0x000fe20000410000 */
[C---:B------:R-:W-:Y:S01]  /*376a0*/  FFMA.FTZ R122, R121.reuse, R128, -R138 ;  /* 0x00000080797a7223 */ /* 0x040fe2000001088a */
[----:B------:R-:W-:Y:S01]  /*376b0*/  FFMA.FTZ R124, R121, R132, R133 ;  /* 0x00000084797c7223 */ /* 0x000fe20000010085 */
[C---:B------:R-:W-:Y:S01]  /*376c0*/  FFMA.FTZ R121, R123.reuse, R126, -R134 ;  /* 0x0000007e7b797223 */ /* 0x040fe20000010886 */
[----:B------:R-:W-:Y:S01]  /*376d0*/  FFMA.FTZ R123, R123, R131, R136 ;  /* 0x000000837b7b7223 */ /* 0x000fe20000010088 */
[----:B------:R-:W-:Y:S01]  /*376e0*/  HADD2.F32 R128, -RZ, R127.H1_H1 ;  /* 0x3000007fff807230 */ /* 0x000fe20000004100 */
[----:B------:R-:W-:Y:S01]  /*376f0*/  F2FP.F16.E4M3.UNPACK_B R127, R76 ;  /* 0x0000004cff7f723e */ /* 0x000fe200020006ff */
[----:B------:R-:W-:Y:S01]  /*37700*/  HADD2.F32 R133, -RZ, R130.H1_H1 ;  /* 0x30000082ff857230 */ /* 0x000fe20000004100 */
[----:B------:R-:W-:Y:S01]  /*37710*/  F2FP.F16.E4M3.UNPACK_B R130, R116 ;  /* 0x00000074ff82723e */ /* 0x000fe200020006ff */
[----:B------:R-:W-:Y:S01]  /*37720*/  HADD2.F32 R131, -RZ, R129.H1_H1 ;  /* 0x30000081ff837230 */ /* 0x000fe20000004100 */
[----:B------:R-:W-:Y:S01]  /*37730*/  F2FP.F16.E4M3.UNPACK_B R129, R75 ;  /* 0x0000004bff81723e */ /* 0x000fe200020006ff */
[----:B------:R-:W-:Y:S01]  /*37740*/  HADD2.F32 R126, -RZ, R125.H1_H1 ;  /* 0x3000007dff7e7230 */ /* 0x000fe20000004100 */
[----:B------:R-:W-:Y:S01]  /*37750*/  F2FP.F16.E4M3.UNPACK_B R125, R72 ;  /* 0x00000048ff7d723e */ /* 0x000fe200020006ff */
[----:B------:R-:W-:-:S02]  /*37760*/  HADD2.F32 R75, -RZ, R127.H0_H0 ;  /* 0x2000007fff4b7230 */ /* 0x000fc40000004100 */
[C---:B------:R-:W-:Y:S01]  /*37770*/  FMUL.FTZ R135, R128.reuse, R133 ;  /* 0x0000008580877220 */ /* 0x040fe20000410000 */
[----:B------:R-:W-:Y:S01]  /*37780*/  FMUL.FTZ R76, R128, R131 ;  /* 0x00000083804c7220 */ /* 0x000fe20000410000 */
[--C-:B------:R-:W-:Y:S01]  /*37790*/  HADD2.F32 R132, -RZ, R130.reuse.H0_H0 ;  /* 0x20000082ff847230 */ /* 0x100fe20000004100 */
[----:B------:R-:W-:Y:S01]  /*377a0*/  F2FP.SATFINITE.E4M3.F32.PACK_AB_MERGE_C R117, R122, R117, RZ ;  /* 0x000000757a75723e */ /* 0x000fe200048070ff */
[----:B------:R-:W-:Y:S02]  /*377b0*/  HADD2.F32 R128, -RZ, R129.H0_H0 ;  /* 0x20000081ff807230 */ /* 0x000fe40000004100 */
[C---:B------:R-:W-:Y:S01]  /*377c0*/  FFMA.FTZ R72, R126.reuse, R131, -R135 ;  /* 0x000000837e487223 */ /* 0x040fe20000010887 */
[----:B------:R-:W-:Y:S02]  /*377d0*/  HADD2.F32 R116, -RZ, R125.H0_H0 ;  /* 0x2000007dff747230 */ /* 0x000fe40000004100 */
[----:B------:R-:W-:Y:S01]  /*377e0*/  FFMA.FTZ R76, R126, R133, R76 ;  /* 0x000000857e4c7223 */ /* 0x000fe2000001004c */
[C---:B------:R-:W-:Y:S01]  /*377f0*/  FMUL.FTZ R131, R75.reuse, R132 ;  /* 0x000000844b837220 */ /* 0x040fe20000410000 */
[----:B------:R-:W-:Y:S01]  /*37800*/  FMUL.FTZ R133, R75, R128 ;  /* 0x000000804b857220 */ /* 0x000fe20000410000 */
[----:B------:R-:W-:Y:S01]  /*37810*/  HADD2.F32 R127, -RZ, R127.H1_H1 ;  /* 0x3000007fff7f7230 */ /* 0x000fe20000004100 */
[----:B------:R-:W-:Y:S01]  /*37820*/  F2FP.SATFINITE.E4M3.F32.PACK_AB_MERGE_C R72, R72, R121, RZ ;  /* 0x000000794848723e */ /* 0x000fe200048070ff */
[----:B------:R-:W-:-:S02]  /*37830*/  HADD2.F32 R130, -RZ, R130.H1_H1 ;  /* 0x30000082ff827230 */ /* 0x000fc40000004100 */
[C---:B------:R-:W-:Y:S01]  /*37840*/  FFMA.FTZ R75, R116.reuse, R128, -R131 ;  /* 0x00000080744b7223 */ /* 0x040fe20000010883 */
[----:B------:R-:W-:Y:S01]  /*37850*/  FFMA.FTZ R116, R116, R132, R133 ;  /* 0x0000008474747223 */ /* 0x000fe20000010085 */
[----:B------:R-:W-:Y:S01]  /*37860*/  HADD2.F32 R126, -RZ, R129.H1_H1 ;  /* 0x30000081ff7e7230 */ /* 0x000fe20000004100 */
[----:B------:R-:W-:Y:S01]  /*37870*/  F2FP.F16.E4M3.UNPACK_B R128, R78.H1 ;  /* 0x0000004eff80723e */ /* 0x000fe200030006ff */
[----:B------:R-:W-:Y:S01]  /*37880*/  HADD2.F32 R125, -RZ, R125.H1_H1 ;  /* 0x3000007dff7d7230 */ /* 0x000fe20000004100 */
[----:B------:R-:W-:Y:S01]  /*37890*/  F2FP.F16.E4M3.UNPACK_B R133, R36.H1 ;  /* 0x00000024ff85723e */ /* 0x000fe200030006ff */
[C---:B------:R-:W-:Y:S01]  /*378a0*/  FMUL.FTZ R132, R127.reuse, R130 ;  /* 0x000000827f847220 */ /* 0x040fe20000410000 */
[----:B------:R-:W-:Y:S01]  /*378b0*/  F2FP.F16.E4M3.UNPACK_B R131, R13.H1 ;  /* 0x0000000dff83723e */ /* 0x000fe200030006ff */
[----:B------:R-:W-:Y:S01]  /*378c0*/  FMUL.FTZ R136, R127, R126 ;  /* 0x0000007e7f887220 */ /* 0x000fe20000410000 */
[----:B------:R-:W-:Y:S01]  /*378d0*/  F2FP.F16.E4M3.UNPACK_B R127, R74.H1 ;  /* 0x0000004aff7f723e */ /* 0x000fe200030006ff */
[----:B------:R-:W-:Y:S01]  /*378e0*/  FFMA.FTZ R126, R125, R126, -R132 ;  /* 0x0000007e7d7e7223 */ /* 0x000fe20000010884 */
[----:B------:R-:W-:-:S02]  /*378f0*/  HADD2.F32 R129, -RZ, R128.H0_H0 ;  /* 0x20000080ff817230 */ /* 0x000fc40000004100 */
[----:B------:R-:W-:Y:S01]  /*37900*/  FFMA.FTZ R125, R125, R130, R136 ;  /* 0x000000827d7d7223 */ /* 0x000fe20000010088 */
[----:B------:R-:W-:Y:S01]  /*37910*/  HADD2.F32 R134, -RZ, R133.H0_H0 ;  /* 0x20000085ff867230 */ /* 0x000fe20000004100 */
[----:B------:R-:W-:Y:S01]  /*37920*/  F2FP.F16.E4M3.UNPACK_B R78, R78 ;  /* 0x0000004eff4e723e */ /* 0x000fe200020006ff */
[----:B------:R-:W-:Y:S01]  /*37930*/  HADD2.F32 R132, -RZ, R131.H0_H0 ;  /* 0x20000083ff847230 */ /* 0x000fe20000004100 */
[----:B------:R-:W-:Y:S01]  /*37940*/  F2FP.F16.E4M3.UNPACK_B R13, R13 ;  /* 0x0000000dff0d723e */ /* 0x000fe200020006ff */
[----:B------:R-:W-:Y:S02]  /*37950*/  HADD2.F32 R130, -RZ, R128.H1_H1 ;  /* 0x30000080ff827230 */ /* 0x000fe40000004100 */
[C---:B------:R-:W-:Y:S01]  /*37960*/  FMUL.FTZ R135, R129.reuse, R134 ;  /* 0x0000008681877220 */ /* 0x040fe20000410000 */
[----:B------:R-:W-:Y:S02]  /*37970*/  HADD2.F32 R128, -RZ, R127.H0_H0 ;  /* 0x2000007fff807230 */ /* 0x000fe40000004100 */
[----:B------:R-:W-:Y:S01]  /*37980*/  FMUL.FTZ R129, R129, R132 ;  /* 0x0000008481817220 */ /* 0x000fe20000410000 */
[----:B------:R-:W-:Y:S01]  /*37990*/  HADD2.F32 R133, -RZ, R133.H1_H1 ;  /* 0x30000085ff857230 */ /* 0x000fe20000004100 */
[----:B------:R-:W-:Y:S01]  /*379a0*/  F2FP.F16.E4M3.UNPACK_B R74, R74 ;  /* 0x0000004aff4a723e */ /* 0x000fe200020006ff */
[----:B------:R-:W-:-:S02]  /*379b0*/  HADD2.F32 R131, -RZ, R131.H1_H1 ;  /* 0x30000083ff837230 */ /* 0x000fc40000004100 */
[C---:B------:R-:W-:Y:S01]  /*379c0*/  FFMA.FTZ R132, R128.reuse, R132, -R135 ;  /* 0x0000008480847223 */ /* 0x040fe20000010887 */
[----:B------:R-:W-:Y:S02]  /*379d0*/  HADD2.F32 R127, -RZ, R127.H1_H1 ;  /* 0x3000007fff7f7230 */ /* 0x000fe40000004100 */
[----:B------:R-:W-:Y:S01]  /*379e0*/  FFMA.FTZ R134, R128, R134, R129 ;  /* 0x0000008680867223 */ /* 0x000fe20000010081 */
[C---:B------:R-:W-:Y:S01]  /*379f0*/  FMUL.FTZ R136, R130.reuse, R133 ;  /* 0x0000008582887220 */ /* 0x040fe20000410000 */
[----:B------:R-:W-:Y:S01]  /*37a00*/  F2FP.F16.E4M3.UNPACK_B R128, R36 ;  /* 0x00000024ff80723e */ /* 0x000fe200020006ff */
[-C--:B------:R-:W-:Y:S01]  /*37a10*/  FMUL.FTZ R130, R130, R131.reuse ;  /* 0x0000008382827220 */ /* 0x080fe20000410000 */
[--C-:B------:R-:W-:Y:S02]  /*37a20*/  HADD2.F32 R36, -RZ, R78.reuse.H0_H0 ;  /* 0x2000004eff247230 */ /* 0x100fe40000004100 */
[----:B------:R-:W-:Y:S01]  /*37a30*/  FFMA.FTZ R137, R127, R131, -R136 ;  /* 0x000000837f897223 */ /* 0x000fe20000010888 */
[----:B------:R-:W-:-:S02]  /*37a40*/  HADD2.F32 R78, -RZ, R78.H1_H1 ;  /* 0x3000004eff4e7230 */ /* 0x000fc40000004100 */
[----:B------:R-:W-:Y:S01]  /*37a50*/  FFMA.FTZ R139, R127, R133, R130 ;  /* 0x000000857f8b7223 */ /* 0x000fe20000010082 */
[--C-:B------:R-:W-:Y:S01]  /*37a60*/  HADD2.F32 R131, -RZ, R128.reuse.H1_H1 ;  /* 0x30000080ff837230 */ /* 0x100fe20000004100 */
[----:B------:R-:W-:Y:S01]  /*37a70*/  F2FP.SATFINITE.E4M3.F32.PACK_AB_MERGE_C R117, R118, R73, R117 ;  /* 0x000000497675723e */ /* 0x000fe20004807075 */
[--C-:B------:R-:W-:Y:S01]  /*37a80*/  HADD2.F32 R127, -RZ, R13.reuse.H0_H0 ;  /* 0x2000000dff7f7230 */ /* 0x100fe20000004100 */
[----:B------:R-:W-:Y:S01]  /*37a90*/  F2FP.SATFINITE.E4M3.F32.PACK_AB_MERGE_C R119, R124, R119, RZ ;  /* 0x000000777c77723e */ /* 0x000fe200048070ff */
[----:B------:R-:W-:Y:S02]  /*37aa0*/  HADD2.F32 R130, -RZ, R128.H0_H0 ;  /* 0x20000080ff827230 */ /* 0x000fe40000004100 */
[----:B------:R-:W-:Y:S01]  /*37ab0*/  FMUL.FTZ R135, R78, R131 ;  /* 0x000000834e877220 */ /* 0x000fe20000410000 */
[----:B------:R-:W-:Y:S02]  /*37ac0*/  HADD2.F32 R129, -RZ, R13.H1_H1 ;  /* 0x3000000dff817230 */ /* 0x000fe40000004100 */
[----:B------:R-:W-:Y:S01]  /*37ad0*/  FMUL.FTZ R133, R36, R127 ;  /* 0x0000007f24857220 */ /* 0x000fe20000410000 */
[----:B------:R-:W-:-:S02]  /*37ae0*/  HADD2.F32 R13, -RZ, R74.H0_H0 ;  /* 0x2000004aff0d7230 */ /* 0x000fc40000004100 */
[-C--:B------:R-:W-:Y:S01]  /*37af0*/  FMUL.FTZ R128, R36, R130.reuse ;  /* 0x0000008224807220 */ /* 0x080fe20000410000 */
[----:B------:R-:W-:Y:S02]  /*37b00*/  HADD2.F32 R74, -RZ, R74.H1_H1 ;  /* 0x3000004aff4a7230 */ /* 0x000fe40000004100 */
[----:B------:R-:W-:Y:S01]  /*37b10*/  FMUL.FTZ R78, R78, R129 ;  /* 0x000000814e4e7220 */ /* 0x000fe20000410000 */
[----:B------:R-:W-:Y:S01]  /*37b20*/  F2FP.SATFINITE.E4M3.F32.PACK_AB_MERGE_C R76, R76, R123, RZ ;  /* 0x0000007b4c4c723e */ /* 0x000fe200048070ff */
[C---:B------:R-:W-:Y:S01]  /*37b30*/  FFMA.FTZ R128, R13.reuse, R127, -R128 ;  /* 0x0000007f0d807223 */ /* 0x040fe20000010880 */
[----:B------:R-:W-:Y:S01]  /*37b40*/  FFMA.FTZ R133, R13, R130, R133 ;  /* 0x000000820d857223 */ /* 0x000fe20000010085 */
[C---:B------:R-:W-:Y:S01]  /*37b50*/  FFMA.FTZ R135, R74.reuse, R129, -R135 ;  /* 0x000000814a877223 */ /* 0x040fe20000010887 */
[----:B------:R-:W-:Y:S01]  /*37b60*/  FFMA.FTZ R78, R74, R131, R78 ;  /* 0x000000834a4e7223 */ /* 0x000fe2000001004e */
[----:B------:R-:W-:Y:S01]  /*37b70*/  F2FP.SATFINITE.E4M3.F32.PACK_AB_MERGE_C R132, R137, R132, RZ ;  /* 0x000000848984723e */ /* 0x000fe200048070ff */
[----:B------:R-:W-:Y:S01]  /*37b80*/  IMAD.MOV.U32 R73, RZ, RZ, R15 ;  /* 0x000000ffff497224 */ /* 0x000fe200078e000f */
[----:B------:R-:W-:-:S02]  /*37b90*/  F2FP.SATFINITE.E4M3.F32.PACK_AB_MERGE_C R134, R139, R134, RZ ;  /* 0x000000868b86723e */ /* 0x000fc400048070ff */
[----:B------:R-:W-:Y:S01]  /*37ba0*/  F2FP.SATFINITE.E4M3.F32.PACK_AB_MERGE_C R72, R126, R75, R72 ;  /* 0x0000004b7e48723e */ /* 0x000fe20004807048 */
[----:B------:R-:W-:Y:S01]  /*37bb0*/  IMAD.MOV.U32 R75, RZ, RZ, R117 ;  /* 0x000000ffff4b7224 */ /* 0x000fe200078e0075 */
[----:B------:R-:W-:Y:S02]  /*37bc0*/  F2FP.SATFINITE.E4M3.F32.PACK_AB_MERGE_C R79, R120, R79, R119 ;  /* 0x0000004f784f723e */ /* 0x000fe40004807077 */
[----:B------:R-:W-:Y:S02]  /*37bd0*/  F2FP.SATFINITE.E4M3.F32.PACK_AB_MERGE_C R76, R125, R116, R76 ;  /* 0x000000747d4c723e */ /* 0x000fe4000480704c */
[----:B------:R-:W-:Y:S02]  /*37be0*/  F2FP.SATFINITE.E4M3.F32.PACK_AB_MERGE_C R74, R135, R128, R132 ;  /* 0x00000080874a723e */ /* 0x000fe40004807084 */
[----:B------:R-:W-:-:S07]  /*37bf0*/  F2FP.SATFINITE.E4M3.F32.PACK_AB_MERGE_C R78, R78, R133, R134 ;  /* 0x000000854e4e723e */ /* 0x000fce0004807086 */
.L_x_1834:
[----:B------:R-:W-:Y:S05]  /*37c00*/  BSYNC B4 ;  /* 0x0000000000047941 */ /* 0x000fea0003800000 */
.L_x_1833:
[C---:B------:R-:W-:Y:S02]  /*37c10*/  R2UR UR4, R84.reuse ;  /* 0x00000000540472ca */ /* 0x040fe400000e0000 */
[C---:B------:R-:W-:Y:S02]  /*37c20*/  R2UR UR5, R85.reuse ;  /* 0x00000000550572ca */ /* 0x040fe400000e0000 */
[----:B------:R-:W-:Y:S02]  /*37c30*/  @!P1 R2UR UR6, R84 ;  /* 0x00000000540692ca */ /* 0x000fe400000e0000 */
[----:B------:R-:W-:Y:S02]  /*37c40*/  @!P1 R2UR UR7, R85 ;  /* 0x00000000550792ca */ /* 0x000fe400000e0000 */
[----:B------:R-:W-:Y:S02]  /*37c50*/  IADD3 R12, P2, P3, R86, R100, R115 ;  /* 0x00000064560c7210 */ /* 0x000fe40007b5e073 */
[----:B------:R-:W-:-:S02]  /*37c60*/  @!P1 SHF.R.S32.HI R15, RZ, 0x1f, R113 ;  /* 0x0000001fff0f9819 */ /* 0x000fc40000011471 */
[----:B------:R-:W-:Y:S02]  /*37c70*/  @!P1 IADD3 R14, P4, P5, R86, R100, R113 ;  /* 0x00000064560e9210 */ /* 0x000fe40007d9e071 */
[CC--:B------:R-:W-:Y:S02]  /*37c80*/  IADD3.X R13, R87.reuse, R109.reuse, R112, P2, P3 ;  /* 0x0000006d570d7210 */ /* 0x0c0fe400017e6470 */
[----:B------:R-:W-:-:S03]  /*37c90*/  @!P1 IADD3.X R15, R87, R109, R15, P4, P5 ;  /* 0x0000006d570f9210 */ /* 0x000fc600027ea40f */
[----:B-----5:R0:W-:Y:S04]  /*37ca0*/  ST.E.128 desc[UR4][R12.64], R72 ;  /* 0x000000480c007985 */ /* 0x0201e8000c101d04 */
[----:B------:R0:W-:Y:S02]  /*37cb0*/  @!P1 ST.E.128 desc[UR6][R14.64], R76 ;  /* 0x0000004c0e009985 */ /* 0x0001e4000c101d06 */
.L_x_1832:
[----:B------:R-:W-:Y:S05]  /*37cc0*/  BSYNC B3 ;  /* 0x0000000000037941 */ /* 0x000fea0003800000 */
.L_x_1831:
[----:B------:R-:W-:Y:S02]  /*37cd0*/  R2UR UR4, R84 ;  /* 0x00000000540472ca */ /* 0x000fe400000e0000 */
[----:B------:R-:W-:-:S13]  /*37ce0*/  R2UR UR5, R85 ;  /* 0x00000000550572ca */ /* 0x000fda00000e0000 */
[----:B0-----:R-:W2:Y:S01]  /*37cf0*/  LD.E.U8 R12, desc[UR4][R94.64] ;  /* 0x000000045e0c7980 */ /* 0x001ea2000c101100 */
[----:B------:R-:W-:Y:S01]  /*37d00*/  BSSY B3, `(.L_x_1835) ;  /* 0x0000141000037945 */ /* 0x000fe20003800000 */
[----:B--2---:R-:W-:-:S13]  /*37d10*/  LOP3.LUT P1, RZ, R12, 0x2, RZ, 0xc0, !PT ;  /* 0x000000020cff7812 */ /* 0x004fda000782c0ff */
[----:B------:R-:W-:Y:S05]  /*37d20*/  @!P1 BRA `(.L_x_1836) ;  /* 0x0000001000f89947 */ /* 0x000fea0003800000 */
[----:B------:R-:W-:Y:S02]  /*37d30*/  R2UR UR4, R84 ;  /* 0x00000000540472ca */ /* 0x000fe400000e0000 */
[----:B------:R-:W-:-:S13]  /*37d40*/  R2UR UR5, R85 ;  /* 0x00000000550572ca */ /* 0x000fda00000e0000 */
[----:B------:R-:W2:Y:S01]  /*37d50*/  LD.E R12, desc[UR4][R92.64+0x4] ;  /* 0x000004045c0c7980 */ /* 0x000ea2000c101900 */
[----:B------:R-:W-:Y:S01]  /*37d60*/  VIADD R72, R107, 0x20 ;  /* 0x000000206b487836 */ /* 0x000fe20000000000 */
[----:B------:R-:W-:Y:S01]  /*37d70*/  SHF.R.S32.HI R37, RZ, 0x1f, R110 ;  /* 0x0000001fff257819 */ /* 0x000fe2000001146e */
[----:B------:R-:W-:Y:S01]  /*37d80*/  IMAD.IADD R14, R102, 0x1, -R103 ;  /* 0x00000001660e7824 */ /* 0x000fe200078e0a67 */
[----:B------:R-:W-:Y:S02]  /*37d90*/  LEA.HI R36, R111, R111, RZ, 0x1 ;  /* 0x0000006f6f247211 */ /* 0x000fe400078f08ff */
[CC--:B------:R-:W-:Y:S02]  /*37da0*/  LEA.HI R38, R37.reuse, R110.reuse, RZ, 0x4 ;  /* 0x0000006e25267211 */ /* 0x0c0fe400078f20ff */
[----:B------:R-:W-:Y:S02]  /*37db0*/  LEA.HI R37, R37, R110, RZ, 0x2 ;  /* 0x0000006e25257211 */ /* 0x000fe400078f10ff */
[----:B------:R-:W-:Y:S01]  /*37dc0*/  LOP3.LUT R36, R36, 0x3fffffe, RZ, 0xc0, !PT ;  /* 0x03fffffe24247812 */ /* 0x000fe200078ec0ff */
[----:B------:R-:W-:Y:S01]  /*37dd0*/  IMAD.SHL.U32 R39, R38, 0x20, RZ ;  /* 0x0000002026277824 */ /* 0x000fe200078e00ff */
[----:B------:R-:W-:Y:S01]  /*37de0*/  R2UR UR6, R84 ;  /* 0x00000000540672ca */ /* 0x000fe200000e0000 */
[----:B------:R-:W-:Y:S01]  /*37df0*/  IMAD.SHL.U32 R37, R37, 0x20, RZ ;  /* 0x0000002025257824 */ /* 0x000fe200078e00ff */
[----:B------:R-:W-:Y:S01]  /*37e00*/  R2UR UR7, R85 ;  /* 0x00000000550772ca */ /* 0x000fe200000e0000 */
[----:B------:R-:W-:Y:S01]  /*37e10*/  IMAD.IADD R38, R111, 0x1, -R36 ;  /* 0x000000016f267824 */ /* 0x000fe200078e0a24 */
[----:B------:R-:W-:-:S02]  /*37e20*/  LOP3.LUT R39, R39, 0xfffffe00, RZ, 0xc0, !PT ;  /* 0xfffffe0027277812 */ /* 0x000fc400078ec0ff */
[----:B------:R-:W-:-:S03]  /*37e30*/  LOP3.LUT R37, R37, 0x180, RZ, 0xc0, !PT ;  /* 0x0000018025257812 */ /* 0x000fc600078ec0ff */
[----:B------:R-:W-:Y:S01]  /*37e40*/  IMAD R39, R38, 0x40, R39 ;  /* 0x0000004026277824 */ /* 0x000fe200078e0227 */
[----:B------:R-:W-:Y:S01]  /*37e50*/  SHF.R.U32.HI R38, RZ, 0x3, R37 ;  /* 0x00000003ff267819 */ /* 0x000fe20000011625 */
[----:B------:R-:W-:Y:S01]  /*37e60*/  BSSY B4, `(.L_x_1837) ;  /* 0x000011f000047945 */ /* 0x000fe20003800000 */
[----:B--2---:R-:W-:-:S04]  /*37e70*/  LEA.HI R12, R12, R12, RZ, 0x1 ;  /* 0x0000000c0c0c7211 */ /* 0x004fc800078f08ff */
[----:B------:R-:W-:-:S04]  /*37e80*/  SHF.R.S32.HI R75, RZ, 0x1, R12 ;  /* 0x00000001ff4b7819 */ /* 0x000fc8000001140c */
[----:B------:R-:W-:-:S04]  /*37e90*/  ISETP.GE.AND P1, PT, R72, R75, PT ;  /* 0x0000004b4800720c */ /* 0x000fc80003f26270 */
[----:B------:R-:W-:Y:S02]  /*37ea0*/  SEL R13, R75, RZ, P1 ;  /* 0x000000ff4b0d7207 */ /* 0x000fe40000800000 */
[----:B------:R-:W-:-:S03]  /*37eb0*/  SEL R14, R103, R14, !P1 ;  /* 0x0000000e670e7207 */ /* 0x000fc60004800000 */
[----:B------:R-:W-:Y:S01]  /*37ec0*/  IMAD.IADD R13, R72, 0x1, R13 ;  /* 0x00000001480d7824 */ /* 0x000fe200078e020d */
[----:B------:R-:W-:-:S04]  /*37ed0*/  SHF.R.S32.HI R15, RZ, 0x1f, R14 ;  /* 0x0000001fff0f7819 */ /* 0x000fc8000001140e */
[----:B------:R-:W-:Y:S02]  /*37ee0*/  SHF.R.S32.HI R12, RZ, 0x1f, R13 ;  /* 0x0000001fff0c7819 */ /* 0x000fe4000001140d */
[----:B------:R-:W-:Y:S02]  /*37ef0*/  LEA.HI R15, R15, R14, RZ, 0x5 ;  /* 0x0000000e0f0f7211 */ /* 0x000fe400078f28ff */
[CC--:B------:R-:W-:Y:S02]  /*37f00*/  LEA.HI R14, R12.reuse, R13.reuse, RZ, 0x4 ;  /* 0x0000000d0c0e7211 */ /* 0x0c0fe400078f20ff */
[----:B------:R-:W-:Y:S02]  /*37f10*/  LEA.HI R12, R12, R13, RZ, 0x6 ;  /* 0x0000000d0c0c7211 */ /* 0x000fe400078f30ff */
[----:B------:R-:W-:Y:S02]  /*37f20*/  SHF.R.S32.HI R74, RZ, 0x4, R14 ;  /* 0x00000004ff4a7819 */ /* 0x000fe4000001140e */
[----:B------:R-:W-:-:S02]  /*37f30*/  SHF.R.S32.HI R12, RZ, 0x6, R12 ;  /* 0x00000006ff0c7819 */ /* 0x000fc4000001140c */
[----:B------:R-:W-:Y:S02]  /*37f40*/  LEA.HI.SX32 R15, R15, R74, 0x1b ;  /* 0x0000004a0f0f7211 */ /* 0x000fe400078fdaff */
[----:B------:R-:W-:Y:S01]  /*37f50*/  LOP3.LUT R14, R37, 0x30, R14, 0xf8, !PT ;  /* 0x00000030250e7812 */ /* 0x000fe200078ef80e */
[----:B------:R-:W-:Y:S01]  /*37f60*/  IMAD R12, R12, 0x2800, R39 ;  /* 0x000028000c0c7824 */ /* 0x000fe200078e0227 */
[----:B------:R-:W-:Y:S01]  /*37f70*/  SHF.R.S32.HI R36, RZ, 0x1f, R15 ;  /* 0x0000001fff247819 */ /* 0x000fe2000001140f */
[----:B------:R-:W-:Y:S01]  /*37f80*/  IMAD.SHL.U32 R73, R15, 0x10, RZ ;  /* 0x000000100f497824 */ /* 0x000fe200078e00ff */
[----:B------:R-:W-:Y:S02]  /*37f90*/  LOP3.LUT R13, R14, R38, RZ, 0x3c, !PT ;  /* 0x000000260e0d7212 */ /* 0x000fe400078e3cff */
[----:B------:R-:W-:Y:S02]  /*37fa0*/  LEA.HI R36, R36, R15, RZ, 0x2 ;  /* 0x0000000f24247211 */ /* 0x000fe400078f10ff */
[----:B------:R-:W-:Y:S01]  /*37fb0*/  LOP3.LUT R15, R37, 0x30, R73, 0xf8, !PT ;  /* 0x00000030250f7812 */ /* 0x000fe200078ef849 */
[----:B------:R-:W-:Y:S01]  /*37fc0*/  IMAD.IADD R12, R12, 0x1, R13 ;  /* 0x000000010c0c7824 */ /* 0x000fe200078e020d */
[----:B------:R-:W-:-:S02]  /*37fd0*/  SHF.R.S32.HI R36, RZ, 0x2, R36 ;  /* 0x00000002ff247819 */ /* 0x000fc40000011424 */
[----:B------:R-:W-:Y:S02]  /*37fe0*/  LOP3.LUT R15, R15, R38, RZ, 0x3c, !PT ;  /* 0x000000260f0f7212 */ /* 0x000fe400078e3cff */
[----:B------:R-:W-:Y:S01]  /*37ff0*/  IADD3 R12, P1, P2, R96, R12, R105 ;  /* 0x0000000c600c7210 */ /* 0x000fe20007a3e069 */
[----:B------:R-:W-:-:S03]  /*38000*/  IMAD R36, R36, 0x2800, R39 ;  /* 0x0000280024247824 */ /* 0x000fc600078e0227 */
[----:B------:R-:W-:Y:S01]  /*38010*/  IADD3.X R13, R97, RZ, R106, P1, P2 ;  /* 0x000000ff610d7210 */ /* 0x000fe20000fe446a */
[----:B------:R-:W-:Y:S01]  /*38020*/  IMAD.IADD R36, R36, 0x1, R15 ;  /* 0x0000000124247824 */ /* 0x000fe200078e020f */
[----:B------:R-:W-:-:S04]  /*38030*/  ISETP.GE.AND P2, PT, R72, R75, PT ;  /* 0x0000004b4800720c */ /* 0x000fc80003f46270 */
[----:B------:R-:W-:Y:S01]  /*38040*/  IADD3 R36, P3, P4, R96, R36, R105 ;  /* 0x0000002460247210 */ /* 0x000fe20007c7e069 */
[----:B------:R-:W5:Y:S03]  /*38050*/  LD.E.128 R12, desc[UR4][R12.64] ;  /* 0x000000040c0c7980 */ /* 0x000f66000c101d00 */
[----:B------:R-:W-:Y:S01]  /*38060*/  IADD3.X R37, R97, RZ, R106, P3, P4 ;  /* 0x000000ff61257210 */ /* 0x000fe20001fe846a */
[----:B------:R-:W-:Y:S01]  /*38070*/  IMAD.SHL.U32 R75, R74, 0x10, RZ ;  /* 0x000000104a4b7824 */ /* 0x000fe200078e00ff */
[----:B------:R-:W-:-:S04]  /*38080*/  ISETP.GE.AND P1, PT, R73, R102, PT ;  /* 0x000000664900720c */ /* 0x000fc80003f26270 */
[----:B------:R-:W5:Y:S01]  /*38090*/  LD.E.128 R36, desc[UR6][R36.64] ;  /* 0x0000000624247980 */ /* 0x000f62000c101d00 */
[----:B------:R-:W-:Y:S01]  /*380a0*/  SHF.R.S32.HI R72, RZ, 0x1f, R75 ;  /* 0x0000001fff487819 */ /* 0x000fe2000001144b */
[----:B------:R-:W-:Y:S07]  /*380b0*/  @P2 BRA `(.L_x_1838) ;  /* 0x0000000c00e42947 */ /* 0x000fee0003800000 */
[----:B-----5:R-:W-:Y:S01]  /*380c0*/  IMAD.MOV.U32 R77, RZ, RZ, R39 ;  /* 0x000000ffff4d7224 */ /* 0x020fe200078e0027 */
[----:B------:R-:W-:Y:S01]  /*380d0*/  SHF.R.U32.HI R39, RZ, 0x8, R42 ;  /* 0x00000008ff277819 */ /* 0x000fe2000001162a */
[----:B------:R-:W-:Y:S01]  /*380e0*/  IMAD.MOV.U32 R74, RZ, RZ, R12 ;  /* 0x000000ffff4a7224 */ /* 0x000fe200078e000c */
[----:B------:R-:W-:Y:S01]  /*380f0*/  LOP3.LUT R112, R42, 0xff, RZ, 0xc0, !PT ;  /* 0x000000ff2a707812 */ /* 0x000fe200078ec0ff */
[----:B-1----:R-:W-:Y:S01]  /*38100*/  IMAD.MOV.U32 R79, RZ, RZ, R37 ;  /* 0x000000ffff4f7224 */ /* 0x002fe200078e0025 */
[----:B------:R-:W-:Y:S01]  /*38110*/  LOP3.LUT R39, R39, 0xff, RZ, 0xc0, !PT ;  /* 0x000000ff27277812 */ /* 0x000fe200078ec0ff */
[----:B------:R-:W-:Y:S01]  /*38120*/  IMAD.MOV.U32 R76, RZ, RZ, R13 ;  /* 0x000000ffff4c7224 */ /* 0x000fe200078e000d */
[----:B------:R-:W-:Y:S01]  /*38130*/  SHF.R.U32.HI R12, RZ, 0x8, R40 ;  /* 0x00000008ff0c7819 */ /* 0x000fe20000011628 */
[----:B------:R-:W-:Y:S01]  /*38140*/  IMAD.MOV.U32 R37, RZ, RZ, R15 ;  /* 0x000000ffff257224 */ /* 0x000fe200078e000f */
[----:B------:R-:W-:Y:S02]  /*38150*/  PRMT R112, R39, 0x7604, R112 ;  /* 0x0000760427707816 */ /* 0x000fe40000000070 */
[----:B------:R-:W-:-:S02]  /*38160*/  SHF.R.U32.HI R39, RZ, 0x8, R29 ;  /* 0x00000008ff277819 */ /* 0x000fc4000001161d */
        /* <DEDUP_REMOVED lines=8> */
[----:B------:R-:W-:Y:S02]  /*381f0*/  SHF.R.U32.HI R115, RZ, 0x8, R31 ;  /* 0x00000008ff737819 */ /* 0x000fe4000001161f */
[----:B------:R-:W-:Y:S02]  /*38200*/  PRMT R116, R39, 0x7604, R116 ;  /* 0x0000760427747816 */ /* 0x000fe40000000074 */
[----:B------:R-:W-:Y:S02]  /*38210*/  LOP3.LUT R78, R41, 0xff, RZ, 0xc0, !PT ;  /* 0x000000ff294e7812 */ /* 0x000fe400078ec0ff */
[----:B------:R-:W-:-:S02]  /*38220*/  LOP3.LUT R15, R15, 0xff, RZ, 0xc0, !PT ;  /* 0x000000ff0f0f7812 */ /* 0x000fc400078ec0ff */
[----:B------:R-:W-:Y:S02]  /*38230*/  PRMT R13, R12, 0x7604, R13 ;  /* 0x000076040c0d7816 */ /* 0x000fe4000000000d */
[----:B------:R-:W-:Y:S02]  /*38240*/  SHF.R.U32.HI R39, RZ, 0x10, R42 ;  /* 0x00000010ff277819 */ /* 0x000fe4000001162a */
[----:B------:R-:W-:Y:S02]  /*38250*/  SHF.R.U32.HI R12, RZ, 0x8, R28 ;  /* 0x00000008ff0c7819 */ /* 0x000fe4000001161c */
[----:B------:R-:W-:Y:S02]  /*38260*/  PRMT R114, R113, 0x7604, R114 ;  /* 0x0000760471727816 */ /* 0x000fe40000000072 */
[----:B------:R-:W-:Y:S02]  /*38270*/  SHF.R.U32.HI R113, RZ, 0x8, R30 ;  /* 0x00000008ff717819 */ /* 0x000fe4000001161e */
[----:B------:R-:W-:-:S02]  /*38280*/  LOP3.LUT R120, R31, 0xff, RZ, 0xc0, !PT ;  /* 0x000000ff1f787812 */ /* 0x000fc400078ec0ff */
[----:B------:R-:W-:Y:S02]  /*38290*/  LOP3.LUT R115, R115, 0xff, RZ, 0xc0, !PT ;  /* 0x000000ff73737812 */ /* 0x000fe400078ec0ff */
[----:B------:R-:W-:Y:S02]  /*382a0*/  PRMT R78, R15, 0x7604, R78 ;  /* 0x000076040f4e7816 */ /* 0x000fe4000000004e */
[----:B------:R-:W-:Y:S02]  /*382b0*/  LOP3.LUT R39, R39, 0xff, RZ, 0xc0, !PT ;  /* 0x000000ff27277812 */ /* 0x000fe400078ec0ff */
[----:B------:R-:W-:Y:S02]  /*382c0*/  LOP3.LUT R15, R28, 0xff, RZ, 0xc0, !PT ;  /* 0x000000ff1c0f7812 */ /* 0x000fe400078ec0ff */
[----:B------:R-:W-:Y:S02]  /*382d0*/  LOP3.LUT R12, R12, 0xff, RZ, 0xc0, !PT ;  /* 0x000000ff0c0c7812 */ /* 0x000fe400078ec0ff */
[----:B------:R-:W-:-:S02]  /*382e0*/  LOP3.LUT R118, R30, 0xff, RZ, 0xc0, !PT ;  /* 0x000000ff1e767812 */ /* 0x000fc400078ec0ff */
[----:B------:R-:W-:Y:S02]  /*382f0*/  LOP3.LUT R113, R113, 0xff, RZ, 0xc0, !PT ;  /* 0x000000ff71717812 */ /* 0x000fe400078ec0ff */
[----:B------:R-:W-:Y:S02]  /*38300*/  PRMT R123, R115, 0x7604, R120 ;  /* 0x00007604737b7816 */ /* 0x000fe40000000078 */
[----:B------:R-:W-:Y:S02]  /*38310*/  PRMT R115, R39, 0x7054, R112 ;  /* 0x0000705427737816 */ /* 0x000fe40000000070 */
[----:B------:R-:W-:Y:S02]  /*38320*/  PRMT R119, R12, 0x7604, R15 ;  /* 0x000076040c777816 */ /* 0x000fe4000000000f */
[----:B------:R-:W-:Y:S02]  /*38330*/  SHF.R.U32.HI R39, RZ, 0x10, R29 ;  /* 0x00000010ff277819 */ /* 0x000fe4000001161d */
[----:B------:R-:W-:-:S02]  /*38340*/  SHF.R.U32.HI R15, RZ, 0x10, R41 ;  /* 0x00000010ff0f7819 */ /* 0x000fc40000011629 */
[----:B------:R-:W-:Y:S02]  /*38350*/  PRMT R121, R113, 0x7604, R118 ;  /* 0x0000760471797816 */ /* 0x000fe40000000076 */
[----:B------:R-:W-:Y:S02]  /*38360*/  SHF.R.U32.HI R12, RZ, 0x10, R40 ;  /* 0x00000010ff0c7819 */ /* 0x000fe40000011628 */
[----:B------:R-:W-:Y:S02]  /*38370*/  SHF.R.U32.HI R113, RZ, 0x10, R43 ;  /* 0x00000010ff717819 */ /* 0x000fe4000001162b */
[----:B------:R-:W-:Y:S02]  /*38380*/  LOP3.LUT R39, R39, 0xff, RZ, 0xc0, !PT ;  /* 0x000000ff27277812 */ /* 0x000fe400078ec0ff */
[----:B------:R-:W-:Y:S02]  /*38390*/  LOP3.LUT R15, R15, 0xff, RZ, 0xc0, !PT ;  /* 0x000000ff0f0f7812 */ /* 0x000fe400078ec0ff */
[----:B------:R-:W-:-:S02]  /*383a0*/  LOP3.LUT R12, R12, 0xff, RZ, 0xc0, !PT ;  /* 0x000000ff0c0c7812 */ /* 0x000fc400078ec0ff */
[----:B------:R-:W-:Y:S02]  /*383b0*/  LOP3.LUT R113, R113, 0xff, RZ, 0xc0, !PT ;  /* 0x000000ff71717812 */ /* 0x000fe400078ec0ff */
[----:B------:R-:W-:Y:S02]  /*383c0*/  PRMT R39, R39, 0x7054, R116 ;  /* 0x0000705427277816 */ /* 0x000fe40000000074 */
[----:B------:R-:W-:Y:S02]  /*383d0*/  PRMT R15, R15, 0x7054, R78 ;  /* 0x000070540f0f7816 */ /* 0x000fe4000000004e */
[----:B------:R-:W-:Y:S02]  /*383e0*/  PRMT R13, R12, 0x7054, R13 ;  /* 0x000070540c0d7816 */ /* 0x000fe4000000000d */
[----:B------:R-:W-:Y:S02]  /*383f0*/  PRMT R117, R113, 0x7054, R114 ;  /* 0x0000705471757816 */ /* 0x000fe40000000072 */
[----:B------:R-:W-:-:S02]  /*38400*/  SHF.R.U32.HI R12, RZ, 0x10, R28 ;  /* 0x00000010ff0c7819 */ /* 0x000fc4000001161c */
[----:B------:R-:W-:Y:S02]  /*38410*/  LOP3.LUT R114, R39, 0xff000000, R29, 0xf8, !PT ;  /* 0xff00000027727812 */ /* 0x000fe400078ef81d */
[----:B------:R-:W-:Y:S02]  /*38420*/  LOP3.LUT R113, R15, 0xff000000, R41, 0xf8, !PT ;  /* 0xff0000000f717812 */ /* 0x000fe400078ef829 */
[----:B------:R-:W-:Y:S02]  /*38430*/  LOP3.LUT R12, R12, 0xff, RZ, 0xc0, !PT ;  /* 0x000000ff0c0c7812 */ /* 0x000fe400078ec0ff */
[----:B------:R-:W-:Y:S02]  /*38440*/  F2FP.F16.E4M3.UNPACK_B R39, R79 ;  /* 0x0000004fff27723e */ /* 0x000fe400020006ff */
[----:B------:R-:W-:Y:S02]  /*38450*/  LOP3.LUT R41, R13, 0xff000000, R40, 0xf8, !PT ;  /* 0xff0000000d297812 */ /* 0x000fe400078ef828 */
[----:B------:R-:W-:Y:S01]  /*38460*/  F2FP.F16.E4M3.UNPACK_B R116, R114 ;  /* 0x00000072ff74723e */ /* 0x000fe200020006ff */
[--C-:B------:R-:W-:Y:S01]  /*38470*/  HADD2.F32 R13, -RZ, R39.reuse.H0_H0 ;  /* 0x20000027ff0d7230 */ /* 0x100fe20000004100 */
[----:B------:R-:W-:Y:S01]  /*38480*/  SHF.R.U32.HI R112, RZ, 0x10, R31 ;  /* 0x00000010ff707819 */ /* 0x000fe2000001161f */
[----:B------:R-:W-:Y:S01]  /*38490*/  HADD2.F32 R39, -RZ, R39.H1_H1 ;  /* 0x30000027ff277230 */ /* 0x000fe20000004100 */
[----:B------:R-:W-:Y:S01]  /*384a0*/  F2FP.F16.E4M3.UNPACK_B R40, R113 ;  /* 0x00000071ff28723e */ /* 0x000fe200020006ff */
[--C-:B------:R-:W-:Y:S01]  /*384b0*/  HADD2.F32 R118, -RZ, R116.reuse.H0_H0 ;  /* 0x20000074ff767230 */ /* 0x100fe20000004100 */
[----:B------:R-:W-:Y:S01]  /*384c0*/  PRMT R119, R12, 0x7054, R119 ;  /* 0x000070540c777816 */ /* 0x000fe20000000077 */
[----:B------:R-:W-:Y:S01]  /*384d0*/  HADD2.F32 R116, -RZ, R116.H1_H1 ;  /* 0x30000074ff747230 */ /* 0x000fe20000004100 */
[----:B------:R-:W-:-:S02]  /*384e0*/  F2FP.F16.E4M3.UNPACK_B R29, R76 ;  /* 0x0000004cff1d723e */ /* 0x000fc400020006ff */
[----:B------:R-:W-:Y:S01]  /*384f0*/  LOP3.LUT R112, R112, 0xff, RZ, 0xc0, !PT ;  /* 0x000000ff70707812 */ /* 0x000fe200078ec0ff */
[----:B------:R-:W-:Y:S01]  /*38500*/  FMUL.FTZ R120, R13, R118 ;  /* 0x000000760d787220 */ /* 0x000fe20000410000 */
[----:B------:R-:W-:Y:S01]  /*38510*/  LOP3.LUT R12, R115, 0xff000000, R42, 0xf8, !PT ;  /* 0xff000000730c7812 */ /* 0x000fe200078ef82a */
[--C-:B------:R-:W-:Y:S01]  /*38520*/  HADD2.F32 R42, -RZ, R40.reuse.H0_H0 ;  /* 0x20000028ff2a7230 */ /* 0x100fe20000004100 */
[----:B------:R-:W-:Y:S01]  /*38530*/  SHF.R.U32.HI R78, RZ, 0x10, R30 ;  /* 0x00000010ff4e7819 */ /* 0x000fe2000001161e */
[--C-:B------:R-:W-:Y:S01]  /*38540*/  HADD2.F32 R15, -RZ, R29.reuse.H0_H0 ;  /* 0x2000001dff0f7230 */ /* 0x100fe20000004100 */
[----:B------:R-:W-:Y:S01]  /*38550*/  PRMT R123, R112, 0x7054, R123 ;  /* 0x00007054707b7816 */ /* 0x000fe2000000007b */
[----:B------:R-:W-:Y:S01]  /*38560*/  HADD2.F32 R40, -RZ, R40.H1_H1 ;  /* 0x30000028ff287230 */ /* 0x000fe20000004100 */
[----:B------:R-:W-:Y:S01]  /*38570*/  LOP3.LUT R112, R117, 0xff000000, R43, 0xf8, !PT ;  /* 0xff00000075707812 */ /* 0x000fe200078ef82b */
[-C--:B------:R-:W-:Y:S01]  /*38580*/  FMUL.FTZ R43, R13, R42.reuse ;  /* 0x0000002a0d2b7220 */ /* 0x080fe20000410000 */
[----:B------:R-:W-:Y:S01]  /*38590*/  LOP3.LUT R78, R78, 0xff, RZ, 0xc0, !PT ;  /* 0x000000ff4e4e7812 */ /* 0x000fe200078ec0ff */
[C---:B------:R-:W-:Y:S01]  /*385a0*/  FFMA.FTZ R13, R15.reuse, R42, -R120 ;  /* 0x0000002a0f0d7223 */ /* 0x040fe20000010878 */
[----:B------:R-:W-:Y:S01]  /*385b0*/  F2FP.F16.E4M3.UNPACK_B R79, R79.H1 ;  /* 0x0000004fff4f723e */ /* 0x000fe200030006ff */
[----:B------:R-:W-:Y:S01]  /*385c0*/  FFMA.FTZ R15, R15, R118, R43 ;  /* 0x000000760f0f7223 */ /* 0x000fe2000001002b */
[----:B------:R-:W-:Y:S01]  /*385d0*/  PRMT R121, R78, 0x7054, R121 ;  /* 0x000070544e797816 */ /* 0x000fe20000000079 */
[----:B------:R-:W-:Y:S01]  /*385e0*/  HADD2.F32 R29, -RZ, R29.H1_H1 ;  /* 0x3000001dff1d7230 */ /* 0x000fe20000004100 */
[----:B------:R-:W-:Y:S01]  /*385f0*/  F2FP.F16.E4M3.UNPACK_B R43, R114.H1 ;  /* 0x00000072ff2b723e */ /* 0x000fe200030006ff */
[C---:B------:R-:W-:Y:S01]  /*38600*/  FMUL.FTZ R118, R39.reuse, R116 ;  /* 0x0000007427767220 */ /* 0x040fe20000410000 */
[----:B------:R-:W-:Y:S01]  /*38610*/  F2FP.F16.E4M3.UNPACK_B R113, R113.H1 ;  /* 0x00000071ff71723e */ /* 0x000fe200030006ff */
[----:B------:R-:W-:Y:S01]  /*38620*/  FMUL.FTZ R39, R39, R40 ;  /* 0x0000002827277220 */ /* 0x000fe20000410000 */
[----:B------:R-:W-:Y:S01]  /*38630*/  LOP3.LUT R78, R119, 0xff000000, R28, 0xf8, !PT ;  /* 0xff000000774e7812 */ /* 0x000fe200078ef81c */
[----:B------:R-:W-:Y:S01]  /*38640*/  HADD2.F32 R114, -RZ, R43.H0_H0 ;  /* 0x2000002bff727230 */ /* 0x000fe20000004100 */
[----:B------:R-:W-:Y:S01]  /*38650*/  LOP3.LUT R28, R121, 0xff000000, R30, 0xf8, !PT ;  /* 0xff000000791c7812 */ /* 0x000fe200078ef81e */
[----:B------:R-:W-:Y:S01]  /*38660*/  HADD2.F32 R30, -RZ, R79.H0_H0 ;  /* 0x2000004fff1e7230 */ /* 0x000fe20000004100 */
[----:B------:R-:W-:Y:S01]  /*38670*/  F2FP.F16.E4M3.UNPACK_B R76, R76.H1 ;  /* 0x0000004cff4c723e */ /* 0x000fe200030006ff */
[----:B------:R-:W-:Y:S01]  /*38680*/  HADD2.F32 R42, -RZ, R113.H0_H0 ;  /* 0x20000071ff2a7230 */ /* 0x000fe20000004100 */
[----:B------:R-:W-:Y:S01]  /*38690*/  LOP3.LUT R123, R123, 0xff000000, R31, 0xf8, !PT ;  /* 0xff0000007b7b7812 */ /* 0x000fe200078ef81f */
[----:B------:R-:W-:-:S02]  /*386a0*/  HADD2.F32 R117, -RZ, R43.H1_H1 ;  /* 0x3000002bff757230 */ /* 0x000fc40000004100 */
[C---:B------:R-:W-:Y:S01]  /*386b0*/  FMUL.FTZ R120, R30.reuse, R114 ;  /* 0x000000721e787220 */ /* 0x040fe20000410000 */
[----:B------:R-:W-:Y:S02]  /*386c0*/  HADD2.F32 R31, -RZ, R76.H0_H0 ;  /* 0x2000004cff1f7230 */ /* 0x000fe40000004100 */
[----:B------:R-:W-:Y:S01]  /*386d0*/  FMUL.FTZ R115, R30, R42 ;  /* 0x0000002a1e737220 */ /* 0x000fe20000410000 */
[C---:B------:R-:W-:Y:S01]  /*386e0*/  FFMA.FTZ R30, R29.reuse, R40, -R118 ;  /* 0x000000281d1e7223 */ /* 0x040fe20000010876 */
[----:B------:R-:W-:Y:S01]  /*386f0*/  FFMA.FTZ R40, R29, R116, R39 ;  /* 0x000000741d287223 */ /* 0x000fe20000010027 */
[----:B------:R-:W-:Y:S01]  /*38700*/  F2FP.F16.E4M3.UNPACK_B R118, R123 ;  /* 0x0000007bff76723e */ /* 0x000fe200020006ff */
[C---:B------:R-:W-:Y:S01]  /*38710*/  FFMA.FTZ R29, R31.reuse, R42, -R120 ;  /* 0x0000002a1f1d7223 */ /* 0x040fe20000010878 */
[----:B------:R-:W-:Y:S01]  /*38720*/  FFMA.FTZ R31, R31, R114, R115 ;  /* 0x000000721f1f7223 */ /* 0x000fe20000010073 */
[----:B------:R-:W-:Y:S01]  /*38730*/  HADD2.F32 R114, -RZ, R113.H1_H1 ;  /* 0x30000071ff727230 */ /* 0x000fe20000004100 */
[----:B------:R-:W-:Y:S01]  /*38740*/  F2FP.F16.E4M3.UNPACK_B R113, R77 ;  /* 0x0000004dff71723e */ /* 0x000fe200020006ff */
[----:B------:R-:W-:Y:S01]  /*38750*/  HADD2.F32 R39, -RZ, R79.H1_H1 ;  /* 0x3000004fff277230 */ /* 0x000fe20000004100 */
[----:B------:R-:W-:Y:S01]  /*38760*/  F2FP.F16.E4M3.UNPACK_B R116, R112 ;  /* 0x00000070ff74723e */ /* 0x000fe200020006ff */
[----:B------:R-:W-:Y:S01]  /*38770*/  HADD2.F32 R119, -RZ, R118.H0_H0 ;  /* 0x20000076ff777230 */ /* 0x000fe20000004100 */
[----:B------:R-:W-:Y:S01]  /*38780*/  F2FP.F16.E4M3.UNPACK_B R79, R37 ;  /* 0x00000025ff4f723e */ /* 0x000fe200020006ff */
[----:B------:R-:W-:-:S02]  /*38790*/  HADD2.F32 R42, -RZ, R113.H0_H0 ;  /* 0x20000071ff2a7230 */ /* 0x000fc40000004100 */
[C---:B------:R-:W-:Y:S01]  /*387a0*/  FMUL.FTZ R121, R39.reuse, R117 ;  /* 0x0000007527797220 */ /* 0x040fe20000410000 */
[----:B------:R-:W-:Y:S02]  /*387b0*/  HADD2.F32 R115, -RZ, R116.H0_H0 ;  /* 0x20000074ff737230 */ /* 0x000fe40000004100 */
[-C--:B------:R-:W-:Y:S01]  /*387c0*/  FMUL.FTZ R120, R39, R114.reuse ;  /* 0x0000007227787220 */ /* 0x080fe20000410000 */
[----:B------:R-:W-:Y:S02]  /*387d0*/  HADD2.F32 R76, -RZ, R76.H1_H1 ;  /* 0x3000004cff4c7230 */ /* 0x000fe40000004100 */
[C---:B------:R-:W-:Y:S01]  /*387e0*/  FMUL.FTZ R122, R42.reuse, R119 ;  /* 0x000000772a7a7220 */ /* 0x040fe20000410000 */
[----:B------:R-:W-:Y:S02]  /*387f0*/  HADD2.F32 R43, -RZ, R79.H0_H0 ;  /* 0x2000004fff2b7230 */ /* 0x000fe40000004100 */
[----:B------:R-:W-:Y:S01]  /*38800*/  FMUL.FTZ R124, R42, R115 ;  /* 0x000000732a7c7220 */ /* 0x000fe20000410000 */
[C---:B------:R-:W-:Y:S01]  /*38810*/  FFMA.FTZ R42, R76.reuse, R114, -R121 ;  /* 0x000000724c2a7223 */ /* 0x040fe20000010879 */
[----:B------:R-:W-:Y:S01]  /*38820*/  FFMA.FTZ R76, R76, R117, R120 ;  /* 0x000000754c4c7223 */ /* 0x000fe20000010078 */
[----:B------:R-:W-:Y:S01]  /*38830*/  FFMA.FTZ R39, R43, R115, -R122 ;  /* 0x000000732b277223 */ /* 0x000fe2000001087a */
[----:B------:R-:W-:-:S02]  /*38840*/  HADD2.F32 R115, -RZ, R113.H1_H1 ;  /* 0x30000071ff737230 */ /* 0x000fc40000004100 */
[----:B------:R-:W-:Y:S01]  /*38850*/  FFMA.FTZ R43, R43, R119, R124 ;  /* 0x000000772b2b7223 */ /* 0x000fe2000001007c */
[----:B------:R-:W-:Y:S01]  /*38860*/  HADD2.F32 R117, -RZ, R116.H1_H1 ;  /* 0x30000074ff757230 */ /* 0x000fe20000004100 */
[----:B------:R-:W-:Y:S01]  /*38870*/  F2FP.F16.E4M3.UNPACK_B R113, R77.H1 ;  /* 0x0000004dff71723e */ /* 0x000fe200030006ff */
[----:B------:R-:W-:Y:S01]  /*38880*/  HADD2.F32 R119, -RZ, R118.H1_H1 ;  /* 0x30000076ff777230 */ /* 0x000fe20000004100 */
[----:B------:R-:W-:Y:S01]  /*38890*/  F2FP.F16.E4M3.UNPACK_B R120, R123.H1 ;  /* 0x0000007bff78723e */ /* 0x000fe200030006ff */
[----:B------:R-:W-:Y:S01]  /*388a0*/  HADD2.F32 R114, -RZ, R79.H1_H1 ;  /* 0x3000004fff727230 */ /* 0x000fe20000004100 */
[----:B------:R-:W-:Y:S01]  /*388b0*/  F2FP.F16.E4M3.UNPACK_B R116, R112.H1 ;  /* 0x00000070ff74723e */ /* 0x000fe200030006ff */
[C---:B------:R-:W-:Y:S01]  /*388c0*/  FMUL.FTZ R124, R115.reuse, R117 ;  /* 0x00000075737c7220 */ /* 0x040fe20000410000 */
[----:B------:R-:W-:Y:S01]  /*388d0*/  F2FP.F16.E4M3.UNPACK_B R79, R37.H1 ;  /* 0x00000025ff4f723e */ /* 0x000fe200030006ff */
[----:B------:R-:W-:Y:S02]  /*388e0*/  HADD2.F32 R37, -RZ, R113.H0_H0 ;  /* 0x20000071ff257230 */ /* 0x000fe40000004100 */
[----:B------:R-:W-:Y:S01]  /*388f0*/  FMUL.FTZ R121, R115, R119 ;  /* 0x0000007773797220 */ /* 0x000fe20000410000 */
[----:B------:R-:W-:Y:S01]  /*38900*/  HADD2.F32 R122, -RZ, R120.H0_H0 ;  /* 0x20000078ff7a7230 */ /* 0x000fe20000004100 */
[----:B------:R-:W-:Y:S01]  /*38910*/  F2FP.F16.E4M3.UNPACK_B R123, R78.H1 ;  /* 0x0000004eff7b723e */ /* 0x000fe200030006ff */
[----:B------:R-:W-:-:S02]  /*38920*/  HADD2.F32 R118, -RZ, R116.H0_H0 ;  /* 0x20000074ff767230 */ /* 0x000fc40000004100 */
[C---:B------:R-:W-:Y:S01]  /*38930*/  FFMA.FTZ R112, R114.reuse, R117, -R121 ;  /* 0x0000007572707223 */ /* 0x040fe20000010879 */
[----:B------:R-:W-:Y:S02]  /*38940*/  HADD2.F32 R77, -RZ, R79.H0_H0 ;  /* 0x2000004fff4d7230 */ /* 0x000fe40000004100 */
[C---:B------:R-:W-:Y:S01]  /*38950*/  FMUL.FTZ R126, R37.reuse, R122 ;  /* 0x0000007a257e7220 */ /* 0x040fe20000410000 */
[----:B------:R-:W-:Y:S01]  /*38960*/  FFMA.FTZ R114, R114, R119, R124 ;  /* 0x0000007772727223 */ /* 0x000fe2000001007c */
[----:B------:R-:W-:Y:S01]  /*38970*/  FMUL.FTZ R115, R37, R118 ;  /* 0x0000007625737220 */ /* 0x000fe20000410000 */
[----:B------:R-:W-:Y:S01]  /*38980*/  F2FP.F16.E4M3.UNPACK_B R119, R36.H1 ;  /* 0x00000024ff77723e */ /* 0x000fe200030006ff */
[C---:B------:R-:W-:Y:S01]  /*38990*/  FFMA.FTZ R37, R77.reuse, R118, -R126 ;  /* 0x000000764d257223 */ /* 0x040fe2000001087e */
[----:B------:R-:W-:Y:S01]  /*389a0*/  F2FP.F16.E4M3.UNPACK_B R121, R41.H1 ;  /* 0x00000029ff79723e */ /* 0x000fe200030006ff */
[----:B------:R-:W-:Y:S01]  /*389b0*/  FFMA.FTZ R77, R77, R122, R115 ;  /* 0x0000007a4d4d7223 */ /* 0x000fe20000010073 */
[----:B------:R-:W-:Y:S01]  /*389c0*/  HADD2.F32 R117, -RZ, R113.H1_H1 ;  /* 0x30000071ff757230 */ /* 0x000fe20000004100 */
[----:B------:R-:W-:Y:S01]  /*389d0*/  F2FP.F16.E4M3.UNPACK_B R115, R74.H1 ;  /* 0x0000004aff73723e */ /* 0x000fe200030006ff */
[----:B------:R-:W-:Y:S01]  /*389e0*/  HADD2.F32 R124, -RZ, R120.H1_H1 ;  /* 0x30000078ff7c7230 */ /* 0x000fe20000004100 */
[----:B------:R-:W-:Y:S01]  /*389f0*/  F2FP.SATFINITE.E4M3.F32.PACK_AB_MERGE_C R31, R76, R31, RZ ;  /* 0x0000001f4c1f723e */ /* 0x000fe200048070ff */
[----:B------:R-:W-:Y:S01]  /*38a00*/  HADD2.F32 R118, -RZ, R116.H1_H1 ;  /* 0x30000074ff767230 */ /* 0x000fe20000004100 */
[----:B------:R-:W-:Y:S01]  /*38a10*/  F2FP.SATFINITE.E4M3.F32.PACK_AB_MERGE_C R29, R42, R29, RZ ;  /* 0x0000001d2a1d723e */ /* 0x000fe200048070ff */
        /* <DEDUP_REMOVED lines=24> */
[-C--:B------:R-:W-:Y:S01]  /*38ba0*/  FMUL.FTZ R74, R120, R122.reuse ;  /* 0x0000007a784a7220 */ /* 0x080fe20000410000 */
[----:B------:R-:W-:Y:S01]  /*38bb0*/  HADD2.F32 R124, -RZ, R123.H0_H0 ;  /* 0x2000007bff7c7230 */ /* 0x000fe20000004100 */
[----:B------:R-:W-:Y:S01]  /*38bc0*/  F2FP.SATFINITE.E4M3.F32.PACK_AB_MERGE_C R37, R116, R37, RZ ;  /* 0x000000257425723e */ /* 0x000fe200048070ff */
[----:B------:R-:W-:Y:S02]  /*38bd0*/  HADD2.F32 R120, -RZ, R121.H0_H0 ;  /* 0x20000079ff787230 */ /* 0x000fe40000004100 */
[C---:B------:R-:W-:Y:S01]  /*38be0*/  FFMA.FTZ R36, R117.reuse, R122, -R36 ;  /* 0x0000007a75247223 */ /* 0x040fe20000010824 */
[----:B------:R-:W-:Y:S01]  /*38bf0*/  FFMA.FTZ R74, R117, R125, R74 ;  /* 0x0000007d754a7223 */ /* 0x000fe2000001004a */
[----:B------:R-:W-:Y:S02]  /*38c00*/  HADD2.F32 R78, -RZ, R115.H0_H0 ;  /* 0x20000073ff4e7230 */ /* 0x000fe40000004100 */
[C---:B------:R-:W-:Y:S01]  /*38c10*/  FMUL.FTZ R117, R41.reuse, R124 ;  /* 0x0000007c29757220 */ /* 0x040fe20000410000 */
[----:B------:R-:W-:Y:S01]  /*38c20*/  FMUL.FTZ R125, R41, R120 ;  /* 0x00000078297d7220 */ /* 0x000fe20000410000 */
[----:B------:R-:W-:Y:S01]  /*38c30*/  HADD2.F32 R119, -RZ, R119.H1_H1 ;  /* 0x30000077ff777230 */ /* 0x000fe20000004100 */
[----:B------:R-:W-:Y:S01]  /*38c40*/  F2FP.SATFINITE.E4M3.F32.PACK_AB_MERGE_C R36, R36, R79, RZ ;  /* 0x0000004f2424723e */ /* 0x000fe200048070ff */
[----:B------:R-:W-:-:S02]  /*38c50*/  HADD2.F32 R126, -RZ, R123.H1_H1 ;  /* 0x3000007bff7e7230 */ /* 0x000fc40000004100 */
[C---:B------:R-:W-:Y:S01]  /*38c60*/  FFMA.FTZ R41, R78.reuse, R120, -R117 ;  /* 0x000000784e297223 */ /* 0x040fe20000010875 */
[----:B------:R-:W-:Y:S02]  /*38c70*/  HADD2.F32 R120, -RZ, R121.H1_H1 ;  /* 0x30000079ff787230 */ /* 0x000fe40000004100 */
[----:B------:R-:W-:Y:S01]  /*38c80*/  FFMA.FTZ R78, R78, R124, R125 ;  /* 0x0000007c4e4e7223 */ /* 0x000fe2000001007d */
[----:B------:R-:W-:Y:S02]  /*38c90*/  HADD2.F32 R115, -RZ, R115.H1_H1 ;  /* 0x30000073ff737230 */ /* 0x000fe40000004100 */
[C---:B------:R-:W-:Y:S01]  /*38ca0*/  FMUL.FTZ R122, R119.reuse, R126 ;  /* 0x0000007e777a7220 */ /* 0x040fe20000410000 */
[----:B------:R-:W-:Y:S01]  /*38cb0*/  F2FP.F16.E4M3.UNPACK_B R121, R38.H1 ;  /* 0x00000026ff79723e */ /* 0x000fe200030006ff */
[----:B------:R-:W-:Y:S01]  /*38cc0*/  FMUL.FTZ R124, R119, R120 ;  /* 0x00000078777c7220 */ /* 0x000fe20000410000 */
        /* <DEDUP_REMOVED lines=8> */
[----:B------:R-:W-:Y:S01]  /*38d50*/  F2FP.F16.E4M3.UNPACK_B R38, R38 ;  /* 0x00000026ff26723e */ /* 0x000fe200020006ff */
[----:B------:R-:W-:Y:S02]  /*38d60*/  HADD2.F32 R124, -RZ, R123.H0_H0 ;  /* 0x2000007bff7c7230 */ /* 0x000fe40000004100 */
[C---:B------:R-:W-:Y:S01]  /*38d70*/  FMUL.FTZ R130, R122.reuse, R127 ;  /* 0x0000007f7a827220 */ /* 0x040fe20000410000 */
[----:B------:R-:W-:Y:S01]  /*38d80*/  HADD2.F32 R121, -RZ, R121.H1_H1 ;  /* 0x30000079ff797230 */ /* 0x000fe20000004100 */
[----:B------:R-:W-:Y:S01]  /*38d90*/  F2FP.F16.E4M3.UNPACK_B R12, R12 ;  /* 0x0000000cff0c723e */ /* 0x000fe200020006ff */
[----:B------:R-:W-:Y:S02]  /*38da0*/  HADD2.F32 R128, -RZ, R125.H1_H1 ;  /* 0x3000007dff807230 */ /* 0x000fe40000004100 */
[----:B------:R-:W-:Y:S01]  /*38db0*/  FMUL.FTZ R122, R122, R124 ;  /* 0x0000007c7a7a7220 */ /* 0x000fe20000410000 */
[----:B------:R-:W-:-:S02]  /*38dc0*/  HADD2.F32 R126, -RZ, R123.H1_H1 ;  /* 0x3000007bff7e7230 */ /* 0x000fc40000004100 */
[----:B------:R-:W-:Y:S01]  /*38dd0*/  FFMA.FTZ R130, R119, R124, -R130 ;  /* 0x0000007c77827223 */ /* 0x000fe20000010882 */
[----:B------:R-:W-:Y:S02]  /*38de0*/  HADD2.F32 R117, -RZ, R117.H1_H1 ;  /* 0x30000075ff757230 */ /* 0x000fe40000004100 */
[C---:B------:R-:W-:Y:S01]  /*38df0*/  FMUL.FTZ R124, R121.reuse, R128 ;  /* 0x00000080797c7220 */ /* 0x040fe20000410000 */
[----:B------:R-:W-:Y:S01]  /*38e00*/  F2FP.F16.E4M3.UNPACK_B R14, R14 ;  /* 0x0000000eff0e723e */ /* 0x000fe200020006ff */
[-C--:B------:R-:W-:Y:S01]  /*38e10*/  FMUL.FTZ R121, R121, R126.reuse ;  /* 0x0000007e79797220 */ /* 0x080fe20000410000 */
[----:B------:R-:W-:Y:S01]  /*38e20*/  FFMA.FTZ R122, R119, R127, R122 ;  /* 0x0000007f777a7223 */ /* 0x000fe2000001007a */
[C---:B------:R-:W-:Y:S01]  /*38e30*/  FFMA.FTZ R129, R117.reuse, R126, -R124 ;  /* 0x0000007e75817223 */ /* 0x040fe2000001087c */
[----:B------:R-:W-:Y:S02]  /*38e40*/  HADD2.F32 R119, -RZ, R12.H1_H1 ;  /* 0x3000000cff777230 */ /* 0x000fe40000004100 */
[----:B------:R-:W-:Y:S01]  /*38e50*/  FFMA.FTZ R131, R117, R128, R121 ;  /* 0x0000008075837223 */ /* 0x000fe20000010079 */
[----:B------:R-:W-:Y:S01]  /*38e60*/  F2FP.F16.E4M3.UNPACK_B R121, R28 ;  /* 0x0000001cff79723e */ /* 0x000fe200020006ff */
[----:B------:R-:W-:Y:S01]  /*38e70*/  HADD2.F32 R28, -RZ, R38.H0_H0 ;  /* 0x20000026ff1c7230 */ /* 0x000fe20000004100 */
[----:B------:R-:W-:Y:S01]  /*38e80*/  F2FP.SATFINITE.E4M3.F32.PACK_AB_MERGE_C R77, R118, R77, RZ ;  /* 0x0000004d764d723e */ /* 0x000fe200048070ff */
[----:B------:R-:W-:Y:S01]  /*38e90*/  HADD2.F32 R117, -RZ, R12.H0_H0 ;  /* 0x2000000cff757230 */ /* 0x000fe20000004100 */
[----:B------:R-:W-:Y:S01]  /*38ea0*/  F2FP.SATFINITE.E4M3.F32.PACK_AB_MERGE_C R74, R74, R113, RZ ;  /* 0x000000714a4a723e */ /* 0x000fe200048070ff */
[--C-:B------:R-:W-:Y:S01]  /*38eb0*/  HADD2.F32 R123, -RZ, R121.reuse.H0_H0 ;  /* 0x20000079ff7b7230 */ /* 0x100fe20000004100 */
[----:B------:R-:W-:Y:S01]  /*38ec0*/  F2FP.SATFINITE.E4M3.F32.PACK_AB_MERGE_C R129, R129, R130, RZ ;  /* 0x000000828181723e */ /* 0x000fe200048070ff */
[----:B------:R-:W-:Y:S01]  /*38ed0*/  HADD2.F32 R38, -RZ, R38.H1_H1 ;  /* 0x30000026ff267230 */ /* 0x000fe20000004100 */
[----:B------:R-:W-:Y:S01]  /*38ee0*/  F2FP.SATFINITE.E4M3.F32.PACK_AB_MERGE_C R39, R112, R39, R37 ;  /* 0x000000277027723e */ /* 0x000fe20004807025 */
[----:B------:R-:W-:-:S02]  /*38ef0*/  HADD2.F32 R121, -RZ, R121.H1_H1 ;  /* 0x30000079ff797230 */ /* 0x000fc40000004100 */
[C---:B------:R-:W-:Y:S01]  /*38f00*/  FMUL.FTZ R125, R28.reuse, R123 ;  /* 0x0000007b1c7d7220 */ /* 0x040fe20000410000 */
[--C-:B------:R-:W-:Y:S02]  /*38f10*/  HADD2.F32 R12, -RZ, R14.reuse.H0_H0 ;  /* 0x2000000eff0c7230 */ /* 0x100fe40000004100 */
[----:B------:R-:W-:Y:S01]  /*38f20*/  FMUL.FTZ R28, R28, R117 ;  /* 0x000000751c1c7220 */ /* 0x000fe20000410000 */
[----:B------:R-:W-:Y:S02]  /*38f30*/  HADD2.F32 R14, -RZ, R14.H1_H1 ;  /* 0x3000000eff0e7230 */ /* 0x000fe40000004100 */
[C---:B------:R-:W-:Y:S01]  /*38f40*/  FMUL.FTZ R127, R38.reuse, R121 ;  /* 0x00000079267f7220 */ /* 0x040fe20000410000 */
[----:B------:R-:W-:Y:S01]  /*38f50*/  FMUL.FTZ R38, R38, R119 ;  /* 0x0000007726267220 */ /* 0x000fe20000410000 */
[C---:B------:R-:W-:Y:S01]  /*38f60*/  FFMA.FTZ R125, R12.reuse, R117, -R125 ;  /* 0x000000750c7d7223 */ /* 0x040fe2000001087d */
[----:B------:R-:W-:Y:S01]  /*38f70*/  FFMA.FTZ R28, R12, R123, R28 ;  /* 0x0000007b0c1c7223 */ /* 0x000fe2000001001c */
[----:B------:R-:W-:Y:S01]  /*38f80*/  FFMA.FTZ R12, R14, R119, -R127 ;  /* 0x000000770e0c7223 */ /* 0x000fe2000001087f */
[----:B------:R-:W-:Y:S01]  /*38f90*/  F2FP.SATFINITE.E4M3.F32.PACK_AB_MERGE_C R36, R120, R41, R36 ;  /* 0x000000297824723e */ /* 0x000fe20004807024 */
[----:B------:R-:W-:Y:S01]  /*38fa0*/  FFMA.FTZ R121, R14, R121, R38 ;  /* 0x000000790e797223 */ /* 0x000fe20000010026 */
[----:B------:R-:W-:-:S02]  /*38fb0*/  F2FP.SATFINITE.E4M3.F32.PACK_AB_MERGE_C R43, R114, R43, R77 ;  /* 0x0000002b722b723e */ /* 0x000fc4000480704d */
[----:B------:R-:W-:Y:S02]  /*38fc0*/  F2FP.SATFINITE.E4M3.F32.PACK_AB_MERGE_C R74, R115, R78, R74 ;  /* 0x0000004e734a723e */ /* 0x000fe4000480704a */
[----:B------:R-:W-:Y:S02]  /*38fd0*/  F2FP.SATFINITE.E4M3.F32.PACK_AB_MERGE_C R122, R131, R122, RZ ;  /* 0x0000007a837a723e */ /* 0x000fe400048070ff */
[----:B------:R-:W-:Y:S01]  /*38fe0*/  F2FP.SATFINITE.E4M3.F32.PACK_AB_MERGE_C R37, R40, R15, R31 ;  /* 0x0000000f2825723e */ /* 0x000fe2000480701f */
[----:B------:R-:W-:Y:S01]  /*38ff0*/  IMAD.MOV.U32 R15, RZ, RZ, R39 ;  /* 0x000000ffff0f7224 */ /* 0x000fe200078e0027 */
[----:B------:R-:W-:Y:S01]  /*39000*/  F2FP.SATFINITE.E4M3.F32.PACK_AB_MERGE_C R14, R12, R125, R129 ;  /* 0x0000007d0c0e723e */ /* 0x000fe20004807081 */
[----:B------:R-:W-:Y:S01]  /*39010*/  IMAD.MOV.U32 R12, RZ, RZ, R36 ;  /* 0x000000ffff0c7224 */ /* 0x000fe200078e0024 */
[----:B------:R-:W-:Y:S01]  /*39020*/  F2FP.SATFINITE.E4M3.F32.PACK_AB_MERGE_C R38, R121, R28, R122 ;  /* 0x0000001c7926723e */ /* 0x000fe2000480707a */
[----:B------:R-:W-:Y:S02]  /*39030*/  IMAD.MOV.U32 R36, RZ, RZ, R74 ;  /* 0x000000ffff247224 */ /* 0x000fe400078e004a */
[----:B------:R-:W-:-:S07]  /*39040*/  IMAD.MOV.U32 R39, RZ, RZ, R43 ;  /* 0x000000ffff277224 */ /* 0x000fce00078e002b */
.L_x_1838:
[----:B------:R-:W-:Y:S05]  /*39050*/  BSYNC B4 ;  /* 0x0000000000047941 */ /* 0x000fea0003800000 */
.L_x_1837:
        /* <DEDUP_REMOVED lines=11> */
.L_x_1836:
[----:B------:R-:W-:Y:S05]  /*39110*/  BSYNC B3 ;  /* 0x0000000000037941 */ /* 0x000fea0003800000 */
.L_x_1835:
[----:B------:R-:W-:Y:S02]  /*39120*/  R2UR UR4, R84 ;  /* 0x00000000540472ca */ /* 0x000fe400000e0000 */
[----:B------:R-:W-:-:S13]  /*39130*/  R2UR UR5, R85 ;  /* 0x00000000550572ca */ /* 0x000fda00000e0000 */
[----:B0-----:R-:W2:Y:S02]  /*39140*/  LD.E.U8 R12, desc[UR4][R94.64] ;  /* 0x000000045e0c7980 */ /* 0x001ea4000c101100 */
[----:B--2---:R-:W-:-:S13]  /*39150*/  LOP3.LUT P1, RZ, R12, 0x4, RZ, 0xc0, !PT ;  /* 0x000000040cff7812 */ /* 0x004fda000782c0ff */
[----:B------:R-:W-:Y:S05]  /*39160*/  @!P1 BRA `(.L_x_1830) ;  /* 0x0000001000d89947 */ /* 0x000fea0003800000 */
[----:B------:R-:W-:Y:S02]  /*39170*/  R2UR UR4, R84 ;  /* 0x00000000540472ca */ /* 0x000fe400000e0000 */
[----:B------:R-:W-:-:S13]  /*39180*/  R2UR UR5, R85 ;  /* 0x00000000550572ca */ /* 0x000fda00000e0000 */
[----:B------:R-:W2:Y:S01]  /*39190*/  LD.E R12, desc[UR4][R92.64+0x4] ;  /* 0x000004045c0c7980 */ /* 0x000ea2000c101900 */
[----:B------:R-:W-:Y:S01]  /*391a0*/  VIADD R36, R107, 0x40 ;  /* 0x000000406b247836 */ /* 0x000fe20000000000 */
[----:B------:R-:W-:Y:S02]  /*391b0*/  SHF.R.S32.HI R29, RZ, 0x1f, R110 ;  /* 0x0000001fff1d7819 */ /* 0x000fe4000001146e */
        /* <DEDUP_REMOVED lines=10> */
[----:B------:R-:W-:Y:S02]  /*39260*/  LOP3.LUT R29, R29, 0xfffffe00, RZ, 0xc0, !PT ;  /* 0xfffffe001d1d7812 */ /* 0x000fe400078ec0ff */
[----:B------:R-:W-:-:S03]  /*39270*/  SHF.R.U32.HI R31, RZ, 0x3, R30 ;  /* 0x00000003ff1f7819 */ /* 0x000fc6000001161e */
[----:B------:R-:W-:Y:S01]  /*39280*/  IMAD R29, R38, 0x40, R29 ;  /* 0x00000040261d7824 */ /* 0x000fe200078e021d */
[----:B------:R-:W-:Y:S01]  /*39290*/  BSSY B3, `(.L_x_1839) ;  /* 0x0000119000037945 */ /* 0x000fe20003800000 */
[----:B--2---:R-:W-:-:S04]  /*392a0*/  LEA.HI R12, R12, R12, RZ, 0x1 ;  /* 0x0000000c0c0c7211 */ /* 0x004fc800078f08ff */
[----:B------:R-:W-:Y:S01]  /*392b0*/  SHF.R.S32.HI R41, RZ, 0x1, R12 ;  /* 0x00000001ff297819 */ /* 0x000fe2000001140c */
[----:B------:R-:W-:-:S03]  /*392c0*/  IMAD.IADD R12, R102, 0x1, -R103 ;  /* 0x00000001660c7824 */ /* 0x000fc600078e0a67 */
        /* <DEDUP_REMOVED lines=17> */
[----:B------:R-:W-:-:S03]  /*393e0*/  LEA.HI R15, R15, R28, RZ, 0x2 ;  /* 0x0000001c0f0f7211 */ /* 0x000fc600078f10ff */
[----:B------:R-:W-:Y:S01]  /*393f0*/  IMAD.IADD R12, R12, 0x1, R13 ;  /* 0x000000010c0c7824 */ /* 0x000fe200078e020d */
[----:B------:R-:W-:Y:S02]  /*39400*/  SHF.R.S32.HI R28, RZ, 0x2, R15 ;  /* 0x00000002ff1c7819 */ /* 0x000fe4000001140f */
[----:B------:R-:W-:Y:S02]  /*39410*/  LOP3.LUT R15, R30, 0x30, R37, 0xf8, !PT ;  /* 0x000000301e0f7812 */ /* 0x000fe400078ef825 */
[----:B------:R-:W-:Y:S01]  /*39420*/  IADD3 R12, P1, P2, R96, R12, R105 ;  /* 0x0000000c600c7210 */ /* 0x000fe20007a3e069 */
[----:B------:R-:W-:Y:S01]  /*39430*/  IMAD R28, R28, 0x2800, R29 ;  /* 0x000028001c1c7824 */ /* 0x000fe200078e021d */
[----:B------:R-:W-:Y:S02]  /*39440*/  LOP3.LUT R15, R15, R31, RZ, 0x3c, !PT ;  /* 0x0000001f0f0f7212 */ /* 0x000fe400078e3cff */
[----:B------:R-:W-:Y:S02]  /*39450*/  ISETP.GE.AND P6, PT, R36, R41, PT ;  /* 0x000000292400720c */ /* 0x000fe40003fc6270 */
[----:B------:R-:W-:Y:S01]  /*39460*/  IADD3.X R13, R97, RZ, R106, P1, P2 ;  /* 0x000000ff610d7210 */ /* 0x000fe20000fe446a */
[----:B------:R-:W-:Y:S01]  /*39470*/  IMAD.IADD R28, R28, 0x1, R15 ;  /* 0x000000011c1c7824 */ /* 0x000fe200078e020f */
[----:B------:R-:W-:-:S04]  /*39480*/  ISETP.GE.AND P1, PT, R37, R102, PT ;  /* 0x000000662500720c */ /* 0x000fc80003f26270 */
[----:B------:R-:W-:Y:S01]  /*39490*/  IADD3 R28, P3, P4, R96, R28, R105 ;  /* 0x0000001c601c7210 */ /* 0x000fe20007c7e069 */
[----:B------:R-:W-:Y:S01]  /*394a0*/  IMAD.SHL.U32 R39, R39, 0x10, RZ ;  /* 0x0000001027277824 */ /* 0x000fe200078e00ff */
[----:B------:R-:W5:Y:S02]  /*394b0*/  LD.E.128 R12, desc[UR4][R12.64] ;  /* 0x000000040c0c7980 */ /* 0x000f64000c101d00 */
[----:B------:R-:W-:Y:S02]  /*394c0*/  IADD3.X R29, R97, RZ, R106, P3, P4 ;  /* 0x000000ff611d7210 */ /* 0x000fe40001fe846a */
[----:B------:R-:W-:-:S04]  /*394d0*/  IADD3 R36, P2, P3, R86, R100, R39 ;  /* 0x0000006456247210 */ /* 0x000fc80007b5e027 */
[----:B------:R-:W5:Y:S01]  /*394e0*/  LD.E.128 R28, desc[UR6][R28.64] ;  /* 0x000000061c1c7980 */ /* 0x000f62000c101d00 */
[----:B------:R-:W-:Y:S01]  /*394f0*/  @!P1 IADD3 R100, P4, P5, R86, R100, R37 ;  /* 0x0000006456649210 */ /* 0x000fe20007d9e025 */
[----:B------:R-:W-:-:S12]  /*39500*/  @P6 BRA `(.L_x_1840) ;  /* 0x0000000c00c46947 */ /* 0x000fd80003800000 */
[----:B-----5:R-:W-:Y:S01]  /*39510*/  IMAD.MOV.U32 R42, RZ, RZ, R13 ;  /* 0x000000ffff2a7224 */ /* 0x020fe200078e000d */
[----:B------:R-:W-:Y:S01]  /*39520*/  SHF.R.U32.HI R13, RZ, 0x8, R44 ;  /* 0x00000008ff0d7819 */ /* 0x000fe2000001162c */
[----:B------:R-:W-:Y:S01]  /*39530*/  IMAD.MOV.U32 R72, RZ, RZ, R31 ;  /* 0x000000ffff487224 */ /* 0x000fe200078e001f */
[----:B------:R-:W-:Y:S01]  /*39540*/  SHF.R.U32.HI R31, RZ, 0x8, R46 ;  /* 0x00000008ff1f7819 */ /* 0x000fe2000001162e */
[----:B------:R-:W-:Y:S01]  /*39550*/  IMAD.MOV.U32 R38, RZ, RZ, R12 ;  /* 0x000000ffff267224 */ /* 0x000fe200078e000c */
[----:B------:R-:W-:Y:S01]  /*39560*/  LOP3.LUT R12, R44, 0xff, RZ, 0xc0, !PT ;  /* 0x000000ff2c0c7812 */ /* 0x000fe200078ec0ff */
[----:B------:R-:W-:Y:S01]  /*39570*/  IMAD.MOV.U32 R43, RZ, RZ, R29 ;  /* 0x000000ffff2b7224 */ /* 0x000fe200078e001d */
[----:B------:R-:W-:Y:S01]  /*39580*/  LOP3.LUT R13, R13, 0xff, RZ, 0xc0, !PT ;  /* 0x000000ff0d0d7812 */ /* 0x000fe200078ec0ff */
[----:B------:R-:W-:Y:S01]  /*39590*/  IMAD.MOV.U32 R41, RZ, RZ, R15 ;  /* 0x000000ffff297224 */ /* 0x000fe200078e000f */
[----:B------:R-:W-:Y:S02]  /*395a0*/  SHF.R.U32.HI R15, RZ, 0x8, R45 ;  /* 0x00000008ff0f7819 */ /* 0x000fe4000001162d */
[----:B------:R-:W-:-:S02]  /*395b0*/  LOP3.LUT R29, R46, 0xff, RZ, 0xc0, !PT ;  /* 0x000000ff2e1d7812 */ /* 0x000fc400078ec0ff */
[----:B------:R-:W-:Y:S02]  /*395c0*/  LOP3.LUT R40, R31, 0xff, RZ, 0xc0, !PT ;  /* 0x000000ff1f287812 */ /* 0x000fe400078ec0ff */
[----:B------:R-:W-:Y:S02]  /*395d0*/  PRMT R13, R13, 0x7604, R12 ;  /* 0x000076040d0d7816 */ /* 0x000fe4000000000c */
[----:B------:R-:W-:Y:S02]  /*395e0*/  LOP3.LUT R12, R45, 0xff, RZ, 0xc0, !PT ;  /* 0x000000ff2d0c7812 */ /* 0x000fe400078ec0ff */
[----:B------:R-:W-:Y:S02]  /*395f0*/  LOP3.LUT R15, R15, 0xff, RZ, 0xc0, !PT ;  /* 0x000000ff0f0f7812 */ /* 0x000fe400078ec0ff */
[----:B------:R-:W-:Y:S02]  /*39600*/  PRMT R29, R40, 0x7604, R29 ;  /* 0x00007604281d7816 */ /* 0x000fe4000000001d */
[----:B------:R-:W-:-:S02]  /*39610*/  SHF.R.U32.HI R40, RZ, 0x8, R33 ;  /* 0x00000008ff287819 */ /* 0x000fc40000011621 */
[----:B------:R-:W-:Y:S02]  /*39620*/  SHF.R.U32.HI R74, RZ, 0x8, R47 ;  /* 0x00000008ff4a7819 */ /* 0x000fe4000001162f */
[----:B------:R-:W-:Y:S02]  /*39630*/  PRMT R12, R15, 0x7604, R12 ;  /* 0x000076040f0c7816 */ /* 0x000fe4000000000c */
        /* <DEDUP_REMOVED lines=9> */
[----:B------:R-:W-:-:S02]  /*396d0*/  LOP3.LUT R74, R34, 0xff, RZ, 0xc0, !PT ;  /* 0x000000ff224a7812 */ /* 0x000fc400078ec0ff */
[----:B------:R-:W-:Y:S01]  /*396e0*/  SHF.R.U32.HI R76, RZ, 0x8, R32 ;  /* 0x00000008ff4c7819 */ /* 0x000fe20000011620 */
[----:B------:R-:W-:Y:S01]  /*396f0*/  IMAD.U32 R15, R15, 0x10000, RZ ;  /* 0x000100000f0f7824 */ /* 0x000fe200078e00ff */
[----:B-1----:R-:W-:Y:S02]  /*39700*/  PRMT R79, R77, 0x7604, R74 ;  /* 0x000076044d4f7816 */ /* 0x002fe4000000004a */
[----:B------:R-:W-:Y:S02]  /*39710*/  LOP3.LUT R75, R32, 0xff, RZ, 0xc0, !PT ;  /* 0x000000ff204b7812 */ /* 0x000fe400078ec0ff */
[----:B------:R-:W-:Y:S02]  /*39720*/  LOP3.LUT R76, R76, 0xff, RZ, 0xc0, !PT ;  /* 0x000000ff4c4c7812 */ /* 0x000fe400078ec0ff */
[----:B------:R-:W-:Y:S02]  /*39730*/  SHF.R.U32.HI R74, RZ, 0x10, R33 ;  /* 0x00000010ff4a7819 */ /* 0x000fe40000011621 */
[----:B------:R-:W-:-:S02]  /*39740*/  SHF.R.U32.HI R111, RZ, 0x8, R35 ;  /* 0x00000008ff6f7819 */ /* 0x000fc40000011623 */
[----:B------:R-:W-:Y:S02]  /*39750*/  SHF.R.U32.HI R40, RZ, 0x10, R47 ;  /* 0x00000010ff287819 */ /* 0x000fe4000001162f */
[----:B------:R-:W-:Y:S02]  /*39760*/  SHF.R.U32.HI R77, RZ, 0x10, R35 ;  /* 0x00000010ff4d7819 */ /* 0x000fe40000011623 */
[----:B------:R-:W-:Y:S01]  /*39770*/  PRMT R75, R76, 0x7604, R75 ;  /* 0x000076044c4b7816 */ /* 0x000fe2000000004b */
[----:B------:R-:W-:Y:S01]  /*39780*/  IMAD.U32 R40, R40, 0x10000, RZ ;  /* 0x0001000028287824 */ /* 0x000fe200078e00ff */
[----:B------:R-:W-:Y:S01]  /*39790*/  LOP3.LUT R15, R12, 0xff0000, R15, 0xf8, !PT ;  /* 0x00ff00000c0f7812 */ /* 0x000fe200078ef80f */
[----:B------:R-:W-:Y:S01]  /*397a0*/  IMAD.U32 R12, R74, 0x10000, RZ ;  /* 0x000100004a0c7824 */ /* 0x000fe200078e00ff */
[----:B------:R-:W-:Y:S01]  /*397b0*/  LOP3.LUT R76, R35, 0xff, RZ, 0xc0, !PT ;  /* 0x000000ff234c7812 */ /* 0x000fe200078ec0ff */
[----:B------:R-:W-:Y:S01]  /*397c0*/  IMAD.U32 R77, R77, 0x10000, RZ ;  /* 0x000100004d4d7824 */ /* 0x000fe200078e00ff */
[----:B------:R-:W-:-:S02]  /*397d0*/  LOP3.LUT R111, R111, 0xff, RZ, 0xc0, !PT ;  /* 0x000000ff6f6f7812 */ /* 0x000fc400078ec0ff */
[----:B------:R-:W-:Y:S02]  /*397e0*/  LOP3.LUT R13, R13, 0xff0000, R44, 0xf8, !PT ;  /* 0x00ff00000d0d7812 */ /* 0x000fe400078ef82c */
[----:B------:R-:W-:Y:S02]  /*397f0*/  PRMT R76, R111, 0x7604, R76 ;  /* 0x000076046f4c7816 */ /* 0x000fe4000000004c */
        /* <DEDUP_REMOVED lines=10> */
[----:B------:R-:W-:Y:S02]  /*398a0*/  F2FP.F16.E4M3.UNPACK_B R47, R77 ;  /* 0x0000004dff2f723e */ /* 0x000fe400020006ff */
[----:B------:R-:W-:Y:S01]  /*398b0*/  F2FP.F16.E4M3.UNPACK_B R46, R44 ;  /* 0x0000002cff2e723e */ /* 0x000fe200020006ff */
[----:B------:R-:W-:Y:S01]  /*398c0*/  HADD2.F32 R13, -RZ, R33.H0_H0 ;  /* 0x20000021ff0d7230 */ /* 0x000fe20000004100 */
[----:B------:R-:W-:Y:S01]  /*398d0*/  F2FP.F16.E4M3.UNPACK_B R31, R42 ;  /* 0x0000002aff1f723e */ /* 0x000fe200020006ff */
[----:B------:R-:W-:Y:S01]  /*398e0*/  HADD2.F32 R78, -RZ, R47.H0_H0 ;  /* 0x2000002fff4e7230 */ /* 0x000fe20000004100 */
[--C-:B------:R-:W-:Y:S01]  /*398f0*/  LOP3.LUT R45, R75, 0xff0000, R32.reuse, 0xf8, !PT ;  /* 0x00ff00004b2d7812 */ /* 0x100fe200078ef820 */
[--C-:B------:R-:W-:Y:S01]  /*39900*/  HADD2.F32 R74, -RZ, R46.reuse.H0_H0 ;  /* 0x2000002eff4a7230 */ /* 0x100fe20000004100 */
[----:B------:R-:W-:Y:S01]  /*39910*/  LOP3.LUT R111, R111, 0xff000000, R35, 0xf8, !PT ;  /* 0xff0000006f6f7812 */ /* 0x000fe200078ef823 */
[----:B------:R-:W-:Y:S01]  /*39920*/  HADD2.F32 R15, -RZ, R31.H0_H0 ;  /* 0x2000001fff0f7230 */ /* 0x000fe20000004100 */
[----:B------:R-:W-:Y:S01]  /*39930*/  LOP3.LUT R45, R45, 0xff000000, R32, 0xf8, !PT ;  /* 0xff0000002d2d7812 */ /* 0x000fe200078ef820 */
[----:B------:R-:W-:Y:S01]  /*39940*/  FMUL.FTZ R32, R13, R78 ;  /* 0x0000004e0d207220 */ /* 0x000fe20000410000 */
[----:B------:R-:W-:Y:S01]  /*39950*/  LOP3.LUT R29, R79, 0xff0000, R34, 0xf8, !PT ;  /* 0x00ff00004f1d7812 */ /* 0x000fe200078ef822 */
[-C--:B------:R-:W-:Y:S01]  /*39960*/  FMUL.FTZ R73, R13, R74.reuse ;  /* 0x0000004a0d497220 */ /* 0x080fe20000410000 */
[----:B------:R-:W-:Y:S01]  /*39970*/  HADD2.F32 R35, -RZ, R46.H1_H1 ;  /* 0x3000002eff237230 */ /* 0x000fe20000004100 */
[----:B------:R-:W-:Y:S01]  /*39980*/  F2FP.F16.E4M3.UNPACK_B R43, R43.H1 ;  /* 0x0000002bff2b723e */ /* 0x000fe200030006ff */
[C---:B------:R-:W-:Y:S01]  /*39990*/  FFMA.FTZ R13, R15.reuse, R74, -R32 ;  /* 0x0000004a0f0d7223 */ /* 0x040fe20000010820 */
[----:B------:R-:W-:Y:S01]  /*399a0*/  F2FP.F16.E4M3.UNPACK_B R77, R77.H1 ;  /* 0x0000004dff4d723e */ /* 0x000fe200030006ff */
        /* <DEDUP_REMOVED lines=26> */
[----:B------:R-:W-:Y:S02]  /*39b50*/  HADD2.F32 R35, -RZ, R43.H1_H1 ;  /* 0x3000002bff237230 */ /* 0x000fe40000004100 */
[----:B------:R-:W-:-:S02]  /*39b60*/  HADD2.F32 R42, -RZ, R73.H0_H0 ;  /* 0x20000049ff2a7230 */ /* 0x000fc40000004100 */
[--C-:B------:R-:W-:Y:S02]  /*39b70*/  HADD2.F32 R78, -RZ, R79.reuse.H0_H0 ;  /* 0x2000004fff4e7230 */ /* 0x100fe40000004100 */
[C---:B------:R-:W-:Y:S01]  /*39b80*/  FMUL.FTZ R113, R35.reuse, R77 ;  /* 0x0000004d23717220 */ /* 0x040fe20000410000 */
[----:B------:R-:W-:Y:S02]  /*39b90*/  HADD2.F32 R75, -RZ, R74.H0_H0 ;  /* 0x2000004aff4b7230 */ /* 0x000fe40000004100 */
[----:B------:R-:W-:Y:S01]  /*39ba0*/  FMUL.FTZ R110, R35, R47 ;  /* 0x0000002f236e7220 */ /* 0x000fe20000410000 */
[--C-:B------:R-:W-:Y:S02]  /*39bb0*/  HADD2.F32 R43, -RZ, R46.reuse.H0_H0 ;  /* 0x2000002eff2b7230 */ /* 0x100fe40000004100 */
[C---:B------:R-:W-:Y:S01]  /*39bc0*/  FMUL.FTZ R112, R42.reuse, R78 ;  /* 0x0000004e2a707220 */ /* 0x040fe20000410000 */
[----:B------:R-:W-:Y:S02]  /*39bd0*/  HADD2.F32 R79, -RZ, R79.H1_H1 ;  /* 0x3000004fff4f7230 */ /* 0x000fe40000004100 */
[----:B------:R-:W-:Y:S01]  /*39be0*/  FMUL.FTZ R115, R42, R75 ;  /* 0x0000004b2a737220 */ /* 0x000fe20000410000 */
[C---:B------:R-:W-:Y:S01]  /*39bf0*/  FFMA.FTZ R42, R44.reuse, R47, -R113 ;  /* 0x0000002f2c2a7223 */ /* 0x040fe20000010871 */
[C---:B------:R-:W-:Y:S01]  /*39c00*/  FFMA.FTZ R35, R43.reuse, R75, -R112 ;  /* 0x0000004b2b237223 */ /* 0x040fe20000010870 */
[----:B------:R-:W-:Y:S01]  /*39c10*/  F2FP.F16.E4M3.UNPACK_B R75, R72.H1 ;  /* 0x00000048ff4b723e */ /* 0x000fe200030006ff */
[----:B------:R-:W-:Y:S01]  /*39c20*/  FFMA.FTZ R44, R44, R77, R110 ;  /* 0x0000004d2c2c7223 */ /* 0x000fe2000001006e */
[----:B------:R-:W-:Y:S01]  /*39c30*/  F2FP.F16.E4M3.UNPACK_B R113, R111.H1 ;  /* 0x0000006fff71723e */ /* 0x000fe200030006ff */
[----:B------:R-:W-:Y:S01]  /*39c40*/  HADD2.F32 R47, -RZ, R46.H1_H1 ;  /* 0x3000002eff2f7230 */ /* 0x000fe20000004100 */
[----:B------:R-:W-:Y:S01]  /*39c50*/  F2FP.F16.E4M3.UNPACK_B R77, R76.H1 ;  /* 0x0000004cff4d723e */ /* 0x000fe200030006ff */
[----:B------:R-:W-:Y:S01]  /*39c60*/  FFMA.FTZ R43, R43, R78, R115 ;  /* 0x0000004e2b2b7223 */ /* 0x000fe20000010073 */
[----:B------:R-:W-:Y:S01]  /*39c70*/  HADD2.F32 R46, -RZ, R73.H1_H1 ;  /* 0x30000049ff2e7230 */ /* 0x000fe20000004100 */
[----:B------:R-:W-:Y:S01]  /*39c80*/  F2FP.F16.E4M3.UNPACK_B R73, R41.H1 ;  /* 0x00000029ff49723e */ /* 0x000fe200030006ff */
[----:B------:R-:W-:Y:S01]  /*39c90*/  HADD2.F32 R78, -RZ, R74.H1_H1 ;  /* 0x3000004aff4e7230 */ /* 0x000fe20000004100 */
[----:B------:R-:W-:Y:S01]  /*39ca0*/  F2FP.SATFINITE.E4M3.F32.PACK_AB_MERGE_C R33, R44, R33, RZ ;  /* 0x000000212c21723e */ /* 0x000fe200048070ff */
[----:B------:R-:W-:-:S02]  /*39cb0*/  HADD2.F32 R41, -RZ, R75.H0_H0 ;  /* 0x2000004bff297230 */ /* 0x000fc40000004100 */
[CC--:B------:R-:W-:Y:S01]  /*39cc0*/  FMUL.FTZ R72, R46.reuse, R79.reuse ;  /* 0x0000004f2e487220 */ /* 0x0c0fe20000410000 */
[----:B------:R-:W-:Y:S02]  /*39cd0*/  HADD2.F32 R110, -RZ, R113.H0_H0 ;  /* 0x20000071ff6e7230 */ /* 0x000fe40000004100 */
[-C--:B------:R-:W-:Y:S01]  /*39ce0*/  FMUL.FTZ R112, R46, R78.reuse ;  /* 0x0000004e2e707220 */ /* 0x080fe20000410000 */
[----:B------:R-:W-:Y:S02]  /*39cf0*/  HADD2.F32 R76, -RZ, R77.H0_H0 ;  /* 0x2000004dff4c7230 */ /* 0x000fe40000004100 */
[----:B------:R-:W-:Y:S01]  /*39d00*/  FFMA.FTZ R46, R47, R78, -R72 ;  /* 0x0000004e2f2e7223 */ /* 0x000fe20000010848 */
[----:B------:R-:W-:Y:S02]  /*39d10*/  HADD2.F32 R74, -RZ, R73.H0_H0 ;  /* 0x20000049ff4a7230 */ /* 0x000fe40000004100 */
[----:B------:R-:W-:Y:S01]  /*39d20*/  FMUL.FTZ R111, R41, R110 ;  /* 0x0000006e296f7220 */ /* 0x000fe20000410000 */
        /* <DEDUP_REMOVED lines=10> */
[----:B------:R-:W-:Y:S01]  /*39dd0*/  F2FP.SATFINITE.E4M3.F32.PACK_AB_MERGE_C R31, R42, R31, RZ ;  /* 0x0000001f2a1f723e */ /* 0x000fe200048070ff */
[----:B------:R-:W-:-:S02]  /*39de0*/  HADD2.F32 R114, -RZ, R113.H1_H1 ;  /* 0x30000071ff727230 */ /* 0x000fc40000004100 */
[----:B------:R-:W-:Y:S02]  /*39df0*/  HADD2.F32 R74, -RZ, R79.H0_H0 ;  /* 0x2000004fff4a7230 */ /* 0x000fe40000004100 */
[C---:B------:R-:W-:Y:S01]  /*39e00*/  FMUL.FTZ R115, R76.reuse, R110 ;  /* 0x0000006e4c737220 */ /* 0x040fe20000410000 */
[----:B------:R-:W-:Y:S02]  /*39e10*/  HADD2.F32 R113, -RZ, R112.H0_H0 ;  /* 0x20000070ff717230 */ /* 0x000fe40000004100 */
[----:B------:R-:W-:Y:S01]  /*39e20*/  FMUL.FTZ R120, R76, R114 ;  /* 0x000000724c787220 */ /* 0x000fe20000410000 */
[----:B------:R-:W-:Y:S01]  /*39e30*/  HADD2.F32 R78, -RZ, R111.H0_H0 ;  /* 0x2000006fff4e7230 */ /* 0x000fe20000004100 */
[----:B------:R-:W-:Y:S01]  /*39e40*/  F2FP.SATFINITE.E4M3.F32.PACK_AB_MERGE_C R13, R32, R13, R31 ;  /* 0x0000000d200d723e */ /* 0x000fe2000480701f */
[----:B------:R-:W-:Y:S02]  /*39e50*/  HADD2.F32 R73, -RZ, R73.H1_H1 ;  /* 0x30000049ff497230 */ /* 0x000fe40000004100 */
[----:B------:R-:W-:Y:S01]  /*39e60*/  FMUL.FTZ R116, R74, R113 ;  /* 0x000000714a747220 */ /* 0x000fe20000410000 */
[----:B------:R-:W-:-:S02]  /*39e70*/  HADD2.F32 R75, -RZ, R77.H0_H0 ;  /* 0x2000004dff4b7230 */ /* 0x000fc40000004100 */
        /* <DEDUP_REMOVED lines=13> */
[----:B------:R-:W-:Y:S01]  /*39f50*/  FMUL.FTZ R45, R110, R115 ;  /* 0x000000736e2d7220 */ /* 0x000fe20000410000 */
[----:B------:R-:W-:-:S02]  /*39f60*/  HADD2.F32 R38, -RZ, R79.H0_H0 ;  /* 0x2000004fff267230 */ /* 0x000fc40000004100 */
[-C--:B------:R-:W-:Y:S01]  /*39f70*/  FMUL.FTZ R40, R110, R113.reuse ;  /* 0x000000716e287220 */ /* 0x080fe20000410000 */
[----:B------:R-:W-:Y:S02]  /*39f80*/  HADD2.F32 R114, -RZ, R112.H0_H0 ;  /* 0x20000070ff727230 */ /* 0x000fe40000004100 */
        /* <DEDUP_REMOVED lines=8> */
[C---:B------:R-:W-:Y:S01]  /*3a010*/  FFMA.FTZ R38, R45.reuse, R110, -R78 ;  /* 0x0000006e2d267223 */ /* 0x040fe2000001084e */
[----:B------:R-:W-:Y:S02]  /*3a020*/  HADD2.F32 R78, -RZ, R111.H1_H1 ;  /* 0x3000006fff4e7230 */ /* 0x000fe40000004100 */
[----:B------:R-:W-:Y:S01]  /*3a030*/  FFMA.FTZ R45, R45, R114, R113 ;  /* 0x000000722d2d7223 */ /* 0x000fe20000010071 */
[----:B------:R-:W-:Y:S02]  /*3a040*/  HADD2.F32 R77, -RZ, R77.H1_H1 ;  /* 0x3000004dff4d7230 */ /* 0x000fe40000004100 */
[C---:B------:R-:W-:Y:S01]  /*3a050*/  FMUL.FTZ R114, R79.reuse, R112 ;  /* 0x000000704f727220 */ /* 0x040fe20000410000 */
[----:B------:R-:W-:Y:S01]  /*3a060*/  F2FP.F16.E4M3.UNPACK_B R110, R30.H1 ;  /* 0x0000001eff6e723e */ /* 0x000fe200030006ff */
[-C--:B------:R-:W-:Y:S01]  /*3a070*/  FMUL.FTZ R116, R79, R78.reuse ;  /* 0x0000004e4f747220 */ /* 0x080fe20000410000 */
[----:B------:R-:W-:Y:S01]  /*3a080*/  F2FP.F16.E4M3.UNPACK_B R113, R29.H1 ;  /* 0x0000001dff71723e */ /* 0x000fe200030006ff */
[C---:B------:R-:W-:Y:S01]  /*3a090*/  FFMA.FTZ R115, R77.reuse, R78, -R114 ;  /* 0x0000004e4d737223 */ /* 0x040fe20000010872 */
[----:B------:R-:W-:Y:S01]  /*3a0a0*/  F2FP.F16.E4M3.UNPACK_B R111, R12.H1 ;  /* 0x0000000cff6f723e */ /* 0x000fe200030006ff */
[----:B------:R-:W-:Y:S01]  /*3a0b0*/  FFMA.FTZ R116, R77, R112, R116 ;  /* 0x000000704d747223 */ /* 0x000fe20000010074 */
[----:B------:R-:W-:Y:S01]  /*3a0c0*/  F2FP.F16.E4M3.UNPACK_B R78, R14.H1 ;  /* 0x0000000eff4e723e */ /* 0x000fe200030006ff */
[--C-:B------:R-:W-:Y:S01]  /*3a0d0*/  HADD2.F32 R79, -RZ, R110.reuse.H0_H0 ;  /* 0x2000006eff4f7230 */ /* 0x100fe20000004100 */
[----:B------:R-:W-:Y:S01]  /*3a0e0*/  F2FP.F16.E4M3.UNPACK_B R30, R30 ;  /* 0x0000001eff1e723e */ /* 0x000fe200020006ff */
[----:B------:R-:W-:Y:S01]  /*3a0f0*/  HADD2.F32 R114, -RZ, R113.H0_H0 ;  /* 0x20000071ff727230 */ /* 0x000fe20000004100 */
[----:B------:R-:W-:Y:S01]  /*3a100*/  F2FP.F16.E4M3.UNPACK_B R12, R12 ;  /* 0x0000000cff0c723e */ /* 0x000fe200020006ff */
[----:B------:R-:W-:Y:S01]  /*3a110*/  HADD2.F32 R112, -RZ, R111.H0_H0 ;  /* 0x2000006fff707230 */ /* 0x000fe20000004100 */
[----:B------:R-:W-:Y:S01]  /*3a120*/  F2FP.F16.E4M3.UNPACK_B R14, R14 ;  /* 0x0000000eff0e723e */ /* 0x000fe200020006ff */
[----:B------:R-:W-:-:S02]  /*3a130*/  HADD2.F32 R110, -RZ, R110.H1_H1 ;  /* 0x3000006eff6e7230 */ /* 0x000fc40000004100 */
[C---:B------:R-:W-:Y:S01]  /*3a140*/  FMUL.FTZ R118, R79.reuse, R114 ;  /* 0x000000724f767220 */ /* 0x040fe20000410000 */
[----:B------:R-:W-:Y:S02]  /*3a150*/  HADD2.F32 R113, -RZ, R113.H1_H1 ;  /* 0x30000071ff717230 */ /* 0x000fe40000004100 */
[-C--:B------:R-:W-:Y:S01]  /*3a160*/  FMUL.FTZ R120, R79, R112.reuse ;  /* 0x000000704f787220 */ /* 0x080fe20000410000 */
[----:B------:R-:W-:Y:S01]  /*3a170*/  HADD2.F32 R111, -RZ, R111.H1_H1 ;  /* 0x3000006fff6f7230 */ /* 0x000fe20000004100 */
[----:B------:R-:W-:Y:S01]  /*3a180*/  F2FP.SATFINITE.E4M3.F32.PACK_AB_MERGE_C R41, R74, R41, RZ ;  /* 0x000000294a29723e */ /* 0x000fe200048070ff */
[--C-:B------:R-:W-:Y:S02]  /*3a190*/  HADD2.F32 R77, -RZ, R78.reuse.H0_H0 ;  /* 0x2000004eff4d7230 */ /* 0x100fe40000004100 */
        /* <DEDUP_REMOVED lines=8> */
[----:B------:R-:W-:Y:S01]  /*3a220*/  F2FP.F16.E4M3.UNPACK_B R78, R29 ;  /* 0x0000001dff4e723e */ /* 0x000fe200020006ff */
[----:B------:R-:W-:Y:S01]  /*3a230*/  HADD2.F32 R29, -RZ, R30.H0_H0 ;  /* 0x2000001eff1d7230 */ /* 0x000fe20000004100 */
[----:B------:R-:W-:Y:S01]  /*3a240*/  F2FP.SATFINITE.E4M3.F32.PACK_AB_MERGE_C R40, R40, R75, RZ ;  /* 0x0000004b2828723e */ /* 0x000fe200048070ff */
[----:B------:R-:W-:Y:S01]  /*3a250*/  HADD2.F32 R77, -RZ, R12.H0_H0 ;  /* 0x2000000cff4d7230 */ /* 0x000fe20000004100 */
[----:B------:R-:W-:Y:S01]  /*3a260*/  F2FP.SATFINITE.E4M3.F32.PACK_AB_MERGE_C R118, R119, R118, RZ ;  /* 0x000000767776723e */ /* 0x000fe200048070ff */
[----:B------:R-:W-:Y:S01]  /*3a270*/  HADD2.F32 R110, -RZ, R78.H0_H0 ;  /* 0x2000004eff6e7230 */ /* 0x000fe20000004100 */
[----:B------:R-:W-:Y:S01]  /*3a280*/  F2FP.SATFINITE.E4M3.F32.PACK_AB_MERGE_C R35, R46, R35, R41 ;  /* 0x000000232e23723e */ /* 0x000fe20004807029 */
[----:B------:R-:W-:Y:S01]  /*3a290*/  HADD2.F32 R30, -RZ, R30.H1_H1 ;  /* 0x3000001eff1e7230 */ /* 0x000fe20000004100 */
[----:B------:R-:W-:Y:S01]  /*3a2a0*/  F2FP.SATFINITE.E4M3.F32.PACK_AB_MERGE_C R28, R115, R38, R28 ;  /* 0x00000026731c723e */ /* 0x000fe2000480701c */
[----:B------:R-:W-:-:S02]  /*3a2b0*/  HADD2.F32 R111, -RZ, R78.H1_H1 ;  /* 0x3000004eff6f7230 */ /* 0x000fc40000004100 */
[C---:B------:R-:W-:Y:S01]  /*3a2c0*/  FMUL.FTZ R113, R29.reuse, R110 ;  /* 0x0000006e1d717220 */ /* 0x040fe20000410000 */
[----:B------:R-:W-:Y:S02]  /*3a2d0*/  HADD2.F32 R79, -RZ, R12.H1_H1 ;  /* 0x3000000cff4f7230 */ /* 0x000fe40000004100 */
[----:B------:R-:W-:Y:S01]  /*3a2e0*/  FMUL.FTZ R29, R29, R77 ;  /* 0x0000004d1d1d7220 */ /* 0x000fe20000410000 */
        /* <DEDUP_REMOVED lines=9> */
[----:B------:R-:W-:Y:S01]  /*3a380*/  F2FP.SATFINITE.E4M3.F32.PACK_AB_MERGE_C R41, R34, R15, R33 ;  /* 0x0000000f2229723e */ /* 0x000fe20004807021 */
[----:B------:R-:W-:Y:S01]  /*3a390*/  IMAD.MOV.U32 R15, RZ, RZ, R35 ;  /* 0x000000ffff0f7224 */ /* 0x000fe200078e0023 */
[----:B------:R-:W-:-:S02]  /*3a3a0*/  F2FP.SATFINITE.E4M3.F32.PACK_AB_MERGE_C R40, R116, R45, R40 ;  /* 0x0000002d7428723e */ /* 0x000fc40004807028 */
[----:B------:R-:W-:Y:S02]  /*3a3b0*/  F2FP.SATFINITE.E4M3.F32.PACK_AB_MERGE_C R47, R76, R47, RZ ;  /* 0x0000002f4c2f723e */ /* 0x000fe400048070ff */
[----:B------:R-:W-:Y:S01]  /*3a3c0*/  F2FP.SATFINITE.E4M3.F32.PACK_AB_MERGE_C R14, R12, R113, R118 ;  /* 0x000000710c0e723e */ /* 0x000fe20004807076 */
[----:B------:R-:W-:Y:S01]  /*3a3d0*/  IMAD.MOV.U32 R12, RZ, RZ, R28 ;  /* 0x000000ffff0c7224 */ /* 0x000fe200078e001c */
[----:B------:R-:W-:Y:S01]  /*3a3e0*/  F2FP.SATFINITE.E4M3.F32.PACK_AB_MERGE_C R30, R30, R29, R120 ;  /* 0x0000001d1e1e723e */ /* 0x000fe20004807078 */
[----:B------:R-:W-:Y:S01]  /*3a3f0*/  IMAD.MOV.U32 R28, RZ, RZ, R40 ;  /* 0x000000ffff1c7224 */ /* 0x000fe200078e0028 */
[----:B------:R-:W-:Y:S01]  /*3a400*/  F2FP.SATFINITE.E4M3.F32.PACK_AB_MERGE_C R31, R72, R43, R47 ;  /* 0x0000002b481f723e */ /* 0x000fe2000480702f */
[----:B------:R-:W-:-:S07]  /*3a410*/  IMAD.MOV.U32 R29, RZ, RZ, R41 ;  /* 0x000000ffff1d7224 */ /* 0x000fce00078e0029 */
.L_x_1840:
[----:B------:R-:W-:Y:S05]  /*3a420*/  BSYNC B3 ;  /* 0x0000000000037941 */ /* 0x000fea0003800000 */
.L_x_1839:
[C---:B------:R-:W-:Y:S02]  /*3a430*/  R2UR UR4, R84.reuse ;  /* 0x00000000540472ca */ /* 0x040fe400000e0000 */
[C---:B------:R-:W-:Y:S02]  /*3a440*/  R2UR UR5, R85.reuse ;  /* 0x00000000550572ca */ /* 0x040fe400000e0000 */
[----:B------:R-:W-:Y:S02]  /*3a450*/  @!P1 R2UR UR6, R84 ;  /* 0x00000000540692ca */ /* 0x000fe400000e0000 */
[----:B------:R-:W-:Y:S02]  /*3a460*/  @!P1 R2UR UR7, R85 ;  /* 0x00000000550792ca */ /* 0x000fe400000e0000 */
[----:B------:R-:W-:Y:S02]  /*3a470*/  SHF.R.S32.HI R39, RZ, 0x1f, R39 ;  /* 0x0000001fff277819 */ /* 0x000fe40000011427 */
[----:B------:R-:W-:-:S02]  /*3a480*/  @!P1 SHF.R.S32.HI R32, RZ, 0x1f, R37 ;  /* 0x0000001fff209819 */ /* 0x000fc40000011425 */
[CC--:B------:R-:W-:Y:S02]  /*3a490*/  IADD3.X R37, R87.reuse, R109.reuse, R39, P2, P3 ;  /* 0x0000006d57257210 */ /* 0x0c0fe400017e6427 */
[----:B------:R-:W-:-:S03]  /*3a4a0*/  @!P1 IADD3.X R101, R87, R109, R32, P4, P5 ;  /* 0x0000006d57659210 */ /* 0x000fc600027ea420 */
[----:B-----5:R0:W-:Y:S04]  /*3a4b0*/  ST.E.128 desc[UR4][R36.64], R12 ;  /* 0x0000000c24007985 */ /* 0x0201e8000c101d04 */
[----:B------:R0:W-:Y:S02]  /*3a4c0*/  @!P1 ST.E.128 desc[UR6][R100.64], R28 ;  /* 0x0000001c64009985 */ /* 0x0001e4000c101d06 */
.L_x_1830:
[----:B------:R-:W-:Y:S05]  /*3a4d0*/  BSYNC B2 ;  /* 0x0000000000027941 */ /* 0x000fea0003800000 */
.L_x_1829:
[----:B------:R-:W-:Y:S02]  /*3a4e0*/  R2UR UR4, R84 ;  /* 0x00000000540472ca */ /* 0x000fe400000e0000 */
[----:B------:R-:W-:-:S13]  /*3a4f0*/  R2UR UR5, R85 ;  /* 0x00000000550572ca */ /* 0x000fda00000e0000 */
[----:B0-----:R-:W2:Y:S01]  /*3a500*/  LD.E R12, desc[UR4][R92.64+0xc] ;  /* 0x00000c045c0c7980 */ /* 0x001ea2000c101900 */
[----:B------:R-:W-:Y:S01]  /*3a510*/  LEA.HI.SX32 R39, R108, 0x80, 0x1f ;  /* 0x000000806c277811 */ /* 0x000fe200078ffaff */
[----:B------:R-:W-:Y:S01]  /*3a520*/  IMAD R28, R99, R25, RZ ;  /* 0x00000019631c7224 */ /* 0x000fe200078e02ff */
[----:B------:R-:W-:-:S05]  /*3a530*/  SHF.R.S32.HI R15, RZ, 0x1f, R25 ;  /* 0x0000001fff0f7819 */ /* 0x000fca0000011419 */
[----:B------:R-:W-:Y:S01]  /*3a540*/  IMAD R99, R98, R15, R28 ;  /* 0x0000000f62637224 */ /* 0x000fe200078e021c */
[----:B------:R-:W-:Y:S01]  /*3a550*/  SHF.R.S32.HI R15, RZ, 0x1f, R39 ;  /* 0x0000001fff0f7819 */ /* 0x000fe20000011427 */
[----:B--2---:R-:W-:-:S05]  /*3a560*/  IMAD R12, R25, -0xa0, R12 ;  /* 0xffffff60190c7824 */ /* 0x004fca00078e020c */
[----:B------:R-:W-:Y:S01]  /*3a570*/  VIMNMX R14, R12, 0xa0, PT ;  /* 0x000000a00c0e7848 */ /* 0x000fe20003fe0100 */
[----:B------:R-:W-:-:S03]  /*3a580*/  IMAD.WIDE.U32 R12, R98, R25, RZ ;  /* 0x00000019620c7225 */ /* 0x000fc600078e00ff */
[----:B------:R-:W-:Y:S01]  /*3a590*/  ISETP.GE.AND P1, PT, R39, R14, PT ;  /* 0x0000000e2700720c */ /* 0x000fe20003f26270 */
[----:B------:R-:W-:Y:S02]  /*3a5a0*/  IMAD R14, R91, R39, RZ ;  /* 0x000000275b0e7224 */ /* 0x000fe400078e02ff */
[----:B------:R-:W-:Y:S02]  /*3a5b0*/  IMAD.IADD R13, R13, 0x1, R99 ;  /* 0x000000010d0d7824 */ /* 0x000fe400078e0263 */
[C---:B------:R-:W-:Y:S02]  /*3a5c0*/  IMAD R15, R90.reuse, R15, R14 ;  /* 0x0000000f5a0f7224 */ /* 0x040fe400078e020e */
[----:B------:R-:W-:-:S06]  /*3a5d0*/  IMAD.WIDE.U32 R90, R90, R39, R12 ;  /* 0x000000275a5a7225 */ /* 0x000fcc00078e000c */
[----:B------:R-:W-:Y:S05]  /*3a5e0*/  @P1 BRA `(.L_x_1798) ;  /* 0x0000004800101947 */ /* 0x000fea0003800000 */
[----:B------:R-:W-:Y:S02]  /*3a5f0*/  R2UR UR4, R84 ;  /* 0x00000000540472ca */ /* 0x000fe400000e0000 */
[----:B------:R-:W-:-:S13]  /*3a600*/  R2UR UR5, R85 ;  /* 0x00000000550572ca */ /* 0x000fda00000e0000 */
[----:B-----5:R-:W2:Y:S01]  /*3a610*/  LD.E.U8 R12, desc[UR4][R94.64] ;  /* 0x000000045e0c7980 */ /* 0x020ea2000c101100 */
[----:B------:R-:W-:Y:S01]  /*3a620*/  BSSY B2, `(.L_x_1841) ;  /* 0x000013e000027945 */ /* 0x000fe20003800000 */
[----:B------:R-:W-:Y:S01]  /*3a630*/  IMAD.IADD R37, R91, 0x1, R15 ;  /* 0x000000015b257824 */ /* 0x000fe200078e020f */
[----:B--2---:R-:W-:-:S04]  /*3a640*/  LOP3.LUT R12, R12, 0x1, RZ, 0xc0, !PT ;  /* 0x000000010c0c7812 */ /* 0x004fc800078ec0ff */
[----:B------:R-:W-:-:S13]  /*3a650*/  ISETP.NE.U32.AND P1, PT, R12, 0x1, PT ;  /* 0x000000010c00780c */ /* 0x000fda0003f25070 */
[----:B------:R-:W-:Y:S05]  /*3a660*/  @P1 BRA `(.L_x_1842) ;  /* 0x0000001000e41947 */ /* 0x000fea0003800000 */
[----:B------:R-:W-:Y:S02]  /*3a670*/  R2UR UR4, R84 ;  /* 0x00000000540472ca */ /* 0x000fe400000e0000 */
[----:B------:R-:W-:-:S13]  /*3a680*/  R2UR UR5, R85 ;  /* 0x00000000550572ca */ /* 0x000fda00000e0000 */
[----:B------:R-:W2:Y:S01]  /*3a690*/  LD.E R12, desc[UR4][R92.64+0x4] ;  /* 0x000004045c0c7980 */ /* 0x000ea2000c101900 */
[----:B------:R-:W-:Y:S01]  /*3a6a0*/  IMAD.IADD R14, R102, 0x1, -R103 ;  /* 0x00000001660e7824 */ /* 0x000fe200078e0a67 */
[----:B------:R-:W-:Y:S02]  /*3a6b0*/  SHF.R.S32.HI R30, RZ, 0x1f, R39 ;  /* 0x0000001fff1e7819 */ /* 0x000fe40000011427 */
[-C--:B------:R-:W-:Y:S02]  /*3a6c0*/  LEA.HI R29, R39, R39.reuse, RZ, 0x1 ;  /* 0x00000027271d7211 */ /* 0x080fe400078f08ff */
[----:B------:R-:W-:Y:S02]  /*3a6d0*/  LEA.HI R31, R30, R39, RZ, 0x3 ;  /* 0x000000271e1f7211 */ /* 0x000fe400078f18ff */
[C---:B------:R-:W-:Y:S01]  /*3a6e0*/  LOP3.LUT R30, R29.reuse, 0x3fffffe, RZ, 0xc0, !PT ;  /* 0x03fffffe1d1e7812 */ /* 0x040fe200078ec0ff */
[----:B------:R-:W-:Y:S01]  /*3a6f0*/  IMAD.SHL.U32 R29, R29, 0x40, RZ ;  /* 0x000000401d1d7824 */ /* 0x000fe200078e00ff */
[----:B------:R-:W-:Y:S01]  /*3a700*/  R2UR UR6, R84 ;  /* 0x00000000540672ca */ /* 0x000fe200000e0000 */
[----:B------:R-:W-:Y:S01]  /*3a710*/  IMAD.SHL.U32 R31, R31, 0x40, RZ ;  /* 0x000000401f1f7824 */ /* 0x000fe200078e00ff */
[----:B------:R-:W-:Y:S01]  /*3a720*/  R2UR UR7, R85 ;  /* 0x00000000550772ca */ /* 0x000fe200000e0000 */
[----:B------:R-:W-:Y:S01]  /*3a730*/  IMAD.IADD R30, R39, 0x1, -R30 ;  /* 0x00000001271e7824 */ /* 0x000fe200078e0a1e */
[----:B------:R-:W-:-:S02]  /*3a740*/  LOP3.LUT R29, R29, 0x180, RZ, 0xc0, !PT ;  /* 0x000001801d1d7812 */ /* 0x000fc400078ec0ff */
[----:B------:R-:W-:-:S05]  /*3a750*/  LOP3.LUT R31, R31, 0xfffffe00, RZ, 0xc0, !PT ;  /* 0xfffffe001f1f7812 */ /* 0x000fca00078ec0ff */
[----:B------:R-:W-:Y:S01]  /*3a760*/  IMAD R30, R30, 0x40, R31 ;  /* 0x000000401e1e7824 */ /* 0x000fe200078e021f */
        /* <DEDUP_REMOVED lines=13> */
[----:B------:R-:W-:-:S02]  /*3a840*/  SHF.R.U32.HI R15, RZ, 0x3, R29 ;  /* 0x00000003ff0f7819 */ /* 0x000fc4000001161d */
[----:B------:R-:W-:Y:S02]  /*3a850*/  LEA.HI.SX32 R28, R28, R41, 0x1b ;  /* 0x000000291c1c7211 */ /* 0x000fe400078fdaff */
[----:B------:R-:W-:Y:S02]  /*3a860*/  SHF.R.S32.HI R13, RZ, 0x6, R12 ;  /* 0x00000006ff0d7819 */ /* 0x000fe4000001140c */
[----:B------:R-:W-:Y:S01]  /*3a870*/  SHF.R.S32.HI R33, RZ, 0x1f, R28 ;  /* 0x0000001fff217819 */ /* 0x000fe2000001141c */
[----:B------:R-:W-:Y:S01]  /*3a880*/  IMAD.SHL.U32 R35, R28, 0x10, RZ ;  /* 0x000000101c237824 */ /* 0x000fe200078e00ff */
[----:B------:R-:W-:Y:S01]  /*3a890*/  LOP3.LUT R14, R29, 0x30, R14, 0xf8, !PT ;  /* 0x000000301d0e7812 */ /* 0x000fe200078ef80e */
[----:B------:R-:W-:Y:S01]  /*3a8a0*/  IMAD R13, R13, 0x2800, R30 ;  /* 0x000028000d0d7824 */ /* 0x000fe200078e021e */
[----:B------:R-:W-:Y:S02]  /*3a8b0*/  LEA.HI R33, R33, R28, RZ, 0x2 ;  /* 0x0000001c21217211 */ /* 0x000fe400078f10ff */
[----:B------:R-:W-:-:S02]  /*3a8c0*/  LOP3.LUT R12, R29, 0x30, R35, 0xf8, !PT ;  /* 0x000000301d0c7812 */ /* 0x000fc400078ef823 */
[----:B------:R-:W-:Y:S02]  /*3a8d0*/  SHF.R.S32.HI R33, RZ, 0x2, R33 ;  /* 0x00000002ff217819 */ /* 0x000fe40000011421 */
[-C--:B------:R-:W-:Y:S02]  /*3a8e0*/  LOP3.LUT R14, R14, R15.reuse, RZ, 0x3c, !PT ;  /* 0x0000000f0e0e7212 */ /* 0x080fe400078e3cff */
[----:B------:R-:W-:Y:S01]  /*3a8f0*/  LOP3.LUT R12, R12, R15, RZ, 0x3c, !PT ;  /* 0x0000000f0c0c7212 */ /* 0x000fe200078e3cff */
[----:B------:R-:W-:Y:S02]  /*3a900*/  IMAD R33, R33, 0x2800, R30 ;  /* 0x0000280021217824 */ /* 0x000fe400078e021e */
[----:B------:R-:W-:Y:S02]  /*3a910*/  IMAD.IADD R13, R13, 0x1, R14 ;  /* 0x000000010d0d7824 */ /* 0x000fe400078e020e */
[----:B------:R-:W-:-:S03]  /*3a920*/  IMAD.IADD R33, R33, 0x1, R12 ;  /* 0x0000000121217824 */ /* 0x000fc600078e020c */
[C-C-:B------:R-:W-:Y:S02]  /*3a930*/  IADD3 R12, P1, P2, R96.reuse, R13, R105.reuse ;  /* 0x0000000d600c7210 */ /* 0x140fe40007a3e069 */
[----:B------:R-:W-:Y:S02]  /*3a940*/  IADD3 R28, P3, P4, R96, R33, R105 ;  /* 0x00000021601c7210 */ /* 0x000fe40007c7e069 */
[--C-:B------:R-:W-:Y:S02]  /*3a950*/  IADD3.X R13, R97, RZ, R106.reuse, P1, P2 ;  /* 0x000000ff610d7210 */ /* 0x100fe40000fe446a */
[----:B------:R-:W-:Y:S02]  /*3a960*/  ISETP.GE.AND P2, PT, R107, R32, PT ;  /* 0x000000206b00720c */ /* 0x000fe40003f46270 */
[----:B------:R-:W-:Y:S01]  /*3a970*/  IADD3.X R29, R97, RZ, R106, P3, P4 ;  /* 0x000000ff611d7210 */ /* 0x000fe20001fe846a */
[----:B------:R-:W-:Y:S01]  /*3a980*/  IMAD.SHL.U32 R41, R41, 0x10, RZ ;  /* 0x0000001029297824 */ /* 0x000fe200078e00ff */
[----:B------:R-:W5:Y:S01]  /*3a990*/  LD.E.128 R12, desc[UR4][R12.64] ;  /* 0x000000040c0c7980 */ /* 0x000f62000c101d00 */
[----:B------:R-:W-:-:S03]  /*3a9a0*/  ISETP.GE.AND P1, PT, R35, R102, PT ;  /* 0x000000662300720c */ /* 0x000fc60003f26270 */
[----:B------:R-:W5:Y:S01]  /*3a9b0*/  LD.E.128 R28, desc[UR6][R28.64] ;  /* 0x000000061c1c7980 */ /* 0x000f62000c101d00 */
[----:B------:R-:W-:-:S04]  /*3a9c0*/  SHF.R.S32.HI R33, RZ, 0x1f, R41 ;  /* 0x0000001fff217819 */ /* 0x000fc80000011429 */
[----:B------:R-:W-:Y:S05]  /*3a9d0*/  @P2 BRA `(.L_x_1844) ;  /* 0x0000000c00d82947 */ /* 0x000fea0003800000 */
[----:B-----5:R-:W-:Y:S01]  /*3a9e0*/  IMAD.MOV.U32 R32, RZ, RZ, R15 ;  /* 0x000000ffff207224 */ /* 0x020fe200078e000f */
[----:B------:R-:W-:Y:S01]  /*3a9f0*/  SHF.R.U32.HI R15, RZ, 0x8, R61 ;  /* 0x00000008ff0f7819 */ /* 0x000fe2000001163d */
[----:B------:R-:W-:Y:S01]  /*3aa00*/  IMAD.MOV.U32 R36, RZ, RZ, R13 ;  /* 0x000000ffff247224 */ /* 0x000fe200078e000d */
[----:B------:R-:W-:Y:S01]  /*3aa10*/  LOP3.LUT R42, R61, 0xff, RZ, 0xc0, !PT ;  /* 0x000000ff3d2a7812 */ /* 0x000fe200078ec0ff */
[----:B------:R-:W-:Y:S01]  /*3aa20*/  IMAD.MOV.U32 R40, RZ, RZ, R29 ;  /* 0x000000ffff287224 */ /* 0x000fe200078e001d */
[----:B------:R-:W-:Y:S01]  /*3aa30*/  LOP3.LUT R15, R15, 0xff, RZ, 0xc0, !PT ;  /* 0x000000ff0f0f7812 */ /* 0x000fe200078ec0ff */
[----:B------:R-:W-:Y:S01]  /*3aa40*/  IMAD.MOV.U32 R34, RZ, RZ, R31 ;  /* 0x000000ffff227224 */ /* 0x000fe200078e001f */
[----:B------:R-:W-:Y:S02]  /*3aa50*/  SHF.R.U32.HI R13, RZ, 0x8, R60 ;  /* 0x00000008ff0d7819 */ /* 0x000fe4000001163c */
[----:B------:R-:W-:Y:S02]  /*3aa60*/  PRMT R42, R15, 0x7604, R42 ;  /* 0x000076040f2a7816 */ /* 0x000fe4000000002a */
[----:B------:R-:W-:-:S02]  /*3aa70*/  LOP3.LUT R38, R60, 0xff, RZ, 0xc0, !PT ;  /* 0x000000ff3c267812 */ /* 0x000fc400078ec0ff */
[----:B------:R-:W-:Y:S02]  /*3aa80*/  SHF.R.U32.HI R29, RZ, 0x8, R62 ;  /* 0x00000008ff1d7819 */ /* 0x000fe4000001163e */
[----:B------:R-:W-:Y:S02]  /*3aa90*/  LOP3.LUT R13, R13, 0xff, RZ, 0xc0, !PT ;  /* 0x000000ff0d0d7812 */ /* 0x000fe400078ec0ff */
[----:B------:R-:W-:Y:S02]  /*3aaa0*/  SHF.R.U32.HI R15, RZ, 0x8, R49 ;  /* 0x00000008ff0f7819 */ /* 0x000fe40000011631 */
[----:B------:R-:W-:Y:S02]  /*3aab0*/  LOP3.LUT R44, R62, 0xff, RZ, 0xc0, !PT ;  /* 0x000000ff3e2c7812 */ /* 0x000fe400078ec0ff */
[----:B------:R-:W-:Y:S02]  /*3aac0*/  LOP3.LUT R29, R29, 0xff, RZ, 0xc0, !PT ;  /* 0x000000ff1d1d7812 */ /* 0x000fe400078ec0ff */
[----:B------:R-:W-:-:S02]  /*3aad0*/  PRMT R38, R13, 0x7604, R38 ;  /* 0x000076040d267816 */ /* 0x000fc40000000026 */
[----:B------:R-:W-:Y:S02]  /*3aae0*/  LOP3.LUT R74, R49, 0xff, RZ, 0xc0, !PT ;  /* 0x000000ff314a7812 */ /* 0x000fe400078ec0ff */
[----:B------:R-:W-:Y:S02]  /*3aaf0*/  LOP3.LUT R15, R15, 0xff, RZ, 0xc0, !PT ;  /* 0x000000ff0f0f7812 */ /* 0x000fe400078ec0ff */
[----:B------:R-:W-:Y:S02]  /*3ab00*/  SHF.R.U32.HI R31, RZ, 0x8, R63 ;  /* 0x00000008ff1f7819 */ /* 0x000fe4000001163f */
[----:B------:R-:W-:Y:S02]  /*3ab10*/  SHF.R.U32.HI R13, RZ, 0x8, R48 ;  /* 0x00000008ff0d7819 */ /* 0x000fe40000011630 */
[----:B------:R-:W-:Y:S02]  /*3ab20*/  PRMT R44, R29, 0x7604, R44 ;  /* 0x000076041d2c7816 */ /* 0x000fe4000000002c */
[----:B------:R-:W-:-:S02]  /*3ab30*/  PRMT R45, R15, 0x7604, R74 ;  /* 0x000076040f2d7816 */ /* 0x000fc4000000004a */
[----:B------:R-:W-:Y:S02]  /*3ab40*/  LOP3.LUT R46, R63, 0xff, RZ, 0xc0, !PT ;  /* 0x000000ff3f2e7812 */ /* 0x000fe400078ec0ff */
[----:B------:R-:W-:Y:S02]  /*3ab50*/  LOP3.LUT R31, R31, 0xff, RZ, 0xc0, !PT ;  /* 0x000000ff1f1f7812 */ /* 0x000fe400078ec0ff */
[----:B------:R-:W-:Y:S02]  /*3ab60*/  LOP3.LUT R72, R48, 0xff, RZ, 0xc0, !PT ;  /* 0x000000ff30487812 */ /* 0x000fe400078ec0ff */
[----:B------:R-:W-:Y:S02]  /*3ab70*/  SHF.R.U32.HI R29, RZ, 0x8, R50 ;  /* 0x00000008ff1d7819 */ /* 0x000fe40000011632 */
[----:B------:R-:W-:Y:S02]  /*3ab80*/  LOP3.LUT R13, R13, 0xff, RZ, 0xc0, !PT ;  /* 0x000000ff0d0d7812 */ /* 0x000fe400078ec0ff */
[----:B------:R-:W-:-:S02]  /*3ab90*/  SHF.R.U32.HI R15, RZ, 0x10, R61 ;  /* 0x00000010ff0f7819 */ /* 0x000fc4000001163d */
[----:B------:R-:W-:Y:S02]  /*3aba0*/  PRMT R46, R31, 0x7604, R46 ;  /* 0x000076041f2e7816 */ /* 0x000fe4000000002e */
[----:B------:R-:W-:Y:S02]  /*3abb0*/  LOP3.LUT R76, R50, 0xff, RZ, 0xc0, !PT ;  /* 0x000000ff324c7812 */ /* 0x000fe400078ec0ff */
[----:B------:R-:W-:Y:S02]  /*3abc0*/  LOP3.LUT R29, R29, 0xff, RZ, 0xc0, !PT ;  /* 0x000000ff1d1d7812 */ /* 0x000fe400078ec0ff */
[----:B------:R-:W-:Y:S02]  /*3abd0*/  PRMT R43, R13, 0x7604, R72 ;  /* 0x000076040d2b7816 */ /* 0x000fe40000000048 */
[----:B------:R-:W-:Y:S02]  /*3abe0*/  LOP3.LUT R15, R15, 0xff, RZ, 0xc0, !PT ;  /* 0x000000ff0f0f7812 */ /* 0x000fe400078ec0ff */
[----:B------:R-:W-:-:S02]  /*3abf0*/  SHF.R.U32.HI R31, RZ, 0x8, R51 ;  /* 0x00000008ff1f7819 */ /* 0x000fc40000011633 */
[----:B------:R-:W-:Y:S02]  /*3ac00*/  SHF.R.U32.HI R13, RZ, 0x10, R60 ;  /* 0x00000010ff0d7819 */ /* 0x000fe4000001163c */
[----:B------:R-:W-:Y:S02]  /*3ac10*/  PRMT R73, R29, 0x7604, R76 ;  /* 0x000076041d497816 */ /* 0x000fe4000000004c */
[----:B------:R-:W-:Y:S02]  /*3ac20*/  PRMT R15, R15, 0x7054, R42 ;  /* 0x000070540f0f7816 */ /* 0x000fe4000000002a */
[----:B-1----:R-:W-:Y:S02]  /*3ac30*/  LOP3.LUT R78, R51, 0xff, RZ, 0xc0, !PT ;  /* 0x000000ff334e7812 */ /* 0x002fe400078ec0ff */
[----:B------:R-:W-:Y:S02]  /*3ac40*/  LOP3.LUT R31, R31, 0xff, RZ, 0xc0, !PT ;  /* 0x000000ff1f1f7812 */ /* 0x000fe400078ec0ff */
[----:B------:R-:W-:-:S02]  /*3ac50*/  SHF.R.U32.HI R29, RZ, 0x10, R62 ;  /* 0x00000010ff1d7819 */ /* 0x000fc4000001163e */
[----:B------:R-:W-:Y:S02]  /*3ac60*/  LOP3.LUT R13, R13, 0xff, RZ, 0xc0, !PT ;  /* 0x000000ff0d0d7812 */ /* 0x000fe400078ec0ff */
[----:B------:R-:W-:Y:S02]  /*3ac70*/  SHF.R.U32.HI R42, RZ, 0x10, R49 ;  /* 0x00000010ff2a7819 */ /* 0x000fe40000011631 */
[----:B------:R-:W-:Y:S02]  /*3ac80*/  PRMT R75, R31, 0x7604, R78 ;  /* 0x000076041f4b7816 */ /* 0x000fe4000000004e */
[----:B------:R-:W-:Y:S02]  /*3ac90*/  LOP3.LUT R29, R29, 0xff, RZ, 0xc0, !PT ;  /* 0x000000ff1d1d7812 */ /* 0x000fe400078ec0ff */
[----:B------:R-:W-:Y:S02]  /*3aca0*/  PRMT R13, R13, 0x7054, R38 ;  /* 0x000070540d0d7816 */ /* 0x000fe40000000026 */
[----:B------:R-:W-:-:S02]  /*3acb0*/  LOP3.LUT R42, R42, 0xff, RZ, 0xc0, !PT ;  /* 0x000000ff2a2a7812 */ /* 0x000fc400078ec0ff */
[----:B------:R-:W-:Y:S02]  /*3acc0*/  SHF.R.U32.HI R31, RZ, 0x10, R63 ;  /* 0x00000010ff1f7819 */ /* 0x000fe4000001163f */
[----:B------:R-:W-:Y:S02]  /*3acd0*/  SHF.R.U32.HI R38, RZ, 0x10, R48 ;  /* 0x00000010ff267819 */ /* 0x000fe40000011630 */
[----:B------:R-:W-:Y:S02]  /*3ace0*/  PRMT R29, R29, 0x7054, R44 ;  /* 0x000070541d1d7816 */ /* 0x000fe4000000002c */
[----:B------:R-:W-:Y:S02]  /*3acf0*/  PRMT R47, R42, 0x7054, R45 ;  /* 0x000070542a2f7816 */ /* 0x000fe4000000002d */
[----:B------:R-:W-:Y:S02]  /*3ad00*/  LOP3.LUT R31, R31, 0xff, RZ, 0xc0, !PT ;  /* 0x000000ff1f1f7812 */ /* 0x000fe400078ec0ff */
[----:B------:R-:W-:-:S02]  /*3ad10*/  SHF.R.U32.HI R44, RZ, 0x10, R50 ;  /* 0x00000010ff2c7819 */ /* 0x000fc40000011632 */
[----:B------:R-:W-:Y:S02]  /*3ad20*/  LOP3.LUT R38, R38, 0xff, RZ, 0xc0, !PT ;  /* 0x000000ff26267812 */ /* 0x000fe400078ec0ff */
[----:B------:R-:W-:Y:S02]  /*3ad30*/  LOP3.LUT R49, R47, 0xff000000, R49, 0xf8, !PT ;  /* 0xff0000002f317812 */ /* 0x000fe400078ef831 */
[----:B------:R-:W-:Y:S02]  /*3ad40*/  PRMT R31, R31, 0x7054, R46 ;  /* 0x000070541f1f7816 */ /* 0x000fe4000000002e */
[----:B------:R-:W-:Y:S02]  /*3ad50*/  LOP3.LUT R44, R44, 0xff, RZ, 0xc0, !PT ;  /* 0x000000ff2c2c7812 */ /* 0x000fe400078ec0ff */
[----:B------:R-:W-:Y:S02]  /*3ad60*/  PRMT R45, R38, 0x7054, R43 ;  /* 0x00007054262d7816 */ /* 0x000fe4000000002b */
[----:B------:R-:W-:-:S02]  /*3ad70*/  SHF.R.U32.HI R46, RZ, 0x10, R51 ;  /* 0x00000010ff2e7819 */ /* 0x000fc40000011633 */
[----:B------:R-:W-:Y:S02]  /*3ad80*/  LOP3.LUT R43, R15, 0xff000000, R61, 0xf8, !PT ;  /* 0xff0000000f2b7812 */ /* 0x000fe400078ef83d */
[----:B------:R-:W-:Y:S02]  /*3ad90*/  F2FP.F16.E4M3.UNPACK_B R42, R40 ;  /* 0x00000028ff2a723e */ /* 0x000fe400020006ff */
[----:B------:R-:W-:Y:S02]  /*3ada0*/  F2FP.F16.E4M3.UNPACK_B R61, R49 ;  /* 0x00000031ff3d723e */ /* 0x000fe400020006ff */
[----:B------:R-:W-:Y:S01]  /*3adb0*/  PRMT R73, R44, 0x7054, R73 ;  /* 0x000070542c497816 */ /* 0x000fe20000000049 */
[----:B------:R-:W-:Y:S01]  /*3adc0*/  HADD2.F32 R15, -RZ, R42.H0_H0 ;  /* 0x2000002aff0f7230 */ /* 0x000fe20000004100 */
[----:B------:R-:W-:Y:S01]  /*3add0*/  LOP3.LUT R46, R46, 0xff, RZ, 0xc0, !PT ;  /* 0x000000ff2e2e7812 */ /* 0x000fe200078ec0ff */
[--C-:B------:R-:W-:Y:S01]  /*3ade0*/  HADD2.F32 R72, -RZ, R61.reuse.H0_H0 ;  /* 0x2000003dff487230 */ /* 0x100fe20000004100 */
[----:B------:R-:W-:Y:S01]  /*3adf0*/  F2FP.F16.E4M3.UNPACK_B R44, R43 ;  /* 0x0000002bff2c723e */ /* 0x000fe200020006ff */
[----:B------:R-:W-:Y:S01]  /*3ae00*/  HADD2.F32 R61, -RZ, R61.H1_H1 ;  /* 0x3000003dff3d7230 */ /* 0x000fe20000004100 */
[----:B------:R-:W-:-:S02]  /*3ae10*/  F2FP.F16.E4M3.UNPACK_B R38, R36 ;  /* 0x00000024ff26723e */ /* 0x000fc400020006ff */
[----:B------:R-:W-:Y:S01]  /*3ae20*/  PRMT R75, R46, 0x7054, R75 ;  /* 0x000070542e4b7816 */ /* 0x000fe2000000004b */
[----:B------:R-:W-:Y:S01]  /*3ae30*/  HADD2.F32 R46, -RZ, R44.H0_H0 ;  /* 0x2000002cff2e7230 */ /* 0x000fe20000004100 */
[----:B------:R-:W-:Y:S01]  /*3ae40*/  LOP3.LUT R60, R13, 0xff000000, R60, 0xf8, !PT ;  /* 0xff0000000d3c7812 */ /* 0x000fe200078ef83c */
[----:B------:R-:W-:Y:S01]  /*3ae50*/  FMUL.FTZ R74, R15, R72 ;  /* 0x000000480f4a7220 */ /* 0x000fe20000410000 */
[----:B------:R-:W-:Y:S01]  /*3ae60*/  LOP3.LUT R13, R29, 0xff000000, R62, 0xf8, !PT ;  /* 0xff0000001d0d7812 */ /* 0x000fe200078ef83e */
[----:B------:R-:W-:Y:S01]  /*3ae70*/  HADD2.F32 R29, -RZ, R38.H0_H0 ;  /* 0x20000026ff1d7230 */ /* 0x000fe20000004100 */
[----:B------:R-:W-:Y:S01]  /*3ae80*/  LOP3.LUT R48, R45, 0xff000000, R48, 0xf8, !PT ;  /* 0xff0000002d307812 */ /* 0x000fe200078ef830 */
[-C--:B------:R-:W-:Y:S01]  /*3ae90*/  FMUL.FTZ R45, R15, R46.reuse ;  /* 0x0000002e0f2d7220 */ /* 0x080fe20000410000 */
[----:B------:R-:W-:Y:S01]  /*3aea0*/  LOP3.LUT R62, R31, 0xff000000, R63, 0xf8, !PT ;  /* 0xff0000001f3e7812 */ /* 0x000fe200078ef83f */
[----:B------:R-:W-:Y:S02]  /*3aeb0*/  HADD2.F32 R47, -RZ, R44.H1_H1 ;  /* 0x3000002cff2f7230 */ /* 0x000fe40000004100 */
[C---:B------:R-:W-:Y:S01]  /*3aec0*/  FFMA.FTZ R15, R29.reuse, R46, -R74 ;  /* 0x0000002e1d0f7223 */ /* 0x040fe2000001084a */
[----:B------:R-:W-:Y:S01]  /*3aed0*/  F2FP.F16.E4M3.UNPACK_B R44, R40.H1 ;  /* 0x00000028ff2c723e */ /* 0x000fe200030006ff */
[----:B------:R-:W-:Y:S01]  /*3aee0*/  FFMA.FTZ R29, R29, R72, R45 ;  /* 0x000000481d1d7223 */ /* 0x000fe2000001002d */
[----:B------:R-:W-:Y:S01]  /*3aef0*/  F2FP.F16.E4M3.UNPACK_B R63, R49.H1 ;  /* 0x00000031ff3f723e */ /* 0x000fe200030006ff */
[----:B------:R-:W-:Y:S01]  /*3af00*/  HADD2.F32 R45, -RZ, R42.H1_H1 ;  /* 0x3000002aff2d7230 */ /* 0x000fe20000004100 */
[----:B------:R-:W-:Y:S01]  /*3af10*/  F2FP.F16.E4M3.UNPACK_B R46, R43.H1 ;  /* 0x0000002bff2e723e */ /* 0x000fe200030006ff */
[----:B------:R-:W-:Y:S01]  /*3af20*/  HADD2.F32 R38, -RZ, R38.H1_H1 ;  /* 0x30000026ff267230 */ /* 0x000fe20000004100 */
[----:B------:R-:W-:Y:S01]  /*3af30*/  LOP3.LUT R75, R75, 0xff000000, R51, 0xf8, !PT ;  /* 0xff0000004b4b7812 */ /* 0x000fe200078ef833 */
[----:B------:R-:W-:Y:S01]  /*3af40*/  HADD2.F32 R51, -RZ, R63.H0_H0 ;  /* 0x2000003fff337230 */ /* 0x000fe20000004100 */
[----:B------:R-:W-:Y:S01]  /*3af50*/  F2FP.F16.E4M3.UNPACK_B R43, R36.H1 ;  /* 0x00000024ff2b723e */ /* 0x000fe200030006ff */
[----:B------:R-:W-:Y:S01]  /*3af60*/  HADD2.F32 R36, -RZ, R44.H0_H0 ;  /* 0x2000002cff247230 */ /* 0x000fe20000004100 */
[----:B------:R-:W-:Y:S01]  /*3af70*/  LOP3.LUT R31, R73, 0xff000000, R50, 0xf8, !PT ;  /* 0xff000000491f7812 */ /* 0x000fe200078ef832 */
[----:B------:R-:W-:-:S02]  /*3af80*/  HADD2.F32 R49, -RZ, R46.H0_H0 ;  /* 0x2000002eff317230 */ /* 0x000fc40000004100 */
[C---:B------:R-:W-:Y:S01]  /*3af90*/  FMUL.FTZ R73, R45.reuse, R61 ;  /* 0x0000003d2d497220 */ /* 0x040fe20000410000 */
[----:B------:R-:W-:Y:S02]  /*3afa0*/  HADD2.F32 R42, -RZ, R43.H0_H0 ;  /* 0x2000002bff2a7230 */ /* 0x000fe40000004100 */
[----:B------:R-:W-:Y:S01]  /*3afb0*/  FMUL.FTZ R40, R45, R47 ;  /* 0x0000002f2d287220 */ /* 0x000fe20000410000 */
[C---:B------:R-:W-:Y:S01]  /*3afc0*/  FMUL.FTZ R45, R36.reuse, R51 ;  /* 0x00000033242d7220 */ /* 0x040fe20000410000 */
        /* <DEDUP_REMOVED lines=10> */
[----:B------:R-:W-:Y:S01]  /*3b070*/  HADD2.F32 R45, -RZ, R43.H1_H1 ;  /* 0x3000002bff2d7230 */ /* 0x000fe20000004100 */
[----:B------:R-:W-:Y:S01]  /*3b080*/  F2FP.F16.E4M3.UNPACK_B R47, R32 ;  /* 0x00000020ff2f723e */ /* 0x000fe200020006ff */
[----:B------:R-:W-:-:S02]  /*3b090*/  HADD2.F32 R49, -RZ, R46.H1_H1 ;  /* 0x3000002eff317230 */ /* 0x000fc40000004100 */
[C---:B------:R-:W-:Y:S01]  /*3b0a0*/  FMUL.FTZ R74, R44.reuse, R63 ;  /* 0x0000003f2c4a7220 */ /* 0x040fe20000410000 */
[--C-:B------:R-:W-:Y:S01]  /*3b0b0*/  HADD2.F32 R43, -RZ, R50.reuse.H0_H0 ;  /* 0x20000032ff2b7230 */ /* 0x100fe20000004100 */
[----:B------:R-:W-:Y:S01]  /*3b0c0*/  F2FP.F16.E4M3.UNPACK_B R62, R62.H1 ;  /* 0x0000003eff3e723e */ /* 0x000fe200030006ff */
[----:B------:R-:W-:Y:S02]  /*3b0d0*/  HADD2.F32 R72, -RZ, R73.H0_H0 ;  /* 0x20000049ff487230 */ /* 0x000fe40000004100 */
[----:B------:R-:W-:Y:S01]  /*3b0e0*/  FMUL.FTZ R44, R44, R49 ;  /* 0x000000312c2c7220 */ /* 0x000fe20000410000 */
[----:B------:R-:W-:Y:S02]  /*3b0f0*/  HADD2.F32 R61, -RZ, R51.H0_H0 ;  /* 0x20000033ff3d7230 */ /* 0x000fe40000004100 */
[----:B------:R-:W-:Y:S02]  /*3b100*/  HADD2.F32 R46, -RZ, R47.H0_H0 ;  /* 0x2000002fff2e7230 */ /* 0x000fe40000004100 */
[CC--:B------:R-:W-:Y:S01]  /*3b110*/  FMUL.FTZ R77, R43.reuse, R72.reuse ;  /* 0x000000482b4d7220 */ /* 0x0c0fe20000410000 */
[----:B------:R-:W-:Y:S01]  /*3b120*/  FMUL.FTZ R79, R43, R61 ;  /* 0x0000003d2b4f7220 */ /* 0x000fe20000410000 */
[C---:B------:R-:W-:Y:S01]  /*3b130*/  FFMA.FTZ R43, R45.reuse, R49, -R74 ;  /* 0x000000312d2b7223 */ /* 0x040fe2000001084a */
[----:B------:R-:W-:Y:S01]  /*3b140*/  FFMA.FTZ R45, R45, R63, R44 ;  /* 0x0000003f2d2d7223 */ /* 0x000fe2000001002c */
[C---:B------:R-:W-:Y:S01]  /*3b150*/  FFMA.FTZ R44, R46.reuse, R61, -R77 ;  /* 0x0000003d2e2c7223 */ /* 0x040fe2000001084d */
[----:B------:R-:W-:Y:S01]  /*3b160*/  FFMA.FTZ R46, R46, R72, R79 ;  /* 0x000000482e2e7223 */ /* 0x000fe2000001004f */
[----:B------:R-:W-:Y:S01]  /*3b170*/  HADD2.F32 R72, -RZ, R51.H1_H1 ;  /* 0x30000033ff487230 */ /* 0x000fe20000004100 */
[----:B------:R-:W-:Y:S01]  /*3b180*/  F2FP.F16.E4M3.UNPACK_B R51, R34.H1 ;  /* 0x00000022ff33723e */ /* 0x000fe200030006ff */
[----:B------:R-:W-:Y:S01]  /*3b190*/  HADD2.F32 R49, -RZ, R47.H1_H1 ;  /* 0x3000002fff317230 */ /* 0x000fe20000004100 */
[----:B------:R-:W-:Y:S01]  /*3b1a0*/  F2FP.F16.E4M3.UNPACK_B R77, R75.H1 ;  /* 0x0000004bff4d723e */ /* 0x000fe200030006ff */
[----:B------:R-:W-:Y:S01]  /*3b1b0*/  HADD2.F32 R47, -RZ, R50.H1_H1 ;  /* 0x30000032ff2f7230 */ /* 0x000fe20000004100 */
[----:B------:R-:W-:Y:S01]  /*3b1c0*/  F2FP.F16.E4M3.UNPACK_B R50, R32.H1 ;  /* 0x00000020ff32723e */ /* 0x000fe200030006ff */
[----:B------:R-:W-:Y:S01]  /*3b1d0*/  HADD2.F32 R74, -RZ, R73.H1_H1 ;  /* 0x30000049ff4a7230 */ /* 0x000fe20000004100 */
[----:B------:R-:W-:Y:S01]  /*3b1e0*/  F2FP.SATFINITE.E4M3.F32.PACK_AB_MERGE_C R40, R43, R40, RZ ;  /* 0x000000282b28723e */ /* 0x000fe200048070ff */
[----:B------:R-:W-:-:S02]  /*3b1f0*/  HADD2.F32 R32, -RZ, R51.H0_H0 ;  /* 0x20000033ff207230 */ /* 0x000fc40000004100 */
[C---:B------:R-:W-:Y:S01]  /*3b200*/  FMUL.FTZ R73, R47.reuse, R72 ;  /* 0x000000482f497220 */ /* 0x040fe20000410000 */
[----:B------:R-:W-:Y:S02]  /*3b210*/  HADD2.F32 R63, -RZ, R77.H0_H0 ;  /* 0x2000004dff3f7230 */ /* 0x000fe40000004100 */
[----:B------:R-:W-:Y:S01]  /*3b220*/  FMUL.FTZ R76, R47, R74 ;  /* 0x0000004a2f4c7220 */ /* 0x000fe20000410000 */
[----:B------:R-:W-:Y:S01]  /*3b230*/  HADD2.F32 R61, -RZ, R62.H0_H0 ;  /* 0x2000003eff3d7230 */ /* 0x000fe20000004100 */
[----:B------:R-:W-:Y:S01]  /*3b240*/  F2FP.SATFINITE.E4M3.F32.PACK_AB_MERGE_C R42, R45, R42, RZ ;  /* 0x0000002a2d2a723e */ /* 0x000fe200048070ff */
[----:B------:R-:W-:Y:S02]  /*3b250*/  HADD2.F32 R34, -RZ, R50.H0_H0 ;  /* 0x20000032ff227230 */ /* 0x000fe40000004100 */
[C---:B------:R-:W-:Y:S01]  /*3b260*/  FMUL.FTZ R75, R32.reuse, R63 ;  /* 0x0000003f204b7220 */ /* 0x040fe20000410000 */
[C---:B------:R-:W-:Y:S01]  /*3b270*/  FFMA.FTZ R47, R49.reuse, R72, -R76 ;  /* 0x00000048312f7223 */ /* 0x040fe2000001084c */
[-C--:B------:R-:W-:Y:S01]  /*3b280*/  FMUL.FTZ R78, R32, R61.reuse ;  /* 0x0000003d204e7220 */ /* 0x080fe20000410000 */
[----:B------:R-:W-:Y:S01]  /*3b290*/  F2FP.F16.E4M3.UNPACK_B R72, R28.H1 ;  /* 0x0000001cff48723e */ /* 0x000fe200030006ff */
[----:B------:R-:W-:Y:S01]  /*3b2a0*/  FFMA.FTZ R49, R49, R74, R73 ;  /* 0x0000004a31317223 */ /* 0x000fe20000010049 */
[----:B------:R-:W-:Y:S01]  /*3b2b0*/  F2FP.F16.E4M3.UNPACK_B R76, R48.H1 ;  /* 0x00000030ff4c723e */ /* 0x000fe200030006ff */
[C---:B------:R-:W-:Y:S01]  /*3b2c0*/  FFMA.FTZ R32, R34.reuse, R61, -R75 ;  /* 0x0000003d22207223 */ /* 0x040fe2000001084b */
[----:B------:R-:W-:Y:S01]  /*3b2d0*/  FFMA.FTZ R34, R34, R63, R78 ;  /* 0x0000003f22227223 */ /* 0x000fe2000001004e */
[----:B------:R-:W-:Y:S01]  /*3b2e0*/  F2FP.F16.E4M3.UNPACK_B R74, R60.H1 ;  /* 0x0000003cff4a723e */ /* 0x000fe200030006ff */
[----:B------:R-:W-:Y:S01]  /*3b2f0*/  HADD2.F32 R61, -RZ, R51.H1_H1 ;  /* 0x30000033ff3d7230 */ /* 0x000fe20000004100 */
[----:B------:R-:W-:Y:S01]  /*3b300*/  F2FP.F16.E4M3.UNPACK_B R63, R12.H1 ;  /* 0x0000000cff3f723e */ /* 0x000fe200030006ff */
        /* <DEDUP_REMOVED lines=18> */
[----:B------:R-:W-:Y:S01]  /*3b430*/  HADD2.F32 R73, -RZ, R72.H1_H1 ;  /* 0x30000048ff497230 */ /* 0x000fe20000004100 */
[----:B------:R-:W-:Y:S01]  /*3b440*/  F2FP.F16.E4M3.UNPACK_B R72, R28 ;  /* 0x0000001cff48723e */ /* 0x000fe200020006ff */
[----:B------:R-:W-:Y:S01]  /*3b450*/  HADD2.F32 R74, -RZ, R74.H1_H1 ;  /* 0x3000004aff4a7230 */ /* 0x000fe20000004100 */
[----:B------:R-:W-:Y:S01]  /*3b460*/  F2FP.F16.E4M3.UNPACK_B R75, R48 ;  /* 0x00000030ff4b723e */ /* 0x000fe200020006ff */
[----:B------:R-:W-:Y:S02]  /*3b470*/  HADD2.F32 R63, -RZ, R63.H1_H1 ;  /* 0x3000003fff3f7230 */ /* 0x000fe40000004100 */
[----:B------:R-:W-:Y:S01]  /*3b480*/  FFMA.FTZ R62, R62, R77, R98 ;  /* 0x0000004d3e3e7223 */ /* 0x000fe20000010062 */
        /* <DEDUP_REMOVED lines=28> */
[--C-:B------:R-:W-:Y:S02]  /*3b650*/  HADD2.F32 R73, -RZ, R63.reuse.H0_H0 ;  /* 0x2000003fff497230 */ /* 0x100fe40000004100 */
        /* <DEDUP_REMOVED lines=8> */
[----:B------:R-:W-:Y:S01]  /*3b6e0*/  FMUL.FTZ R73, R48, R75 ;  /* 0x0000004b30497220 */ /* 0x000fe20000410000 */
[----:B------:R-:W-:Y:S01]  /*3b6f0*/  FFMA.FTZ R113, R12, R77, R113 ;  /* 0x0000004d0c717223 */ /* 0x000fe20000010071 */
[----:B------:R-:W-:Y:S01]  /*3b700*/  FMUL.FTZ R48, R48, R63 ;  /* 0x0000003f30307220 */ /* 0x000fe20000410000 */
[----:B------:R-:W-:Y:S01]  /*3b710*/  F2FP.F16.E4M3.UNPACK_B R12, R13 ;  /* 0x0000000dff0c723e */ /* 0x000fe200020006ff */
[C---:B------:R-:W-:Y:S01]  /*3b720*/  FFMA.FTZ R72, R28.reuse, R63, -R73 ;  /* 0x0000003f1c487223 */ /* 0x040fe20000010849 */
[--C-:B------:R-:W-:Y:S02]  /*3b730*/  HADD2.F32 R13, -RZ, R30.reuse.H0_H0 ;  /* 0x2000001eff0d7230 */ /* 0x100fe40000004100 */
[----:B------:R-:W-:Y:S01]  /*3b740*/  FFMA.FTZ R74, R28, R75, R48 ;  /* 0x0000004b1c4a7223 */ /* 0x000fe20000010030 */
[----:B------:R-:W-:Y:S01]  /*3b750*/  F2FP.F16.E4M3.UNPACK_B R48, R31 ;  /* 0x0000001fff30723e */ /* 0x000fe200020006ff */
[----:B------:R-:W-:Y:S01]  /*3b760*/  HADD2.F32 R30, -RZ, R30.H1_H1 ;  /* 0x3000001eff1e7230 */ /* 0x000fe20000004100 */
[----:B------:R-:W-:Y:S01]  /*3b770*/  F2FP.SATFINITE.E4M3.F32.PACK_AB_MERGE_C R50, R101, R50, RZ ;  /* 0x000000326532723e */ /* 0x000fe200048070ff */
[----:B------:R-:W-:Y:S01]  /*3b780*/  HADD2.F32 R28, -RZ, R12.H0_H0 ;  /* 0x2000000cff1c7230 */ /* 0x000fe20000004100 */
        /* <DEDUP_REMOVED lines=16> */
[----:B------:R-:W-:-:S02]  /*3b890*/  F2FP.SATFINITE.E4M3.F32.PACK_AB_MERGE_C R51, R36, R15, R40 ;  /* 0x0000000f2433723e */ /* 0x000fc40004807028 */
[----:B------:R-:W-:Y:S02]  /*3b8a0*/  F2FP.SATFINITE.E4M3.F32.PACK_AB_MERGE_C R50, R79, R76, R50 ;  /* 0x0000004c4f32723e */ /* 0x000fe40004807032 */
[----:B------:R-:W-:Y:S02]  /*3b8b0*/  F2FP.SATFINITE.E4M3.F32.PACK_AB_MERGE_C R34, R61, R34, RZ ;  /* 0x000000223d22723e */ /* 0x000fe400048070ff */
[----:B------:R-:W-:Y:S02]  /*3b8c0*/  F2FP.SATFINITE.E4M3.F32.PACK_AB_MERGE_C R62, R109, R62, RZ ;  /* 0x0000003e6d3e723e */ /* 0x000fe400048070ff */
[----:B------:R-:W-:Y:S01]  /*3b8d0*/  F2FP.SATFINITE.E4M3.F32.PACK_AB_MERGE_C R14, R12, R73, R72 ;  /* 0x000000490c0e723e */ /* 0x000fe20004807048 */
[----:B------:R-:W-:Y:S01]  /*3b8e0*/  IMAD.MOV.U32 R12, RZ, RZ, R50 ;  /* 0x000000ffff0c7224 */ /* 0x000fe200078e0032 */
[----:B------:R-:W-:Y:S01]  /*3b8f0*/  F2FP.SATFINITE.E4M3.F32.PACK_AB_MERGE_C R30, R30, R13, R74 ;  /* 0x0000000d1e1e723e */ /* 0x000fe2000480704a */
[----:B------:R-:W-:Y:S01]  /*3b900*/  IMAD.MOV.U32 R13, RZ, RZ, R51 ;  /* 0x000000ffff0d7224 */ /* 0x000fe200078e0033 */
[----:B------:R-:W-:-:S02]  /*3b910*/  F2FP.SATFINITE.E4M3.F32.PACK_AB_MERGE_C R15, R47, R44, R32 ;  /* 0x0000002c2f0f723e */ /* 0x000fc40004807020 */
[----:B------:R-:W-:Y:S02]  /*3b920*/  F2FP.SATFINITE.E4M3.F32.PACK_AB_MERGE_C R31, R49, R46, R34 ;  /* 0x0000002e311f723e */ /* 0x000fe40004807022 */
[----:B------:R-:W-:-:S07]  /*3b930*/  F2FP.SATFINITE.E4M3.F32.PACK_AB_MERGE_C R28, R99, R78, R62 ;  /* 0x0000004e631c723e */ /* 0x000fce000480703e */
.L_x_1844:
[----:B------:R-:W-:Y:S05]  /*3b940*/  BSYNC B3 ;  /* 0x0000000000037941 */ /* 0x000fea0003800000 */
.L_x_1843:
        /* <DEDUP_REMOVED lines=11> */
.L_x_1842:
[----:B------:R-:W-:Y:S05]  /*3ba00*/  BSYNC B2 ;  /* 0x0000000000027941 */ /* 0x000fea0003800000 */
.L_x_1841:
        /* <DEDUP_REMOVED lines=51> */
[----:B------:R-:W-:-:S03]  /*3bd40*/  IADD3.X R13, R97, RZ, R106, P1, P2 ;  /* 0x000000ff610d7210 */ /* 0x000fc60000fe446a */
[----:B------:R-:W-:Y:S01]  /*3bd50*/  IMAD.IADD R28, R28, 0x1, R15 ;  /* 0x000000011c1c7824 */ /* 0x000fe200078e020f */
[----:B------:R-:W-:Y:S01]  /*3bd60*/  ISETP.GE.AND P2, PT, R41, R32, PT ;  /* 0x000000202900720c */ /* 0x000fe20003f46270 */
[----:B------:R-:W-:Y:S01]  /*3bd70*/  IMAD.SHL.U32 R35, R35, 0x10, RZ ;  /* 0x0000001023237824 */ /* 0x000fe200078e00ff */
[----:B------:R-:W5:Y:S02]  /*3bd80*/  LD.E.128 R12, desc[UR4][R12.64] ;  /* 0x000000040c0c7980 */ /* 0x000f64000c101d00 */
[----:B------:R-:W-:-:S04]  /*3bd90*/  IADD3 R28, P3, P4, R96, R28, R105 ;  /* 0x0000001c601c7210 */ /* 0x000fc80007c7e069 */
[----:B------:R-:W-:Y:S02]  /*3bda0*/  IADD3.X R29, R97, RZ, R106, P3, P4 ;  /* 0x000000ff611d7210 */ /* 0x000fe40001fe846a */
        /* <DEDUP_REMOVED lines=24> */
[----:B------:R-:W-:Y:S02]  /*3bf30*/  LOP3.LUT R41, R67, 0xff, RZ, 0xc0, !PT ;  /* 0x000000ff43297812 */ /* 0x000fe400078ec0ff */
[----:B------:R-:W-:-:S02]  /*3bf40*/  LOP3.LUT R44, R44, 0xff, RZ, 0xc0, !PT ;  /* 0x000000ff2c2c7812 */ /* 0x000fc400078ec0ff */
[----:B------:R-:W-:Y:S02]  /*3bf50*/  LOP3.LUT R38, R53, 0xff, RZ, 0xc0, !PT ;  /* 0x000000ff35267812 */ /* 0x000fe400078ec0ff */
[----:B------:R-:W-:Y:S02]  /*3bf60*/  LOP3.LUT R43, R43, 0xff, RZ, 0xc0, !PT ;  /* 0x000000ff2b2b7812 */ /* 0x000fe400078ec0ff */
[----:B------:R-:W-:Y:S02]  /*3bf70*/  LOP3.LUT R29, R66, 0xff, RZ, 0xc0, !PT ;  /* 0x000000ff421d7812 */ /* 0x000fe400078ec0ff */
[----:B------:R-:W-:Y:S02]  /*3bf80*/  PRMT R41, R44, 0x7604, R41 ;  /* 0x000076042c297816 */ /* 0x000fe40000000029 */
[----:B------:R-:W-:Y:S02]  /*3bf90*/  PRMT R43, R43, 0x7604, R38 ;  /* 0x000076042b2b7816 */ /* 0x000fe40000000026 */
[----:B------:R-:W-:-:S02]  /*3bfa0*/  SHF.R.U32.HI R44, RZ, 0x8, R54 ;  /* 0x00000008ff2c7819 */ /* 0x000fc40000011636 */
[----:B------:R-:W-:Y:S02]  /*3bfb0*/  SHF.R.U32.HI R38, RZ, 0x10, R65 ;  /* 0x00000010ff267819 */ /* 0x000fe40000011641 */
[----:B------:R-:W-:Y:S02]  /*3bfc0*/  SHF.R.U32.HI R48, RZ, 0x8, R55 ;  /* 0x00000008ff307819 */ /* 0x000fe40000011637 */
[----:B------:R-:W-:Y:S01]  /*3bfd0*/  PRMT R29, R42, 0x7604, R29 ;  /* 0x000076042a1d7816 */ /* 0x000fe2000000001d */
[----:B------:R-:W-:Y:S01]  /*3bfe0*/  IMAD.U32 R38, R38, 0x10000, RZ ;  /* 0x0001000026267824 */ /* 0x000fe200078e00ff */
[----:B------:R-:W-:Y:S02]  /*3bff0*/  LOP3.LUT R42, R54, 0xff, RZ, 0xc0, !PT ;  /* 0x000000ff362a7812 */ /* 0x000fe400078ec0ff */
[----:B------:R-:W-:Y:S02]  /*3c000*/  LOP3.LUT R45, R44, 0xff, RZ, 0xc0, !PT ;  /* 0x000000ff2c2d7812 */ /* 0x000fe400078ec0ff */
[----:B------:R-:W-:-:S02]  /*3c010*/  LOP3.LUT R44, R48, 0xff, RZ, 0xc0, !PT ;  /* 0x000000ff302c7812 */ /* 0x000fc400078ec0ff */
[----:B------:R-:W-:Y:S02]  /*3c020*/  SHF.R.U32.HI R48, RZ, 0x10, R53 ;  /* 0x00000010ff307819 */ /* 0x000fe40000011635 */
[----:B------:R-:W-:Y:S02]  /*3c030*/  PRMT R45, R45, 0x7604, R42 ;  /* 0x000076042d2d7816 */ /* 0x000fe4000000002a */
[----:B------:R-:W-:Y:S02]  /*3c040*/  SHF.R.U32.HI R42, RZ, 0x10, R67 ;  /* 0x00000010ff2a7819 */ /* 0x000fe40000011643 */
[----:B------:R-:W-:Y:S01]  /*3c050*/  LOP3.LUT R15, R15, 0xff0000, R38, 0xf8, !PT ;  /* 0x00ff00000f0f7812 */ /* 0x000fe200078ef826 */
[----:B------:R-:W-:Y:S01]  /*3c060*/  IMAD.U32 R38, R48, 0x10000, RZ ;  /* 0x0001000030267824 */ /* 0x000fe200078e00ff */
[----:B------:R-:W-:Y:S01]  /*3c070*/  LOP3.LUT R47, R55, 0xff, RZ, 0xc0, !PT ;  /* 0x000000ff372f7812 */ /* 0x000fe200078ec0ff */
[----:B------:R-:W-:Y:S01]  /*3c080*/  IMAD.U32 R42, R42, 0x10000, RZ ;  /* 0x000100002a2a7824 */ /* 0x000fe200078e00ff */
[----:B------:R-:W-:-:S02]  /*3c090*/  LOP3.LUT R13, R13, 0xff0000, R64, 0xf8, !PT ;  /* 0x00ff00000d0d7812 */ /* 0x000fc400078ef840 */
[----:B------:R-:W-:Y:S02]  /*3c0a0*/  LOP3.LUT R43, R43, 0xff0000, R38, 0xf8, !PT ;  /* 0x00ff00002b2b7812 */ /* 0x000fe400078ef826 */
        /* <DEDUP_REMOVED lines=8> */
[----:B------:R-:W-:Y:S02]  /*3c130*/  LOP3.LUT R13, R29, 0xff000000, R66, 0xf8, !PT ;  /* 0xff0000001d0d7812 */ /* 0x000fe400078ef842 */
[----:B------:R-:W-:Y:S02]  /*3c140*/  LOP3.LUT R66, R41, 0xff000000, R67, 0xf8, !PT ;  /* 0xff00000029427812 */ /* 0x000fe400078ef843 */
[----:B------:R-:W-:Y:S02]  /*3c150*/  F2FP.F16.E4M3.UNPACK_B R41, R40 ;  /* 0x00000028ff29723e */ /* 0x000fe400020006ff */
[----:B------:R-:W-:Y:S02]  /*3c160*/  F2FP.F16.E4M3.UNPACK_B R49, R48 ;  /* 0x00000030ff31723e */ /* 0x000fe400020006ff */
[----:B------:R-:W-:Y:S01]  /*3c170*/  F2FP.F16.E4M3.UNPACK_B R43, R64 ;  /* 0x00000040ff2b723e */ /* 0x000fe200020006ff */
[----:B------:R-:W-:Y:S01]  /*3c180*/  HADD2.F32 R15, -RZ, R41.H0_H0 ;  /* 0x20000029ff0f7230 */ /* 0x000fe20000004100 */
[----:B------:R-:W-:Y:S01]  /*3c190*/  F2FP.F16.E4M3.UNPACK_B R38, R36 ;  /* 0x00000024ff26723e */ /* 0x000fe200020006ff */
[----:B------:R-:W-:Y:S01]  /*3c1a0*/  HADD2.F32 R50, -RZ, R49.H0_H0 ;  /* 0x20000031ff327230 */ /* 0x000fe20000004100 */
[----:B------:R-:W-:Y:S01]  /*3c1b0*/  LOP3.LUT R47, R44, 0xff0000, R47, 0xf8, !PT ;  /* 0x00ff00002c2f7812 */ /* 0x000fe200078ef82f */
[----:B------:R-:W-:Y:S01]  /*3c1c0*/  HADD2.F32 R44, -RZ, R43.H0_H0 ;  /* 0x2000002bff2c7230 */ /* 0x000fe20000004100 */
[----:B------:R-:W-:Y:S01]  /*3c1d0*/  LOP3.LUT R31, R31, 0xff0000, R52, 0xf8, !PT ;  /* 0x00ff00001f1f7812 */ /* 0x000fe200078ef834 */
[----:B------:R-:W-:-:S02]  /*3c1e0*/  HADD2.F32 R29, -RZ, R38.H0_H0 ;  /* 0x20000026ff1d7230 */ /* 0x000fc40000004100 */
[----:B------:R-:W-:Y:S01]  /*3c1f0*/  FMUL.FTZ R60, R15, R50 ;  /* 0x000000320f3c7220 */ /* 0x000fe20000410000 */
[----:B------:R-:W-:Y:S01]  /*3c200*/  F2FP.F16.E4M3.UNPACK_B R51, R48.H1 ;  /* 0x00000030ff33723e */ /* 0x000fe200030006ff */
[----:B------:R-:W-:Y:S01]  /*3c210*/  HADD2.F32 R49, -RZ, R49.H1_H1 ;  /* 0x30000031ff317230 */ /* 0x000fe20000004100 */
[----:B------:R-:W-:Y:S01]  /*3c220*/  LOP3.LUT R52, R31, 0xff000000, R52, 0xf8, !PT ;  /* 0xff0000001f347812 */ /* 0x000fe200078ef834 */
[----:B------:R-:W-:Y:S01]  /*3c230*/  HADD2.F32 R38, -RZ, R38.H1_H1 ;  /* 0x30000026ff267230 */ /* 0x000fe20000004100 */
[----:B------:R-:W-:Y:S01]  /*3c240*/  LOP3.LUT R31, R45, 0xff0000, R54, 0xf8, !PT ;  /* 0x00ff00002d1f7812 */ /* 0x000fe200078ef836 */
[-C--:B------:R-:W-:Y:S01]  /*3c250*/  FMUL.FTZ R45, R15, R44.reuse ;  /* 0x0000002c0f2d7220 */ /* 0x080fe20000410000 */
[C---:B------:R-:W-:Y:S01]  /*3c260*/  FFMA.FTZ R15, R29.reuse, R44, -R60 ;  /* 0x0000002c1d0f7223 */ /* 0x040fe2000001083c */
[----:B------:R-:W-:Y:S01]  /*3c270*/  F2FP.F16.E4M3.UNPACK_B R64, R64.H1 ;  /* 0x00000040ff40723e */ /* 0x000fe200030006ff */
[----:B------:R-:W-:Y:S02]  /*3c280*/  HADD2.F32 R44, -RZ, R41.H1_H1 ;  /* 0x30000029ff2c7230 */ /* 0x000fe40000004100 */
[----:B------:R-:W-:Y:S01]  /*3c290*/  FFMA.FTZ R29, R29, R50, R45 ;  /* 0x000000321d1d7223 */ /* 0x000fe2000001002d */
[----:B------:R-:W-:Y:S01]  /*3c2a0*/  F2FP.F16.E4M3.UNPACK_B R45, R40.H1 ;  /* 0x00000028ff2d723e */ /* 0x000fe200030006ff */
[----:B------:R-:W-:Y:S01]  /*3c2b0*/  HADD2.F32 R48, -RZ, R51.H0_H0 ;  /* 0x20000033ff307230 */ /* 0x000fe20000004100 */
[----:B------:R-:W-:Y:S01]  /*3c2c0*/  LOP3.LUT R55, R47, 0xff000000, R55, 0xf8, !PT ;  /* 0xff0000002f377812 */ /* 0x000fe200078ef837 */
[----:B------:R-:W-:Y:S01]  /*3c2d0*/  HADD2.F32 R47, -RZ, R43.H1_H1 ;  /* 0x3000002bff2f7230 */ /* 0x000fe20000004100 */
[----:B------:R-:W-:Y:S01]  /*3c2e0*/  F2FP.F16.E4M3.UNPACK_B R43, R36.H1 ;  /* 0x00000024ff2b723e */ /* 0x000fe200030006ff */
[----:B------:R-:W-:-:S02]  /*3c2f0*/  HADD2.F32 R36, -RZ, R45.H0_H0 ;  /* 0x2000002dff247230 */ /* 0x000fc40000004100 */
[C---:B------:R-:W-:Y:S01]  /*3c300*/  FMUL.FTZ R53, R44.reuse, R49 ;  /* 0x000000312c357220 */ /* 0x040fe20000410000 */
[----:B------:R-:W-:Y:S02]  /*3c310*/  HADD2.F32 R40, -RZ, R64.H0_H0 ;  /* 0x20000040ff287230 */ /* 0x000fe40000004100 */
[----:B------:R-:W-:Y:S01]  /*3c320*/  FMUL.FTZ R44, R44, R47 ;  /* 0x0000002f2c2c7220 */ /* 0x000fe20000410000 */
[--C-:B------:R-:W-:Y:S02]  /*3c330*/  HADD2.F32 R41, -RZ, R43.reuse.H0_H0 ;  /* 0x2000002bff297230 */ /* 0x100fe40000004100 */
[C---:B------:R-:W-:Y:S01]  /*3c340*/  FMUL.FTZ R50, R36.reuse, R48 ;  /* 0x0000003024327220 */ /* 0x040fe20000410000 */
[----:B------:R-:W-:Y:S01]  /*3c350*/  F2FP.F16.E4M3.UNPACK_B R60, R55 ;  /* 0x00000037ff3c723e */ /* 0x000fe200020006ff */
[-C--:B------:R-:W-:Y:S01]  /*3c360*/  FMUL.FTZ R61, R36, R40.reuse ;  /* 0x00000028243d7220 */ /* 0x080fe20000410000 */
[C---:B------:R-:W-:Y:S01]  /*3c370*/  FFMA.FTZ R36, R38.reuse, R47, -R53 ;  /* 0x0000002f26247223 */ /* 0x040fe20000010835 */
[----:B------:R-:W-:Y:S01]  /*3c380*/  FFMA.FTZ R38, R38, R49, R44 ;  /* 0x0000003126267223 */ /* 0x000fe2000001002c */
[C---:B------:R-:W-:Y:S01]  /*3c390*/  FFMA.FTZ R40, R41.reuse, R40, -R50 ;  /* 0x0000002829287223 */ /* 0x040fe20000010832 */
[----:B------:R-:W-:Y:S01]  /*3c3a0*/  F2FP.F16.E4M3.UNPACK_B R49, R46 ;  /* 0x0000002eff31723e */ /* 0x000fe200020006ff */
[----:B------:R-:W-:Y:S01]  /*3c3b0*/  FFMA.FTZ R41, R41, R48, R61 ;  /* 0x0000003029297223 */ /* 0x000fe2000001003d */
        /* <DEDUP_REMOVED lines=8> */
[----:B------:R-:W-:Y:S02]  /*3c440*/  HADD2.F32 R62, -RZ, R60.H0_H0 ;  /* 0x2000003cff3e7230 */ /* 0x000fe40000004100 */
[----:B------:R-:W-:Y:S01]  /*3c450*/  FMUL.FTZ R53, R45, R51 ;  /* 0x000000332d357220 */ /* 0x000fe20000410000 */
[----:B------:R-:W-:Y:S02]  /*3c460*/  HADD2.F32 R64, -RZ, R64.H1_H1 ;  /* 0x30000040ff407230 */ /* 0x000fe40000004100 */
[----:B------:R-:W-:Y:S02]  /*3c470*/  HADD2.F32 R54, -RZ, R50.H0_H0 ;  /* 0x20000032ff367230 */ /* 0x000fe40000004100 */
[----:B------:R-:W-:Y:S01]  /*3c480*/  FMUL.FTZ R74, R43, R62 ;  /* 0x0000003e2b4a7220 */ /* 0x000fe20000410000 */
[----:B------:R-:W-:Y:S02]  /*3c490*/  HADD2.F32 R47, -RZ, R48.H0_H0 ;  /* 0x20000030ff2f7230 */ /* 0x000fe40000004100 */
[----:B------:R-:W-:Y:S01]  /*3c4a0*/  FMUL.FTZ R72, R45, R64 ;  /* 0x000000402d487220 */ /* 0x000fe20000410000 */
[----:B------:R-:W-:-:S02]  /*3c4b0*/  HADD2.F32 R60, -RZ, R60.H1_H1 ;  /* 0x3000003cff3c7230 */ /* 0x000fc40000004100 */
[----:B------:R-:W-:Y:S01]  /*3c4c0*/  FMUL.FTZ R61, R43, R54 ;  /* 0x000000362b3d7220 */ /* 0x000fe20000410000 */
[C---:B------:R-:W-:Y:S01]  /*3c4d0*/  FFMA.FTZ R43, R44.reuse, R64, -R53 ;  /* 0x000000402c2b7223 */ /* 0x040fe20000010835 */
[C---:B------:R-:W-:Y:S01]  /*3c4e0*/  FFMA.FTZ R45, R47.reuse, R54, -R74 ;  /* 0x000000362f2d7223 */ /* 0x040fe2000001084a */
[----:B------:R-:W-:Y:S01]  /*3c4f0*/  FFMA.FTZ R44, R44, R51, R72 ;  /* 0x000000332c2c7223 */ /* 0x000fe20000010048 */
        /* <DEDUP_REMOVED lines=31> */
[-C--:B------:R-:W-:Y:S01]  /*3c6f0*/  FMUL.FTZ R72, R60, R65.reuse ;  /* 0x000000413c487220 */ /* 0x080fe20000410000 */
        /* <DEDUP_REMOVED lines=10> */
[----:B------:R-:W-:Y:S01]  /*3c7a0*/  F2FP.F16.E4M3.UNPACK_B R51, R28 ;  /* 0x0000001cff33723e */ /* 0x000fe200020006ff */
[----:B------:R-:W-:Y:S01]  /*3c7b0*/  HADD2.F32 R61, -RZ, R61.H1_H1 ;  /* 0x3000003dff3d7230 */ /* 0x000fe20000004100 */
[----:B------:R-:W-:Y:S01]  /*3c7c0*/  F2FP.F16.E4M3.UNPACK_B R55, R52 ;  /* 0x00000034ff37723e */ /* 0x000fe200020006ff */
[----:B-1----:R-:W-:Y:S01]  /*3c7d0*/  FFMA.FTZ R79, R53, R66, -R72 ;  /* 0x00000042354f7223 */ /* 0x002fe20000010848 */
[----:B------:R-:W-:Y:S01]  /*3c7e0*/  F2FP.F16.E4M3.UNPACK_B R52, R42 ;  /* 0x0000002aff34723e */ /* 0x000fe200020006ff */
[----:B------:R-:W-:Y:S01]  /*3c7f0*/  HADD2.F32 R42, -RZ, R51.H0_H0 ;  /* 0x20000033ff2a7230 */ /* 0x000fe20000004100 */
[----:B------:R-:W-:Y:S01]  /*3c800*/  F2FP.F16.E4M3.UNPACK_B R12, R12 ;  /* 0x0000000cff0c723e */ /* 0x000fe200020006ff */
[----:B------:R-:W-:Y:S01]  /*3c810*/  FMUL.FTZ R67, R54, R65 ;  /* 0x0000004136437220 */ /* 0x000fe20000410000 */
[----:B------:R-:W-:-:S02]  /*3c820*/  HADD2.F32 R63, -RZ, R55.H0_H0 ;  /* 0x20000037ff3f7230 */ /* 0x000fc40000004100 */
[-C--:B------:R-:W-:Y:S01]  /*3c830*/  FMUL.FTZ R54, R54, R61.reuse ;  /* 0x0000003d36367220 */ /* 0x080fe20000410000 */
[----:B------:R-:W-:Y:S02]  /*3c840*/  HADD2.F32 R53, -RZ, R52.H0_H0 ;  /* 0x20000034ff357230 */ /* 0x000fe40000004100 */
[----:B------:R-:W-:Y:S01]  /*3c850*/  FFMA.FTZ R73, R50, R61, -R67 ;  /* 0x0000003d32497223 */ /* 0x000fe20000010843 */
[----:B------:R-:W-:Y:S02]  /*3c860*/  HADD2.F32 R28, -RZ, R12.H0_H0 ;  /* 0x2000000cff1c7230 */ /* 0x000fe40000004100 */
[C---:B------:R-:W-:Y:S01]  /*3c870*/  FMUL.FTZ R61, R42.reuse, R63 ;  /* 0x0000003f2a3d7220 */ /* 0x040fe20000410000 */
[----:B------:R-:W-:Y:S02]  /*3c880*/  HADD2.F32 R51, -RZ, R51.H1_H1 ;  /* 0x30000033ff337230 */ /* 0x000fe40000004100 */
[----:B------:R-:W-:Y:S01]  /*3c890*/  FMUL.FTZ R42, R42, R53 ;  /* 0x000000352a2a7220 */ /* 0x000fe20000410000 */
[----:B------:R-:W-:-:S02]  /*3c8a0*/  HADD2.F32 R55, -RZ, R55.H1_H1 ;  /* 0x30000037ff377230 */ /* 0x000fc40000004100 */
[----:B------:R-:W-:Y:S01]  /*3c8b0*/  FFMA.FTZ R75, R50, R65, R54 ;  /* 0x00000041324b7223 */ /* 0x000fe20000010036 */
[----:B------:R-:W-:Y:S02]  /*3c8c0*/  HADD2.F32 R52, -RZ, R52.H1_H1 ;  /* 0x30000034ff347230 */ /* 0x000fe40000004100 */
[C---:B------:R-:W-:Y:S01]  /*3c8d0*/  FFMA.FTZ R63, R28.reuse, R63, R42 ;  /* 0x0000003f1c3f7223 */ /* 0x040fe2000001002a */
[----:B------:R-:W-:Y:S01]  /*3c8e0*/  F2FP.F16.E4M3.UNPACK_B R42, R30.H1 ;  /* 0x0000001eff2a723e */ /* 0x000fe200030006ff */
[----:B------:R-:W-:Y:S01]  /*3c8f0*/  FFMA.FTZ R60, R28, R53, -R61 ;  /* 0x000000351c3c7223 */ /* 0x000fe2000001083d */
[----:B------:R-:W-:Y:S01]  /*3c900*/  F2FP.F16.E4M3.UNPACK_B R54, R31.H1 ;  /* 0x0000001fff36723e */ /* 0x000fe200030006ff */
[----:B------:R-:W-:Y:S02]  /*3c910*/  HADD2.F32 R12, -RZ, R12.H1_H1 ;  /* 0x3000000cff0c7230 */ /* 0x000fe40000004100 */
[C---:B------:R-:W-:Y:S01]  /*3c920*/  FMUL.FTZ R53, R51.reuse, R55 ;  /* 0x0000003733357220 */ /* 0x040fe20000410000 */
[----:B------:R-:W-:Y:S01]  /*3c930*/  FMUL.FTZ R67, R51, R52 ;  /* 0x0000003433437220 */ /* 0x000fe20000410000 */
[----:B------:R-:W-:Y:S01]  /*3c940*/  F2FP.F16.E4M3.UNPACK_B R28, R14.H1 ;  /* 0x0000000eff1c723e */ /* 0x000fe200030006ff */
[----:B------:R-:W-:Y:S01]  /*3c950*/  HADD2.F32 R50, -RZ, R42.H0_H0 ;  /* 0x2000002aff327230 */ /* 0x000fe20000004100 */
[----:B------:R-:W-:Y:S01]  /*3c960*/  F2FP.F16.E4M3.UNPACK_B R51, R13.H1 ;  /* 0x0000000dff33723e */ /* 0x000fe200030006ff */
[----:B------:R-:W-:-:S02]  /*3c970*/  HADD2.F32 R61, -RZ, R54.H0_H0 ;  /* 0x20000036ff3d7230 */ /* 0x000fc40000004100 */
[C---:B------:R-:W-:Y:S01]  /*3c980*/  FFMA.FTZ R65, R12.reuse, R52, -R53 ;  /* 0x000000340c417223 */ /* 0x040fe20000010835 */
        /* <DEDUP_REMOVED lines=40> */
[----:B------:R-:W-:Y:S02]  /*3cc10*/  F2FP.SATFINITE.E4M3.F32.PACK_AB_MERGE_C R48, R79, R48, RZ ;  /* 0x000000304f30723e */ /* 0x000fe400048070ff */
[----:B------:R-:W-:Y:S02]  /*3cc20*/  F2FP.SATFINITE.E4M3.F32.PACK_AB_MERGE_C R41, R44, R41, RZ ;  /* 0x000000292c29723e */ /* 0x000fe400048070ff */
        /* <DEDUP_REMOVED lines=8> */
[----:B------:R-:W-:Y:S02]  /*3ccb0*/  F2FP.SATFINITE.E4M3.F32.PACK_AB_MERGE_C R31, R46, R47, R49 ;  /* 0x0000002f2e1f723e */ /* 0x000fe40004807031 */
[----:B------:R-:W-:-:S07]  /*3ccc0*/  F2FP.SATFINITE.E4M3.F32.PACK_AB_MERGE_C R28, R52, R63, R64 ;  /* 0x0000003f341c723e */ /* 0x000fce0004807040 */
.L_x_1848:
[----:B------:R-:W-:Y:S05]  /*3ccd0*/  BSYNC B3 ;  /* 0x0000000000037941 */ /* 0x000fea0003800000 */
.L_x_1847:
        /* <DEDUP_REMOVED lines=11> */
.L_x_1846:
[----:B------:R-:W-:Y:S05]  /*3cd90*/  BSYNC B2 ;  /* 0x0000000000027941 */ /* 0x000fea0003800000 */
.L_x_1845:
[----:B------:R-:W-:Y:S02]  /*3cda0*/  R2UR UR4, R84 ;  /* 0x00000000540472ca */ /* 0x000fe400000e0000 */
[----:B------:R-:W-:-:S13]  /*3cdb0*/  R2UR UR5, R85 ;  /* 0x00000000550572ca */ /* 0x000fda00000e0000 */
[----:B------:R-:W2:Y:S02]  /*3cdc0*/  LD.E.U8 R94, desc[UR4][R94.64] ;  /* 0x000000045e5e7980 */ /* 0x000ea4000c101100 */
[----:B--2---:R-:W-:-:S13]  /*3cdd0*/  LOP3.LUT P1, RZ, R94, 0x4, RZ, 0xc0, !PT ;  /* 0x000000045eff7812 */ /* 0x004fda000782c0ff */
[----:B------:R-:W-:Y:S05]  /*3cde0*/  @!P1 BRA `(.L_x_1798) ;  /* 0x0000002000109947 */ /* 0x000fea0003800000 */
[----:B------:R-:W-:Y:S02]  /*3cdf0*/  R2UR UR4, R84 ;  /* 0x00000000540472ca */ /* 0x000fe400000e0000 */
[----:B------:R-:W-:-:S13]  /*3ce00*/  R2UR UR5, R85 ;  /* 0x00000000550572ca */ /* 0x000fda00000e0000 */
[----:B------:R-:W2:Y:S01]  /*3ce10*/  LD.E R92, desc[UR4][R92.64+0x4] ;  /* 0x000004045c5c7980 */ /* 0x000ea2000c101900 */
[----:B------:R-:W-:Y:S01]  /*3ce20*/  VIADD R107, R107, 0x40 ;  /* 0x000000406b6b7836 */ /* 0x000fe20000000000 */
[----:B0-----:R-:W-:Y:S02]  /*3ce30*/  SHF.R.S32.HI R30, RZ, 0x1f, R39 ;  /* 0x0000001fff1e7819 */ /* 0x001fe40000011427 */
[-C--:B------:R-:W-:Y:S02]  /*3ce40*/  LEA.HI R15, R39, R39.reuse, RZ, 0x1 ;  /* 0x00000027270f7211 */ /* 0x080fe400078f08ff */
[----:B------:R-:W-:Y:S02]  /*3ce50*/  LEA.HI R29, R30, R39, RZ, 0x3 ;  /* 0x000000271e1d7211 */ /* 0x000fe400078f18ff */
[C---:B------:R-:W-:Y:S01]  /*3ce60*/  LOP3.LUT R30, R15.reuse, 0x3fffffe, RZ, 0xc0, !PT ;  /* 0x03fffffe0f1e7812 */ /* 0x040fe200078ec0ff */
[----:B------:R-:W-:Y:S01]  /*3ce70*/  IMAD.SHL.U32 R15, R15, 0x40, RZ ;  /* 0x000000400f0f7824 */ /* 0x000fe200078e00ff */
[----:B------:R-:W-:Y:S01]  /*3ce80*/  R2UR UR6, R84 ;  /* 0x00000000540672ca */ /* 0x000fe200000e0000 */
[----:B------:R-:W-:Y:S01]  /*3ce90*/  IMAD.SHL.U32 R29, R29, 0x40, RZ ;  /* 0x000000401d1d7824 */ /* 0x000fe200078e00ff */
[----:B------:R-:W-:Y:S01]  /*3cea0*/  R2UR UR7, R85 ;  /* 0x00000000550772ca */ /* 0x000fe200000e0000 */
[----:B------:R-:W-:-:S03]  /*3ceb0*/  IMAD.IADD R30, R39, 0x1, -R30 ;  /* 0x00000001271e7824 */ /* 0x000fc600078e0a1e */
[----:B------:R-:W-:Y:S02]  /*3cec0*/  LOP3.LUT R31, R29, 0xfffffe00, RZ, 0xc0, !PT ;  /* 0xfffffe001d1f7812 */ /* 0x000fe400078ec0ff */
[----:B------:R-:W-:-:S03]  /*3ced0*/  LOP3.LUT R29, R15, 0x180, RZ, 0xc0, !PT ;  /* 0x000001800f1d7812 */ /* 0x000fc600078ec0ff */
[----:B------:R-:W-:Y:S01]  /*3cee0*/  IMAD R31, R30, 0x40, R31 ;  /* 0x000000401e1f7824 */ /* 0x000fe200078e021f */
[----:B------:R-:W-:Y:S01]  /*3cef0*/  SHF.R.U32.HI R30, RZ, 0x3, R29 ;  /* 0x00000003ff1e7819 */ /* 0x000fe2000001161d */
[----:B------:R-:W-:Y:S01]  /*3cf00*/  BSSY B2, `(.L_x_1849) ;  /* 0x000011a000027945 */ /* 0x000fe20003800000 */
[----:B--2---:R-:W-:-:S04]  /*3cf10*/  LEA.HI R12, R92, R92, RZ, 0x1 ;  /* 0x0000005c5c0c7211 */ /* 0x004fc800078f08ff */
[----:B------:R-:W-:-:S04]  /*3cf20*/  SHF.R.S32.HI R32, RZ, 0x1, R12 ;  /* 0x00000001ff207819 */ /* 0x000fc8000001140c */
[----:B------:R-:W-:-:S04]  /*3cf30*/  ISETP.GE.AND P1, PT, R107, R32, PT ;  /* 0x000000206b00720c */ /* 0x000fc80003f26270 */
[----:B------:R-:W-:-:S05]  /*3cf40*/  SEL R12, R32, RZ, P1 ;  /* 0x000000ff200c7207 */ /* 0x000fca0000800000 */
[----:B------:R-:W-:-:S04]  /*3cf50*/  IMAD.IADD R12, R107, 0x1, R12 ;  /* 0x000000016b0c7824 */ /* 0x000fc800078e020c */
[----:B------:R-:W-:Y:S01]  /*3cf60*/  @P1 IMAD.IADD R103, R102, 0x1, -R103 ;  /* 0x0000000166671824 */ /* 0x000fe200078e0a67 */
[----:B------:R-:W-:-:S04]  /*3cf70*/  SHF.R.S32.HI R13, RZ, 0x1f, R12 ;  /* 0x0000001fff0d7819 */ /* 0x000fc8000001140c */
[----:B------:R-:W-:Y:S02]  /*3cf80*/  SHF.R.S32.HI R28, RZ, 0x1f, R103 ;  /* 0x0000001fff1c7819 */ /* 0x000fe40000011467 */
[CC--:B------:R-:W-:Y:S02]  /*3cf90*/  LEA.HI R14, R13.reuse, R12.reuse, RZ, 0x4 ;  /* 0x0000000c0d0e7211 */ /* 0x0c0fe400078f20ff */
[----:B------:R-:W-:Y:S02]  /*3cfa0*/  LEA.HI R28, R28, R103, RZ, 0x5 ;  /* 0x000000671c1c7211 */ /* 0x000fe400078f28ff */
[----:B------:R-:W-:Y:S02]  /*3cfb0*/  SHF.R.S32.HI R35, RZ, 0x4, R14 ;  /* 0x00000004ff237819 */ /* 0x000fe4000001140e */
[----:B------:R-:W-:Y:S02]  /*3cfc0*/  LEA.HI R12, R13, R12, RZ, 0x6 ;  /* 0x0000000c0d0c7211 */ /* 0x000fe400078f30ff */
[----:B------:R-:W-:-:S02]  /*3cfd0*/  LEA.HI.SX32 R28, R28, R35, 0x1b ;  /* 0x000000231c1c7211 */ /* 0x000fc400078fdaff */
[----:B------:R-:W-:Y:S02]  /*3cfe0*/  SHF.R.S32.HI R12, RZ, 0x6, R12 ;  /* 0x00000006ff0c7819 */ /* 0x000fe4000001140c */
[----:B------:R-:W-:Y:S01]  /*3cff0*/  SHF.R.S32.HI R15, RZ, 0x1f, R28 ;  /* 0x0000001fff0f7819 */ /* 0x000fe2000001141c */
[----:B------:R-:W-:Y:S01]  /*3d000*/  IMAD.SHL.U32 R33, R28, 0x10, RZ ;  /* 0x000000101c217824 */ /* 0x000fe200078e00ff */
[----:B------:R-:W-:Y:S01]  /*3d010*/  LOP3.LUT R14, R29, 0x30, R14, 0xf8, !PT ;  /* 0x000000301d0e7812 */ /* 0x000fe200078ef80e */
[----:B------:R-:W-:Y:S01]  /*3d020*/  IMAD R12, R12, 0x2800, R31 ;  /* 0x000028000c0c7824 */ /* 0x000fe200078e021f */
[----:B------:R-:W-:Y:S02]  /*3d030*/  LEA.HI R15, R15, R28, RZ, 0x2 ;  /* 0x0000001c0f0f7211 */ /* 0x000fe400078f10ff */
[----:B------:R-:W-:Y:S02]  /*3d040*/  LOP3.LUT R13, R14, R30, RZ, 0x3c, !PT ;  /* 0x0000001e0e0d7212 */ /* 0x000fe400078e3cff */
[----:B------:R-:W-:-:S02]  /*3d050*/  SHF.R.S32.HI R28, RZ, 0x2, R15 ;  /* 0x00000002ff1c7819 */ /* 0x000fc4000001140f */
[----:B------:R-:W-:Y:S01]  /*3d060*/  LOP3.LUT R15, R29, 0x30, R33, 0xf8, !PT ;  /* 0x000000301d0f7812 */ /* 0x000fe200078ef821 */
[----:B------:R-:W-:Y:S02]  /*3d070*/  IMAD.IADD R12, R12, 0x1, R13 ;  /* 0x000000010c0c7824 */ /* 0x000fe400078e020d */
[----:B------:R-:W-:Y:S01]  /*3d080*/  IMAD R28, R28, 0x2800, R31 ;  /* 0x000028001c1c7824 */ /* 0x000fe200078e021f */
[----:B------:R-:W-:Y:S02]  /*3d090*/  LOP3.LUT R15, R15, R30, RZ, 0x3c, !PT ;  /* 0x0000001e0f0f7212 */ /* 0x000fe400078e3cff */
[----:B------:R-:W-:-:S03]  /*3d0a0*/  IADD3 R12, P1, P2, R96, R12, R105 ;  /* 0x0000000c600c7210 */ /* 0x000fc60007a3e069 */
[----:B------:R-:W-:Y:S01]  /*3d0b0*/  IMAD.IADD R28, R28, 0x1, R15 ;  /* 0x000000011c1c7824 */ /* 0x000fe200078e020f */
[--C-:B------:R-:W-:Y:S02]  /*3d0c0*/  IADD3.X R13, R97, RZ, R106.reuse, P1, P2 ;  /* 0x000000ff610d7210 */ /* 0x100fe40000fe446a */
[----:B------:R-:W-:Y:S02]  /*3d0d0*/  ISETP.GE.AND P1, PT, R107, R32, PT ;  /* 0x000000206b00720c */ /* 0x000fe40003f26270 */
[----:B------:R-:W-:Y:S02]  /*3d0e0*/  IADD3 R28, P3, P4, R96, R28, R105 ;  /* 0x0000001c601c7210 */ /* 0x000fe40007c7e069 */
[----:B------:R-:W5:Y:S02]  /*3d0f0*/  LD.E.128 R12, desc[UR4][R12.64] ;  /* 0x000000040c0c7980 */ /* 0x000f64000c101d00 */
[----:B------:R-:W-:Y:S01]  /*3d100*/  IADD3.X R29, R97, RZ, R106, P3, P4 ;  /* 0x000000ff611d7210 */ /* 0x000fe20001fe846a */
[----:B------:R-:W-:-:S05]  /*3d110*/  IMAD.SHL.U32 R35, R35, 0x10, RZ ;  /* 0x0000001023237824 */ /* 0x000fca00078e00ff */
[----:B------:R-:W5:Y:S01]  /*3d120*/  LD.E.128 R28, desc[UR6][R28.64] ;  /* 0x000000061c1c7980 */ /* 0x000f62000c101d00 */
[----:B------:R-:W-:Y:S05]  /*3d130*/  @P1 BRA `(.L_x_1850) ;  /* 0x0000000c00d81947 */ /* 0x000fea0003800000 */
[----:B-----5:R-:W-:Y:S01]  /*3d140*/  IMAD.MOV.U32 R32, RZ, RZ, R15 ;  /* 0x000000ffff207224 */ /* 0x020fe200078e000f */
[----:B------:R-:W-:Y:S01]  /*3d150*/  SHF.R.U32.HI R15, RZ, 0x8, R69 ;  /* 0x00000008ff0f7819 */ /* 0x000fe20000011645 */
[----:B------:R-:W-:Y:S01]  /*3d160*/  IMAD.MOV.U32 R44, RZ, RZ, R31 ;  /* 0x000000ffff2c7224 */ /* 0x000fe200078e001f */
[----:B------:R-:W-:Y:S01]  /*3d170*/  SHF.R.U32.HI R31, RZ, 0x8, R71 ;  /* 0x00000008ff1f7819 */ /* 0x000fe20000011647 */
[----:B------:R-:W-:Y:S01]  /*3d180*/  IMAD.MOV.U32 R34, RZ, RZ, R13 ;  /* 0x000000ffff227224 */ /* 0x000fe200078e000d */
[----:B------:R-:W-:Y:S01]  /*3d190*/  LOP3.LUT R40, R69, 0xff, RZ, 0xc0, !PT ;  /* 0x000000ff45287812 */ /* 0x000fe200078ec0ff */
[----:B------:R-:W-:Y:S01]  /*3d1a0*/  IMAD.MOV.U32 R38, RZ, RZ, R29 ;  /* 0x000000ffff267224 */ /* 0x000fe200078e001d */
[----:B------:R-:W-:Y:S02]  /*3d1b0*/  LOP3.LUT R15, R15, 0xff, RZ, 0xc0, !PT ;  /* 0x000000ff0f0f7812 */ /* 0x000fe400078ec0ff */
[----:B------:R-:W-:Y:S02]  /*3d1c0*/  SHF.R.U32.HI R13, RZ, 0x8, R68 ;  /* 0x00000008ff0d7819 */ /* 0x000fe40000011644 */
[----:B------:R-:W-:-:S02]  /*3d1d0*/  LOP3.LUT R46, R71, 0xff, RZ, 0xc0, !PT ;  /* 0x000000ff472e7812 */ /* 0x000fc400078ec0ff */
[----:B------:R-:W-:Y:S02]  /*3d1e0*/  LOP3.LUT R31, R31, 0xff, RZ, 0xc0, !PT ;  /* 0x000000ff1f1f7812 */ /* 0x000fe400078ec0ff */
[----:B------:R-:W-:Y:S02]  /*3d1f0*/  PRMT R40, R15, 0x7604, R40 ;  /* 0x000076040f287816 */ /* 0x000fe40000000028 */
[----:B------:R-:W-:Y:S02]  /*3d200*/  SHF.R.U32.HI R15, RZ, 0x8, R57 ;  /* 0x00000008ff0f7819 */ /* 0x000fe40000011639 */
[----:B------:R-:W-:Y:S02]  /*3d210*/  LOP3.LUT R36, R68, 0xff, RZ, 0xc0, !PT ;  /* 0x000000ff44247812 */ /* 0x000fe400078ec0ff */
[----:B------:R-:W-:Y:S02]  /*3d220*/  LOP3.LUT R13, R13, 0xff, RZ, 0xc0, !PT ;  /* 0x000000ff0d0d7812 */ /* 0x000fe400078ec0ff */
        /* <DEDUP_REMOVED lines=17> */
[----:B------:R-:W-:Y:S02]  /*3d340*/  SHF.R.U32.HI R31, RZ, 0x10, R71 ;  /* 0x00000010ff1f7819 */ /* 0x000fe40000011647 */
[----:B------:R-:W-:-:S02]  /*3d350*/  SHF.R.U32.HI R29, RZ, 0x8, R58 ;  /* 0x00000008ff1d7819 */ /* 0x000fc4000001163a */
[----:B------:R-:W-:Y:S02]  /*3d360*/  LOP3.LUT R15, R15, 0xff, RZ, 0xc0, !PT ;  /* 0x000000ff0f0f7812 */ /* 0x000fe400078ec0ff */
[----:B------:R-:W-:Y:S02]  /*3d370*/  PRMT R39, R13, 0x7604, R48 ;  /* 0x000076040d277816 */ /* 0x000fe40000000030 */
[----:B------:R-:W-:Y:S02]  /*3d380*/  SHF.R.U32.HI R13, RZ, 0x10, R68 ;  /* 0x00000010ff0d7819 */ /* 0x000fe40000011644 */
[----:B------:R-:W-:Y:S02]  /*3d390*/  LOP3.LUT R31, R31, 0xff, RZ, 0xc0, !PT ;  /* 0x000000ff1f1f7812 */ /* 0x000fe400078ec0ff */
[----:B------:R-:W-:Y:S02]  /*3d3a0*/  LOP3.LUT R52, R58, 0xff, RZ, 0xc0, !PT ;  /* 0x000000ff3a347812 */ /* 0x000fe400078ec0ff */
[----:B------:R-:W-:-:S02]  /*3d3b0*/  LOP3.LUT R29, R29, 0xff, RZ, 0xc0, !PT ;  /* 0x000000ff1d1d7812 */ /* 0x000fc400078ec0ff */
[----:B------:R-:W-:Y:S02]  /*3d3c0*/  PRMT R15, R15, 0x7054, R40 ;  /* 0x000070540f0f7816 */ /* 0x000fe40000000028 */
[----:B------:R-:W-:Y:S02]  /*3d3d0*/  SHF.R.U32.HI R40, RZ, 0x10, R57 ;  /* 0x00000010ff287819 */ /* 0x000fe40000011639 */
[----:B------:R-:W-:Y:S02]  /*3d3e0*/  LOP3.LUT R13, R13, 0xff, RZ, 0xc0, !PT ;  /* 0x000000ff0d0d7812 */ /* 0x000fe400078ec0ff */
[----:B------:R-:W-:Y:S02]  /*3d3f0*/  PRMT R31, R31, 0x7054, R46 ;  /* 0x000070541f1f7816 */ /* 0x000fe4000000002e */
[----:B------:R-:W-:Y:S02]  /*3d400*/  PRMT R45, R29, 0x7604, R52 ;  /* 0x000076041d2d7816 */ /* 0x000fe40000000034 */
[----:B------:R-:W-:-:S02]  /*3d410*/  SHF.R.U32.HI R46, RZ, 0x10, R59 ;  /* 0x00000010ff2e7819 */ /* 0x000fc4000001163b */
[----:B------:R-:W-:Y:S02]  /*3d420*/  SHF.R.U32.HI R29, RZ, 0x10, R70 ;  /* 0x00000010ff1d7819 */ /* 0x000fe40000011646 */
[----:B------:R-:W-:Y:S02]  /*3d430*/  LOP3.LUT R40, R40, 0xff, RZ, 0xc0, !PT ;  /* 0x000000ff28287812 */ /* 0x000fe400078ec0ff */
[----:B------:R-:W-:Y:S02]  /*3d440*/  PRMT R13, R13, 0x7054, R36 ;  /* 0x000070540d0d7816 */ /* 0x000fe40000000024 */
[----:B------:R-:W-:Y:S02]  /*3d450*/  SHF.R.U32.HI R36, RZ, 0x10, R56 ;  /* 0x00000010ff247819 */ /* 0x000fe40000011638 */
[----:B------:R-:W-:Y:S02]  /*3d460*/  LOP3.LUT R46, R46, 0xff, RZ, 0xc0, !PT ;  /* 0x000000ff2e2e7812 */ /* 0x000fe400078ec0ff */
[----:B------:R-:W-:-:S02]  /*3d470*/  LOP3.LUT R29, R29, 0xff, RZ, 0xc0, !PT ;  /* 0x000000ff1d1d7812 */ /* 0x000fc400078ec0ff */
[----:B------:R-:W-:Y:S02]  /*3d480*/  PRMT R41, R40, 0x7054, R41 ;  /* 0x0000705428297816 */ /* 0x000fe40000000029 */
[----:B------:R-:W-:Y:S02]  /*3d490*/  LOP3.LUT R36, R36, 0xff, RZ, 0xc0, !PT ;  /* 0x000000ff24247812 */ /* 0x000fe400078ec0ff */
[----:B------:R-:W-:Y:S02]  /*3d4a0*/  PRMT R49, R46, 0x7054, R47 ;  /* 0x000070542e317816 */ /* 0x000fe4000000002f */
[----:B------:R-:W-:Y:S02]  /*3d4b0*/  PRMT R29, R29, 0x7054, R42 ;  /* 0x000070541d1d7816 */ /* 0x000fe4000000002a */
[----:B------:R-:W-:Y:S02]  /*3d4c0*/  LOP3.LUT R46, R41, 0xff000000, R57, 0xf8, !PT ;  /* 0xff000000292e7812 */ /* 0x000fe400078ef839 */
[----:B------:R-:W-:-:S02]  /*3d4d0*/  SHF.R.U32.HI R42, RZ, 0x10, R58 ;  /* 0x00000010ff2a7819 */ /* 0x000fc4000001163a */
[----:B------:R-:W-:Y:S02]  /*3d4e0*/  LOP3.LUT R40, R15, 0xff000000, R69, 0xf8, !PT ;  /* 0xff0000000f287812 */ /* 0x000fe400078ef845 */
[----:B------:R-:W-:Y:S02]  /*3d4f0*/  PRMT R43, R36, 0x7054, R39 ;  /* 0x00007054242b7816 */ /* 0x000fe40000000027 */
[----:B------:R-:W-:Y:S02]  /*3d500*/  F2FP.F16.E4M3.UNPACK_B R39, R38 ;  /* 0x00000026ff27723e */ /* 0x000fe400020006ff */
[----:B------:R-:W-:Y:S02]  /*3d510*/  F2FP.F16.E4M3.UNPACK_B R47, R46 ;  /* 0x0000002eff2f723e */ /* 0x000fe400020006ff */
[----:B------:R-:W-:Y:S01]  /*3d520*/  LOP3.LUT R42, R42, 0xff, RZ, 0xc0, !PT ;  /* 0x000000ff2a2a7812 */ /* 0x000fe200078ec0ff */
[----:B------:R-:W-:Y:S01]  /*3d530*/  HADD2.F32 R15, -RZ, R39.H0_H0 ;  /* 0x20000027ff0f7230 */ /* 0x000fe20000004100 */
[----:B------:R-:W-:Y:S01]  /*3d540*/  F2FP.F16.E4M3.UNPACK_B R41, R40 ;  /* 0x00000028ff29723e */ /* 0x000fe200020006ff */
[--C-:B------:R-:W-:Y:S01]  /*3d550*/  HADD2.F32 R48, -RZ, R47.reuse.H0_H0 ;  /* 0x2000002fff307230 */ /* 0x100fe20000004100 */
[----:B------:R-:W-:Y:S01]  /*3d560*/  F2FP.F16.E4M3.UNPACK_B R36, R34 ;  /* 0x00000022ff24723e */ /* 0x000fe200020006ff */
[----:B------:R-:W-:Y:S01]  /*3d570*/  HADD2.F32 R47, -RZ, R47.H1_H1 ;  /* 0x3000002fff2f7230 */ /* 0x000fe20000004100 */
[----:B------:R-:W-:Y:S01]  /*3d580*/  PRMT R45, R42, 0x7054, R45 ;  /* 0x000070542a2d7816 */ /* 0x000fe2000000002d */
[--C-:B------:R-:W-:Y:S01]  /*3d590*/  HADD2.F32 R42, -RZ, R41.reuse.H0_H0 ;  /* 0x20000029ff2a7230 */ /* 0x100fe20000004100 */
[----:B------:R-:W-:Y:S01]  /*3d5a0*/  LOP3.LUT R68, R13, 0xff000000, R68, 0xf8, !PT ;  /* 0xff0000000d447812 */ /* 0x000fe200078ef844 */
[----:B------:R-:W-:Y:S01]  /*3d5b0*/  FMUL.FTZ R50, R15, R48 ;  /* 0x000000300f327220 */ /* 0x000fe20000410000 */
[----:B------:R-:W-:Y:S01]  /*3d5c0*/  LOP3.LUT R13, R29, 0xff000000, R70, 0xf8, !PT ;  /* 0xff0000001d0d7812 */ /* 0x000fe200078ef846 */
[--C-:B------:R-:W-:Y:S01]  /*3d5d0*/  HADD2.F32 R29, -RZ, R36.reuse.H0_H0 ;  /* 0x20000024ff1d7230 */ /* 0x100fe20000004100 */
[----:B------:R-:W-:Y:S01]  /*3d5e0*/  LOP3.LUT R56, R43, 0xff000000, R56, 0xf8, !PT ;  /* 0xff0000002b387812 */ /* 0x000fe200078ef838 */
[-C--:B------:R-:W-:Y:S01]  /*3d5f0*/  FMUL.FTZ R43, R15, R42.reuse ;  /* 0x0000002a0f2b7220 */ /* 0x080fe20000410000 */
[----:B------:R-:W-:Y:S01]  /*3d600*/  LOP3.LUT R70, R31, 0xff000000, R71, 0xf8, !PT ;  /* 0xff0000001f467812 */ /* 0x000fe200078ef847 */
[----:B------:R-:W-:Y:S01]  /*3d610*/  HADD2.F32 R36, -RZ, R36.H1_H1 ;  /* 0x30000024ff247230 */ /* 0x000fe20000004100 */
[----:B------:R-:W-:Y:S01]  /*3d620*/  LOP3.LUT R31, R45, 0xff000000, R58, 0xf8, !PT ;  /* 0xff0000002d1f7812 */ /* 0x000fe200078ef83a */
[----:B------:R-:W-:Y:S01]  /*3d630*/  FFMA.FTZ R15, R29, R42, -R50 ;  /* 0x0000002a1d0f7223 */ /* 0x000fe20000010832 */
[----:B------:R-:W-:Y:S01]  /*3d640*/  LOP3.LUT R58, R49, 0xff000000, R59, 0xf8, !PT ;  /* 0xff000000313a7812 */ /* 0x000fe200078ef83b */
[----:B------:R-:W-:Y:S01]  /*3d650*/  FFMA.FTZ R29, R29, R48, R43 ;  /* 0x000000301d1d7223 */ /* 0x000fe2000001002b */
[----:B------:R-:W-:Y:S01]  /*3d660*/  HADD2.F32 R45, -RZ, R41.H1_H1 ;  /* 0x30000029ff2d7230 */ /* 0x000fe20000004100 */
[----:B------:R-:W-:Y:S01]  /*3d670*/  F2FP.F16.E4M3.UNPACK_B R41, R38.H1 ;  /* 0x00000026ff29723e */ /* 0x000fe200030006ff */
[----:B------:R-:W-:Y:S01]  /*3d680*/  HADD2.F32 R42, -RZ, R39.H1_H1 ;  /* 0x30000027ff2a7230 */ /* 0x000fe20000004100 */
[----:B------:R-:W-:-:S02]  /*3d690*/  F2FP.F16.E4M3.UNPACK_B R49, R46.H1 ;  /* 0x0000002eff31723e */ /* 0x000fc400030006ff */
[----:B------:R-:W-:Y:S02]  /*3d6a0*/  F2FP.F16.E4M3.UNPACK_B R43, R40.H1 ;  /* 0x00000028ff2b723e */ /* 0x000fe400030006ff */
[----:B------:R-:W-:Y:S01]  /*3d6b0*/  F2FP.F16.E4M3.UNPACK_B R40, R34.H1 ;  /* 0x00000022ff28723e */ /* 0x000fe200030006ff */
[----:B------:R-:W-:Y:S02]  /*3d6c0*/  HADD2.F32 R34, -RZ, R41.H0_H0 ;  /* 0x20000029ff227230 */ /* 0x000fe40000004100 */
[C---:B------:R-:W-:Y:S01]  /*3d6d0*/  FMUL.FTZ R51, R42.reuse, R47 ;  /* 0x0000002f2a337220 */ /* 0x040fe20000410000 */
[----:B------:R-:W-:Y:S02]  /*3d6e0*/  HADD2.F32 R46, -RZ, R49.H0_H0 ;  /* 0x20000031ff2e7230 */ /* 0x000fe40000004100 */
[----:B------:R-:W-:Y:S01]  /*3d6f0*/  FMUL.FTZ R42, R42, R45 ;  /* 0x0000002d2a2a7220 */ /* 0x000fe20000410000 */
[----:B------:R-:W-:Y:S02]  /*3d700*/  HADD2.F32 R38, -RZ, R43.H0_H0 ;  /* 0x2000002bff267230 */ /* 0x000fe40000004100 */
[----:B------:R-:W-:-:S02]  /*3d710*/  HADD2.F32 R39, -RZ, R40.H0_H0 ;  /* 0x20000028ff277230 */ /* 0x000fc40000004100 */
[C---:B------:R-:W-:Y:S01]  /*3d720*/  FMUL.FTZ R48, R34.reuse, R46 ;  /* 0x0000002e22307220 */ /* 0x040fe20000410000 */
[----:B------:R-:W-:Y:S02]  /*3d730*/  HADD2.F32 R41, -RZ, R41.H1_H1 ;  /* 0x30000029ff297230 */ /* 0x000fe40000004100 */
[----:B------:R-:W-:Y:S01]  /*3d740*/  FMUL.FTZ R53, R34, R38 ;  /* 0x0000002622357220 */ /* 0x000fe20000410000 */
[C---:B------:R-:W-:Y:S01]  /*3d750*/  FFMA.FTZ R34, R36.reuse, R45, -R51 ;  /* 0x0000002d24227223 */ /* 0x040fe20000010833 */
[----:B------:R-:W-:Y:S01]  /*3d760*/  FFMA.FTZ R36, R36, R47, R42 ;  /* 0x0000002f24247223 */ /* 0x000fe2000001002a */
[----:B------:R-:W-:Y:S01]  /*3d770*/  F2FP.F16.E4M3.UNPACK_B R47, R44 ;  /* 0x0000002cff2f723e */ /* 0x000fe200020006ff */
[C---:B------:R-:W-:Y:S01]  /*3d780*/  FFMA.FTZ R38, R39.reuse, R38, -R48 ;  /* 0x0000002627267223 */ /* 0x040fe20000010830 */
[----:B------:R-:W-:Y:S01]  /*3d790*/  F2FP.F16.E4M3.UNPACK_B R51, R58 ;  /* 0x0000003aff33723e */ /* 0x000fe200020006ff */
[----:B------:R-:W-:Y:S02]  /*3d7a0*/  HADD2.F32 R50, -RZ, R49.H1_H1 ;  /* 0x30000031ff327230 */ /* 0x000fe40000004100 */
        /* <DEDUP_REMOVED lines=8> */
[-C--:B------:R-:W-:Y:S01]  /*3d830*/  FMUL.FTZ R55, R41, R46.reuse ;  /* 0x0000002e29377220 */ /* 0x080fe20000410000 */
[----:B------:R-:W-:Y:S02]  /*3d840*/  HADD2.F32 R49, -RZ, R48.H0_H0 ;  /* 0x20000030ff317230 */ /* 0x000fe40000004100 */
[----:B------:R-:W-:Y:S01]  /*3d850*/  FFMA.FTZ R41, R40, R46, -R53 ;  /* 0x0000002e28297223 */ /* 0x000fe20000010835 */
[--C-:B------:R-:W-:Y:S02]  /*3d860*/  HADD2.F32 R43, -RZ, R45.reuse.H0_H0 ;  /* 0x2000002dff2b7230 */ /* 0x100fe40000004100 */
[----:B------:R-:W-:Y:S01]  /*3d870*/  FMUL.FTZ R54, R42, R52 ;  /* 0x000000342a367220 */ /* 0x000fe20000410000 */
[----:B------:R-:W-:-:S02]  /*3d880*/  HADD2.F32 R46, -RZ, R45.H1_H1 ;  /* 0x3000002dff2e7230 */ /* 0x000fc40000004100 */
[----:B------:R-:W-:Y:S01]  /*3d890*/  FFMA.FTZ R40, R40, R50, R55 ;  /* 0x0000003228287223 */ /* 0x000fe20000010037 */
[----:B------:R-:W-:Y:S02]  /*3d8a0*/  HADD2.F32 R45, -RZ, R47.H1_H1 ;  /* 0x3000002fff2d7230 */ /* 0x000fe40000004100 */
[-C--:B------:R-:W-:Y:S01]  /*3d8b0*/  FMUL.FTZ R57, R42, R49.reuse ;  /* 0x000000312a397220 */ /* 0x080fe20000410000 */
[----:B------:R-:W-:Y:S01]  /*3d8c0*/  F2FP.F16.E4M3.UNPACK_B R47, R44.H1 ;  /* 0x0000002cff2f723e */ /* 0x000fe200030006ff */
[----:B------:R-:W-:Y:S01]  /*3d8d0*/  HADD2.F32 R50, -RZ, R51.H1_H1 ;  /* 0x30000033ff327230 */ /* 0x000fe20000004100 */
[----:B------:R-:W-:Y:S01]  /*3d8e0*/  F2FP.F16.E4M3.UNPACK_B R58, R58.H1 ;  /* 0x0000003aff3a723e */ /* 0x000fe200030006ff */
[----:B------:R-:W-:Y:S01]  /*3d8f0*/  FFMA.FTZ R42, R43, R49, -R54 ;  /* 0x000000312b2a7223 */ /* 0x000fe20000010836 */
[----:B------:R-:W-:Y:S01]  /*3d900*/  F2FP.F16.E4M3.UNPACK_B R70, R70.H1 ;  /* 0x00000046ff46723e */ /* 0x000fe200030006ff */
[----:B------:R-:W-:Y:S01]  /*3d910*/  HADD2.F32 R49, -RZ, R48.H1_H1 ;  /* 0x30000030ff317230 */ /* 0x000fe20000004100 */
[----:B------:R-:W-:Y:S01]  /*3d920*/  F2FP.F16.E4M3.UNPACK_B R32, R32.H1 ;  /* 0x00000020ff20723e */ /* 0x000fe200030006ff */
[----:B------:R-:W-:-:S02]  /*3d930*/  HADD2.F32 R48, -RZ, R47.H0_H0 ;  /* 0x2000002fff307230 */ /* 0x000fc40000004100 */
[----:B------:R-:W-:Y:S01]  /*3d940*/  FMUL.FTZ R55, R45, R50 ;  /* 0x000000322d377220 */ /* 0x000fe20000410000 */
[----:B------:R-:W-:Y:S02]  /*3d950*/  HADD2.F32 R53, -RZ, R58.H0_H0 ;  /* 0x2000003aff357230 */ /* 0x000fe40000004100 */
[----:B------:R-:W-:Y:S01]  /*3d960*/  FFMA.FTZ R43, R43, R52, R57 ;  /* 0x000000342b2b7223 */ /* 0x000fe20000010039 */
[----:B------:R-:W-:Y:S02]  /*3d970*/  HADD2.F32 R51, -RZ, R70.H0_H0 ;  /* 0x20000046ff337230 */ /* 0x000fe40000004100 */
[-C--:B------:R-:W-:Y:S01]  /*3d980*/  FMUL.FTZ R57, R45, R49.reuse ;  /* 0x000000312d397220 */ /* 0x080fe20000410000 */
[----:B------:R-:W-:Y:S01]  /*3d990*/  FFMA.FTZ R45, R46, R49, -R55 ;  /* 0x000000312e2d7223 */ /* 0x000fe20000010837 */
[----:B------:R-:W-:Y:S02]  /*3d9a0*/  HADD2.F32 R44, -RZ, R32.H0_H0 ;  /* 0x20000020ff2c7230 */ /* 0x000fe40000004100 */
[----:B------:R-:W-:Y:S01]  /*3d9b0*/  FMUL.FTZ R59, R48, R53 ;  /* 0x00000035303b7220 */ /* 0x000fe20000410000 */
[----:B------:R-:W-:-:S02]  /*3d9c0*/  HADD2.F32 R49, -RZ, R47.H1_H1 ;  /* 0x3000002fff317230 */ /* 0x000fc40000004100 */
[----:B------:R-:W-:Y:S01]  /*3d9d0*/  FMUL.FTZ R48, R48, R51 ;  /* 0x0000003330307220 */ /* 0x000fe20000410000 */
[----:B------:R-:W-:Y:S01]  /*3d9e0*/  FFMA.FTZ R60, R46, R50, R57 ;  /* 0x000000322e3c7223 */ /* 0x000fe20000010039 */
[----:B------:R-:W-:Y:S01]  /*3d9f0*/  F2FP.F16.E4M3.UNPACK_B R47, R28.H1 ;  /* 0x0000001cff2f723e */ /* 0x000fe200030006ff */
[----:B------:R-:W-:Y:S01]  /*3da00*/  HADD2.F32 R46, -RZ, R32.H1_H1 ;  /* 0x30000020ff2e7230 */ /* 0x000fe20000004100 */
[----:B------:R-:W-:Y:S01]  /*3da10*/  F2FP.F16.E4M3.UNPACK_B R52, R56.H1 ;  /* 0x00000038ff34723e */ /* 0x000fe200030006ff */
[C---:B------:R-:W-:Y:S01]  /*3da20*/  FFMA.FTZ R64, R44.reuse, R53, R48 ;  /* 0x000000352c407223 */ /* 0x040fe20000010030 */
[----:B------:R-:W-:Y:S01]  /*3da30*/  F2FP.F16.E4M3.UNPACK_B R50, R68.H1 ;  /* 0x00000044ff32723e */ /* 0x000fe200030006ff */
[----:B------:R-:W-:Y:S02]  /*3da40*/  HADD2.F32 R70, -RZ, R70.H1_H1 ;  /* 0x30000046ff467230 */ /* 0x000fe40000004100 */
[----:B------:R-:W-:Y:S01]  /*3da50*/  FFMA.FTZ R62, R44, R51, -R59 ;  /* 0x000000332c3e7223 */ /* 0x000fe2000001083b */
        /* <DEDUP_REMOVED lines=14> */
[----:B------:R-:W-:Y:S01]  /*3db40*/  F2FP.F16.E4M3.UNPACK_B R56, R56 ;  /* 0x00000038ff38723e */ /* 0x000fe200020006ff */
[----:B------:R-:W-:Y:S01]  /*3db50*/  FFMA.FTZ R58, R44, R53, R48 ;  /* 0x000000352c3a7223 */ /* 0x000fe20000010030 */
[----:B------:R-:W-:Y:S01]  /*3db60*/  F2FP.F16.E4M3.UNPACK_B R44, R28 ;  /* 0x0000001cff2c723e */ /* 0x000fe200020006ff */
[----:B------:R-:W-:Y:S02]  /*3db70*/  HADD2.F32 R52, -RZ, R52.H1_H1 ;  /* 0x30000034ff347230 */ /* 0x000fe40000004100 */
[----:B------:R-:W-:Y:S01]  /*3db80*/  FFMA.FTZ R67, R46, R70, -R55 ;  /* 0x000000462e437223 */ /* 0x000fe20000010837 */
[----:B------:R-:W-:Y:S01]  /*3db90*/  HADD2.F32 R32, -RZ, R32.H1_H1 ;  /* 0x30000020ff207230 */ /* 0x000fe20000004100 */
[----:B------:R-:W-:Y:S01]  /*3dba0*/  F2FP.F16.E4M3.UNPACK_B R12, R12 ;  /* 0x0000000cff0c723e */ /* 0x000fe200020006ff */
[----:B------:R-:W-:Y:S01]  /*3dbb0*/  HADD2.F32 R46, -RZ, R44.H0_H0 ;  /* 0x2000002cff2e7230 */ /* 0x000fe20000004100 */
[----:B------:R-:W-:Y:S01]  /*3dbc0*/  F2FP.F16.E4M3.UNPACK_B R68, R68 ;  /* 0x00000044ff44723e */ /* 0x000fe200020006ff */
[----:B------:R-:W-:Y:S01]  /*3dbd0*/  FMUL.FTZ R53, R47, R50 ;  /* 0x000000322f357220 */ /* 0x000fe20000410000 */
[----:B------:R-:W-:-:S02]  /*3dbe0*/  HADD2.F32 R49, -RZ, R56.H0_H0 ;  /* 0x20000038ff317230 */ /* 0x000fc40000004100 */
[-C--:B------:R-:W-:Y:S01]  /*3dbf0*/  FMUL.FTZ R51, R47, R52.reuse ;  /* 0x000000342f337220 */ /* 0x080fe20000410000 */
[----:B------:R-:W-:Y:S02]  /*3dc00*/  HADD2.F32 R28, -RZ, R12.H0_H0 ;  /* 0x2000000cff1c7230 */ /* 0x000fe40000004100 */
[----:B------:R-:W-:Y:S01]  /*3dc10*/  FFMA.FTZ R61, R32, R52, R53 ;  /* 0x00000034203d7223 */ /* 0x000fe20000010035 */
[----:B------:R-:W-:Y:S02]  /*3dc20*/  HADD2.F32 R47, -RZ, R68.H0_H0 ;  /* 0x20000044ff2f7230 */ /* 0x000fe40000004100 */
[----:B------:R-:W-:Y:S01]  /*3dc30*/  FMUL.FTZ R53, R46, R49 ;  /* 0x000000312e357220 */ /* 0x000fe20000410000 */
[----:B------:R-:W-:Y:S01]  /*3dc40*/  FFMA.FTZ R59, R32, R50, -R51 ;  /* 0x00000032203b7223 */ /* 0x000fe20000010833 */
[----:B------:R-:W-:Y:S01]  /*3dc50*/  HADD2.F32 R44, -RZ, R44.H1_H1 ;  /* 0x3000002cff2c7230 */ /* 0x000fe20000004100 */
[----:B------:R-:W-:Y:S01]  /*3dc60*/  F2FP.F16.E4M3.UNPACK_B R32, R30.H1 ;  /* 0x0000001eff20723e */ /* 0x000fe200030006ff */
[-C--:B------:R-:W-:Y:S01]  /*3dc70*/  FMUL.FTZ R46, R46, R47.reuse ;  /* 0x0000002f2e2e7220 */ /* 0x080fe20000410000 */
[----:B------:R-:W-:Y:S01]  /*3dc80*/  FFMA.FTZ R50, R28, R47, -R53 ;  /* 0x0000002f1c327223 */ /* 0x000fe20000010835 */
[----:B------:R-:W-:Y:S01]  /*3dc90*/  HADD2.F32 R51, -RZ, R56.H1_H1 ;  /* 0x30000038ff337230 */ /* 0x000fe20000004100 */
[----:B------:R-:W-:Y:S01]  /*3dca0*/  F2FP.F16.E4M3.UNPACK_B R48, R31.H1 ;  /* 0x0000001fff30723e */ /* 0x000fe200030006ff */
[----:B------:R-:W-:-:S02]  /*3dcb0*/  HADD2.F32 R47, -RZ, R68.H1_H1 ;  /* 0x30000044ff2f7230 */ /* 0x000fc40000004100 */
[----:B------:R-:W-:Y:S01]  /*3dcc0*/  FFMA.FTZ R52, R28, R49, R46 ;  /* 0x000000311c347223 */ /* 0x000fe2000001002e */
[----:B------:R-:W-:Y:S02]  /*3dcd0*/  HADD2.F32 R12, -RZ, R12.H1_H1 ;  /* 0x3000000cff0c7230 */ /* 0x000fe40000004100 */
[C---:B------:R-:W-:Y:S01]  /*3dce0*/  FMUL.FTZ R49, R44.reuse, R51 ;  /* 0x000000332c317220 */ /* 0x040fe20000410000 */
[----:B------:R-:W-:Y:S01]  /*3dcf0*/  F2FP.F16.E4M3.UNPACK_B R28, R14.H1 ;  /* 0x0000000eff1c723e */ /* 0x000fe200030006ff */
[----:B------:R-:W-:Y:S01]  /*3dd00*/  FMUL.FTZ R57, R44, R47 ;  /* 0x0000002f2c397220 */ /* 0x000fe20000410000 */
[----:B------:R-:W-:Y:S01]  /*3dd10*/  F2FP.F16.E4M3.UNPACK_B R46, R13.H1 ;  /* 0x0000000dff2e723e */ /* 0x000fe200030006ff */
[----:B------:R-:W-:Y:S02]  /*3dd20*/  HADD2.F32 R44, -RZ, R32.H0_H0 ;  /* 0x20000020ff2c7230 */ /* 0x000fe40000004100 */
        /* <DEDUP_REMOVED lines=13> */
[----:B------:R-:W-:Y:S02]  /*3de00*/  HADD2.F32 R28, -RZ, R28.H1_H1 ;  /* 0x3000001cff1c7230 */ /* 0x000fe40000004100 */
[C---:B------:R-:W-:Y:S01]  /*3de10*/  FMUL.FTZ R47, R32.reuse, R51 ;  /* 0x00000033202f7220 */ /* 0x040fe20000410000 */
[----:B------:R-:W-:Y:S01]  /*3de20*/  F2FP.F16.E4M3.UNPACK_B R12, R13 ;  /* 0x0000000dff0c723e */ /* 0x000fe200020006ff */
[-C--:B------:R-:W-:Y:S01]  /*3de30*/  FMUL.FTZ R32, R32, R49.reuse ;  /* 0x0000003120207220 */ /* 0x080fe20000410000 */
[--C-:B------:R-:W-:Y:S02]  /*3de40*/  HADD2.F32 R13, -RZ, R30.reuse.H0_H0 ;  /* 0x2000001eff0d7230 */ /* 0x100fe40000004100 */
[C---:B------:R-:W-:Y:S01]  /*3de50*/  FFMA.FTZ R46, R28.reuse, R49, -R47 ;  /* 0x000000311c2e7223 */ /* 0x040fe2000001082f */
[----:B------:R-:W-:Y:S01]  /*3de60*/  F2FP.F16.E4M3.UNPACK_B R14, R14 ;  /* 0x0000000eff0e723e */ /* 0x000fe200020006ff */
        /* <DEDUP_REMOVED lines=35> */
.L_x_1850:
[----:B------:R-:W-:Y:S05]  /*3e0a0*/  BSYNC B2 ;  /* 0x0000000000027941 */ /* 0x000fea0003800000 */
.L_x_1849:
[--C-:B------:R-:W-:Y:S02]  /*3e0b0*/  SHF.R.S32.HI R32, RZ, 0x1f, R35.reuse ;  /* 0x0000001fff207819 */ /* 0x100fe40000011423 */
[----:B------:R-:W-:Y:S02]  /*3e0c0*/  IADD3 R34, P1, P2, R86, R90, R35 ;  /* 0x0000005a56227210 */ /* 0x000fe40007a3e023 */
[----:B------:R-:W-:Y:S02]  /*3e0d0*/  R2UR UR4, R84 ;  /* 0x00000000540472ca */ /* 0x000fe400000e0000 */
[----:B------:R-:W-:Y:S02]  /*3e0e0*/  R2UR UR5, R85 ;  /* 0x00000000550572ca */ /* 0x000fe400000e0000 */
[----:B------:R-:W-:Y:S02]  /*3e0f0*/  IADD3.X R35, R87, R37, R32, P1, P2 ;  /* 0x0000002557237210 */ /* 0x000fe40000fe4420 */
[----:B------:R-:W-:-:S09]  /*3e100*/  ISETP.GE.AND P1, PT, R33, R102, PT ;  /* 0x000000662100720c */ /* 0x000fd20003f26270 */
[----:B-----5:R0:W-:Y:S04]  /*3e110*/  ST.E.128 desc[UR4][R34.64], R12 ;  /* 0x0000000c22007985 */ /* 0x0201e8000c101d04 */
[----:B------:R-:W-:Y:S05]  /*3e120*/  @P1 BRA `(.L_x_1798) ;  /* 0x0000000c00401947 */ /* 0x000fea0003800000 */
[----:B------:R-:W-:Y:S02]  /*3e130*/  R2UR UR4, R84 ;  /* 0x00000000540472ca */ /* 0x000fe400000e0000 */
[----:B------:R-:W-:Y:S02]  /*3e140*/  R2UR UR5, R85 ;  /* 0x00000000550572ca */ /* 0x000fe400000e0000 */
[--C-:B------:R-:W-:Y:S02]  /*3e150*/  IADD3 R90, P1, P2, R86, R90, R33.reuse ;  /* 0x0000005a565a7210 */ /* 0x100fe40007a3e021 */
[----:B------:R-:W-:-:S04]  /*3e160*/  SHF.R.S32.HI R86, RZ, 0x1f, R33 ;  /* 0x0000001fff567819 */ /* 0x000fc80000011421 */
[----:B------:R-:W-:-:S05]  /*3e170*/  IADD3.X R91, R87, R37, R86, P1, P2 ;  /* 0x00000025575b7210 */ /* 0x000fca0000fe4456 */
[----:B------:R2:W-:Y:S01]  /*3e180*/  ST.E.128 desc[UR4][R90.64], R28 ;  /* 0x0000001c5a007985 */ /* 0x0005e2000c101d04 */
[----:B------:R-:W-:Y:S05]  /*3e190*/  BRA `(.L_x_1798) ;  /* 0x0000000c00247947 */ /* 0x000fea0003800000 */
.L_x_1764:
[----:B------:R-:W2:Y:S01]  /*3e1a0*/  LDL.64 R12, [R82+0x10] ;  /* 0x00001000520c7983 */ /* 0x000ea20000100a00 */
[----:B------:R-:W-:Y:S02]  /*3e1b0*/  R2UR UR4, R84 ;  /* 0x00000000540472ca */ /* 0x000fe400000e0000 */
[----:B------:R-:W-:Y:S01]  /*3e1c0*/  R2UR UR5, R85 ;  /* 0x00000000550572ca */ /* 0x000fe200000e0000 */
[----:B------:R0:W5:Y:S04]  /*3e1d0*/  LDL R14, [R83] ;  /* 0x00000000530e7983 */ /* 0x0001680000100800 */
[----:B------:R0:W5:Y:S08]  /*3e1e0*/  LDL R15, [R83+0x4] ;  /* 0x00000400530f7983 */ /* 0x0001700000100800 */
[----:B--2---:R-:W2:Y:S01]  /*3e1f0*/  LD.E R28, desc[UR4][R12.64+0x1c] ;  /* 0x00001c040c1c7980 */ /* 0x004ea2000c101900 */
[----:B------:R-:W-:Y:S01]  /*3e200*/  BSSY B2, `(.L_x_1851) ;  /* 0x0000005000027945 */ /* 0x000fe20003800000 */
[----:B--2---:R-:W-:-:S04]  /*3e210*/  LOP3.LUT R28, R28, 0x1, RZ, 0xfc, !PT ;  /* 0x000000011c1c7812 */ /* 0x004fc800078efcff */
[----:B------:R-:W-:-:S13]  /*3e220*/  ISETP.NE.AND P1, PT, R28, 0x3, PT ;  /* 0x000000031c00780c */ /* 0x000fda0003f25270 */
[----:B0-----:R-:W-:Y:S05]  /*3e230*/  @!P1 BRA `(.L_x_1852) ;  /* 0x0000000000049947 */ /* 0x001fea0003800000 */
[----:B------:R-:W-:Y:S01]  /*3e240*/  BPT.TRAP 0x1 ;  /* 0x000000040000795c */ /* 0x000fe20000300000 */
.L_x_1852:
[----:B------:R-:W-:Y:S05]  /*3e250*/  BSYNC B2 ;  /* 0x0000000000027941 */ /* 0x000fea0003800000 */
.L_x_1851:
        /* <DEDUP_REMOVED lines=9> */
.L_x_1880:
[----:B------:R-:W-:Y:S05]  /*3e2f0*/  BSYNC B2 ;  /* 0x0000000000027941 */ /* 0x000fea0003800000 */
.L_x_1853:
[----:B------:R-:W2:Y:S04]  /*3e300*/  LDL.64 R28, [R82] ;  /* 0x00000000521c7983 */ /* 0x000ea80000100a00 */
[----:B------:R-:W3:Y:S04]  /*3e310*/  LDL.64 R34, [R82+0x30] ;  /* 0x0000300052227983 */ /* 0x000ee80000100a00 */
[----:B0-----:R-:W4:Y:S04]  /*3e320*/  LDL.64 R14, [R82+0x20] ;  /* 0x00002000520e7983 */ /* 0x001f280000100a00 */
[----:B------:R-:W4:Y:S01]  /*3e330*/  LDL.64 R12, [R82+0x18] ;  /* 0x00001800520c7983 */ /* 0x000f220000100a00 */
[----:B------:R-:W-:-:S02]  /*3e340*/  R2UR UR4, R84 ;  /* 0x00000000540472ca */ /* 0x000fc400000e0000 */
[C---:B------:R-:W-:Y:S01]  /*3e350*/  R2UR UR5, R85.reuse ;  /* 0x00000000550572ca */ /* 0x040fe200000e0000 */
[----:B------:R-:W4:Y:S01]  /*3e360*/  LDL R32, [R83] ;  /* 0x0000000053207983 */ /* 0x000f220000100800 */
[C---:B------:R-:W-:Y:S02]  /*3e370*/  R2UR UR8, R84.reuse ;  /* 0x00000000540872ca */ /* 0x040fe400000e0000 */
[C---:B------:R-:W-:Y:S02]  /*3e380*/  R2UR UR9, R85.reuse ;  /* 0x00000000550972ca */ /* 0x040fe400000e0000 */
[C---:B------:R-:W-:Y:S02]  /*3e390*/  R2UR UR6, R84.reuse ;  /* 0x00000000540672ca */ /* 0x040fe400000e0000 */
[----:B------:R-:W-:Y:S02]  /*3e3a0*/  R2UR UR7, R85 ;  /* 0x00000000550772ca */ /* 0x000fe400000e0000 */
[----:B------:R-:W-:-:S02]  /*3e3b0*/  R2UR UR10, R84 ;  /* 0x00000000540a72ca */ /* 0x000fc400000e0000 */
[----:B------:R-:W-:Y:S01]  /*3e3c0*/  R2UR UR11, R85 ;  /* 0x00000000550b72ca */ /* 0x000fe200000e0000 */
[----:B--2---:R-:W2:Y:S04]  /*3e3d0*/  LD.E R40, desc[UR4][R28.64] ;  /* 0x000000041c287980 */ /* 0x004ea8000c101900 */
[----:B---3--:R-:W3:Y:S04]  /*3e3e0*/  LD.E R44, desc[UR8][R34.64] ;  /* 0x00000008222c7980 */ /* 0x008ee8000c101900 */
[----:B----4-:R-:W4:Y:S04]  /*3e3f0*/  LD.E.64 R42, desc[UR6][R14.64+0x10] ;  /* 0x000010060e2a7980 */ /* 0x010f28000c101b00 */
[----:B------:R-:W4:Y:S04]  /*3e400*/  LD.E.64 R30, desc[UR10][R12.64+0x8] ;  /* 0x0000080a0c1e7980 */ /* 0x000f28000c101b00 */
[----:B------:R-:W4:Y:S04]  /*3e410*/  LD.E R33, desc[UR4][R12.64] ;  /* 0x000000040c217980 */ /* 0x000f28000c101900 */
[----:B------:R0:W5:Y:S01]  /*3e420*/  LDL.64 R28, [R82+0x38] ;  /* 0x00003800521c7983 */ /* 0x0001620000100a00 */
[----:B------:R-:W-:Y:S01]  /*3e430*/  IMAD R41, R32, 0x7800, RZ ;  /* 0x0000780020297824 */ /* 0x000fe200078e02ff */
[----:B------:R-:W-:Y:S02]  /*3e440*/  BSSY B2, `(.L_x_1855) ;  /* 0x0000055000027945 */ /* 0x000fe40003800000 */
[----:B------:R0:W5:Y:S02]  /*3e450*/  LD.E.64 R36, desc[UR4][R14.64+0x8] ;  /* 0x000008040e247980 */ /* 0x000164000c101b00 */
[----:B------:R-:W-:-:S02]  /*3e460*/  SHF.R.S32.HI R45, RZ, 0x1f, R41 ;  /* 0x0000001fff2d7819 */ /* 0x000fc40000011429 */
[----:B------:R0:W5:Y:S01]  /*3e470*/  LD.E.64 R38, desc[UR6][R14.64+0x18] ;  /* 0x000018060e267980 */ /* 0x000162000c101b00 */
[----:B--2---:R-:W-:-:S05]  /*3e480*/  IMAD R40, R25, -0xa0, R40 ;  /* 0xffffff6019287824 */ /* 0x004fca00078e0228 */
[----:B------:R-:W-:-:S04]  /*3e490*/  VIMNMX R47, R40, 0xa0, PT ;  /* 0x000000a0282f7848 */ /* 0x000fc80003fe0100 */
[----:B---3--:R-:W-:Y:S01]  /*3e4a0*/  ISETP.GE.AND P1, PT, R44, R47, PT ;  /* 0x0000002f2c00720c */ /* 0x008fe20003f26270 */
[----:B----4-:R-:W-:Y:S01]  /*3e4b0*/  IMAD R43, R43, R25, RZ ;  /* 0x000000192b2b7224 */ /* 0x010fe200078e02ff */
[----:B------:R-:W-:Y:S02]  /*3e4c0*/  SHF.R.S32.HI R44, RZ, 0x1f, R25 ;  /* 0x0000001fff2c7819 */ /* 0x000fe40000011419 */
[----:B------:R-:W-:Y:S02]  /*3e4d0*/  IADD3 R32, P2, R41, R30, RZ ;  /* 0x0000001e29207210 */ /* 0x000fe40007f5e0ff */
[----:B------:R-:W-:Y:S01]  /*3e4e0*/  IADD3 R30, P3, P4, R30, R33, R41 ;  /* 0x000000211e1e7210 */ /* 0x000fe20007c7e029 */
[----:B------:R-:W-:Y:S01]  /*3e4f0*/  IMAD.WIDE.U32 R40, R42, R25, RZ ;  /* 0x000000192a287225 */ /* 0x000fe200078e00ff */
[----:B------:R-:W-:-:S03]  /*3e500*/  SHF.R.S32.HI R13, RZ, 0x1f, R33 ;  /* 0x0000001fff0d7819 */ /* 0x000fc60000011421 */
[----:B------:R-:W-:Y:S02]  /*3e510*/  IMAD R43, R42, R44, R43 ;  /* 0x0000002c2a2b7224 */ /* 0x000fe400078e022b */
[C-C-:B------:R-:W-:Y:S01]  /*3e520*/  IMAD.X R33, R31.reuse, 0x1, R45.reuse, P2 ;  /* 0x000000011f217824 */ /* 0x140fe200010e062d */
[----:B------:R-:W-:Y:S01]  /*3e530*/  IADD3.X R31, R31, R13, R45, P3, P4 ;  /* 0x0000000d1f1f7210 */ /* 0x000fe20001fe842d */
[----:B------:R-:W-:Y:S01]  /*3e540*/  IMAD.IADD R45, R41, 0x1, R43 ;  /* 0x00000001292d7824 */ /* 0x000fe200078e022b */
[----:B0-----:R-:W-:Y:S06]  /*3e550*/  @P1 BRA `(.L_x_1856) ;  /* 0x00000004000c1947 */ /* 0x001fec0003800000 */
[----:B------:R-:W-:Y:S02]  /*3e560*/  R2UR UR4, R84 ;  /* 0x00000000540472ca */ /* 0x000fe400000e0000 */
[----:B------:R-:W-:-:S13]  /*3e570*/  R2UR UR5, R85 ;  /* 0x00000000550572ca */ /* 0x000fda00000e0000 */
[----:B-----5:R-:W2:Y:S01]  /*3e580*/  LD.E.U8 R44, desc[UR4][R28.64] ;  /* 0x000000041c2c7980 */ /* 0x020ea2000c101100 */
[----:B------:R-:W-:Y:S01]  /*3e590*/  IADD3 R42, P2, R38, R40, RZ ;  /* 0x00000028262a7210 */ /* 0x000fe20007f5e0ff */
[----:B------:R-:W-:Y:S04]  /*3e5a0*/  BSSY B3, `(.L_x_1857) ;  /* 0x000000c000037945 */ /* 0x000fe80003800000 */
[----:B------:R-:W-:Y:S01]  /*3e5b0*/  IMAD.X R43, R39, 0x1, R45, P2 ;  /* 0x00000001272b7824 */ /* 0x000fe200010e062d */
[----:B--2---:R-:W-:-:S04]  /*3e5c0*/  LOP3.LUT R12, R44, 0x1, RZ, 0xc0, !PT ;  /* 0x000000012c0c7812 */ /* 0x004fc800078ec0ff */
[----:B------:R-:W-:-:S13]  /*3e5d0*/  ISETP.NE.U32.AND P1, PT, R12, 0x1, PT ;  /* 0x000000010c00780c */ /* 0x000fda0003f25070 */
[----:B------:R-:W-:Y:S05]  /*3e5e0*/  @P1 BRA `(.L_x_1858) ;  /* 0x00000000001c1947 */ /* 0x000fea0003800000 */
[----:B------:R-:W-:Y:S02]  /*3e5f0*/  R2UR UR4, R84 ;  /* 0x00000000540472ca */ /* 0x000fe400000e0000 */
[----:B------:R-:W-:-:S13]  /*3e600*/  R2UR UR5, R85 ;  /* 0x00000000550572ca */ /* 0x000fda00000e0000 */
[----:B------:R-:W2:Y:S01]  /*3e610*/  LD.E.128 R12, desc[UR4][R32.64] ;  /* 0x00000004200c7980 */ /* 0x000ea2000c101d00 */
[----:B------:R-:W-:Y:S02]  /*3e620*/  R2UR UR6, R84 ;  /* 0x00000000540672ca */ /* 0x000fe400000e0000 */
[----:B------:R-:W-:Y:S01]  /*3e630*/  R2UR UR7, R85 ;  /* 0x00000000550772ca */ /* 0x000fe200000e0000 */
[----:B--2---:R0:W-:-:S12]  /*3e640*/  ST.E.128 desc[UR4][R42.64], R12 ;  /* 0x0000000c2a007985 */ /* 0x0041d8000c101d04 */
[----:B------:R0:W5:Y:S02]  /*3e650*/  LD.E.U8 R44, desc[UR6][R28.64] ;  /* 0x000000061c2c7980 */ /* 0x000164000c101100 */
.L_x_1858:
[----:B------:R-:W-:Y:S05]  /*3e660*/  BSYNC B3 ;  /* 0x0000000000037941 */ /* 0x000fea0003800000 */
.L_x_1857:
[----:B-----5:R-:W-:Y:S01]  /*3e670*/  LOP3.LUT P1, RZ, R44, 0x2, RZ, 0xc0, !PT ;  /* 0x000000022cff7812 */ /* 0x020fe2000782c0ff */
[----:B------:R-:W-:-:S12]  /*3e680*/  BSSY B3, `(.L_x_1859) ;  /* 0x0000009000037945 */ /* 0x000fd80003800000 */
[----:B------:R-:W-:Y:S05]  /*3e690*/  @!P1 BRA `(.L_x_1860) ;  /* 0x00000000001c9947 */ /* 0x000fea0003800000 */
[----:B------:R-:W-:Y:S02]  /*3e6a0*/  R2UR UR4, R84 ;  /* 0x00000000540472ca */ /* 0x000fe400000e0000 */
[----:B------:R-:W-:-:S13]  /*3e6b0*/  R2UR UR5, R85 ;  /* 0x00000000550572ca */ /* 0x000fda00000e0000 */
[----:B0-----:R-:W2:Y:S01]  /*3e6c0*/  LD.E.128 R12, desc[UR4][R30.64] ;  /* 0x000000041e0c7980 */ /* 0x001ea2000c101d00 */
[----:B------:R-:W-:Y:S02]  /*3e6d0*/  R2UR UR6, R84 ;  /* 0x00000000540672ca */ /* 0x000fe400000e0000 */
[----:B------:R-:W-:Y:S01]  /*3e6e0*/  R2UR UR7, R85 ;  /* 0x00000000550772ca */ /* 0x000fe200000e0000 */
[----:B--2---:R1:W-:-:S12]  /*3e6f0*/  ST.E.128 desc[UR4][R42.64+0x20], R12 ;  /* 0x0000200c2a007985 */ /* 0x0043d8000c101d04 */
[----:B------:R1:W5:Y:S02]  /*3e700*/  LD.E.U8 R44, desc[UR6][R28.64] ;  /* 0x000000061c2c7980 */ /* 0x000364000c101100 */
.L_x_1860:
[----:B------:R-:W-:Y:S05]  /*3e710*/  BSYNC B3 ;  /* 0x0000000000037941 */ /* 0x000fea0003800000 */
.L_x_1859:
[----:B-----5:R-:W-:Y:S01]  /*3e720*/  LOP3.LUT P1, RZ, R44, 0x4, RZ, 0xc0, !PT ;  /* 0x000000042cff7812 */ /* 0x020fe2000782c0ff */
[----:B------:R-:W-:-:S12]  /*3e730*/  BSSY B3, `(.L_x_1861) ;  /* 0x0000009000037945 */ /* 0x000fd80003800000 */
[----:B------:R-:W-:Y:S05]  /*3e740*/  @!P1 BRA `(.L_x_1862) ;  /* 0x00000000001c9947 */ /* 0x000fea0003800000 */
[----:B------:R-:W-:Y:S02]  /*3e750*/  R2UR UR4, R84 ;  /* 0x00000000540472ca */ /* 0x000fe400000e0000 */
[----:B------:R-:W-:-:S13]  /*3e760*/  R2UR UR5, R85 ;  /* 0x00000000550572ca */ /* 0x000fda00000e0000 */
[----:B01----:R-:W2:Y:S01]  /*3e770*/  LD.E.128 R12, desc[UR4][R32.64+0x2800] ;  /* 0x00280004200c7980 */ /* 0x003ea2000c101d00 */
[----:B------:R-:W-:Y:S02]  /*3e780*/  R2UR UR6, R84 ;  /* 0x00000000540672ca */ /* 0x000fe400000e0000 */
[----:B------:R-:W-:Y:S01]  /*3e790*/  R2UR UR7, R85 ;  /* 0x00000000550772ca */ /* 0x000fe200000e0000 */
[----:B--2---:R2:W-:-:S12]  /*3e7a0*/  ST.E.128 desc[UR4][R42.64+0x40], R12 ;  /* 0x0000400c2a007985 */ /* 0x0045d8000c101d04 */
[----:B------:R2:W5:Y:S02]  /*3e7b0*/  LD.E.U8 R44, desc[UR6][R28.64] ;  /* 0x000000061c2c7980 */ /* 0x000564000c101100 */
.L_x_1862:
[----:B------:R-:W-:Y:S05]  /*3e7c0*/  BSYNC B3 ;  /* 0x0000000000037941 */ /* 0x000fea0003800000 */
.L_x_1861:
[----:B-----5:R-:W-:Y:S01]  /*3e7d0*/  LOP3.LUT P1, RZ, R44, 0x8, RZ, 0xc0, !PT ;  /* 0x000000082cff7812 */ /* 0x020fe2000782c0ff */
[----:B------:R-:W-:-:S12]  /*3e7e0*/  BSSY B3, `(.L_x_1863) ;  /* 0x0000009000037945 */ /* 0x000fd80003800000 */
[----:B------:R-:W-:Y:S05]  /*3e7f0*/  @!P1 BRA `(.L_x_1864) ;  /* 0x00000000001c9947 */ /* 0x000fea0003800000 */
[----:B------:R-:W-:Y:S02]  /*3e800*/  R2UR UR4, R84 ;  /* 0x00000000540472ca */ /* 0x000fe400000e0000 */
[----:B------:R-:W-:-:S13]  /*3e810*/  R2UR UR5, R85 ;  /* 0x00000000550572ca */ /* 0x000fda00000e0000 */
[----:B012---:R-:W2:Y:S01]  /*3e820*/  LD.E.128 R12, desc[UR4][R30.64+0x2800] ;  /* 0x002800041e0c7980 */ /* 0x007ea2000c101d00 */
[----:B------:R-:W-:Y:S02]  /*3e830*/  R2UR UR6, R84 ;  /* 0x00000000540672ca */ /* 0x000fe400000e0000 */
[----:B------:R-:W-:Y:S01]  /*3e840*/  R2UR UR7, R85 ;  /* 0x00000000550772ca */ /* 0x000fe200000e0000 */
[----:B--2---:R3:W-:-:S12]  /*3e850*/  ST.E.128 desc[UR4][R42.64+0x60], R12 ;  /* 0x0000600c2a007985 */ /* 0x0047d8000c101d04 */
[----:B------:R3:W5:Y:S02]  /*3e860*/  LD.E.U8 R44, desc[UR6][R28.64] ;  /* 0x000000061c2c7980 */ /* 0x000764000c101100 */
.L_x_1864:
[----:B------:R-:W-:Y:S05]  /*3e870*/  BSYNC B3 ;  /* 0x0000000000037941 */ /* 0x000fea0003800000 */
.L_x_1863:
[----:B-----5:R-:W-:Y:S01]  /*3e880*/  LOP3.LUT P1, RZ, R44, 0x10, RZ, 0xc0, !PT ;  /* 0x000000102cff7812 */ /* 0x020fe2000782c0ff */
[----:B------:R-:W-:-:S12]  /*3e890*/  BSSY B3, `(.L_x_1865) ;  /* 0x0000009000037945 */ /* 0x000fd80003800000 */
[----:B------:R-:W-:Y:S05]  /*3e8a0*/  @!P1 BRA `(.L_x_1866) ;  /* 0x00000000001c9947 */ /* 0x000fea0003800000 */
[----:B------:R-:W-:Y:S02]  /*3e8b0*/  R2UR UR4, R84 ;  /* 0x00000000540472ca */ /* 0x000fe400000e0000 */
[----:B------:R-:W-:-:S13]  /*3e8c0*/  R2UR UR5, R85 ;  /* 0x00000000550572ca */ /* 0x000fda00000e0000 */
[----:B0123--:R-:W2:Y:S01]  /*3e8d0*/  LD.E.128 R12, desc[UR4][R32.64+0x5000] ;  /* 0x00500004200c7980 */ /* 0x00fea2000c101d00 */
[----:B------:R-:W-:Y:S02]  /*3e8e0*/  R2UR UR6, R84 ;  /* 0x00000000540672ca */ /* 0x000fe400000e0000 */
[----:B------:R-:W-:Y:S01]  /*3e8f0*/  R2UR UR7, R85 ;  /* 0x00000000550772ca */ /* 0x000fe200000e0000 */
[----:B--2---:R4:W-:-:S12]  /*3e900*/  ST.E.128 desc[UR4][R42.64+0x80], R12 ;  /* 0x0000800c2a007985 */ /* 0x0049d8000c101d04 */
[----:B------:R4:W5:Y:S02]  /*3e910*/  LD.E.U8 R44, desc[UR6][R28.64] ;  /* 0x000000061c2c7980 */ /* 0x000964000c101100 */
.L_x_1866:
[----:B------:R-:W-:Y:S05]  /*3e920*/  BSYNC B3 ;  /* 0x0000000000037941 */ /* 0x000fea0003800000 */
.L_x_1865:
[----:B-----5:R-:W-:-:S13]  /*3e930*/  LOP3.LUT P1, RZ, R44, 0x20, RZ, 0xc0, !PT ;  /* 0x000000202cff7812 */ /* 0x020fda000782c0ff */
[----:B------:R-:W-:Y:S05]  /*3e940*/  @!P1 BRA `(.L_x_1856) ;  /* 0x0000000000109947 */ /* 0x000fea0003800000 */
[----:B------:R-:W-:Y:S02]  /*3e950*/  R2UR UR4, R84 ;  /* 0x00000000540472ca */ /* 0x000fe400000e0000 */
[----:B------:R-:W-:-:S13]  /*3e960*/  R2UR UR5, R85 ;  /* 0x00000000550572ca */ /* 0x000fda00000e0000 */
[----:B01234-:R-:W2:Y:S04]  /*3e970*/  LD.E.128 R12, desc[UR4][R30.64+0x5000] ;  /* 0x005000041e0c7980 */ /* 0x01fea8000c101d00 */
[----:B--2---:R0:W-:Y:S02]  /*3e980*/  ST.E.128 desc[UR4][R42.64+0xa0], R12 ;  /* 0x0000a00c2a007985 */ /* 0x0041e4000c101d04 */
.L_x_1856:
[----:B------:R-:W-:Y:S05]  /*3e990*/  BSYNC B2 ;  /* 0x0000000000027941 */ /* 0x000fea0003800000 */
.L_x_1855:
[----:B------:R-:W-:Y:S02]  /*3e9a0*/  R2UR UR4, R84 ;  /* 0x00000000540472ca */ /* 0x000fe400000e0000 */
[----:B------:R-:W-:-:S13]  /*3e9b0*/  R2UR UR5, R85 ;  /* 0x00000000550572ca */ /* 0x000fda00000e0000 */
[----:B------:R-:W0:Y:S02]  /*3e9c0*/  LD.E R34, desc[UR4][R34.64] ;  /* 0x0000000422227980 */ /* 0x000e24000c101900 */
[----:B01234-:R-:W-:-:S05]  /*3e9d0*/  VIADD R12, R34, 0x80 ;  /* 0x00000080220c7836 */ /* 0x01ffca0000000000 */
[----:B------:R-:W-:-:S13]  /*3e9e0*/  ISETP.GE.AND P1, PT, R12, R47, PT ;  /* 0x0000002f0c00720c */ /* 0x000fda0003f26270 */
[----:B------:R-:W-:Y:S05]  /*3e9f0*/  @P1 BRA `(.L_x_1798) ;  /* 0x00000004000c1947 */ /* 0x000fea0003800000 */
[----:B------:R-:W-:Y:S02]  /*3ea00*/  R2UR UR4, R84 ;  /* 0x00000000540472ca */ /* 0x000fe400000e0000 */
[----:B------:R-:W-:-:S13]  /*3ea10*/  R2UR UR5, R85 ;  /* 0x00000000550572ca */ /* 0x000fda00000e0000 */
[----:B-----5:R-:W2:Y:S01]  /*3ea20*/  LD.E.U8 R34, desc[UR4][R28.64] ;  /* 0x000000041c227980 */ /* 0x020ea2000c101100 */
[----:B------:R-:W-:Y:S01]  /*3ea30*/  IADD3 R40, P2, P3, R38, R36, R40 ;  /* 0x0000002426287210 */ /* 0x000fe20007b5e028 */
[----:B------:R-:W-:Y:S03]  /*3ea40*/  BSSY B2, `(.L_x_1867) ;  /* 0x000000c000027945 */ /* 0x000fe60003800000 */
[----:B------:R-:W-:Y:S02]  /*3ea50*/  IADD3.X R41, R39, R37, R45, P2, P3 ;  /* 0x0000002527297210 */ /* 0x000fe400017e642d */
        /* <DEDUP_REMOVED lines=10> */
.L_x_1868:
[----:B------:R-:W-:Y:S05]  /*3eb00*/  BSYNC B2 ;  /* 0x0000000000027941 */ /* 0x000fea0003800000 */
.L_x_1867:
        /* <DEDUP_REMOVED lines=10> */
.L_x_1870:
[----:B------:R-:W-:Y:S05]  /*3ebb0*/  BSYNC B2 ;  /* 0x0000000000027941 */ /* 0x000fea0003800000 */
.L_x_1869:
        /* <DEDUP_REMOVED lines=10> */
.L_x_1872:
[----:B------:R-:W-:Y:S05]  /*3ec60*/  BSYNC B2 ;  /* 0x0000000000027941 */ /* 0x000fea0003800000 */
.L_x_1871:
        /* <DEDUP_REMOVED lines=10> */
.L_x_1874:
[----:B------:R-:W-:Y:S05]  /*3ed10*/  BSYNC B2 ;  /* 0x0000000000027941 */ /* 0x000fea0003800000 */
.L_x_1873:
        /* <DEDUP_REMOVED lines=10> */
.L_x_1876:
[----:B------:R-:W-:Y:S05]  /*3edc0*/  BSYNC B2 ;  /* 0x0000000000027941 */ /* 0x000fea0003800000 */
.L_x_1875:
[----:B-----5:R-:W-:-:S13]  /*3edd0*/  LOP3.LUT P1, RZ, R34, 0x20, RZ, 0xc0, !PT ;  /* 0x0000002022ff7812 */ /* 0x020fda000782c0ff */
[----:B------:R-:W-:Y:S05]  /*3ede0*/  @!P1 BRA `(.L_x_1798) ;  /* 0x0000000000109947 */ /* 0x000fea0003800000 */
[----:B------:R-:W-:Y:S02]  /*3edf0*/  R2UR UR4, R84 ;  /* 0x00000000540472ca */ /* 0x000fe400000e0000 */
[----:B------:R-:W-:-:S13]  /*3ee00*/  R2UR UR5, R85 ;  /* 0x00000000550572ca */ /* 0x000fda00000e0000 */
[----:B01234-:R-:W2:Y:S04]  /*3ee10*/  LD.E.128 R12, desc[UR4][R30.64+0x7000] ;  /* 0x007000041e0c7980 */ /* 0x01fea8000c101d00 */
[----:B--2---:R0:W-:Y:S02]  /*3ee20*/  ST.E.128 desc[UR4][R40.64+0xa0], R12 ;  /* 0x0000a00c28007985 */ /* 0x0041e4000c101d04 */
.L_x_1798:
[----:B------:R-:W-:Y:S05]  /*3ee30*/  BSYNC B0 ;  /* 0x0000000000007941 */ /* 0x000fea0003800000 */
.L_x_1763:
        /* <DEDUP_REMOVED lines=8> */
[----:B0-----:R-:W-:-:S02]  /*3eec0*/  LOP3.LUT P1, RZ, R13, 0x7f, RZ, 0xc0, !PT ;  /* 0x0000007f0dff7812 */ /* 0x001fc4000782c0ff */
[----:B------:R-:W-:-:S05]  /*3eed0*/  LEA.HI R12, R13, 0x8, RZ, 0x19 ;  /* 0x000000080d0c7811 */ /* 0x000fca00078fc8ff */
[----:B-1----:R0:W-:Y:S06]  /*3eee0*/  BAR.SYNC.DEFER_BLOCKING R12, 0x80 ;  /* 0x0002000c0000751d */ /* 0x0021ec0000010000 */
[----:B------:R-:W-:Y:S05]  /*3eef0*/  @P1 BRA `(.L_x_1877) ;  /* 0x0000000000241947 */ /* 0x000fea0003800000 */
[----:B0-----:R-:W2:Y:S01]  /*3ef00*/  LDL.64 R12, [R82+0x10] ;  /* 0x00001000520c7983 */ /* 0x001ea20000100a00 */
[----:B------:R-:W-:Y:S02]  /*3ef10*/  R2UR UR4, R84 ;  /* 0x00000000540472ca */ /* 0x000fe400000e0000 */
[----:B------:R-:W-:Y:S01]  /*3ef20*/  R2UR UR5, R85 ;  /* 0x00000000550572ca */ /* 0x000fe200000e0000 */
[----:B------:R-:W3:-:S12]  /*3ef30*/  LDL R83, [R83] ;  /* 0x0000000053537983 */ /* 0x000ed80000100800 */
[----:B--2---:R-:W2:Y:S02]  /*3ef40*/  LD.E.64 R12, desc[UR4][R12.64+0x30] ;  /* 0x000030040c0c7980 */ /* 0x004ea4000c101b00 */
[----:B--2---:R-:W-:-:S05]  /*3ef50*/  MOV R14, R12 ;  /* 0x0000000c000e7202 */ /* 0x004fca0000000f00 */
[----:B---3--:R-:W-:-:S05]  /*3ef60*/  IMAD R14, R83, 0x8, R14 ;  /* 0x00000008530e7824 */ /* 0x008fca00078e020e */
[----:B------:R-:W-:-:S04]  /*3ef70*/  PRMT R14, RZ, 0x654, R14 ;  /* 0x00000654ff0e7816 */ /* 0x000fc8000000000e */
[----:B------:R1:W-:Y:S03]  /*3ef80*/  SYNCS.ARRIVE.TRANS64.RED.A1T0 RZ, [R14+URZ], RZ ;  /* 0x000000ff0eff79a7 */ /* 0x0003e6000810043f */
.L_x_1877:
[----:B0-----:R-:W-:Y:S02]  /*3ef90*/  IMAD.MOV.U32 R12, RZ, RZ, R89 ;  /* 0x000000ffff0c7224 */ /* 0x001fe400078e0059 */
[----:B------:R-:W-:-:S04]  /*3efa0*/  IMAD.MOV.U32 R13, RZ, RZ, 0x0 ;  /* 0x00000000ff0d7424 */ /* 0x000fc800078e00ff */
[----:B-1---5:R-:W-:Y:S05]  /*3efb0*/  RET.REL.NODEC R12 `(_ZN7cutlass13device_kernelIN5flash11enable_sm90INS1_16FlashAttnFwdSm90INS1_25CollectiveMainloopFwdSm90ILi2EN4cute5tupleIJNS5_1CILi1EEES8_S8_EEENS6_IJNS7_ILi128EEENS7_ILi160EEENS7_ILi192EEEEEELi192ENS_12float_e4m3_tEfNS_4arch4Sm90ELb0ELb1ELb0ELb1ELb0ELb1ELb0ELb1ELb1ELb1ELb1ELb0EEENS1_21CollectiveEpilogueFwdINS6_IJSA_SC_SB_EEES9_NS_10bfloat16_tESG_Li256ELb1ELb1ELb1ELb1EEENS1_36VarlenDynamicPersistentTileSchedulerILi128ELi160ELi256ELi128ELb1ELb1ELb1ELb1ELb0ELb1EEEEEEEEEvNT_6ParamsE) ;  /* 0xfffffc100c107950 */ /* 0x022fea0003c3ffff */
.L_x_1773:
[----:B0-----:R0:W1:Y:S02]  /*3efc0*/  SYNCS.PHASECHK.TRANS64.TRYWAIT P1, [R12+URZ], R13 ;  /* 0x0000000d0c0075a7 */ /* 0x001064000802017f */
[----:B-1----:R-:W-:Y:S05]  /*3efd0*/  @!P1 NANOSLEEP.SYNCS 0x989680 ;  /* 0x009896800000995d */ /* 0x002fea0003900000 */
[----:B------:R-:W1:Y:S02]  /*3efe0*/  @!P1 SYNCS.PHASECHK.TRANS64 P1, [R12+URZ], R13 ;  /* 0x0000000d0c0095a7 */ /* 0x000e64000802007f */
[----:B-1----:R-:W-:Y:S05]  /*3eff0*/  @!P1 BRA `(.L_x_1773) ;  /* 0xfffffffc00f09947 */ /* 0x002fea000383ffff */
[----:B------:R-:W-:Y:S05]  /*3f000*/  BRA `(.L_x_1878) ;  /* 0xfffffefc00b07947 */ /* 0x000fea000383ffff */
.L_x_1828:
[----:B-1----:R1:W2:Y:S02]  /*3f010*/  SYNCS.PHASECHK.TRANS64.TRYWAIT P1, [R78+URZ], R79 ;  /* 0x0000004f4e0075a7 */ /* 0x0022a4000802017f */
[----:B--2---:R-:W-:Y:S05]  /*3f020*/  @!P1 NANOSLEEP.SYNCS 0x989680 ;  /* 0x009896800000995d */ /* 0x004fea0003900000 */
[----:B------:R-:W2:Y:S02]  /*3f030*/  @!P1 SYNCS.PHASECHK.TRANS64 P1, [R78+URZ], R79 ;  /* 0x0000004f4e0095a7 */ /* 0x000ea4000802007f */
[----:B--2---:R-:W-:Y:S05]  /*3f040*/  @!P1 BRA `(.L_x_1828) ;  /* 0xfffffffc00f09947 */ /* 0x004fea000383ffff */
[----:B------:R-:W-:Y:S05]  /*3f050*/  BRA `(.L_x_1879) ;  /* 0xffffff7400b47947 */ /* 0x000fea000383ffff */
.L_x_1854:
[----:B0-----:R0:W1:Y:S02]  /*3f060*/  SYNCS.PHASECHK.TRANS64.TRYWAIT P1, [R14+URZ], R15 ;  /* 0x0000000f0e0075a7 */ /* 0x001064000802017f */
[----:B-1----:R-:W-:Y:S05]  /*3f070*/  @!P1 NANOSLEEP.SYNCS 0x989680 ;  /* 0x009896800000995d */ /* 0x002fea0003900000 */
[----:B------:R-:W1:Y:S02]  /*3f080*/  @!P1 SYNCS.PHASECHK.TRANS64 P1, [R14+URZ], R15 ;  /* 0x0000000f0e0095a7 */ /* 0x000e64000802007f */
[----:B-1----:R-:W-:Y:S05]  /*3f090*/  @!P1 BRA `(.L_x_1854) ;  /* 0xfffffffc00f09947 */ /* 0x002fea000383ffff */
[----:B------:R-:W-:Y:S05]  /*3f0a0*/  BRA `(.L_x_1880) ;  /* 0xfffffff000907947 */ /* 0x000fea000383ffff */
.L_x_1881:
        /* <DEDUP_REMOVED lines=13> */
.L_x_2831:


//--------------------- .text._ZN7cutlass13device_kernelIN5flash11enable_sm90INS1_16FlashAttnFwdSm90INS1_25CollectiveMainloopFwdSm90ILi2EN4cute5tupleIJNS5_1CILi1EEES8_S8_EEENS6_IJNS7_ILi128EEENS7_ILi160EEENS7_ILi192EEEEEELi192ENS_12float_e4m3_tEfNS_4arch4Sm90ELb1ELb0ELb0ELb0ELb0ELb0ELb0ELb1ELb1ELb1ELb1ELb0EEENS1_21CollectiveEpilogueFwdINS6_IJSA_SC_SB_EEES9_NS_10bfloat16_tESG_Li256ELb0ELb1ELb1ELb1EEENS1_19SingleTileSchedulerILb0ELb1ELb1ELi128EEEEEEEEEvNT_6ParamsE --------------------------
	.section	.text._ZN7cutlass13device_kernelIN5flash11enable_sm90INS1_16FlashAttnFwdSm90INS1_25CollectiveMainloopFwdSm90ILi2EN4cute5tupleIJNS5_1CILi1EEES8_S8_EEENS6_IJNS7_ILi128EEENS7_ILi160EEENS7_ILi192EEEEEELi192ENS_12float_e4m3_tEfNS_4arch4Sm90ELb1ELb0ELb0ELb0ELb0ELb0ELb0ELb1ELb1ELb1ELb1ELb0EEENS1_21CollectiveEpilogueFwdINS6_IJSA_SC_SB_EEES9_NS_10bfloat16_tESG_Li256ELb0ELb1ELb1ELb1EEENS1_19SingleTileSchedulerILb0ELb1ELb1ELi128EEEEEEEEEvNT_6ParamsE,"ax",@progbits
	.align	128
.text._ZN7cutlass13device_kernelIN5flash11enable_sm90INS1_16FlashAttnFwdSm90INS1_25CollectiveMainloopFwdSm90ILi2EN4cute5tupleIJNS5_1CILi1EEES8_S8_EEENS6_IJNS7_ILi128EEENS7_ILi160EEENS7_ILi192EEEEEELi192ENS_12float_e4m3_tEfNS_4arch4Sm90ELb1ELb0ELb0ELb0ELb0ELb0ELb0ELb1ELb1ELb1ELb1ELb0EEENS1_21CollectiveEpilogueFwdINS6_IJSA_SC_SB_EEES9_NS_10bfloat16_tESG_Li256ELb0ELb1ELb1ELb1EEENS1_19SingleTileSchedulerILb0ELb1ELb1ELi128EEEEEEEEEvNT_6ParamsE:
        .type           _ZN7cutlass13device_kernelIN5flash11enable_sm90INS1_16FlashAttnFwdSm90INS1_25CollectiveMainloopFwdSm90ILi2EN4cute5tupleIJNS5_1CILi1EEES8_S8_EEENS6_IJNS7_ILi128EEENS7_ILi160EEENS7_ILi192EEEEEELi192ENS_12float_e4m3_tEfNS_4arch4Sm90ELb1ELb0ELb0ELb0ELb0ELb0ELb0ELb1ELb1ELb1ELb1ELb0EEENS1_21CollectiveEpilogueFwdINS6_IJSA_SC_SB_EEES9_NS_10bfloat16_tESG_Li256ELb0ELb1ELb1ELb1EEENS1_19SingleTileSchedulerILb0ELb1ELb1ELi128EEEEEEEEEvNT_6ParamsE,@function
        .size           _ZN7cutlass13device_kernelIN5flash11enable_sm90INS1_16FlashAttnFwdSm90INS1_25CollectiveMainloopFwdSm90ILi2EN4cute5tupleIJNS5_1CILi1EEES8_S8_EEENS6_IJNS7_ILi128EEENS7_ILi160EEENS7_ILi192EEEEEELi192ENS_12float_e4m3_tEfNS_4arch4Sm90ELb1ELb0ELb0ELb0ELb0ELb0ELb0ELb1ELb1ELb1ELb1ELb0EEENS1_21CollectiveEpilogueFwdINS6_IJSA_SC_SB_EEES9_NS_10bfloat16_tESG_Li256ELb0ELb1ELb1ELb1EEENS1_19SingleTileSchedulerILb0ELb1ELb1ELi128EEEEEEEEEvNT_6ParamsE,(.L_x_2833 - _ZN7cutlass13device_kernelIN5flash11enable_sm90INS1_16FlashAttnFwdSm90INS1_25CollectiveMainloopFwdSm90ILi2EN4cute5tupleIJNS5_1CILi1EEES8_S8_EEENS6_IJNS7_ILi128EEENS7_ILi160EEENS7_ILi192EEEEEELi192ENS_12float_e4m3_tEfNS_4arch4Sm90ELb1ELb0ELb0ELb0ELb0ELb0ELb0ELb1ELb1ELb1ELb1ELb0EEENS1_21CollectiveEpilogueFwdINS6_IJSA_SC_SB_EEES9_NS_10bfloat16_tESG_Li256ELb0ELb1ELb1ELb1EEENS1_19SingleTileSchedulerILb0ELb1ELb1ELi128EEEEEEEEEvNT_6ParamsE)
        .other          _ZN7cutlass13device_kernelIN5flash11enable_sm90INS1_16FlashAttnFwdSm90INS1_25CollectiveMainloopFwdSm90ILi2EN4cute5tupleIJNS5_1CILi1EEES8_S8_EEENS6_IJNS7_ILi128EEENS7_ILi160EEENS7_ILi192EEEEEELi192ENS_12float_e4m3_tEfNS_4arch4Sm90ELb1ELb0ELb0ELb0ELb0ELb0ELb0ELb1ELb1ELb1ELb1ELb0EEENS1_21CollectiveEpilogueFwdINS6_IJSA_SC_SB_EEES9_NS_10bfloat16_tESG_Li256ELb0ELb1ELb1ELb1EEENS1_19SingleTileSchedulerILb0ELb1ELb1ELi128EEEEEEEEEvNT_6ParamsE,@"STO_CUDA_ENTRY STV_DEFAULT"
_ZN7cutlass13device_kernelIN5flash11enable_sm90INS1_16FlashAttnFwdSm90INS1_25CollectiveMainloopFwdSm90ILi2EN4cute5tupleIJNS5_1CILi1EEES8_S8_EEENS6_IJNS7_ILi128EEENS7_ILi160EEENS7_ILi192EEEEEELi192ENS_12float_e4m3_tEfNS_4arch4Sm90ELb1ELb0ELb0ELb0ELb0ELb0ELb0ELb1ELb1ELb1ELb1ELb0EEENS1_21CollectiveEpilogueFwdINS6_IJSA_SC_SB_EEES9_NS_10bfloat16_tESG_Li256ELb0ELb1ELb1ELb1EEENS1_19SingleTileSchedulerILb0ELb1ELb1ELi128EEEEEEEEEvNT_6ParamsE:
        /* <DEDUP_REMOVED lines=17> */
.L_x_1883:
[----:B------:R-:W-:Y:S05]  /*0110*/  BSYNC B0 ;  /* 0x0000000000007941 */ /* 0x000fea0003800000 */
.L_x_1882:
        /* <DEDUP_REMOVED lines=40> */
.L_x_1884:
        /* <DEDUP_REMOVED lines=22> */
.L_x_1885:
        /* <DEDUP_REMOVED lines=18> */
.L_x_1886:
        /* <DEDUP_REMOVED lines=22> */
.L_x_1887:
        /* <DEDUP_REMOVED lines=22> */
.L_x_1888:
        /* <DEDUP_REMOVED lines=9> */
.L_x_1891:
        /* <DEDUP_REMOVED lines=26> */
[----:B0-----:R-:W-:-:S07]  /*0b10*/  ISETP.NE.U32.AND P0, PT, R12, RZ, PT ;  /* 0x000000ff0c00720c */ /* 0x001fce0003f05070 */
[----:B------:R-:W0:Y:S01]  /*0b20*/  LDC R27, c[0x0][0x2f0] ;  /* 0x0000bc00ff1b7b82 */ /* 0x000e220000000800 */
[----:B------:R-:W-:Y:S02]  /*0b30*/  ISETP.NE.AND.EX P0, PT, R13, RZ, PT, P0 ;  /* 0x000000ff0d00720c */ /* 0x000fe40003f05300 */
[----:B-1----:R-:W-:-:S04]  /*0b40*/  ISETP.NE.U32.AND P1, PT, R20, RZ, PT ;  /* 0x000000ff1400720c */ /* 0x002fc80003f25070 */
[----:B------:R-:W-:-:S07]  /*0b50*/  ISETP.NE.AND.EX P1, PT, R21, RZ, PT, P1 ;  /* 0x000000ff1500720c */ /* 0x000fce0003f25310 */
[----:B------:R-:W1:Y:S01]  /*0b60*/  @P0 LDC.64 R8, c[0x0][0x9a8] ;  /* 0x00026a00ff080b82 */ /* 0x000e620000000a00 */
[----:B------:R-:W-:-:S07]  /*0b70*/  @P0 SHF.R.S32.HI R7, RZ, 0x1f, R17 ;  /* 0x0000001fff070819 */ /* 0x000fce0000011411 */
[----:B------:R-:W3:Y:S08]  /*0b80*/  @P1 LDC.64 R10, c[0x0][0x9b8] ;  /* 0x00026e00ff0a1b82 */ /* 0x000ef00000000a00 */
[----:B------:R-:W4:Y:S08]  /*0b90*/  @P0 LDC.64 R14, c[0x0][0x9b0] ;  /* 0x00026c00ff0e0b82 */ /* 0x000f300000000a00 */
[----:B------:R-:W2:Y:S01]  /*0ba0*/  @P1 LDC.64 R22, c[0x0][0x9c0] ;  /* 0x00027000ff161b82 */ /* 0x000ea20000000a00 */
[----:B-1----:R-:W-:-:S02]  /*0bb0*/  @P0 IMAD R0, R8, UR37, RZ ;  /* 0x0000002508000c24 */ /* 0x002fc4000f8e02ff */
[----:B------:R-:W-:-:S04]  /*0bc0*/  @P0 IMAD.WIDE.U32 R2, R8, UR36, RZ ;  /* 0x0000002408020c25 */ /* 0x000fc8000f8e00ff */
[----:B------:R-:W-:Y:S02]  /*0bd0*/  @P0 IMAD R9, R9, UR36, R0 ;  /* 0x0000002409090c24 */ /* 0x000fe4000f8e0200 */
[C---:B---3--:R-:W-:Y:S02]  /*0be0*/  @P1 IMAD R4, R10.reuse, UR37, RZ ;  /* 0x000000250a041c24 */ /* 0x048fe4000f8e02ff */
[----:B------:R-:W-:Y:S01]  /*0bf0*/  @P0 IMAD.IADD R3, R3, 0x1, R9 ;  /* 0x0000000103030824 */ /* 0x000fe200078e0209 */
[----:B------:R-:W-:Y:S01]  /*0c00*/  @P1 SHF.R.S32.HI R9, RZ, 0x1f, R17 ;  /* 0x0000001fff091819 */ /* 0x000fe20000011411 */
[----:B------:R-:W-:Y:S02]  /*0c10*/  @P1 IMAD R11, R11, UR36, R4 ;  /* 0x000000240b0b1c24 */ /* 0x000fe4000f8e0204 */
[----:B------:R-:W-:Y:S02]  /*0c20*/  @P1 IMAD.WIDE.U32 R4, R10, UR36, RZ ;  /* 0x000000240a041c25 */ /* 0x000fe4000f8e00ff */
[----:B------:R-:W1:Y:S02]  /*0c30*/  LDC R10, c[0x0][0x288] ;  /* 0x0000a200ff0a7b82 */ /* 0x000e640000000800 */
[----:B----4-:R-:W-:-:S02]  /*0c40*/  @P0 IMAD R0, R7, R14, RZ ;  /* 0x0000000e07000224 */ /* 0x010fc400078e02ff */
[----:B------:R-:W-:Y:S02]  /*0c50*/  @P1 IMAD.IADD R5, R5, 0x1, R11 ;  /* 0x0000000105051824 */ /* 0x000fe400078e020b */
[----:B------:R-:W-:-:S04]  /*0c60*/  @P0 IMAD.WIDE.U32 R2, R17, R14, R2 ;  /* 0x0000000e11020225 */ /* 0x000fc800078e0002 */
[-C--:B--2---:R-:W-:Y:S02]  /*0c70*/  @P1 IMAD R6, R9, R22.reuse, RZ ;  /* 0x0000001609061224 */ /* 0x084fe400078e02ff */
[C---:B------:R-:W-:Y:S02]  /*0c80*/  @P0 IMAD R9, R17.reuse, R15, R0 ;  /* 0x0000000f11090224 */ /* 0x040fe400078e0200 */
[C---:B------:R-:W-:Y:S02]  /*0c90*/  @P1 IMAD R11, R17.reuse, R23, R6 ;  /* 0x00000017110b1224 */ /* 0x040fe400078e0206 */
[----:B------:R-:W-:Y:S01]  /*0ca0*/  @P1 IMAD.WIDE.U32 R6, R17, R22, R4 ;  /* 0x0000001611061225 */ /* 0x000fe200078e0004 */
[----:B------:R-:W-:-:S03]  /*0cb0*/  @P0 LEA R4, P2, R2, R12, 0x2 ;  /* 0x0000000c02040211 */ /* 0x000fc600078410ff */
[----:B------:R-:W-:Y:S01]  /*0cc0*/  @P0 IMAD.IADD R3, R3, 0x1, R9 ;  /* 0x0000000103030824 */ /* 0x000fe200078e0209 */
[----:B------:R-:W-:Y:S01]  /*0cd0*/  @P1 LEA R8, P3, R6, R20, 0x2 ;  /* 0x0000001406081211 */ /* 0x000fe200078610ff */
[----:B------:R-:W-:Y:S01]  /*0ce0*/  @P1 IMAD.IADD R0, R7, 0x1, R11 ;  /* 0x0000000107001824 */ /* 0x000fe200078e020b */
[----:B------:R-:W2:Y:S01]  /*0cf0*/  S2R R22, SR_CTAID.X ;  /* 0x0000000000167919 */ /* 0x000ea20000002500 */
[----:B------:R-:W-:Y:S01]  /*0d00*/  IMAD.MOV.U32 R7, RZ, RZ, 0x3f800000 ;  /* 0x3f800000ff077424 */ /* 0x000fe200078e00ff */
[----:B------:R-:W-:Y:S02]  /*0d10*/  @P0 LEA.HI.X R5, R2, R13, R3, 0x2, P2 ;  /* 0x0000000d02050211 */ /* 0x000fe400010f1403 */
[----:B------:R-:W3:Y:S01]  /*0d20*/  LDC R2, c[0x0][0x448] ;  /* 0x00011200ff027b82 */ /* 0x000ee20000000800 */
[----:B------:R-:W-:Y:S01]  /*0d30*/  @P1 LEA.HI.X R9, R6, R21, R0, 0x2, P3 ;  /* 0x0000001506091211 */ /* 0x000fe200018f1400 */
[----:B------:R-:W-:Y:S01]  /*0d40*/  IMAD.MOV.U32 R0, RZ, RZ, 0x3f800000 ;  /* 0x3f800000ff007424 */ /* 0x000fe200078e00ff */
[----:B------:R1:W5:Y:S05]  /*0d50*/  @P0 LDG.E R7, desc[UR38][R4.64] ;  /* 0x0000002604070981 */ /* 0x00036a000c1e1900 */
[----:B------:R4:W5:Y:S01]  /*0d60*/  @P1 LDG.E R0, desc[UR38][R8.64] ;  /* 0x0000002608001981 */ /* 0x000962000c1e1900 */
[----:B------:R-:W-:Y:S01]  /*0d70*/  IMAD.MOV.U32 R23, RZ, RZ, RZ ;  /* 0x000000ffff177224 */ /* 0x000fe200078e00ff */
[----:B-1----:R-:W-:-:S02]  /*0d80*/  IADD3 R5, -R10, 0xa0, RZ ;  /* 0x000000a00a057810 */ /* 0x002fc40007ffe1ff */
[----:B---3--:R-:W-:Y:S02]  /*0d90*/  ISETP.NE.AND P1, PT, R2, 0x1, PT ;  /* 0x000000010200780c */ /* 0x008fe40003f25270 */
[----:B------:R-:W1:Y:S01]  /*0da0*/  LDC.64 R2, c[0x0][0x418] ;  /* 0x00010600ff027b82 */ /* 0x000e620000000a00 */
[----:B--2---:R-:W-:-:S10]  /*0db0*/  IMAD.SHL.U32 R22, R22, 0x80, RZ ;  /* 0x0000008016167824 */ /* 0x004fd400078e00ff */
[----:B------:R-:W2:Y:S08]  /*0dc0*/  @P1 LDC R11, c[0x0][0x44c] ;  /* 0x00011300ff0b1b82 */ /* 0x000eb00000000800 */
[----:B------:R-:W3:Y:S01]  /*0dd0*/  @P1 LDC R6, c[0x0][0x450] ;  /* 0x00011400ff061b82 */ /* 0x000ee20000000800 */
[----:B-1----:R-:W-:Y:S01]  /*0de0*/  ISETP.NE.U32.AND P0, PT, R2, RZ, PT ;  /* 0x000000ff0200720c */ /* 0x002fe20003f05070 */
[----:B------:R-:W-:-:S03]  /*0df0*/  @P1 VIADD R2, R22, 0x7f ;  /* 0x0000007f16021836 */ /* 0x000fc60000000000 */
[----:B------:R-:W-:-:S04]  /*0e00*/  ISETP.NE.AND.EX P0, PT, R3, RZ, PT, P0 ;  /* 0x000000ff0300720c */ /* 0x000fc80003f05300 */
[----:B------:R-:W-:Y:S01]  /*0e10*/  SEL R16, R16, 0x1, P0 ;  /* 0x0000000110107807 */ /* 0x000fe20000000000 */
[----:B--2---:R-:W-:-:S04]  /*0e20*/  @P1 IMAD.HI.U32 R3, R2, R11, RZ ;  /* 0x0000000b02031227 */ /* 0x004fc800078e00ff */
[----:B------:R-:W-:Y:S02]  /*0e30*/  VIADD R2, R22, 0x7f ;  /* 0x0000007f16027836 */ /* 0x000fe40000000000 */
[CC--:B0-----:R-:W-:Y:S01]  /*0e40*/  IMAD R5, R16.reuse, R27.reuse, R5 ;  /* 0x0000001b10057224 */ /* 0x0c1fe200078e0205 */
[----:B---3--:R-:W-:Y:S01]  /*0e50*/  @P1 SHF.R.U32.HI R2, RZ, R6, R3 ;  /* 0x00000006ff021219 */ /* 0x008fe20000011603 */
[----:B------:R-:W-:Y:S01]  /*0e60*/  IMAD R3, R16, R27, 0x9f ;  /* 0x0000009f10037424 */ /* 0x000fe200078e021b */
[----:B------:R-:W-:Y:S02]  /*0e70*/  SHF.R.U32.HI R6, RZ, 0x10, R18 ;  /* 0x00000010ff067819 */ /* 0x000fe40000011612 */
[----:B------:R-:W-:Y:S01]  /*0e80*/  LOP3.LUT R18, R18, 0xffff, RZ, 0xc0, !PT ;  /* 0x0000ffff12127812 */ /* 0x000fe200078ec0ff */
[----:B------:R-:W-:Y:S01]  /*0e90*/  IMAD.IADD R2, R5, 0x1, R2 ;  /* 0x0000000105027824 */ /* 0x000fe200078e0202 */
[----:B------:R-:W-:Y:S01]  /*0ea0*/  ISETP.NE.AND P0, PT, R6, RZ, PT ;  /* 0x000000ff0600720c */ /* 0x000fe20003f05270 */
[----:B------:R-:W-:-:S04]  /*0eb0*/  IMAD.HI R3, R3, 0x66666667, RZ ;  /* 0x6666666703037827 */ /* 0x000fc800078e02ff */
[----:B------:R-:W-:Y:S01]  /*0ec0*/  IMAD.HI R4, R2, 0x66666667, RZ ;  /* 0x6666666702047827 */ /* 0x000fe200078e02ff */
[----:B------:R-:W-:-:S04]  /*0ed0*/  SHF.R.U32.HI R2, RZ, 0x1f, R3 ;  /* 0x0000001fff027819 */ /* 0x000fc80000011603 */
[----:B------:R-:W-:Y:S02]  /*0ee0*/  SHF.R.U32.HI R5, RZ, 0x1f, R4 ;  /* 0x0000001fff057819 */ /* 0x000fe40000011604 */
[----:B------:R-:W-:Y:S01]  /*0ef0*/  LEA.HI.SX32 R2, R3, R2, 0x1a ;  /* 0x0000000203027211 */ /* 0x000fe200078fd2ff */
[----:B------:R-:W0:Y:S01]  /*0f00*/  @!P0 LDC R6, c[0x0][0x9f0] ;  /* 0x00027c00ff068b82 */ /* 0x000e220000000800 */
[----:B------:R-:W-:-:S04]  /*0f10*/  LEA.HI.SX32 R5, R4, R5, 0x1a ;  /* 0x0000000504057211 */ /* 0x000fc800078fd2ff */
[----:B------:R-:W-:-:S04]  /*0f20*/  VIMNMX R13, R2, R5, PT ;  /* 0x00000005020d7248 */ /* 0x000fc80003fe0100 */
[----:B------:R-:W-:-:S13]  /*0f30*/  ISETP.GE.AND P1, PT, R13, 0x1, PT ;  /* 0x000000010d00780c */ /* 0x000fda0003f26270 */
[----:B----4-:R-:W-:Y:S05]  /*0f40*/  @!P1 BRA `(.L_x_1893) ;  /* 0x00000000006c9947 */ /* 0x010fea0003800000 */
        /* <DEDUP_REMOVED lines=25> */
[----:B------:R-:W-:-:S05]  /*10e0*/  @!P1 LOP3.LUT R3, RZ, R6, RZ, 0x33, !PT ;  /* 0x00000006ff039212 */ /* 0x000fca00078e33ff */
[----:B------:R-:W-:-:S07]  /*10f0*/  IMAD.MOV.U32 R23, RZ, RZ, R3 ;  /* 0x000000ffff177224 */ /* 0x000fce00078e0003 */
.L_x_1893:
[-C--:B------:R-:W-:Y:S02]  /*1100*/  IMAD R18, R18, R23.reuse, RZ ;  /* 0x0000001712127224 */ /* 0x080fe400078e02ff */
[----:B-----5:R-:W-:Y:S01]  /*1110*/  FMUL.FTZ R2, R7, R0 ;  /* 0x0000000007027220 */ /* 0x020fe20000410000 */
[----:B------:R-:W-:Y:S01]  /*1120*/  ULDC UR4, c[0x0][0x988] ;  /* 0x0002620000047ab9 */ /* 0x000fe20000000800 */
[----:B------:R-:W-:Y:S01]  /*1130*/  VIADD R105, R24, 0xffffff80 ;  /* 0xffffff8018697836 */ /* 0x000fe20000000000 */
[----:B------:R-:W-:Y:S01]  /*1140*/  PLOP3.LUT P0, PT, PT, PT, PT, 0x80, 0x0 ;  /* 0x000000000000781c */ /* 0x000fe20003f0f070 */
[----:B------:R-:W-:Y:S01]  /*1150*/  FMUL.FTZ R2, R2, UR4 ;  /* 0x0000000402027c20 */ /* 0x000fe20008410000 */
[----:B------:R-:W-:Y:S02]  /*1160*/  VIADDMNMX R23, R18, R23, R13, PT ;  /* 0x0000001712177246 */ /* 0x000fe4000380010d */
[----:B------:R-:W-:Y:S02]  /*1170*/  CS2R R12, SRZ ;  /* 0x00000000000c7805 */ /* 0x000fe4000001ff00 */
[----:B------:R-:W-:-:S02]  /*1180*/  CS2R R4, SRZ ;  /* 0x0000000000047805 */ /* 0x000fc4000001ff00 */
[----:B------:R-:W-:Y:S02]  /*1190*/  CS2R R10, SRZ ;  /* 0x00000000000a7805 */ /* 0x000fe4000001ff00 */
[----:B------:R-:W-:Y:S02]  /*11a0*/  ISETP.GT.AND P1, PT, R23, R18, PT ;  /* 0x000000121700720c */ /* 0x000fe40003f24270 */
[----:B------:R-:W-:Y:S02]  /*11b0*/  CS2R R48, SRZ ;  /* 0x0000000000307805 */ /* 0x000fe4000001ff00 */
[----:B------:R-:W-:Y:S02]  /*11c0*/  CS2R R44, SRZ ;  /* 0x00000000002c7805 */ /* 0x000fe4000001ff00 */
[----:B0-----:R-:W-:Y:S02]  /*11d0*/  CS2R R6, SRZ ;  /* 0x0000000000067805 */ /* 0x001fe4000001ff00 */
        /* <DEDUP_REMOVED lines=44> */
[----:B------:R-:W-:Y:S01]  /*14a0*/  CS2R R114, SRZ ;  /* 0x0000000000727805 */ /* 0x000fe2000001ff00 */
[----:B------:R-:W-:Y:S01]  /*14b0*/  IMAD R104, R16, R27, RZ ;  /* 0x0000001b10687224 */ /* 0x000fe200078e02ff */
        /* <DEDUP_REMOVED lines=35> */
.L_x_1895:
[----:B------:R-:W2:Y:S01]  /*16f0*/  LDL.LU R20, [R1+0x14] ;  /* 0x0000140001147983 */ /* 0x000ea20000300800 */
[----:B------:R-:W-:-:S04]  /*1700*/  SHF.L.U32 R3, RZ, 0x1f, RZ ;  /* 0x0000001fff037819 */ /* 0x000fc800000006ff */
[----:B------:R-:W0:Y:S01]  /*1710*/  SYNCS.PHASECHK.TRANS64.TRYWAIT P0, [UR40+0x33400], R3 ;  /* 0x03340003ff0075a7 */ /* 0x000e220008000168 */
[----:B--2---:R-:W-:-:S04]  /*1720*/  LOP3.LUT R0, R20, 0x1, RZ, 0xfc, !PT ;  /* 0x0000000114007812 */ /* 0x004fc800078efcff */
[----:B------:R-:W-:Y:S01]  /*1730*/  ISETP.NE.AND P1, PT, R0, 0x3, PT ;  /* 0x000000030000780c */ /* 0x000fe20003f25270 */
[----:B0-----:R-:W-:-:S12]  /*1740*/  @!P0 BRA `(.L_x_1896) ;  /* 0x0000011800bc8947 */ /* 0x001fd80003800000 */
.L_x_1992:
[----:B------:R-:W-:Y:S05]  /*1750*/  @!P1 BRA `(.L_x_1897) ;  /* 0x0000000000049947 */ /* 0x000fea0003800000 */
[----:B------:R-:W-:Y:S01]  /*1760*/  BPT.TRAP 0x1 ;  /* 0x000000040000795c */ /* 0x000fe20000300000 */
.L_x_1897:
[----:B------:R1:W2:Y:S01]  /*1770*/  SYNCS.PHASECHK.TRANS64.TRYWAIT P2, [UR40+0x33430], R3 ;  /* 0x03343003ff0075a7 */ /* 0x0002a20008040168 */
[----:B------:R-:W-:Y:S05]  /*1780*/  @!P1 BRA `(.L_x_1898) ;  /* 0x0000000000049947 */ /* 0x000fea0003800000 */
[----:B------:R-:W-:Y:S01]  /*1790*/  BPT.TRAP 0x1 ;  /* 0x000000040000795c */ /* 0x000fe20000300000 */
.L_x_1898:
[----:B0-----:R-:W0:Y:S01]  /*17a0*/  S2R R0, SR_TID.X ;  /* 0x0000000000007919 */ /* 0x001e220000002100 */
[----:B------:R-:W-:-:S05]  /*17b0*/  IMAD.U32 R4, RZ, RZ, UR42 ;  /* 0x0000002aff047e24 */ /* 0x000fca000f8e00ff */
[----:B------:R-:W-:Y:S02]  /*17c0*/  LOP3.LUT R4, R4, 0x10000, RZ, 0xfc, !PT ;  /* 0x0001000004047812 */ /* 0x000fe400078efcff */
[----:B0-----:R-:W-:-:S04]  /*17d0*/  LOP3.LUT R0, R0, 0x7f, RZ, 0xc0, !PT ;  /* 0x0000007f00007812 */ /* 0x001fc800078ec0ff */
[----:B------:R-:W-:Y:S01]  /*17e0*/  ISETP.NE.AND P0, PT, R0, RZ, PT ;  /* 0x000000ff0000720c */ /* 0x000fe20003f05270 */
[----:B--2---:R-:W-:-:S12]  /*17f0*/  @P2 BRA `(.L_x_1899) ;  /* 0x0000000000082947 */ /* 0x004fd80003800000 */
[----:B------:R-:W0:Y:S02]  /*1800*/  SYNCS.PHASECHK.TRANS64.TRYWAIT P2, [UR40+0x33430], R3 ;  /* 0x03343003ff0075a7 */ /* 0x000e240008040168 */
[----:B0-----:R-:W-:Y:S05]  /*1810*/  @!P2 BRA `(.L_x_1900) ;  /* 0x0000011800a0a947 */ /* 0x001fea0003800000 */
.L_x_1899:
[----:B------:R-:W-:Y:S05]  /*1820*/  WARPSYNC.ALL ;  /* 0x0000000000007948 */ /* 0x000fea0003800000 */
[----:B------:R-:W-:Y:S01]  /*1830*/  IMAD.MOV.U32 R5, RZ, RZ, -0x7fffffe0 ;  /* 0x80000020ff057424 */ /* 0x000fe200078e00ff */
        /* <DEDUP_REMOVED lines=13> */
[C---:B------:R-:W-:Y:S01]  /*1910*/  R2UR UR12, R4.reuse ;  /* 0x00000000040c72ca */ /* 0x040fe200000e0000 */
[----:B------:R-:W-:Y:S01]  /*1920*/  UMOV UR23, 0x80000020 ;  /* 0x8000002000177882 */ /* 0x000fe20000000000 */
[C---:B------:R-:W-:Y:S01]  /*1930*/  R2UR UR13, R5.reuse ;  /* 0x00000000050d72ca */ /* 0x040fe200000e0000 */
[----:B------:R-:W-:Y:S01]  /*1940*/  UIADD3 UR4, UR52, 0x80, URZ ;  /* 0x0000008034047890 */ /* 0x000fe2000fffe03f */
[C---:B------:R-:W-:Y:S01]  /*1950*/  R2UR UR6, R4.reuse ;  /* 0x00000000040672ca */ /* 0x040fe200000e0000 */
[----:B------:R-:W-:Y:S01]  /*1960*/  UMOV UR15, 0x80000020 ;  /* 0x80000020000f7882 */ /* 0x000fe20000000000 */
[----:B------:R-:W-:Y:S01]  /*1970*/  UMOV UR10, UR52 ;  /* 0x00000034000a7c82 */ /* 0x000fe20008000000 */
[----:B------:R-:W-:Y:S01]  /*1980*/  UIADD3 UR7, UR52, 0x2, URZ ;  /* 0x0000000234077890 */ /* 0x000fe2000fffe03f */
[----:B------:R-:W-:Y:S01]  /*1990*/  QGMMA.64x32x32.F32.E4M3.E4M3 R88, gdesc[UR8], RZ, !UPT, gsb0 ;  /* 0x00600000085879f3 */ /* 0x000fe2000c0008ff */
[----:B------:R-:W-:Y:S01]  /*19a0*/  R2UR UR8, R4 ;  /* 0x00000000040872ca */ /* 0x000fe200000e0000 */
[----:B------:R-:W-:Y:S01]  /*19b0*/  UMOV UR10, UR4 ;  /* 0x00000004000a7c82 */ /* 0x000fe20008000000 */
[----:B------:R-:W-:Y:S01]  /*19c0*/  R2UR UR9, R5 ;  /* 0x00000000050972ca */ /* 0x000fe200000e0000 */
[----:B------:R-:W-:Y:S01]  /*19d0*/  UMOV UR11, 0x80000020 ;  /* 0x80000020000b7882 */ /* 0x000fe20000000000 */
[----:B------:R-:W-:Y:S01]  /*19e0*/  UIADD3 UR4, UR52, 0x100, URZ ;  /* 0x0000010034047890 */ /* 0x000fe2000fffe03f */
[----:B01----:R-:W0:Y:S01]  /*19f0*/  LDC R3, c[0x0][0x448] ;  /* 0x00011200ff037b82 */ /* 0x003e220000000800 */
[----:B------:R-:W-:Y:S01]  /*1a00*/  UMOV UR5, 0x80000020 ;  /* 0x8000002000057882 */ /* 0x000fe20000000000 */
[----:B------:R-:W-:Y:S01]  /*1a10*/  UIADD3 UR26, UR52, 0x600, URZ ;  /* 0x00000600341a7890 */ /* 0x000fe2000fffe03f */
[----:B------:R-:W-:Y:S01]  /*1a20*/  LOP3.LUT R0, R107, 0xffffff80, RZ, 0xc0, !PT ;  /* 0xffffff806b007812 */ /* 0x000fe200078ec0ff */
[----:B------:R-:W-:Y:S01]  /*1a30*/  UMOV UR27, 0x80000020 ;  /* 0x80000020001b7882 */ /* 0x000fe20000000000 */
[----:B------:R-:W-:Y:S01]  /*1a40*/  UIADD3 UR30, UR52, 0x700, URZ ;  /* 0x00000700341e7890 */ /* 0x000fe2000fffe03f */
[----:B------:R-:W-:Y:S01]  /*1a50*/  LEA.HI R106, R106, R105, RZ, 0x2 ;  /* 0x000000696a6a7211 */ /* 0x000fe200078f10ff */
[----:B------:R-:W-:Y:S01]  /*1a60*/  UMOV UR18, UR4 ;  /* 0x0000000400127c82 */ /* 0x000fe20008000000 */
[----:B------:R-:W-:Y:S01]  /*1a70*/  UIADD3 UR4, UR6, 0x2, URZ ;  /* 0x0000000206047890 */ /* 0x000fe2000fffe03f */
[----:B------:R-:W-:Y:S01]  /*1a80*/  IMAD.IADD R0, R105, 0x1, -R0 ;  /* 0x0000000169007824 */ /* 0x000fe200078e0a00 */
[----:B------:R-:W-:Y:S01]  /*1a90*/  UMOV UR31, 0x80000020 ;  /* 0x80000020001f7882 */ /* 0x000fe20000000000 */
[----:B------:R-:W-:Y:S01]  /*1aa0*/  LOP3.LUT R106, R106, 0xfffffffc, RZ, 0xc0, !PT ;  /* 0xfffffffc6a6a7812 */ /* 0x000fe200078ec0ff */
[----:B------:R-:W1:Y:S01]  /*1ab0*/  S2UR UR42, SR_CgaCtaId ;  /* 0x00000000002a79c3 */ /* 0x000e620000008800 */
[----:B------:R-:W-:-:S03]  /*1ac0*/  UMOV UR54, URZ ;  /* 0x0000003f00367c82 */ /* 0x000fc60008000000 */
[----:B------:R-:W-:-:S05]  /*1ad0*/  IMAD.IADD R106, R105, 0x1, -R106 ;  /* 0x00000001696a7824 */ /* 0x000fca00078e0a6a */
[----:B------:R-:W-:Y:S02]  /*1ae0*/  LEA.HI R10, R106, R106, RZ, 0x1 ;  /* 0x0000006a6a0a7211 */ /* 0x000fe400078f08ff */
[----:B0-----:R-:W-:Y:S02]  /*1af0*/  ISETP.NE.AND P2, PT, R3, 0x1, PT ;  /* 0x000000010300780c */ /* 0x001fe40003f45270 */
[----:B------:R-:W-:-:S04]  /*1b00*/  LEA.HI R3, R108, R108, RZ, 0x1 ;  /* 0x0000006c6c037211 */ /* 0x000fc800078f08ff */
[----:B------:R-:W-:Y:S02]  /*1b10*/  LOP3.LUT R9, R3, 0x3fffffe, RZ, 0xc0, !PT ;  /* 0x03fffffe03097812 */ /* 0x000fe400078ec0ff */
[----:B------:R-:W-:-:S03]  /*1b20*/  SHF.R.S32.HI R3, RZ, 0x1f, R0 ;  /* 0x0000001fff037819 */ /* 0x000fc60000011400 */
[----:B------:R-:W-:Y:S01]  /*1b30*/  IMAD.IADD R9, R108, 0x1, -R9 ;  /* 0x000000016c097824 */ /* 0x000fe200078e0a09 */
[CC--:B------:R-:W-:Y:S01]  /*1b40*/  LEA.HI R6, R3.reuse, R0.reuse, RZ, 0x2 ;  /* 0x0000000003067211 */ /* 0x0c0fe200078f10ff */
[----:B------:R-:W0:Y:S01]  /*1b50*/  @P2 LDC R12, c[0x0][0x44c] ;  /* 0x00011300ff0c2b82 */ /* 0x000e220000000800 */
[----:B------:R-:W-:Y:S02]  /*1b60*/  LEA.HI R7, R3, R0, RZ, 0x5 ;  /* 0x0000000003077211 */ /* 0x000fe400078f28ff */
[--C-:B------:R-:W-:Y:S02]  /*1b70*/  SHF.R.S32.HI R3, RZ, 0x2, R6.reuse ;  /* 0x00000002ff037819 */ /* 0x100fe40000011406 */
[----:B------:R-:W-:Y:S02]  /*1b80*/  SHF.R.S32.HI R8, RZ, 0x1f, R6 ;  /* 0x0000001fff087819 */ /* 0x000fe40000011406 */
[----:B------:R-:W-:Y:S01]  /*1b90*/  SHF.R.S32.HI R7, RZ, 0x5, R7 ;  /* 0x00000005ff077819 */ /* 0x000fe20000011407 */
[----:B------:R-:W2:Y:S01]  /*1ba0*/  @P2 LDC R20, c[0x0][0x450] ;  /* 0x00011400ff142b82 */ /* 0x000ea20000000800 */
[----:B------:R-:W-:-:S03]  /*1bb0*/  LEA.HI R8, R8, R3, RZ, 0x3 ;  /* 0x0000000308087211 */ /* 0x000fc600078f18ff */
[----:B------:R-:W-:Y:S01]  /*1bc0*/  IMAD R11, R7, 0x10, R22 ;  /* 0x00000010070b7824 */ /* 0x000fe200078e0216 */
[----:B------:R-:W-:Y:S02]  /*1bd0*/  LOP3.LUT R8, R8, 0xfffffff8, RZ, 0xc0, !PT ;  /* 0xfffffff808087812 */ /* 0x000fe400078ec0ff */
[----:B------:R-:W-:Y:S01]  /*1be0*/  LOP3.LUT R7, R10, 0x1ffffffe, RZ, 0xc0, !PT ;  /* 0x1ffffffe0a077812 */ /* 0x000fe200078ec0ff */
[----:B------:R-:W-:Y:S02]  /*1bf0*/  WARPGROUP.DEPBAR.LE gsb0, 0x0 ;  /* 0x00008000000079c5 */ /* 0x000fe40000010000 */
[----:B------:R-:W-:Y:S01]  /*1c00*/  WARPGROUP.ARRIVE ;  /* 0x00000000000079c5 */ /* 0x000fe20000000000 */
[----:B------:R-:W-:Y:S01]  /*1c10*/  IADD3 R8, R11, R3, -R8 ;  /* 0x000000030b087210 */ /* 0x000fe20007ffe808 */
[----:B------:R-:W-:-:S04]  /*1c20*/  IMAD.IADD R7, R106, 0x1, -R7 ;  /* 0x000000016a077824 */ /* 0x000fc800078e0a07 */
[----:B------:R-:W-:Y:S01]  /*1c30*/  QGMMA.64x32x32.F32.E4M3.E4M3 R72, gdesc[UR8], RZ, !UPT, gsb0 ;  /* 0x00600000084879f3 */ /* 0x000fe2000c0008ff */
[----:B------:R-:W-:Y:S01]  /*1c40*/  UIADD3 UR8, UR52, 0x180, URZ ;  /* 0x0000018034087890 */ /* 0x000fe2000fffe03f */
[----:B------:R-:W-:Y:S01]  /*1c50*/  IMAD R8, R9, 0x40, R8 ;  /* 0x0000004009087824 */ /* 0x000fe200078e0208 */
[----:B------:R-:W-:Y:S01]  /*1c60*/  UIADD3 UR10, UR52, 0x200, URZ ;  /* 0x00000200340a7890 */ /* 0x000fe2000fffe03f */
[----:B------:R-:W-:Y:S01]  /*1c70*/  UMOV UR9, UR5 ;  /* 0x0000000500097c82 */ /* 0x000fe20008000000 */
[----:B------:R-:W-:Y:S01]  /*1c80*/  UMOV UR11, 0x80000020 ;  /* 0x80000020000b7882 */ /* 0x000fe20000000000 */
[----:B------:R-:W-:Y:S02]  /*1c90*/  IMAD R9, R7, 0x8, R8 ;  /* 0x0000000807097824 */ /* 0x000fe400078e0208 */
[----:B------:R-:W-:Y:S01]  /*1ca0*/  UMOV UR22, UR8 ;  /* 0x0000000800167c82 */ /* 0x000fe20008000000 */
[----:B------:R-:W-:Y:S01]  /*1cb0*/  UMOV UR8, UR4 ;  /* 0x0000000400087c82 */ /* 0x000fe20008000000 */
[----:B------:R-:W-:Y:S01]  /*1cc0*/  UMOV UR14, UR10 ;  /* 0x0000000a000e7c82 */ /* 0x000fe20008000000 */
[----:B------:R-:W-:Y:S01]  /*1cd0*/  UMOV UR10, UR7 ;  /* 0x00000007000a7c82 */ /* 0x000fe20008000000 */
[----:B------:R-:W-:Y:S01]  /*1ce0*/  UIADD3 UR7, UR52, 0x182, URZ ;  /* 0x0000018234077890 */ /* 0x000fe2000fffe03f */
[----:B0-----:R-:W-:Y:S01]  /*1cf0*/  @P2 IMAD.HI.U32 R3, R9, R12, RZ ;  /* 0x0000000c09032227 */ /* 0x001fe200078e00ff */
[----:B------:R-:W0:Y:S03]  /*1d00*/  LDC R7, c[0x0][0x288] ;  /* 0x0000a200ff077b82 */ /* 0x000e260000000800 */
[----:B------:R-:W-:Y:S01]  /*1d10*/  IMAD.MOV.U32 R14, RZ, RZ, R9 ;  /* 0x000000ffff0e7224 */ /* 0x000fe200078e0009 */
[----:B--2---:R-:W-:Y:S01]  /*1d20*/  @P2 SHF.R.U32.HI R14, RZ, R20, R3 ;  /* 0x00000014ff0e2219 */ /* 0x004fe20000011603 */
[----:B------:R-:W-:Y:S01]  /*1d30*/  IMAD.MOV.U32 R12, RZ, RZ, -0xa0 ;  /* 0xffffff60ff0c7424 */ /* 0x000fe200078e00ff */
[----:B------:R-:W-:Y:S01]  /*1d40*/  LOP3.LUT R3, R6, 0x7ffffffc, RZ, 0xc0, !PT ;  /* 0x7ffffffc06037812 */ /* 0x000fe200078ec0ff */
[----:B------:R-:W-:-:S02]  /*1d50*/  IMAD R6, R23, -0xa0, R104 ;  /* 0xffffff6017067824 */ /* 0x000fc400078e0268 */
[----:B------:R-:W2:Y:S01]  /*1d60*/  SHFL.IDX PT, R8, R14, 0x1, 0x1c1f ;  /* 0x003c1f000e087f89 */ /* 0x000ea200000e0000 */
[----:B------:R-:W-:Y:S02]  /*1d70*/  IMAD R11, R23, R12, 0xa1 ;  /* 0x000000a1170b7424 */ /* 0x000fe400078e020c */
[----:B------:R-:W-:Y:S01]  /*1d80*/  IMAD.IADD R10, R0, 0x1, -R3 ;  /* 0x00000001000a7824 */ /* 0x000fe200078e0a03 */
[----:B------:R-:W3:Y:S01]  /*1d90*/  SHFL.IDX PT, R14, R14, RZ, 0x1c1f ;  /* 0x001c1fff0e0e7589 */ /* 0x000ee200000e0000 */
[----:B------:R-:W-:Y:S02]  /*1da0*/  VIADD R3, R6, 0xa0 ;  /* 0x000000a006037836 */ /* 0x000fe40000000000 */
[C---:B------:R-:W-:Y:S02]  /*1db0*/  IMAD R11, R10.reuse, -0x2, R11 ;  /* 0xfffffffe0a0b7824 */ /* 0x040fe400078e020b */
[----:B------:R-:W-:-:S03]  /*1dc0*/  IMAD R15, R10, -0x2, R3 ;  /* 0xfffffffe0a0f7824 */ /* 0x000fc600078e0203 */
[----:B0-----:R-:W-:-:S04]  /*1dd0*/  IADD3 R20, R11, -R7, R104 ;  /* 0x800000070b147210 */ /* 0x001fc80007ffe068 */
[----:B--2---:R-:W-:-:S04]  /*1de0*/  VIADDMNMX R8, R8, R20, R15, PT ;  /* 0x0000001408087246 */ /* 0x004fc8000380010f */
[C---:B------:R-:W-:Y:S02]  /*1df0*/  ISETP.GT.AND P3, PT, R8.reuse, RZ, PT ;  /* 0x000000ff0800720c */ /* 0x040fe40003f64270 */
[C---:B------:R-:W-:Y:S02]  /*1e00*/  ISETP.GT.AND P4, PT, R8.reuse, 0x1, PT ;  /* 0x000000010800780c */ /* 0x040fe40003f84270 */
[----:B------:R-:W-:Y:S01]  /*1e10*/  ISETP.GT.AND P5, PT, R8, 0x8, PT ;  /* 0x000000080800780c */ /* 0x000fe20003fa4270 */
[----:B------:R-:W-:Y:S02]  /*1e20*/  WARPGROUP.DEPBAR.LE gsb0, 0x0 ;  /* 0x00008000000079c5 */ /* 0x000fe40000010000 */
[----:B------:R-:W-:-:S06]  /*1e30*/  WARPGROUP.ARRIVE ;  /* 0x00000000000079c5 */ /* 0x000fcc0000000000 */
[----:B------:R-:W-:Y:S01]  /*1e40*/  QGMMA.64x32x32.F32.E4M3.E4M3 R56, gdesc[UR16], RZ, !UPT, gsb0 ;  /* 0x00600000103879f3 */ /* 0x000fe2000c0008ff */
[----:B------:R-:W-:Y:S02]  /*1e50*/  UIADD3 UR16, UR6, 0x400, URZ ;  /* 0x0000040006107890 */ /* 0x000fe4000fffe03f */
[----:B------:R-:W-:Y:S01]  /*1e60*/  UIADD3 UR18, UR52, 0x500, URZ ;  /* 0x0000050034127890 */ /* 0x000fe2000fffe03f */
[----:B------:R-:W-:Y:S01]  /*1e70*/  UMOV UR17, 0x80000020 ;  /* 0x8000002000117882 */ /* 0x000fe20000000000 */
[----:B------:R-:W-:Y:S01]  /*1e80*/  UMOV UR19, 0x80000020 ;  /* 0x8000002000137882 */ /* 0x000fe20000000000 */
[----:B------:R-:W-:Y:S02]  /*1e90*/  UMOV UR25, UR17 ;  /* 0x0000001100197c82 */ /* 0x000fe40008000000 */
[----:B------:R-:W-:Y:S01]  /*1ea0*/  UMOV UR24, UR16 ;  /* 0x0000001000187c82 */ /* 0x000fe20008000000 */
[----:B------:R-:W-:Y:S01]  /*1eb0*/  UMOV UR28, UR16 ;  /* 0x00000010001c7c82 */ /* 0x000fe20008000000 */
[----:B------:R-:W-:Y:S01]  /*1ec0*/  UMOV UR29, UR17 ;  /* 0x00000011001d7c82 */ /* 0x000fe20008000000 */
[----:B------:R-:W-:-:S02]  /*1ed0*/  WARPGROUP.DEPBAR.LE gsb0, 0x0 ;  /* 0x00008000000079c5 */ /* 0x000fc40000010000 */
[----:B------:R-:W-:-:S06]  /*1ee0*/  WARPGROUP.ARRIVE ;  /* 0x00000000000079c5 */ /* 0x000fcc0000000000 */
[----:B------:R-:W-:Y:S01]  /*1ef0*/  QGMMA.64x32x32.F32.E4M3.E4M3 R40, gdesc[UR20], RZ, !UPT, gsb0 ;  /* 0x00600000142879f3 */ /* 0x000fe2000c0008ff */
[----:B------:R-:W-:Y:S02]  /*1f00*/  UIADD3 UR20, UR6, 0x402, URZ ;  /* 0x0000040206147890 */ /* 0x000fe4000fffe03f */
[----:B------:R-:W-:Y:S01]  /*1f10*/  UIADD3 UR22, UR52, 0x502, URZ ;  /* 0x0000050234167890 */ /* 0x000fe2000fffe03f */
[----:B------:R-:W-:Y:S01]  /*1f20*/  UMOV UR21, 0x80000020 ;  /* 0x8000002000157882 */ /* 0x000fe20000000000 */
[----:B------:R-:W-:Y:S01]  /*1f30*/  UMOV UR23, 0x80000020 ;  /* 0x8000002000177882 */ /* 0x000fe20000000000 */
[----:B------:R-:W-:Y:S02]  /*1f40*/  WARPGROUP.DEPBAR.LE gsb0, 0x0 ;  /* 0x00008000000079c5 */ /* 0x000fe40000010000 */
[----:B------:R-:W-:-:S06]  /*1f50*/  WARPGROUP.ARRIVE ;  /* 0x00000000000079c5 */ /* 0x000fcc0000000000 */
[----:B------:R-:W-:Y:S01]  /*1f60*/  QGMMA.64x32x32.F32.E4M3.E4M3 R24, gdesc[UR12], RZ, !UPT, gsb0 ;  /* 0x006000000c1879f3 */ /* 0x000fe2000c0008ff */
[----:B------:R-:W-:Y:S02]  /*1f70*/  UIADD3 UR12, UR52, 0x202, URZ ;  /* 0x00000202340c7890 */ /* 0x000fe4000fffe03f */
[----:B------:R-:W-:Y:S02]  /*1f80*/  UIADD3 UR13, UR6, 0x200, URZ ;  /* 0x00000200060d7890 */ /* 0x000fe4000fffe03f */
        /* <DEDUP_REMOVED lines=120> */
[----:B------:R-:W-:Y:S01]  /*2710*/  ISETP.GT.AND P3, PT, R8, 0x9, PT ;  /* 0x000000090800780c */ /* 0x000fe20003f64270 */
[----:B------:R-:W-:Y:S01]  /*2720*/  QGMMA.64x32x32.F32.E4M3.E4M3 R72, gdesc[UR20], R72, gsb0 ;  /* 0x00600000144879f3 */ /* 0x000fe20008000848 */
[----:B------:R-:W-:Y:S01]  /*2730*/  UIADD3 UR22, UR52, 0x602, URZ ;  /* 0x0000060234167890 */ /* 0x000fe2000fffe03f */
[----:B------:R-:W-:Y:S01]  /*2740*/  FSEL R94, R94, -INF , P5 ;  /* 0xff8000005e5e7808 */ /* 0x000fe20002800000 */
[----:B------:R-:W-:Y:S01]  /*2750*/  UMOV UR23, 0x80000020 ;  /* 0x8000002000177882 */ /* 0x000fe20000000000 */
[----:B------:R-:W-:-:S02]  /*2760*/  FMNMX.FTZ R3, R90, R12, !PT ;  /* 0x0000000c5a037209 */ /* 0x000fc40007810000 */
[----:B------:R-:W-:Y:S02]  /*2770*/  ISETP.GT.AND P4, PT, R8, 0x10, PT ;  /* 0x000000100800780c */ /* 0x000fe40003f84270 */
[----:B------:R-:W-:Y:S02]  /*2780*/  FSEL R106, R95, -INF , P3 ;  /* 0xff8000005f6a7808 */ /* 0x000fe40001800000 */
[----:B------:R-:W-:Y:S02]  /*2790*/  FMNMX.FTZ R3, R94, R3, !PT ;  /* 0x000000035e037209 */ /* 0x000fe40007810000 */
[----:B------:R-:W-:Y:S02]  /*27a0*/  ISETP.GT.AND P3, PT, R8, 0x11, PT ;  /* 0x000000110800780c */ /* 0x000fe40003f64270 */
[----:B------:R-:W-:Y:S02]  /*27b0*/  FSEL R98, R98, -INF , P4 ;  /* 0xff80000062627808 */ /* 0x000fe40002000000 */
        /* <DEDUP_REMOVED lines=11> */
[----:B------:R-:W-:Y:S01]  /*2870*/  FMNMX.FTZ R3, R21, R0, !PT ;  /* 0x0000000015037209 */ /* 0x000fe20007810000 */
[----:B------:R-:W-:Y:S02]  /*2880*/  WARPGROUP.DEPBAR.LE gsb0, 0x0 ;  /* 0x00008000000079c5 */ /* 0x000fe40000010000 */
[----:B------:R-:W-:Y:S01]  /*2890*/  WARPGROUP.ARRIVE ;  /* 0x00000000000079c5 */ /* 0x000fe20000000000 */
[----:B------:R-:W-:-:S02]  /*28a0*/  FSEL R74, R74, -INF , P4 ;  /* 0xff8000004a4a7808 */ /* 0x000fc40002000000 */
[----:B------:R-:W-:Y:S02]  /*28b0*/  ISETP.GT.AND P4, PT, R8, 0x28, PT ;  /* 0x000000280800780c */ /* 0x000fe40003f84270 */
[----:B------:R-:W-:Y:S01]  /*28c0*/  FSEL R110, R75, -INF , P3 ;  /* 0xff8000004b6e7808 */ /* 0x000fe20001800000 */
[----:B------:R-:W-:Y:S01]  /*28d0*/  QGMMA.64x32x32.F32.E4M3.E4M3 R56, gdesc[UR20], R56, gsb0 ;  /* 0x00600000143879f3 */ /* 0x000fe20008000838 */
[----:B------:R-:W-:Y:S01]  /*28e0*/  UIADD3 UR22, UR52, 0x682, URZ ;  /* 0x0000068234167890 */ /* 0x000fe2000fffe03f */
[----:B------:R-:W-:Y:S01]  /*28f0*/  FMNMX.FTZ R3, R74, R3, !PT ;  /* 0x000000034a037209 */ /* 0x000fe20007810000 */
[----:B------:R-:W-:Y:S01]  /*2900*/  UMOV UR23, 0x80000020 ;  /* 0x8000002000177882 */ /* 0x000fe20000000000 */
        /* <DEDUP_REMOVED lines=44> */
[C---:B------:R-:W-:Y:S02]  /*2bd0*/  ISETP.GT.AND P4, PT, R8.reuse, 0x60, PT ;  /* 0x000000600800780c */ /* 0x040fe40003f84270 */
[----:B------:R-:W-:Y:S02]  /*2be0*/  FSEL R103, R71, -INF , P3 ;  /* 0xff80000047677808 */ /* 0x000fe40001800000 */
[----:B------:R-:W-:Y:S02]  /*2bf0*/  FMNMX.FTZ R0, R107, R0, !PT ;  /* 0x000000006b007209 */ /* 0x000fe40007810000 */
[----:B------:R-:W-:Y:S02]  /*2c00*/  ISETP.GT.AND P3, PT, R8, 0x61, PT ;  /* 0x000000610800780c */ /* 0x000fe40003f64270 */
[----:B------:R-:W-:Y:S01]  /*2c10*/  FMNMX.FTZ R0, R103, R0, !PT ;  /* 0x0000000067007209 */ /* 0x000fe20007810000 */
[----:B------:R-:W-:Y:S02]  /*2c20*/  WARPGROUP.DEPBAR.LE gsb0, 0x0 ;  /* 0x00008000000079c5 */ /* 0x000fe40000010000 */
[----:B------:R-:W-:Y:S01]  /*2c30*/  WARPGROUP.ARRIVE ;  /* 0x00000000000079c5 */ /* 0x000fe20000000000 */
[----:B------:R-:W-:-:S02]  /*2c40*/  FSEL R83, R42, -INF , P4 ;  /* 0xff8000002a537808 */ /* 0x000fc40002000000 */
[C---:B------:R-:W-:Y:S02]  /*2c50*/  ISETP.GT.AND P4, PT, R8.reuse, 0x68, PT ;  /* 0x000000680800780c */ /* 0x040fe40003f84270 */
[----:B------:R-:W-:Y:S01]  /*2c60*/  FSEL R63, R43, -INF , P3 ;  /* 0xff8000002b3f7808 */ /* 0x000fe20001800000 */
[----:B------:R-:W-:Y:S01]  /*2c70*/  QGMMA.64x32x32.F32.E4M3.E4M3 R24, gdesc[UR20], R24, gsb0 ;  /* 0x00600000141879f3 */ /* 0x000fe20008000818 */
        /* <DEDUP_REMOVED lines=20> */
[----:B------:R-:W-:Y:S02]  /*2dc0*/  FMNMX.FTZ R0, R75, R0, !PT ;  /* 0x000000004b007209 */ /* 0x000fe40007810000 */
[----:B---3--:R-:W-:-:S04]  /*2dd0*/  VIADDMNMX R46, R14, R20, R15, PT ;  /* 0x000000140e2e7246 */ /* 0x008fc8000380010f */
[----:B------:R-:W-:Y:S01]  /*2de0*/  ISETP.GT.AND P5, PT, R46, 0x8, PT ;  /* 0x000000082e00780c */ /* 0x000fe20003fa4270 */
[----:B------:R-:W-:Y:S02]  /*2df0*/  WARPGROUP.DEPBAR.LE gsb0, 0x0 ;  /* 0x00008000000079c5 */ /* 0x000fe40000010000 */
[----:B------:R-:W-:Y:S02]  /*2e00*/  FSEL R71, R26, -INF , P4 ;  /* 0xff8000001a477808 */ /* 0x000fe40002000000 */
[C---:B------:R-:W-:Y:S02]  /*2e10*/  ISETP.GT.AND P4, PT, R8.reuse, 0x88, PT ;  /* 0x000000880800780c */ /* 0x040fe40003f84270 */
[----:B------:R-:W-:Y:S02]  /*2e20*/  FSEL R55, R27, -INF , P3 ;  /* 0xff8000001b377808 */ /* 0x000fe40001800000 */
[----:B------:R-:W-:Y:S02]  /*2e30*/  FMNMX.FTZ R0, R71, R0, !PT ;  /* 0x0000000047007209 */ /* 0x000fe40007810000 */
[----:B------:R-:W-:-:S02]  /*2e40*/  ISETP.GT.AND P3, PT, R8, 0x89, PT ;  /* 0x000000890800780c */ /* 0x000fc40003f64270 */
[----:B------:R-:W-:Y:S02]  /*2e50*/  FSEL R79, R30, -INF , P4 ;  /* 0xff8000001e4f7808 */ /* 0x000fe40002000000 */
[----:B------:R-:W-:Y:S02]  /*2e60*/  FMNMX.FTZ R0, R55, R0, !PT ;  /* 0x0000000037007209 */ /* 0x000fe40007810000 */
        /* <DEDUP_REMOVED lines=12> */
[----:B------:R-:W-:Y:S02]  /*2f30*/  FSEL R99, R39, -INF , P3 ;  /* 0xff80000027637808 */ /* 0x000fe40001800000 */
[----:B------:R-:W-:Y:S02]  /*2f40*/  FMNMX.FTZ R0, R105, R0, !PT ;  /* 0x0000000069007209 */ /* 0x000fe40007810000 */
[----:B------:R-:W-:Y:S02]  /*2f50*/  ISETP.GT.AND P4, PT, R46, 0x1, PT ;  /* 0x000000012e00780c */ /* 0x000fe40003f84270 */
[----:B------:R-:W-:-:S02]  /*2f60*/  FMNMX.FTZ R8, R99, R0, !PT ;  /* 0x0000000063087209 */ /* 0x000fc40007810000 */
[----:B------:R-:W-:Y:S02]  /*2f70*/  FSEL R42, R89, -INF , P4 ;  /* 0xff800000592a7808 */ /* 0x000fe40002000000 */
[----:B------:R-:W-:Y:S01]  /*2f80*/  FSEL R89, R92, -INF , P5 ;  /* 0xff8000005c597808 */ /* 0x000fe20002800000 */
[----:B------:R-:W0:Y:S01]  /*2f90*/  SHFL.BFLY PT, R11, R8, 0x2, 0x1f ;  /* 0x0c401f00080b7f89 */ /* 0x000e2200000e0000 */
[----:B------:R-:W-:-:S04]  /*2fa0*/  ISETP.GT.AND P4, PT, R46, 0x10, PT ;  /* 0x000000102e00780c */ /* 0x000fc80003f84270 */
[----:B------:R-:W-:Y:S02]  /*2fb0*/  FSEL R115, R96, -INF , P4 ;  /* 0xff80000060737808 */ /* 0x000fe40002000000 */
[----:B------:R-:W-:-:S04]  /*2fc0*/  ISETP.GT.AND P4, PT, R46, 0x18, PT ;  /* 0x000000182e00780c */ /* 0x000fc80003f84270 */
[----:B------:R-:W-:Y:S02]  /*2fd0*/  FSEL R117, R100, -INF , P4 ;  /* 0xff80000064757808 */ /* 0x000fe40002000000 */
[----:B------:R-:W-:-:S04]  /*2fe0*/  ISETP.GT.AND P4, PT, R46, 0x21, PT ;  /* 0x000000212e00780c */ /* 0x000fc80003f84270 */
[----:B------:R-:W-:Y:S02]  /*2ff0*/  FSEL R73, R73, -INF , P4 ;  /* 0xff80000049497808 */ /* 0x000fe40002000000 */
[----:B------:R-:W-:-:S04]  /*3000*/  ISETP.GT.AND P4, PT, R46, 0x29, PT ;  /* 0x000000292e00780c */ /* 0x000fc80003f84270 */
[----:B------:R-:W-:Y:S02]  /*3010*/  FSEL R77, R77, -INF , P4 ;  /* 0xff8000004d4d7808 */ /* 0x000fe40002000000 */
[----:B0-----:R-:W-:Y:S02]  /*3020*/  FMNMX.FTZ R13, R8, R11, !PT ;  /* 0x0000000b080d7209 */ /* 0x001fe40007810000 */
[----:B------:R-:W-:-:S03]  /*3030*/  ISETP.GT.AND P4, PT, R46, 0x31, PT ;  /* 0x000000312e00780c */ /* 0x000fc60003f84270 */
[----:B------:R-:W0:Y:S01]  /*3040*/  SHFL.BFLY PT, R0, R13, 0x1, 0x1f ;  /* 0x0c201f000d007f89 */ /* 0x000e2200000e0000 */
[----:B------:R-:W-:Y:S02]  /*3050*/  FSEL R81, R81, -INF , P4 ;  /* 0xff80000051517808 */ /* 0x000fe40002000000 */
[----:B------:R-:W-:-:S04]  /*3060*/  ISETP.GT.AND P4, PT, R46, 0x39, PT ;  /* 0x000000392e00780c */ /* 0x000fc80003f84270 */
[----:B------:R-:W-:Y:S02]  /*3070*/  FSEL R85, R85, -INF , P4 ;  /* 0xff80000055557808 */ /* 0x000fe40002000000 */
[----:B------:R-:W-:-:S04]  /*3080*/  ISETP.GT.AND P4, PT, R46, 0x41, PT ;  /* 0x000000412e00780c */ /* 0x000fc80003f84270 */
[----:B------:R-:W-:Y:S02]  /*3090*/  FSEL R129, R57, -INF , P4 ;  /* 0xff80000039817808 */ /* 0x000fe40002000000 */
[----:B------:R-:W-:-:S04]  /*30a0*/  ISETP.GT.AND P4, PT, R46, 0x49, PT ;  /* 0x000000492e00780c */ /* 0x000fc80003f84270 */
[----:B------:R-:W-:Y:S02]  /*30b0*/  FSEL R61, R61, -INF , P4 ;  /* 0xff8000003d3d7808 */ /* 0x000fe40002000000 */
[----:B------:R-:W-:Y:S02]  /*30c0*/  ISETP.GT.AND P4, PT, R46, 0x51, PT ;  /* 0x000000512e00780c */ /* 0x000fe40003f84270 */
[----:B0-----:R-:W-:Y:S02]  /*30d0*/  FMNMX.FTZ R0, R13, R0, !PT ;  /* 0x000000000d007209 */ /* 0x001fe40007810000 */
[----:B------:R-:W-:Y:S02]  /*30e0*/  FSEL R65, R65, -INF , P4 ;  /* 0xff80000041417808 */ /* 0x000fe40002000000 */
[----:B------:R-:W-:Y:S01]  /*30f0*/  FSETP.NEU.FTZ.AND P3, PT, R0, -INF , PT ;  /* 0xff8000000000780b */ /* 0x000fe20003f7d000 */
[----:B------:R-:W-:Y:S01]  /*3100*/  FFMA.FTZ R111, R2, R0, -8 ;  /* 0xc1000000026f7423 */ /* 0x000fe20000010000 */
[----:B------:R-:W-:-:S04]  /*3110*/  ISETP.GT.AND P4, PT, R46, 0x59, PT ;  /* 0x000000592e00780c */ /* 0x000fc80003f84270 */
[----:B------:R-:W-:Y:S02]  /*3120*/  FSEL R111, R111, RZ, P3 ;  /* 0x000000ff6f6f7208 */ /* 0x000fe40001800000 */
[----:B------:R-:W-:Y:S02]  /*3130*/  ISETP.GT.AND P3, PT, R46, RZ, PT ;  /* 0x000000ff2e00720c */ /* 0x000fe40003f64270 */
[----:B------:R-:W-:Y:S01]  /*3140*/  FSEL R69, R69, -INF , P4 ;  /* 0xff80000045457808 */ /* 0x000fe20002000000 */
[--C-:B------:R-:W-:Y:S01]  /*3150*/  FFMA.FTZ R6, R2, R90, -R111.reuse ;  /* 0x0000005a02067223 */ /* 0x100fe2000001086f */
[----:B------:R-:W-:Y:S01]  /*3160*/  FSEL R113, R88, -INF , P3 ;  /* 0xff80000058717808 */ /* 0x000fe20001800000 */
[--C-:B------:R-:W-:Y:S01]  /*3170*/  FFMA.FTZ R11, R2, R12, -R111.reuse ;  /* 0x0000000c020b7223 */ /* 0x100fe2000001086f */
[----:B------:R-:W-:Y:S01]  /*3180*/  ISETP.GT.AND P3, PT, R46, 0x9, PT ;  /* 0x000000092e00780c */ /* 0x000fe20003f64270 */
[C-C-:B------:R-:W-:Y:S01]  /*3190*/  FFMA.FTZ R8, R2.reuse, R94, -R111.reuse ;  /* 0x0000005e02087223 */ /* 0x140fe2000001086f */
[----:B------:R-:W-:Y:S01]  /*31a0*/  FMNMX.FTZ R20, R113, R42, !PT ;  /* 0x0000002a71147209 */ /* 0x000fe20007810000 */
[----:B------:R-:W-:Y:S01]  /*31b0*/  MUFU.EX2 R6, R6 ;  /* 0x0000000600067308 */ /* 0x000fe20000000800 */
[----:B------:R-:W-:Y:S01]  /*31c0*/  FSEL R93, R93, -INF , P3 ;  /* 0xff8000005d5d7808 */ /* 0x000fe20001800000 */
[C-C-:B------:R-:W-:Y:S01]  /*31d0*/  FFMA.FTZ R13, R2.reuse, R106, -R111.reuse ;  /* 0x0000006a020d7223 */ /* 0x140fe2000001086f */
[----:B------:R-:W-:Y:S01]  /*31e0*/  FMNMX.FTZ R20, R89, R20, !PT ;  /* 0x0000001459147209 */ /* 0x000fe20007810000 */
[--C-:B------:R-:W-:Y:S01]  /*31f0*/  FFMA.FTZ R58, R2, R58, -R111.reuse ;  /* 0x0000003a023a7223 */ /* 0x100fe2000001086f */
[----:B------:R-:W-:Y:S01]  /*3200*/  ISETP.GT.AND P3, PT, R46, 0x11, PT ;  /* 0x000000112e00780c */ /* 0x000fe20003f64270 */
[C-C-:B------:R-:W-:Y:S01]  /*3210*/  FFMA.FTZ R12, R2.reuse, R98, -R111.reuse ;  /* 0x00000062020c7223 */ /* 0x140fe2000001086f */
[----:B------:R-:W-:Y:S01]  /*3220*/  FMNMX.FTZ R26, R93, R20, !PT ;  /* 0x000000145d1a7209 */ /* 0x000fe20007810000 */
[----:B------:R-:W0:Y:S01]  /*3230*/  MUFU.EX2 R11, R11 ;  /* 0x0000000b000b7308 */ /* 0x000e220000000800 */
[----:B------:R-:W-:Y:S01]  /*3240*/  FSEL R97, R97, -INF , P3 ;  /* 0xff80000061617808 */ /* 0x000fe20001800000 */
[C-C-:B------:R-:W-:Y:S01]  /*3250*/  FFMA.FTZ R108, R2.reuse, R108, -R111.reuse ;  /* 0x0000006c026c7223 */ /* 0x140fe2000001086f */
[----:B------:R-:W-:Y:S01]  /*3260*/  FMNMX.FTZ R26, R115, R26, !PT ;  /* 0x0000001a731a7209 */ /* 0x000fe20007810000 */
[--C-:B------:R-:W-:Y:S01]  /*3270*/  FFMA.FTZ R14, R2, R102, -R111.reuse ;  /* 0x00000066020e7223 */ /* 0x100fe2000001086f */
[----:B------:R-:W-:Y:S01]  /*3280*/  ISETP.GT.AND P3, PT, R46, 0x19, PT ;  /* 0x000000192e00780c */ /* 0x000fe20003f64270 */
[C-C-:B------:R-:W-:Y:S01]  /*3290*/  FFMA.FTZ R21, R2.reuse, R21, -R111.reuse ;  /* 0x0000001502157223 */ /* 0x140fe2000001086f */
[----:B------:R-:W-:Y:S01]  /*32a0*/  FMNMX.FTZ R26, R97, R26, !PT ;  /* 0x0000001a611a7209 */ /* 0x000fe20007810000 */
[----:B------:R-:W-:Y:S01]  /*32b0*/  MUFU.EX2 R8, R8 ;  /* 0x0000000800087308 */ /* 0x000fe20000000800 */
[----:B------:R-:W-:Y:S01]  /*32c0*/  FSEL R101, R101, -INF , P3 ;  /* 0xff80000065657808 */ /* 0x000fe20001800000 */
[--C-:B------:R-:W-:Y:S01]  /*32d0*/  FFMA.FTZ R78, R2, R78, -R111.reuse ;  /* 0x0000004e024e7223 */ /* 0x100fe2000001086f */
[----:B------:R-:W-:Y:S01]  /*32e0*/  ISETP.GT.AND P3, PT, R46, 0x20, PT ;  /* 0x000000202e00780c */ /* 0x000fe20003f64270 */
[C-C-:B------:R-:W-:Y:S01]  /*32f0*/  FFMA.FTZ R74, R2.reuse, R74, -R111.reuse ;  /* 0x0000004a024a7223 */ /* 0x140fe2000001086f */
[----:B------:R-:W-:Y:S01]  /*3300*/  FMNMX.FTZ R26, R117, R26, !PT ;  /* 0x0000001a751a7209 */ /* 0x000fe20007810000 */
[--C-:B------:R-:W-:Y:S01]  /*3310*/  FFMA.FTZ R82, R2, R82, -R111.reuse ;  /* 0x0000005202527223 */ /* 0x100fe2000001086f */
[----:B------:R-:W-:Y:S01]  /*3320*/  FSEL R119, R72, -INF , P3 ;  /* 0xff80000048777808 */ /* 0x000fe20001800000 */
[----:B------:R-:W2:Y:S01]  /*3330*/  MUFU.EX2 R13, R13 ;  /* 0x0000000d000d7308 */ /* 0x000ea20000000800 */
[----:B------:R-:W-:Y:S01]  /*3340*/  FMNMX.FTZ R30, R101, R26, !PT ;  /* 0x0000001a651e7209 */ /* 0x000fe20007810000 */
[--C-:B------:R-:W-:Y:S01]  /*3350*/  FFMA.FTZ R27, R2, R110, -R111.reuse ;  /* 0x0000006e021b7223 */ /* 0x100fe2000001086f */
[----:B------:R-:W-:Y:S01]  /*3360*/  ISETP.GT.AND P3, PT, R46, 0x28, PT ;  /* 0x000000282e00780c */ /* 0x000fe20003f64270 */
[C-C-:B------:R-:W-:Y:S01]  /*3370*/  FFMA.FTZ R31, R2.reuse, R112, -R111.reuse ;  /* 0x00000070021f7223 */ /* 0x140fe2000001086f */
[----:B------:R-:W-:Y:S01]  /*3380*/  FMNMX.FTZ R30, R119, R30, !PT ;  /* 0x0000001e771e7209 */ /* 0x000fe20007810000 */
[--C-:B------:R-:W-:Y:S01]  /*3390*/  FFMA.FTZ R35, R2, R114, -R111.reuse ;  /* 0x0000007202237223 */ /* 0x100fe2000001086f */
[----:B------:R-:W-:Y:S01]  /*33a0*/  FSEL R121, R76, -INF , P3 ;  /* 0xff8000004c797808 */ /* 0x000fe20001800000 */
[----:B------:R-:W-:Y:S01]  /*33b0*/  MUFU.EX2 R12, R12 ;  /* 0x0000000c000c7308 */ /* 0x000fe20000000800 */
        /* <DEDUP_REMOVED lines=13> */
[----:B------:R-:W-:Y:S01]  /*3490*/  FFMA.FTZ R95, R2, R95, -R111 ;  /* 0x0000005f025f7223 */ /* 0x000fe2000001086f */
[----:B------:R-:W-:Y:S01]  /*34a0*/  FSEL R125, R84, -INF , P3 ;  /* 0xff800000547d7808 */ /* 0x000fe20001800000 */
[----:B------:R-:W-:Y:S01]  /*34b0*/  MUFU.EX2 R14, R14 ;  /* 0x0000000e000e7308 */ /* 0x000fe20000000800 */
[----:B------:R-:W-:-:S02]  /*34c0*/  FMNMX.FTZ R34, R81, R34, !PT ;  /* 0x0000002251227209 */ /* 0x000fc40007810000 */
[----:B------:R-:W-:Y:S02]  /*34d0*/  ISETP.GT.AND P3, PT, R46, 0x40, PT ;  /* 0x000000402e00780c */ /* 0x000fe40003f64270 */
[----:B------:R-:W-:Y:S02]  /*34e0*/  FMNMX.FTZ R34, R125, R34, !PT ;  /* 0x000000227d227209 */ /* 0x000fe40007810000 */
[----:B------:R-:W-:Y:S01]  /*34f0*/  FSEL R127, R56, -INF , P3 ;  /* 0xff800000387f7808 */ /* 0x000fe20001800000 */
[----:B------:R-:W-:Y:S01]  /*3500*/  MUFU.EX2 R26, R78 ;  /* 0x0000004e001a7308 */ /* 0x000fe20000000800 */
[----:B------:R-:W-:Y:S02]  /*3510*/  FMNMX.FTZ R38, R85, R34, !PT ;  /* 0x0000002255267209 */ /* 0x000fe40007810000 */
[----:B------:R-:W-:Y:S02]  /*3520*/  ISETP.GT.AND P3, PT, R46, 0x48, PT ;  /* 0x000000482e00780c */ /* 0x000fe40003f64270 */
[----:B------:R-:W-:-:S02]  /*3530*/  FMNMX.FTZ R38, R127, R38, !PT ;  /* 0x000000267f267209 */ /* 0x000fc40007810000 */
[----:B------:R-:W-:Y:S01]  /*3540*/  FSEL R131, R60, -INF , P3 ;  /* 0xff8000003c837808 */ /* 0x000fe20001800000 */
[----:B------:R-:W3:Y:S01]  /*3550*/  MUFU.EX2 R21, R21 ;  /* 0x0000001500157308 */ /* 0x000ee20000000800 */
[----:B------:R-:W-:Y:S02]  /*3560*/  FMNMX.FTZ R38, R129, R38, !PT ;  /* 0x0000002681267209 */ /* 0x000fe40007810000 */
[----:B------:R-:W-:Y:S02]  /*3570*/  ISETP.GT.AND P3, PT, R46, 0x50, PT ;  /* 0x000000502e00780c */ /* 0x000fe40003f64270 */
[----:B------:R-:W-:Y:S02]  /*3580*/  FMNMX.FTZ R38, R131, R38, !PT ;  /* 0x0000002683267209 */ /* 0x000fe40007810000 */
[----:B------:R-:W-:Y:S01]  /*3590*/  FSEL R133, R64, -INF , P3 ;  /* 0xff80000040857808 */ /* 0x000fe20001800000 */
[----:B------:R-:W-:Y:S01]  /*35a0*/  MUFU.EX2 R20, R74 ;  /* 0x0000004a00147308 */ /* 0x000fe20000000800 */
[----:B------:R-:W-:-:S02]  /*35b0*/  FMNMX.FTZ R50, R61, R38, !PT ;  /* 0x000000263d327209 */ /* 0x000fc40007810000 */
[----:B------:R-:W-:Y:S02]  /*35c0*/  ISETP.GT.AND P3, PT, R46, 0x58, PT ;  /* 0x000000582e00780c */ /* 0x000fe40003f64270 */
[----:B------:R-:W-:Y:S02]  /*35d0*/  FMNMX.FTZ R50, R133, R50, !PT ;  /* 0x0000003285327209 */ /* 0x000fe40007810000 */
[----:B------:R-:W-:Y:S01]  /*35e0*/  FSEL R135, R68, -INF , P3 ;  /* 0xff80000044877808 */ /* 0x000fe20001800000 */
[----:B------:R4:W-:Y:S01]  /*35f0*/  MUFU.EX2 R38, R58 ;  /* 0x0000003a00267308 */ /* 0x0009e20000000800 */
[----:B------:R-:W-:Y:S02]  /*3600*/  FMNMX.FTZ R50, R65, R50, !PT ;  /* 0x0000003241327209 */ /* 0x000fe40007810000 */
[----:B------:R-:W-:Y:S02]  /*3610*/  ISETP.GT.AND P3, PT, R46, 0x60, PT ;  /* 0x000000602e00780c */ /* 0x000fe40003f64270 */
[----:B------:R-:W-:-:S02]  /*3620*/  FMNMX.FTZ R50, R135, R50, !PT ;  /* 0x0000003287327209 */ /* 0x000fc40007810000 */
[----:B------:R-:W-:Y:S01]  /*3630*/  ISETP.GT.AND P4, PT, R46, 0x61, PT ;  /* 0x000000612e00780c */ /* 0x000fe20003f84270 */
[----:B------:R-:W-:Y:S01]  /*3640*/  MUFU.EX2 R30, R82 ;  /* 0x00000052001e7308 */ /* 0x000fe20000000800 */
[----:B------:R-:W-:Y:S01]  /*3650*/  FSEL R137, R40, -INF , P3 ;  /* 0xff80000028897808 */ /* 0x000fe20001800000 */
[----:B----4-:R-:W-:Y:S01]  /*3660*/  IMAD.U32 R58, RZ, RZ, UR40 ;  /* 0x00000028ff3a7e24 */ /* 0x010fe2000f8e00ff */
[----:B------:R-:W-:Y:S01]  /*3670*/  FMNMX.FTZ R50, R69, R50, !PT ;  /* 0x0000003245327209 */ /* 0x000fe20007810000 */
[--C-:B------:R-:W-:Y:S01]  /*3680*/  FFMA.FTZ R40, R2, R62, -R111.reuse ;  /* 0x0000003e02287223 */ /* 0x100fe2000001086f */
[----:B------:R-:W-:Y:S01]  /*3690*/  ISETP.GT.AND P3, PT, R46, 0x68, PT ;  /* 0x000000682e00780c */ /* 0x000fe20003f64270 */
[----:B------:R-:W-:Y:S01]  /*36a0*/  @!P0 VIADD R58, R58, 0x33440 ;  /* 0x000334403a3a8836 */ /* 0x000fe20000000000 */
[----:B------:R-:W-:Y:S01]  /*36b0*/  FSEL R139, R41, -INF , P4 ;  /* 0xff800000298b7808 */ /* 0x000fe20002000000 */
[----:B------:R-:W-:Y:S01]  /*36c0*/  FFMA.FTZ R41, R2, R66, -R111 ;  /* 0x0000004202297223 */ /* 0x000fe2000001086f */
[----:B------:R-:W-:Y:S01]  /*36d0*/  FMNMX.FTZ R50, R137, R50, !PT ;  /* 0x0000003289327209 */ /* 0x000fe20007810000 */
[----:B------:R-:W-:Y:S01]  /*36e0*/  MUFU.EX2 R27, R27 ;  /* 0x0000001b001b7308 */ /* 0x000fe20000000800 */
[----:B------:R-:W-:-:S02]  /*36f0*/  ISETP.GT.AND P4, PT, R46, 0x69, PT ;  /* 0x000000692e00780c */ /* 0x000fc40003f84270 */
[----:B------:R-:W-:Y:S01]  /*3700*/  FSEL R141, R44, -INF , P3 ;  /* 0xff8000002c8d7808 */ /* 0x000fe20001800000 */
[----:B------:R-:W-:Y:S01]  /*3710*/  FFMA.FTZ R44, R2, R109, -R111 ;  /* 0x0000006d022c7223 */ /* 0x000fe2000001086f */
[----:B------:R-:W-:Y:S02]  /*3720*/  FMNMX.FTZ R50, R139, R50, !PT ;  /* 0x000000328b327209 */ /* 0x000fe40007810000 */
[C---:B------:R-:W-:Y:S01]  /*3730*/  ISETP.GT.AND P3, PT, R46.reuse, 0x70, PT ;  /* 0x000000702e00780c */ /* 0x040fe20003f64270 */
[----:B------:R-:W-:Y:S01]  /*3740*/  MUFU.EX2 R31, R31 ;  /* 0x0000001f001f7308 */ /* 0x000fe20000000800 */
[----:B------:R-:W-:Y:S02]  /*3750*/  FSEL R143, R45, -INF , P4 ;  /* 0xff8000002d8f7808 */ /* 0x000fe40002000000 */
[----:B------:R-:W-:Y:S02]  /*3760*/  FMNMX.FTZ R50, R141, R50, !PT ;  /* 0x000000328d327209 */ /* 0x000fe40007810000 */
[----:B------:R-:W-:-:S02]  /*3770*/  ISETP.GT.AND P4, PT, R46, 0x71, PT ;  /* 0x000000712e00780c */ /* 0x000fc40003f84270 */
[----:B------:R-:W-:Y:S01]  /*3780*/  FSEL R145, R48, -INF , P3 ;  /* 0xff80000030917808 */ /* 0x000fe20001800000 */
[----:B------:R-:W-:Y:S01]  /*3790*/  MUFU.EX2 R35, R35 ;  /* 0x0000002300237308 */ /* 0x000fe20000000800 */
[----:B------:R-:W-:Y:S01]  /*37a0*/  FMNMX.FTZ R50, R143, R50, !PT ;  /* 0x000000328f327209 */ /* 0x000fe20007810000 */
[--C-:B------:R-:W-:Y:S01]  /*37b0*/  FFMA.FTZ R48, R2, R71, -R111.reuse ;  /* 0x0000004702307223 */ /* 0x100fe2000001086f */
[----:B------:R-:W-:Y:S02]  /*37c0*/  ISETP.GT.AND P3, PT, R46, 0x78, PT ;  /* 0x000000782e00780c */ /* 0x000fe40003f64270 */
        /* <DEDUP_REMOVED lines=8> */
[----:B------:R-:W-:Y:S02]  /*3850*/  CS2R R90, SRZ ;  /* 0x00000000005a7805 */ /* 0x000fe4000001ff00 */
[----:B------:R-:W-:Y:S01]  /*3860*/  FSEL R109, R53, -INF , P4 ;  /* 0xff800000356d7808 */ /* 0x000fe20002000000 */
[----:B------:R-:W4:Y:S01]  /*3870*/  MUFU.EX2 R39, R39 ;  /* 0x0000002700277308 */ /* 0x000f220000000800 */
[----:B------:R-:W-:Y:S02]  /*3880*/  ISETP.GT.AND P3, PT, R46, 0x80, PT ;  /* 0x000000802e00780c */ /* 0x000fe40003f64270 */
[----:B------:R-:W-:-:S02]  /*3890*/  FMNMX.FTZ R50, R149, R50, !PT ;  /* 0x0000003295327209 */ /* 0x000fc40007810000 */
[----:B------:R-:W-:Y:S02]  /*38a0*/  ISETP.GT.AND P4, PT, R46, 0x81, PT ;  /* 0x000000812e00780c */ /* 0x000fe40003f84270 */
[----:B------:R-:W-:Y:S01]  /*38b0*/  FSEL R151, R24, -INF , P3 ;  /* 0xff80000018977808 */ /* 0x000fe20001800000 */
[--C-:B------:R-:W-:Y:S01]  /*38c0*/  FFMA.FTZ R24, R2, R107, -R111.reuse ;  /* 0x0000006b02187223 */ /* 0x100fe2000001086f */
[----:B------:R-:W-:Y:S01]  /*38d0*/  FMNMX.FTZ R50, R109, R50, !PT ;  /* 0x000000326d327209 */ /* 0x000fe20007810000 */
[----:B------:R-:W-:Y:S01]  /*38e0*/  MUFU.EX2 R43, R43 ;  /* 0x0000002b002b7308 */ /* 0x000fe20000000800 */
[----:B------:R-:W-:Y:S02]  /*38f0*/  ISETP.GT.AND P3, PT, R46, 0x88, PT ;  /* 0x000000882e00780c */ /* 0x000fe40003f64270 */
[----:B------:R-:W-:Y:S01]  /*3900*/  FSEL R107, R25, -INF , P4 ;  /* 0xff800000196b7808 */ /* 0x000fe20002000000 */
[----:B------:R-:W-:Y:S01]  /*3910*/  FFMA.FTZ R25, R2, R103, -R111 ;  /* 0x0000006702197223 */ /* 0x000fe2000001086f */
[----:B------:R-:W-:-:S02]  /*3920*/  FMNMX.FTZ R50, R151, R50, !PT ;  /* 0x0000003297327209 */ /* 0x000fc40007810000 */
[----:B------:R-:W-:Y:S01]  /*3930*/  ISETP.GT.AND P4, PT, R46, 0x89, PT ;  /* 0x000000892e00780c */ /* 0x000fe20003f84270 */
[----:B------:R-:W-:Y:S01]  /*3940*/  MUFU.EX2 R40, R40 ;  /* 0x0000002800287308 */ /* 0x000fe20000000800 */
[----:B------:R-:W-:Y:S01]  /*3950*/  FSEL R153, R28, -INF , P3 ;  /* 0xff8000001c997808 */ /* 0x000fe20001800000 */
[--C-:B------:R-:W-:Y:S01]  /*3960*/  FFMA.FTZ R28, R2, R83, -R111.reuse ;  /* 0x00000053021c7223 */ /* 0x100fe2000001086f */
[----:B------:R-:W-:Y:S02]  /*3970*/  FMNMX.FTZ R50, R107, R50, !PT ;  /* 0x000000326b327209 */ /* 0x000fe40007810000 */
[----:B------:R-:W-:Y:S02]  /*3980*/  ISETP.GT.AND P3, PT, R46, 0x90, PT ;  /* 0x000000902e00780c */ /* 0x000fe40003f64270 */
[----:B------:R-:W-:Y:S01]  /*3990*/  FSEL R103, R29, -INF , P4 ;  /* 0xff8000001d677808 */ /* 0x000fe20002000000 */
[----:B------:R-:W-:Y:S01]  /*39a0*/  FFMA.FTZ R29, R2, R63, -R111 ;  /* 0x0000003f021d7223 */ /* 0x000fe2000001086f */
[----:B------:R-:W-:Y:S01]  /*39b0*/  FMNMX.FTZ R50, R153, R50, !PT ;  /* 0x0000003299327209 */ /* 0x000fe20007810000 */
[----:B------:R-:W5:Y:S01]  /*39c0*/  MUFU.EX2 R45, R120 ;  /* 0x00000078002d7308 */ /* 0x000f620000000800 */
[----:B------:R-:W-:-:S02]  /*39d0*/  ISETP.GT.AND P4, PT, R46, 0x91, PT ;  /* 0x000000912e00780c */ /* 0x000fc40003f84270 */
[----:B------:R-:W-:Y:S01]  /*39e0*/  FSEL R155, R32, -INF , P3 ;  /* 0xff800000209b7808 */ /* 0x000fe20001800000 */
[--C-:B------:R-:W-:Y:S01]  /*39f0*/  FFMA.FTZ R32, R2, R3, -R111.reuse ;  /* 0x0000000302207223 */ /* 0x100fe2000001086f */
[----:B------:R-:W-:Y:S02]  /*3a00*/  FMNMX.FTZ R50, R103, R50, !PT ;  /* 0x0000003267327209 */ /* 0x000fe40007810000 */
[----:B------:R-:W-:Y:S01]  /*3a10*/  ISETP.GT.AND P3, PT, R46, 0x98, PT ;  /* 0x000000982e00780c */ /* 0x000fe20003f64270 */
[----:B------:R-:W-:Y:S01]  /*3a20*/  MUFU.EX2 R41, R41 ;  /* 0x0000002900297308 */ /* 0x000fe20000000800 */
[----:B------:R-:W-:Y:S01]  /*3a30*/  FSEL R83, R33, -INF , P4 ;  /* 0xff80000021537808 */ /* 0x000fe20002000000 */
[--C-:B------:R-:W-:Y:S01]  /*3a40*/  FFMA.FTZ R33, R2, R59, -R111.reuse ;  /* 0x0000003b02217223 */ /* 0x100fe2000001086f */
[----:B------:R-:W-:Y:S02]  /*3a50*/  FMNMX.FTZ R50, R155, R50, !PT ;  /* 0x000000329b327209 */ /* 0x000fe40007810000 */
[----:B------:R-:W-:Y:S01]  /*3a60*/  ISETP.GT.AND P4, PT, R46, 0x99, PT ;  /* 0x000000992e00780c */ /* 0x000fe20003f84270 */
[----:B------:R-:W-:Y:S01]  /*3a70*/  FFMA.FTZ R46, R2, R67, -R111 ;  /* 0x00000043022e7223 */ /* 0x000fe2000001086f */
[----:B------:R-:W-:Y:S01]  /*3a80*/  FSEL R157, R36, -INF , P3 ;  /* 0xff800000249d7808 */ /* 0x000fe20001800000 */
[----:B0-----:R-:W-:Y:S01]  /*3a90*/  FADD.FTZ R67, R6, R11 ;  /* 0x0000000b06437221 */ /* 0x001fe20000010000 */
[----:B------:R-:W-:Y:S01]  /*3aa0*/  FMNMX.FTZ R50, R83, R50, !PT ;  /* 0x0000003253327209 */ /* 0x000fe20007810000 */
[----:B------:R-:W-:Y:S01]  /*3ab0*/  MUFU.EX2 R44, R44 ;  /* 0x0000002c002c7308 */ /* 0x000fe20000000800 */
[----:B------:R-:W-:Y:S01]  /*3ac0*/  FSEL R63, R37, -INF , P4 ;  /* 0xff800000253f7808 */ /* 0x000fe20002000000 */
[C-C-:B------:R-:W-:Y:S01]  /*3ad0*/  FFMA.FTZ R36, R2.reuse, R47, -R111.reuse ;  /* 0x0000002f02247223 */ /* 0x140fe2000001086f */
[----:B------:R-:W-:Y:S01]  /*3ae0*/  FMNMX.FTZ R50, R157, R50, !PT ;  /* 0x000000329d327209 */ /* 0x000fe20007810000 */
[C-C-:B------:R-:W-:Y:S01]  /*3af0*/  FFMA.FTZ R47, R2.reuse, R75, -R111.reuse ;  /* 0x0000004b022f7223 */ /* 0x140fe2000001086f */
[----:B------:R-:W-:Y:S01]  /*3b00*/  @!P0 PRMT R58, RZ, 0x654, R58 ;  /* 0x00000654ff3a8816 */ /* 0x000fe2000000003a */
[C-C-:B------:R-:W-:Y:S01]  /*3b10*/  FFMA.FTZ R37, R2.reuse, R51, -R111.reuse ;  /* 0x0000003302257223 */ /* 0x140fe2000001086f */
[----:B------:R-:W-:Y:S01]  /*3b20*/  FMNMX.FTZ R50, R63, R50, !PT ;  /* 0x000000323f327209 */ /* 0x000fe20007810000 */
[----:B------:R-:W-:Y:S01]  /*3b30*/  MUFU.EX2 R24, R24 ;  /* 0x0000001800187308 */ /* 0x000fe20000000800 */
[----:B------:R0:W-:Y:S01]  /*3b40*/  @!P0 SYNCS.ARRIVE.TRANS64.RED.A1T0 RZ, [R58+URZ], RZ ;  /* 0x000000ff3aff89a7 */ /* 0x0001e2000810043f */
[----:B--2---:R-:W-:Y:S01]  /*3b50*/  F2FP.SATFINITE.E4M3.F32.PACK_AB_MERGE_C R217, R13, R8, RZ ;  /* 0x000000080dd9723e */ /* 0x004fe200048070ff */
[----:B------:R-:W-:Y:S01]  /*3b60*/  FFMA.FTZ R51, R2, R87, -R111 ;  /* 0x0000005702337223 */ /* 0x000fe2000001086f */
[----:B------:R-:W2:Y:S01]  /*3b70*/  SHFL.BFLY PT, R3, R50, 0x2, 0x1f ;  /* 0x0c401f0032037f89 */ /* 0x000ea200000e0000 */
[----:B---3--:R-:W-:-:S02]  /*3b80*/  F2FP.SATFINITE.E4M3.F32.PACK_AB_MERGE_C R219, R21, R14, RZ ;  /* 0x0000000e15db723e */ /* 0x008fc400048070ff */
[----:B----4-:R-:W-:Y:S01]  /*3b90*/  F2FP.SATFINITE.E4M3.F32.PACK_AB_MERGE_C R215, R39, R34, RZ ;  /* 0x0000002227d7723e */ /* 0x010fe200048070ff */
[----:B------:R-:W3:Y:S01]  /*3ba0*/  MUFU.EX2 R25, R25 ;  /* 0x0000001900197308 */ /* 0x000ee20000000800 */
[----:B0-----:R-:W-:Y:S01]  /*3bb0*/  FADD.FTZ R58, R8, R67 ;  /* 0x00000043083a7221 */ /* 0x001fe20000010000 */
[----:B------:R-:W-:Y:S02]  /*3bc0*/  F2FP.SATFINITE.E4M3.F32.PACK_AB_MERGE_C R217, R11, R6, R217 ;  /* 0x000000060bd9723e */ /* 0x000fe400048070d9 */
[----:B------:R-:W-:Y:S02]  /*3bd0*/  F2FP.SATFINITE.E4M3.F32.PACK_AB_MERGE_C R213, R31, R26, RZ ;  /* 0x0000001a1fd5723e */ /* 0x000fe400048070ff */
[----:B------:R-:W-:Y:S02]  /*3be0*/  F2FP.SATFINITE.E4M3.F32.PACK_AB_MERGE_C R219, R15, R12, R219 ;  /* 0x0000000c0fdb723e */ /* 0x000fe400048070db */
[----:B------:R-:W-:Y:S01]  /*3bf0*/  MUFU.EX2 R28, R28 ;  /* 0x0000001c001c7308 */ /* 0x000fe20000000800 */
[----:B------:R-:W-:-:S02]  /*3c00*/  F2FP.SATFINITE.E4M3.F32.PACK_AB_MERGE_C R213, R27, R20, R213 ;  /* 0x000000141bd5723e */ /* 0x000fc400048070d5 */
[----:B-----5:R-:W-:Y:S02]  /*3c10*/  F2FP.SATFINITE.E4M3.F32.PACK_AB_MERGE_C R209, R45, R40, RZ ;  /* 0x000000282dd1723e */ /* 0x020fe400048070ff */
[----:B------:R-:W-:Y:S02]  /*3c20*/  F2FP.SATFINITE.E4M3.F32.PACK_AB_MERGE_C R215, R35, R30, R215 ;  /* 0x0000001e23d7723e */ /* 0x000fe400048070d7 */
[----:B------:R-:W-:Y:S01]  /*3c30*/  F2FP.SATFINITE.E4M3.F32.PACK_AB_MERGE_C R209, R43, R38, R209 ;  /* 0x000000262bd1723e */ /* 0x000fe200048070d1 */
[----:B------:R-:W-:Y:S01]  /*3c40*/  MUFU.EX2 R29, R29 ;  /* 0x0000001d001d7308 */ /* 0x000fe20000000800 */
[----:B---3--:R-:W-:Y:S02]  /*3c50*/  F2FP.SATFINITE.E4M3.F32.PACK_AB_MERGE_C R211, R25, R24, RZ ;  /* 0x0000001819d3723e */ /* 0x008fe400048070ff */
[----:B--2---:R-:W-:Y:S01]  /*3c60*/  FMNMX.FTZ R53, R50, R3, !PT ;  /* 0x0000000332357209 */ /* 0x004fe20007810000 */
[----:B------:R-:W-:Y:S01]  /*3c70*/  FFMA.FTZ R50, R2, R79, -R111 ;  /* 0x0000004f02327223 */ /* 0x000fe2000001086f */
[----:B------:R-:W-:-:S03]  /*3c80*/  F2FP.SATFINITE.E4M3.F32.PACK_AB_MERGE_C R211, R44, R41, R211 ;  /* 0x000000292cd3723e */ /* 0x000fc600048070d3 */
[----:B------:R-:W-:Y:S01]  /*3c90*/  MUFU.EX2 R32, R32 ;  /* 0x0000002000207308 */ /* 0x000fe20000000800 */
[----:B------:R-:W0:Y:S07]  /*3ca0*/  SHFL.BFLY PT, R54, R53, 0x1, 0x1f ;  /* 0x0c201f0035367f89 */ /* 0x000e2e00000e0000 */
[----:B------:R-:W2:Y:S08]  /*3cb0*/  MUFU.EX2 R33, R33 ;  /* 0x0000002100217308 */ /* 0x000eb00000000800 */
[----:B------:R-:W-:Y:S08]  /*3cc0*/  MUFU.EX2 R46, R46 ;  /* 0x0000002e002e7308 */ /* 0x000ff00000000800 */
[----:B------:R-:W-:Y:S01]  /*3cd0*/  MUFU.EX2 R47, R47 ;  /* 0x0000002f002f7308 */ /* 0x000fe20000000800 */
[----:B0-----:R-:W-:Y:S01]  /*3ce0*/  FMNMX.FTZ R3, R53, R54, !PT ;  /* 0x0000003635037209 */ /* 0x001fe20007810000 */
[----:B------:R-:W-:Y:S01]  /*3cf0*/  FFMA.FTZ R54, R2, R105, -R111 ;  /* 0x0000006902367223 */ /* 0x000fe2000001086f */
[----:B--2---:R-:W-:-:S02]  /*3d00*/  F2FP.SATFINITE.E4M3.F32.PACK_AB_MERGE_C R205, R33, R32, RZ ;  /* 0x0000002021cd723e */ /* 0x004fc400048070ff */
[----:B------:R-:W-:Y:S02]  /*3d10*/  CS2R R110, SRZ ;  /* 0x00000000006e7805 */ /* 0x000fe4000001ff00 */
[----:B------:R-:W-:Y:S01]  /*3d20*/  FSETP.NEU.FTZ.AND P3, PT, R3, -INF , PT ;  /* 0xff8000000300780b */ /* 0x000fe20003f7d000 */
[----:B------:R-:W-:Y:S01]  /*3d30*/  FFMA.FTZ R55, R2, R3, -8 ;  /* 0xc100000002377423 */ /* 0x000fe20000010003 */
[----:B------:R-:W-:Y:S01]  /*3d40*/  F2FP.SATFINITE.E4M3.F32.PACK_AB_MERGE_C R205, R29, R28, R205 ;  /* 0x0000001c1dcd723e */ /* 0x000fe200048070cd */
[----:B------:R-:W-:Y:S03]  /*3d50*/  MUFU.EX2 R36, R36 ;  /* 0x0000002400247308 */ /* 0x000fe60000000800 */
[----:B------:R-:W-:-:S05]  /*3d60*/  FSEL R60, R55, RZ, P3 ;  /* 0x000000ff373c7208 */ /* 0x000fca0001800000 */
        /* <DEDUP_REMOVED lines=14> */
[----:B------:R-:W0:Y:S01]  /*3e50*/  MUFU.EX2 R57, R57 ;  /* 0x0000003900397308 */ /* 0x000e220000000800 */
[C-C-:B------:R-:W-:Y:S01]  /*3e60*/  FFMA.FTZ R77, R2.reuse, R77, -R60.reuse ;  /* 0x0000004d024d7223 */ /* 0x140fe2000001083c */
[C-C-:B------:R-:W-:Y:S01]  /*3e70*/  FFMA.FTZ R123, R2.reuse, R123, -R60.reuse ;  /* 0x0000007b027b7223 */ /* 0x140fe2000001083c */
[C-C-:B------:R-:W-:Y:S01]  /*3e80*/  FFMA.FTZ R81, R2.reuse, R81, -R60.reuse ;  /* 0x0000005102517223 */ /* 0x140fe2000001083c */
[C-C-:B------:R-:W-:Y:S01]  /*3e90*/  FFMA.FTZ R125, R2.reuse, R125, -R60.reuse ;  /* 0x0000007d027d7223 */ /* 0x140fe2000001083c */
[C-C-:B------:R-:W-:Y:S01]  /*3ea0*/  FFMA.FTZ R85, R2.reuse, R85, -R60.reuse ;  /* 0x0000005502557223 */ /* 0x140fe2000001083c */
[C-C-:B------:R-:W-:Y:S01]  /*3eb0*/  FFMA.FTZ R127, R2.reuse, R127, -R60.reuse ;  /* 0x0000007f027f7223 */ /* 0x140fe2000001083c */
[C-C-:B------:R-:W-:Y:S01]  /*3ec0*/  FFMA.FTZ R129, R2.reuse, R129, -R60.reuse ;  /* 0x0000008102817223 */ /* 0x140fe2000001083c */
[----:B------:R-:W2:Y:S01]  /*3ed0*/  MUFU.EX2 R89, R89 ;  /* 0x0000005900597308 */ /* 0x000ea20000000800 */
[C-C-:B------:R-:W-:Y:S01]  /*3ee0*/  FFMA.FTZ R131, R2.reuse, R131, -R60.reuse ;  /* 0x0000008302837223 */ /* 0x140fe2000001083c */
[C-C-:B------:R-:W-:Y:S01]  /*3ef0*/  FFMA.FTZ R133, R2.reuse, R133, -R60.reuse ;  /* 0x0000008502857223 */ /* 0x140fe2000001083c */
[C-C-:B------:R-:W-:Y:S01]  /*3f00*/  FFMA.FTZ R135, R2.reuse, R135, -R60.reuse ;  /* 0x0000008702877223 */ /* 0x140fe2000001083c */
[C-C-:B------:R-:W-:Y:S01]  /*3f10*/  FFMA.FTZ R69, R2.reuse, R69, -R60.reuse ;  /* 0x0000004502457223 */ /* 0x140fe2000001083c */
[C-C-:B------:R-:W-:Y:S01]  /*3f20*/  FFMA.FTZ R137, R2.reuse, R137, -R60.reuse ;  /* 0x0000008902897223 */ /* 0x140fe2000001083c */
[C-C-:B------:R-:W-:Y:S01]  /*3f30*/  FFMA.FTZ R139, R2.reuse, R139, -R60.reuse ;  /* 0x0000008b028b7223 */ /* 0x140fe2000001083c */
[--C-:B------:R-:W-:Y:S01]  /*3f40*/  FFMA.FTZ R141, R2, R141, -R60.reuse ;  /* 0x0000008d028d7223 */ /* 0x100fe2000001083c */
[----:B------:R3:W4:Y:S01]  /*3f50*/  MUFU.EX2 R62, R93 ;  /* 0x0000005d003e7308 */ /* 0x0007220000000800 */
[----:B0-----:R-:W-:Y:S01]  /*3f60*/  FADD.FTZ R80, R56, R57 ;  /* 0x0000003938507221 */ /* 0x001fe20000010000 */
        /* <DEDUP_REMOVED lines=13> */
[----:B------:R-:W-:Y:S01]  /*4040*/  FFMA.FTZ R60, R2, R63, -R60 ;  /* 0x0000003f023c7223 */ /* 0x000fe2000001083c */
[----:B------:R5:W1:Y:S01]  /*4050*/  MUFU.EX2 R64, R97 ;  /* 0x0000006100407308 */ /* 0x000a620000000800 */
[----:B---3--:R-:W-:-:S02]  /*4060*/  CS2R R92, SRZ ;  /* 0x00000000005c7805 */ /* 0x008fc4000001ff00 */
[----:B------:R-:W-:Y:S02]  /*4070*/  CS2R R112, SRZ ;  /* 0x0000000000707805 */ /* 0x000fe4000001ff00 */
[----:B------:R-:W-:-:S03]  /*4080*/  CS2R R118, SRZ ;  /* 0x0000000000767805 */ /* 0x000fc6000001ff00 */
[----:B------:R3:W-:Y:S01]  /*4090*/  MUFU.EX2 R78, R65 ;  /* 0x00000041004e7308 */ /* 0x0007e20000000800 */
[----:B-----5:R-:W-:-:S07]  /*40a0*/  CS2R R96, SRZ ;  /* 0x0000000000607805 */ /* 0x020fce000001ff00 */
[----:B------:R-:W5:Y:S01]  /*40b0*/  MUFU.EX2 R117, R117 ;  /* 0x0000007500757308 */ /* 0x000f620000000800 */
[----:B---3--:R-:W-:-:S04]  /*40c0*/  FADD.FTZ R65, R13, R58 ;  /* 0x0000003a0d417221 */ /* 0x008fc80000010000 */
[----:B------:R-:W-:-:S03]  /*40d0*/  FADD.FTZ R82, R12, R65 ;  /* 0x000000410c527221 */ /* 0x000fc60000010000 */
[----:B------:R2:W-:Y:S01]  /*40e0*/  MUFU.EX2 R76, R61 ;  /* 0x0000003d004c7308 */ /* 0x0005e20000000800 */
[----:B------:R-:W-:Y:S02]  /*40f0*/  FADD.FTZ R65, R15, R82 ;  /* 0x000000520f417221 */ /* 0x000fe40000010000 */
[----:B------:R-:W3:Y:S05]  /*4100*/  @P2 LDC R15, c[0x0][0x44c] ;  /* 0x00011300ff0f2b82 */ /* 0x000eea0000000800 */
[----:B------:R5:W5:Y:S01]  /*4110*/  MUFU.EX2 R66, R101 ;  /* 0x0000006500427308 */ /* 0x000b620000000800 */
[----:B--2---:R-:W-:-:S04]  /*4120*/  FADD.FTZ R61, R89, R80 ;  /* 0x00000050593d7221 */ /* 0x004fc80000010000 */
[C---:B----4-:R-:W-:Y:S01]  /*4130*/  FADD.FTZ R80, R62.reuse, R61 ;  /* 0x0000003d3e507221 */ /* 0x050fe20000010000 */
[----:B------:R-:W-:Y:S02]  /*4140*/  F2FP.SATFINITE.E4M3.F32.PACK_AB_MERGE_C R62, R62, R89, RZ ;  /* 0x000000593e3e723e */ /* 0x000fe400048070ff */
[----:B------:R-:W-:Y:S01]  /*4150*/  CS2R R88, SRZ ;  /* 0x0000000000587805 */ /* 0x000fe2000001ff00 */
[----:B------:R-:W2:Y:S01]  /*4160*/  MUFU.EX2 R42, R42 ;  /* 0x0000002a002a7308 */ /* 0x000ea20000000800 */
[----:B0-----:R-:W-:Y:S01]  /*4170*/  FADD.FTZ R61, R115, R80 ;  /* 0x00000050733d7221 */ /* 0x001fe20000010000 */
[----:B------:R-:W-:Y:S01]  /*4180*/  FADD.FTZ R80, R14, R65 ;  /* 0x000000410e507221 */ /* 0x000fe20000010000 */
[----:B------:R-:W-:Y:S02]  /*4190*/  F2FP.SATFINITE.E4M3.F32.PACK_AB_MERGE_C R216, R57, R56, R62 ;  /* 0x0000003839d8723e */ /* 0x000fe4000480703e */
[----:B------:R-:W-:Y:S01]  /*41a0*/  CS2R R56, SRZ ;  /* 0x0000000000387805 */ /* 0x000fe2000001ff00 */
[----:B-1----:R-:W-:Y:S01]  /*41b0*/  FADD.FTZ R82, R64, R61 ;  /* 0x0000003d40527221 */ /* 0x002fe20000010000 */
[----:B------:R-:W-:Y:S01]  /*41c0*/  FADD.FTZ R65, R21, R80 ;  /* 0x0000005015417221 */ /* 0x000fe20000010000 */
[----:B------:R-:W-:Y:S01]  /*41d0*/  CS2R R62, SRZ ;  /* 0x00000000003e7805 */ /* 0x000fe2000001ff00 */
[----:B------:R-:W0:Y:S01]  /*41e0*/  MUFU.EX2 R59, R59 ;  /* 0x0000003b003b7308 */ /* 0x000e220000000800 */
[----:B-----5:R-:W-:Y:S01]  /*41f0*/  FADD.FTZ R61, R117, R82 ;  /* 0x00000052753d7221 */ /* 0x020fe20000010000 */
[----:B------:R-:W-:Y:S01]  /*4200*/  FADD.FTZ R82, R20, R65 ;  /* 0x0000004114527221 */ /* 0x000fe20000010000 */
[----:B------:R-:W-:-:S02]  /*4210*/  CS2R R100, SRZ ;  /* 0x0000000000647805 */ /* 0x000fc4000001ff00 */
[C---:B------:R-:W-:Y:S01]  /*4220*/  FADD.FTZ R61, R66.reuse, R61 ;  /* 0x0000003d423d7221 */ /* 0x040fe20000010000 */
[----:B------:R-:W-:Y:S01]  /*4230*/  FADD.FTZ R65, R27, R82 ;  /* 0x000000521b417221 */ /* 0x000fe20000010000 */
[----:B------:R-:W-:Y:S01]  /*4240*/  F2FP.SATFINITE.E4M3.F32.PACK_AB_MERGE_C R66, R66, R117, RZ ;  /* 0x000000754242723e */ /* 0x000fe200048070ff */
[----:B------:R-:W1:Y:S01]  /*4250*/  MUFU.EX2 R121, R121 ;  /* 0x0000007900797308 */ /* 0x000e620000000800 */
[----:B--2---:R-:W-:Y:S01]  /*4260*/  FADD.FTZ R82, R42, R61 ;  /* 0x0000003d2a527221 */ /* 0x004fe20000010000 */
[----:B------:R-:W-:Y:S01]  /*4270*/  FADD.FTZ R86, R26, R65 ;  /* 0x000000411a567221 */ /* 0x000fe20000010000 */
[----:B------:R-:W-:Y:S02]  /*4280*/  F2FP.SATFINITE.E4M3.F32.PACK_AB_MERGE_C R218, R64, R115, R66 ;  /* 0x0000007340da723e */ /* 0x000fe40004807042 */
[----:B------:R-:W-:Y:S02]  /*4290*/  CS2R R66, SRZ ;  /* 0x0000000000427805 */ /* 0x000fe4000001ff00 */
[----:B------:R-:W-:Y:S01]  /*42a0*/  CS2R R114, SRZ ;  /* 0x0000000000727805 */ /* 0x000fe2000001ff00 */
[----:B------:R-:W-:Y:S01]  /*42b0*/  FADD.FTZ R65, R31, R86 ;  /* 0x000000561f417221 */ /* 0x000fe20000010000 */
[----:B------:R-:W-:Y:S01]  /*42c0*/  CS2R R86, SRZ ;  /* 0x0000000000567805 */ /* 0x000fe2000001ff00 */
[----:B------:R-:W2:Y:S01]  /*42d0*/  MUFU.EX2 R68, R77 ;  /* 0x0000004d00447308 */ /* 0x000ea20000000800 */
[----:B0-----:R-:W-:Y:S01]  /*42e0*/  FADD.FTZ R84, R59, R82 ;  /* 0x000000523b547221 */ /* 0x001fe20000010000 */
[----:B------:R-:W-:-:S06]  /*42f0*/  CS2R R116, SRZ ;  /* 0x0000000000747805 */ /* 0x000fcc000001ff00 */
[----:B------:R-:W0:Y:S01]  /*4300*/  MUFU.EX2 R123, R123 ;  /* 0x0000007b007b7308 */ /* 0x000e220000000800 */
[----:B-1----:R-:W-:Y:S01]  /*4310*/  FADD.FTZ R61, R121, R84 ;  /* 0x00000054793d7221 */ /* 0x002fe20000010000 */
[----:B------:R-:W-:Y:S01]  /*4320*/  FADD.FTZ R84, R30, R65 ;  /* 0x000000411e547221 */ /* 0x000fe20000010000 */
[----:B------:R-:W-:Y:S02]  /*4330*/  CS2R R30, SRZ ;  /* 0x00000000001e7805 */ /* 0x000fe4000001ff00 */
[----:B------:R-:W-:-:S03]  /*4340*/  CS2R R64, SRZ ;  /* 0x0000000000407805 */ /* 0x000fc6000001ff00 */
[----:B------:R-:W1:Y:S01]  /*4350*/  MUFU.EX2 R70, R81 ;  /* 0x0000005100467308 */ /* 0x000e620000000800 */
[C---:B--2---:R-:W-:Y:S01]  /*4360*/  FADD.FTZ R8, R68.reuse, R61 ;  /* 0x0000003d44087221 */ /* 0x044fe20000010000 */
[----:B------:R-:W-:Y:S01]  /*4370*/  FADD.FTZ R61, R35, R84 ;  /* 0x00000054233d7221 */ /* 0x000fe20000010000 */
[----:B------:R-:W-:-:S04]  /*4380*/  F2FP.SATFINITE.E4M3.F32.PACK_AB_MERGE_C R68, R68, R121, RZ ;  /* 0x000000794444723e */ /* 0x000fc800048070ff */
[----:B------:R-:W-:Y:S01]  /*4390*/  F2FP.SATFINITE.E4M3.F32.PACK_AB_MERGE_C R212, R59, R42, R68 ;  /* 0x0000002a3bd4723e */ /* 0x000fe20004807044 */
[----:B------:R-:W2:Y:S01]  /*43a0*/  MUFU.EX2 R125, R125 ;  /* 0x0000007d007d7308 */ /* 0x000ea20000000800 */
[----:B0-----:R-:W-:Y:S01]  /*43b0*/  FADD.FTZ R13, R123, R8 ;  /* 0x000000087b0d7221 */ /* 0x001fe20000010000 */
[----:B------:R-:W-:Y:S01]  /*43c0*/  FADD.FTZ R8, R34, R61 ;  /* 0x0000003d22087221 */ /* 0x000fe20000010000 */
[----:B------:R-:W-:-:S03]  /*43d0*/  CS2R R34, SRZ ;  /* 0x0000000000227805 */ /* 0x000fc6000001ff00 */
[----:B------:R-:W-:Y:S02]  /*43e0*/  FADD.FTZ R39, R39, R8 ;  /* 0x0000000827277221 */ /* 0x000fe40000010000 */
[----:B------:R0:W4:Y:S01]  /*43f0*/  MUFU.EX2 R72, R85 ;  /* 0x0000005500487308 */ /* 0x0001220000000800 */
[----:B-1----:R-:W-:Y:S01]  /*4400*/  FADD.FTZ R14, R70, R13 ;  /* 0x0000000d460e7221 */ /* 0x002fe20000010000 */
[----:B------:R-:W-:Y:S01]  /*4410*/  FADD.FTZ R26, R38, R39 ;  /* 0x00000027261a7221 */ /* 0x000fe20000010000 */
[----:B------:R-:W-:-:S03]  /*4420*/  CS2R R38, SRZ ;  /* 0x0000000000267805 */ /* 0x000fc6000001ff00 */
[----:B------:R-:W-:Y:S01]  /*4430*/  FADD.FTZ R21, R43, R26 ;  /* 0x0000001a2b157221 */ /* 0x000fe20000010000 */
[----:B------:R-:W-:Y:S01]  /*4440*/  CS2R R42, SRZ ;  /* 0x00000000002a7805 */ /* 0x000fe2000001ff00 */
[----:B------:R-:W1:Y:S01]  /*4450*/  MUFU.EX2 R127, R127 ;  /* 0x0000007f007f7308 */ /* 0x000e620000000800 */
[----:B--2---:R-:W-:Y:S01]  /*4460*/  FADD.FTZ R13, R125, R14 ;  /* 0x0000000e7d0d7221 */ /* 0x004fe20000010000 */
[----:B------:R-:W-:Y:S01]  /*4470*/  FADD.FTZ R26, R40, R21 ;  /* 0x00000015281a7221 */ /* 0x000fe20000010000 */
[----:B0-----:R-:W-:-:S03]  /*4480*/  CS2R R84, SRZ ;  /* 0x0000000000547805 */ /* 0x001fc6000001ff00 */
[----:B------:R-:W-:Y:S02]  /*4490*/  FADD.FTZ R26, R45, R26 ;  /* 0x0000001a2d1a7221 */ /* 0x000fe40000010000 */
[----:B------:R-:W0:Y:S01]  /*44a0*/  MUFU.EX2 R74, R129 ;  /* 0x00000081004a7308 */ /* 0x000e220000000800 */
[C---:B----4-:R-:W-:Y:S01]  /*44b0*/  FADD.FTZ R14, R72.reuse, R13 ;  /* 0x0000000d480e7221 */ /* 0x050fe20000010000 */
[----:B------:R-:W-:-:S04]  /*44c0*/  F2FP.SATFINITE.E4M3.F32.PACK_AB_MERGE_C R72, R72, R125, RZ ;  /* 0x0000007d4848723e */ /* 0x000fc800048070ff */
[----:B------:R-:W-:Y:S02]  /*44d0*/  F2FP.SATFINITE.E4M3.F32.PACK_AB_MERGE_C R214, R70, R123, R72 ;  /* 0x0000007b46d6723e */ /* 0x000fe40004807048 */
[----:B------:R-:W-:Y:S01]  /*44e0*/  CS2R R70, SRZ ;  /* 0x0000000000467805 */ /* 0x000fe2000001ff00 */
[----:B------:R-:W2:Y:S01]  /*44f0*/  MUFU.EX2 R131, R131 ;  /* 0x0000008300837308 */ /* 0x000ea20000000800 */
[----:B-1----:R-:W-:Y:S01]  /*4500*/  FADD.FTZ R13, R127, R14 ;  /* 0x0000000e7f0d7221 */ /* 0x002fe20000010000 */
[----:B------:R-:W-:-:S06]  /*4510*/  CS2R R72, SRZ ;  /* 0x0000000000487805 */ /* 0x000fcc000001ff00 */
[----:B------:R-:W1:Y:S01]  /*4520*/  MUFU.EX2 R133, R133 ;  /* 0x0000008500857308 */ /* 0x000e620000000800 */
[----:B0-----:R-:W-:Y:S01]  /*4530*/  FADD.FTZ R14, R74, R13 ;  /* 0x0000000d4a0e7221 */ /* 0x001fe20000010000 */
[----:B------:R-:W-:Y:S01]  /*4540*/  FADD.FTZ R13, R41, R26 ;  /* 0x0000001a290d7221 */ /* 0x000fe20000010000 */
[----:B------:R-:W-:Y:S01]  /*4550*/  CS2R R40, SRZ ;  /* 0x0000000000287805 */ /* 0x000fe2000001ff00 */
[----:B------:R-:W0:Y:S02]  /*4560*/  @P2 LDC R26, c[0x0][0x450] ;  /* 0x00011400ff1a2b82 */ /* 0x000e240000000800 */
[----:B------:R-:W-:Y:S01]  /*4570*/  FADD.FTZ R13, R44, R13 ;  /* 0x0000000d2c0d7221 */ /* 0x000fe20000010000 */
[----:B------:R-:W-:Y:S01]  /*4580*/  CS2R R44, SRZ ;  /* 0x00000000002c7805 */ /* 0x000fe2000001ff00 */
[----:B------:R-:W4:Y:S01]  /*4590*/  MUFU.EX2 R135, R135 ;  /* 0x0000008700877308 */ /* 0x000f220000000800 */
[----:B--2---:R-:W-:Y:S01]  /*45a0*/  FADD.FTZ R11, R131, R14 ;  /* 0x0000000e830b7221 */ /* 0x004fe20000010000 */
[----:B------:R-:W-:Y:S01]  /*45b0*/  F2FP.SATFINITE.E4M3.F32.PACK_AB_MERGE_C R131, R76, R131, RZ ;  /* 0x000000834c83723e */ /* 0x000fe200048070ff */
[----:B------:R-:W-:-:S02]  /*45c0*/  FADD.FTZ R12, R24, R13 ;  /* 0x0000000d180c7221 */ /* 0x000fc40000010000 */
[----:B------:R-:W-:Y:S01]  /*45d0*/  FADD.FTZ R76, R76, R11 ;  /* 0x0000000b4c4c7221 */ /* 0x000fe20000010000 */
[----:B------:R-:W-:Y:S01]  /*45e0*/  F2FP.SATFINITE.E4M3.F32.PACK_AB_MERGE_C R208, R74, R127, R131 ;  /* 0x0000007f4ad0723e */ /* 0x000fe20004807083 */
[----:B------:R-:W-:Y:S01]  /*45f0*/  FADD.FTZ R25, R25, R12 ;  /* 0x0000000c19197221 */ /* 0x000fe20000010000 */
[----:B------:R2:W5:Y:S01]  /*4600*/  MUFU.EX2 R58, R69 ;  /* 0x00000045003a7308 */ /* 0x0005620000000800 */
[----:B-1----:R-:W-:Y:S01]  /*4610*/  FADD.FTZ R11, R133, R76 ;  /* 0x0000004c850b7221 */ /* 0x002fe20000010000 */
[----:B------:R-:W-:Y:S02]  /*4620*/  CS2R R74, SRZ ;  /* 0x00000000004a7805 */ /* 0x000fe4000001ff00 */
[----:B------:R-:W-:Y:S01]  /*4630*/  CS2R R76, SRZ ;  /* 0x00000000004c7805 */ /* 0x000fe2000001ff00 */
[----:B------:R-:W-:-:S03]  /*4640*/  FADD.FTZ R14, R78, R11 ;  /* 0x0000000b4e0e7221 */ /* 0x000fc60000010000 */
[----:B------:R-:W1:Y:S01]  /*4650*/  MUFU.EX2 R137, R137 ;  /* 0x0000008900897308 */ /* 0x000e620000000800 */
[----:B----4-:R-:W-:Y:S01]  /*4660*/  FADD.FTZ R11, R135, R14 ;  /* 0x0000000e870b7221 */ /* 0x010fe20000010000 */
[----:B------:R-:W-:Y:S01]  /*4670*/  FADD.FTZ R14, R28, R25 ;  /* 0x000000191c0e7221 */ /* 0x000fe20000010000 */
[----:B--2---:R-:W-:-:S03]  /*4680*/  CS2R R68, SRZ ;  /* 0x0000000000447805 */ /* 0x004fc6000001ff00 */
[----:B------:R-:W-:Y:S01]  /*4690*/  FADD.FTZ R13, R29, R14 ;  /* 0x0000000e1d0d7221 */ /* 0x000fe20000010000 */
[----:B------:R-:W-:Y:S01]  /*46a0*/  CS2R R28, SRZ ;  /* 0x00000000001c7805 */ /* 0x000fe2000001ff00 */
[----:B------:R-:W2:Y:S01]  /*46b0*/  MUFU.EX2 R80, R139 ;  /* 0x0000008b00507308 */ /* 0x000ea20000000800 */
[C---:B-----5:R-:W-:Y:S01]  /*46c0*/  F2FP.SATFINITE.E4M3.F32.PACK_AB_MERGE_C R135, R58.reuse, R135, RZ ;  /* 0x000000873a87723e */ /* 0x060fe200048070ff */
[----:B------:R-:W-:Y:S01]  /*46d0*/  FADD.FTZ R58, R58, R11 ;  /* 0x0000000b3a3a7221 */ /* 0x000fe20000010000 */
[----:B------:R-:W-:Y:S01]  /*46e0*/  FADD.FTZ R32, R32, R13 ;  /* 0x0000000d20207221 */ /* 0x000fe20000010000 */
[----:B------:R-:W-:Y:S02]  /*46f0*/  F2FP.SATFINITE.E4M3.F32.PACK_AB_MERGE_C R13, R47, R46, RZ ;  /* 0x0000002e2f0d723e */ /* 0x000fe400048070ff */
[----:B------:R-:W-:Y:S01]  /*4700*/  F2FP.SATFINITE.E4M3.F32.PACK_AB_MERGE_C R210, R78, R133, R135 ;  /* 0x000000854ed2723e */ /* 0x000fe20004807087 */
[----:B------:R-:W-:Y:S01]  /*4710*/  FADD.FTZ R33, R33, R32 ;  /* 0x0000002021217221 */ /* 0x000fe20000010000 */
[----:B------:R-:W4:Y:S01]  /*4720*/  MUFU.EX2 R141, R141 ;  /* 0x0000008d008d7308 */ /* 0x000f220000000800 */
[----:B-1----:R-:W-:Y:S01]  /*4730*/  FADD.FTZ R11, R137, R58 ;  /* 0x0000003a890b7221 */ /* 0x002fe20000010000 */
[----:B------:R-:W-:-:S02]  /*4740*/  CS2R R58, SRZ ;  /* 0x00000000003a7805 */ /* 0x000fc4000001ff00 */
[----:B------:R-:W-:-:S04]  /*4750*/  CS2R R78, SRZ ;  /* 0x00000000004e7805 */ /* 0x000fc8000001ff00 */
[----:B------:R-:W1:Y:S01]  /*4760*/  MUFU.EX2 R82, R143 ;  /* 0x0000008f00527308 */ /* 0x000e620000000800 */
[----:B--2---:R-:W-:-:S07]  /*4770*/  FADD.FTZ R20, R80, R11 ;  /* 0x0000000b50147221 */ /* 0x004fce0000010000 */
[----:B------:R-:W2:Y:S01]  /*4780*/  MUFU.EX2 R145, R145 ;  /* 0x0000009100917308 */ /* 0x000ea20000000800 */
[----:B----4-:R-:W-:Y:S01]  /*4790*/  FADD.FTZ R11, R141, R20 ;  /* 0x000000148d0b7221 */ /* 0x010fe20000010000 */
[----:B------:R-:W-:Y:S01]  /*47a0*/  FADD.FTZ R20, R36, R33 ;  /* 0x0000002124147221 */ /* 0x000fe20000010000 */
[----:B------:R-:W-:-:S05]  /*47b0*/  CS2R R32, SRZ ;  /* 0x0000000000207805 */ /* 0x000fca000001ff00 */
[----:B------:R-:W4:Y:S01]  /*47c0*/  MUFU.EX2 R8, R147 ;  /* 0x0000009300087308 */ /* 0x000f220000000800 */
[C---:B-1----:R-:W-:Y:S01]  /*47d0*/  F2FP.SATFINITE.E4M3.F32.PACK_AB_MERGE_C R141, R82.reuse, R141, RZ ;  /* 0x0000008d528d723e */ /* 0x042fe200048070ff */
[----:B------:R-:W-:-:S03]  /*47e0*/  FADD.FTZ R82, R82, R11 ;  /* 0x0000000b52527221 */ /* 0x000fc60000010000 */
[----:B------:R-:W-:Y:S02]  /*47f0*/  F2FP.SATFINITE.E4M3.F32.PACK_AB_MERGE_C R204, R80, R137, R141 ;  /* 0x0000008950cc723e */ /* 0x000fe4000480708d */
[----:B------:R-:W-:Y:S01]  /*4800*/  CS2R R80, SRZ ;  /* 0x0000000000507805 */ /* 0x000fe2000001ff00 */
[----:B------:R-:W1:Y:S01]  /*4810*/  MUFU.EX2 R149, R149 ;  /* 0x0000009500957308 */ /* 0x000e620000000800 */
[----:B--2---:R-:W-:-:S07]  /*4820*/  FADD.FTZ R11, R145, R82 ;  /* 0x00000052910b7221 */ /* 0x004fce0000010000 */
[----:B------:R-:W2:Y:S01]  /*4830*/  MUFU.EX2 R37, R37 ;  /* 0x0000002500257308 */ /* 0x000ea20000000800 */
[----:B----4-:R-:W-:-:S07]  /*4840*/  FADD.FTZ R24, R8, R11 ;  /* 0x0000000b08187221 */ /* 0x010fce0000010000 */
[----:B------:R-:W-:Y:S01]  /*4850*/  MUFU.EX2 R50, R50 ;  /* 0x0000003200327308 */ /* 0x000fe20000000800 */
[----:B-1----:R-:W-:-:S07]  /*4860*/  FADD.FTZ R11, R149, R24 ;  /* 0x00000018950b7221 */ /* 0x002fce0000010000 */
[----:B------:R-:W1:Y:S01]  /*4870*/  MUFU.EX2 R51, R51 ;  /* 0x0000003300337308 */ /* 0x000e620000000800 */
[C---:B--2---:R-:W-:Y:S01]  /*4880*/  F2FP.SATFINITE.E4M3.F32.PACK_AB_MERGE_C R207, R37.reuse, R36, R13 ;  /* 0x0000002425cf723e */ /* 0x044fe2000480700d */
[----:B------:R-:W-:-:S04]  /*4890*/  FADD.FTZ R37, R37, R20 ;  /* 0x0000001425257221 */ /* 0x000fc80000010000 */
[----:B------:R-:W-:Y:S01]  /*48a0*/  FADD.FTZ R46, R46, R37 ;  /* 0x000000252e2e7221 */ /* 0x000fe20000010000 */
[----:B------:R-:W-:Y:S01]  /*48b0*/  CS2R R36, SRZ ;  /* 0x0000000000247805 */ /* 0x000fe2000001ff00 */
[----:B------:R2:W4:Y:S02]  /*48c0*/  MUFU.EX2 R6, R109 ;  /* 0x0000006d00067308 */ /* 0x0005240000000800 */
[----:B------:R-:W-:-:S06]  /*48d0*/  FADD.FTZ R47, R47, R46 ;  /* 0x0000002e2f2f7221 */ /* 0x000fcc0000010000 */
[----:B------:R-:W5:Y:S01]  /*48e0*/  MUFU.EX2 R48, R48 ;  /* 0x0000003000307308 */ /* 0x000f620000000800 */
[----:B-1----:R-:W-:Y:S02]  /*48f0*/  F2FP.SATFINITE.E4M3.F32.PACK_AB_MERGE_C R13, R51, R50, RZ ;  /* 0x00000032330d723e */ /* 0x002fe400048070ff */
[----:B--2---:R-:W-:-:S05]  /*4900*/  CS2R R108, SRZ ;  /* 0x00000000006c7805 */ /* 0x004fca000001ff00 */
[----:B------:R-:W1:Y:S01]  /*4910*/  MUFU.EX2 R49, R49 ;  /* 0x0000003100317308 */ /* 0x000e620000000800 */
[C---:B----4-:R-:W-:Y:S01]  /*4920*/  F2FP.SATFINITE.E4M3.F32.PACK_AB_MERGE_C R149, R6.reuse, R149, RZ ;  /* 0x000000950695723e */ /* 0x050fe200048070ff */
[----:B------:R-:W-:-:S03]  /*4930*/  FADD.FTZ R6, R6, R11 ;  /* 0x0000000b06067221 */ /* 0x000fc60000010000 */
[----:B------:R-:W-:-:S03]  /*4940*/  F2FP.SATFINITE.E4M3.F32.PACK_AB_MERGE_C R206, R8, R145, R149 ;  /* 0x0000009108ce723e */ /* 0x000fc60004807095 */
[----:B------:R-:W2:Y:S01]  /*4950*/  MUFU.EX2 R151, R151 ;  /* 0x0000009700977308 */ /* 0x000ea20000000800 */
[----:B-----5:R-:W-:Y:S01]  /*4960*/  FADD.FTZ R24, R48, R47 ;  /* 0x0000002f30187221 */ /* 0x020fe20000010000 */
[----:B------:R-:W-:-:S06]  /*4970*/  CS2R R46, SRZ ;  /* 0x00000000002e7805 */ /* 0x000fcc000001ff00 */
[----:B------:R-:W4:Y:S01]  /*4980*/  MUFU.EX2 R12, R107 ;  /* 0x0000006b000c7308 */ /* 0x000f220000000800 */
[----:B-1----:R-:W-:Y:S01]  /*4990*/  F2FP.SATFINITE.E4M3.F32.PACK_AB_MERGE_C R201, R49, R48, R13 ;  /* 0x0000003031c9723e */ /* 0x002fe2000480700d */
[----:B---3--:R-:W-:-:S04]  /*49a0*/  @P2 IMAD.HI.U32 R13, R22, R15, RZ ;  /* 0x0000000f160d2227 */ /* 0x008fc800078e00ff */
[----:B------:R-:W-:Y:S01]  /*49b0*/  FADD.FTZ R49, R49, R24 ;  /* 0x0000001831317221 */ /* 0x000fe20000010000 */
[----:B------:R-:W-:Y:S02]  /*49c0*/  CS2R R24, SRZ ;  /* 0x0000000000187805 */ /* 0x000fe4000001ff00 */
[----:B0-----:R-:W-:Y:S01]  /*49d0*/  @P2 SHF.R.U32.HI R22, RZ, R26, R13 ;  /* 0x0000001aff162219 */ /* 0x001fe2000001160d */
[----:B------:R-:W0:Y:S01]  /*49e0*/  MUFU.EX2 R153, R153 ;  /* 0x0000009900997308 */ /* 0x000e220000000800 */
[----:B--2---:R-:W-:Y:S01]  /*49f0*/  FADD.FTZ R11, R151, R6 ;  /* 0x00000006970b7221 */ /* 0x004fe20000010000 */
[----:B------:R-:W-:Y:S01]  /*4a00*/  FADD.FTZ R50, R50, R49 ;  /* 0x0000003132327221 */ /* 0x000fe20000010000 */
[----:B------:R-:W-:Y:S01]  /*4a10*/  IADD3 R22, R22, -R7, R104 ;  /* 0x8000000716167210 */ /* 0x000fe20007ffe068 */
[----:B------:R-:W-:Y:S01]  /*4a20*/  VIADD R13, R23, 0xfffffffe ;  /* 0xfffffffe170d7836 */ /* 0x000fe20000000000 */
[----:B------:R-:W-:Y:S01]  /*4a30*/  CS2R R26, SRZ ;  /* 0x00000000001a7805 */ /* 0x000fe2000001ff00 */
[----:B------:R-:W-:Y:S01]  /*4a40*/  FADD.FTZ R51, R51, R50 ;  /* 0x0000003233337221 */ /* 0x000fe20000010000 */
[----:B------:R-:W-:Y:S01]  /*4a50*/  CS2R R48, SRZ ;  /* 0x0000000000307805 */ /* 0x000fe2000001ff00 */
[----:B------:R1:W2:Y:S01]  /*4a60*/  MUFU.EX2 R14, R103 ;  /* 0x00000067000e7308 */ /* 0x0002a20000000800 */
[----:B----4-:R-:W-:Y:S01]  /*4a70*/  FADD.FTZ R6, R12, R11 ;  /* 0x0000000b0c067221 */ /* 0x010fe20000010000 */
[----:B------:R-:W-:Y:S01]  /*4a80*/  IMAD.HI R22, R22, 0x66666667, RZ ;  /* 0x6666666716167827 */ /* 0x000fe200078e02ff */
[----:B------:R-:W-:-:S02]  /*4a90*/  CS2R R104, SRZ ;  /* 0x0000000000687805 */ /* 0x000fc4000001ff00 */
[----:B------:R-:W-:-:S03]  /*4aa0*/  CS2R R106, SRZ ;  /* 0x00000000006a7805 */ /* 0x000fc6000001ff00 */
[----:B------:R-:W-:Y:S01]  /*4ab0*/  MUFU.EX2 R54, R54 ;  /* 0x0000003600367308 */ /* 0x000fe20000000800 */
[----:B0-----:R-:W-:Y:S01]  /*4ac0*/  FADD.FTZ R11, R153, R6 ;  /* 0x00000006990b7221 */ /* 0x001fe20000010000 */
[----:B-1----:R-:W-:-:S06]  /*4ad0*/  CS2R R102, SRZ ;  /* 0x0000000000667805 */ /* 0x002fcc000001ff00 */
[----:B------:R0:W1:Y:S01]  /*4ae0*/  MUFU.EX2 R55, R99 ;  /* 0x0000006300377308 */ /* 0x0000620000000800 */
[C---:B--2---:R-:W-:Y:S01]  /*4af0*/  F2FP.SATFINITE.E4M3.F32.PACK_AB_MERGE_C R153, R14.reuse, R153, RZ ;  /* 0x000000990e99723e */ /* 0x044fe200048070ff */
[----:B------:R-:W-:-:S03]  /*4b00*/  FADD.FTZ R14, R14, R11 ;  /* 0x0000000b0e0e7221 */ /* 0x000fc60000010000 */
[----:B------:R-:W-:-:S03]  /*4b10*/  F2FP.SATFINITE.E4M3.F32.PACK_AB_MERGE_C R200, R12, R151, R153 ;  /* 0x000000970cc8723e */ /* 0x000fc60004807099 */
[----:B------:R-:W2:Y:S01]  /*4b20*/  MUFU.EX2 R52, R52 ;  /* 0x0000003400347308 */ /* 0x000ea20000000800 */
[----:B0-----:R-:W-:-:S07]  /*4b30*/  CS2R R98, SRZ ;  /* 0x0000000000627805 */ /* 0x001fce000001ff00 */
[----:B------:R0:W3:Y:S01]  /*4b40*/  MUFU.EX2 R53, R95 ;  /* 0x0000005f00357308 */ /* 0x0000e20000000800 */
[----:B-1----:R-:W-:-:S07]  /*4b50*/  F2FP.SATFINITE.E4M3.F32.PACK_AB_MERGE_C R11, R55, R54, RZ ;  /* 0x00000036370b723e */ /* 0x002fce00048070ff */
[----:B------:R-:W1:Y:S01]  /*4b60*/  MUFU.EX2 R155, R155 ;  /* 0x0000009b009b7308 */ /* 0x000e620000000800 */
[----:B--2---:R-:W-:Y:S01]  /*4b70*/  FADD.FTZ R6, R52, R51 ;  /* 0x0000003334067221 */ /* 0x004fe20000010000 */
[----:B------:R-:W-:Y:S02]  /*4b80*/  CS2R R50, SRZ ;  /* 0x0000000000327805 */ /* 0x000fe4000001ff00 */
[----:B0-----:R-:W-:-:S04]  /*4b90*/  CS2R R94, SRZ ;  /* 0x00000000005e7805 */ /* 0x001fc8000001ff00 */
[----:B------:R0:W2:Y:S01]  /*4ba0*/  MUFU.EX2 R20, R83 ;  /* 0x0000005300147308 */ /* 0x0000a20000000800 */
[C---:B---3--:R-:W-:Y:S01]  /*4bb0*/  F2FP.SATFINITE.E4M3.F32.PACK_AB_MERGE_C R203, R53.reuse, R52, R11 ;  /* 0x0000003435cb723e */ /* 0x048fe2000480700b */
[----:B------:R-:W-:Y:S01]  /*4bc0*/  FADD.FTZ R53, R53, R6 ;  /* 0x0000000635357221 */ /* 0x000fe20000010000 */
[----:B------:R-:W-:-:S03]  /*4bd0*/  SHF.R.U32.HI R11, RZ, 0x1f, R22 ;  /* 0x0000001fff0b7819 */ /* 0x000fc60000011616 */
[----:B------:R-:W-:Y:S01]  /*4be0*/  FADD.FTZ R54, R54, R53 ;  /* 0x0000003536367221 */ /* 0x000fe20000010000 */
[----:B------:R-:W-:Y:S01]  /*4bf0*/  LEA.HI.SX32 R11, R22, R11, 0x1a ;  /* 0x0000000b160b7211 */ /* 0x000fe200078fd2ff */
[----:B------:R-:W-:Y:S01]  /*4c00*/  MUFU.EX2 R157, R157 ;  /* 0x0000009d009d7308 */ /* 0x000fe20000000800 */
[----:B-1----:R-:W-:Y:S01]  /*4c10*/  FADD.FTZ R7, R155, R14 ;  /* 0x0000000e9b077221 */ /* 0x002fe20000010000 */
[----:B------:R-:W-:Y:S02]  /*4c20*/  CS2R R52, SRZ ;  /* 0x0000000000347805 */ /* 0x000fe4000001ff00 */
[----:B------:R-:W-:Y:S02]  /*4c30*/  VIMNMX R14, R18, R11, !PT ;  /* 0x0000000b120e7248 */ /* 0x000fe40007fe0100 */
[----:B0-----:R-:W-:Y:S02]  /*4c40*/  CS2R R82, SRZ ;  /* 0x0000000000527805 */ /* 0x001fe4000001ff00 */
[----:B------:R-:W-:Y:S01]  /*4c50*/  ISETP.GE.AND P3, PT, R13, R14, PT ;  /* 0x0000000e0d00720c */ /* 0x000fe20003f66270 */
[----:B------:R-:W0:Y:S01]  /*4c60*/  MUFU.EX2 R60, R60 ;  /* 0x0000003c003c7308 */ /* 0x000e220000000800 */
[----:B--2---:R-:W-:Y:S01]  /*4c70*/  FADD.FTZ R6, R20, R7 ;  /* 0x0000000714067221 */ /* 0x004fe20000010000 */
[----:B0-----:R-:W-:-:S03]  /*4c80*/  F2FP.SATFINITE.E4M3.F32.PACK_AB_MERGE_C R7, R60, R157, RZ ;  /* 0x0000009d3c07723e */ /* 0x001fc600048070ff */
[----:B------:R-:W-:Y:S01]  /*4c90*/  FADD.FTZ R157, R157, R6 ;  /* 0x000000069d9d7221 */ /* 0x000fe20000010000 */
[----:B------:R-:W-:Y:S01]  /*4ca0*/  IMAD.MOV.U32 R6, RZ, RZ, RZ ;  /* 0x000000ffff067224 */ /* 0x000fe200078e00ff */
[----:B------:R-:W-:Y:S01]  /*4cb0*/  F2FP.SATFINITE.E4M3.F32.PACK_AB_MERGE_C R202, R20, R155, R7 ;  /* 0x0000009b14ca723e */ /* 0x000fe20004807007 */
[----:B------:R-:W-:Y:S01]  /*4cc0*/  FADD.FTZ R7, R55, R54 ;  /* 0x0000003637077221 */ /* 0x000fe20000010000 */
[----:B------:R-:W-:Y:S01]  /*4cd0*/  FADD.FTZ R8, R60, R157 ;  /* 0x0000009d3c087221 */ /* 0x000fe20000010000 */
[----:B------:R-:W-:Y:S02]  /*4ce0*/  CS2R R54, SRZ ;  /* 0x0000000000367805 */ /* 0x000fe4000001ff00 */
[----:B------:R-:W-:Y:S01]  /*4cf0*/  CS2R R60, SRZ ;  /* 0x00000000003c7805 */ /* 0x000fe2000001ff00 */
[----:B------:R-:W-:Y:S06]  /*4d00*/  @!P3 BRA `(.L_x_1901) ;  /* 0x0000003c0038b947 */ /* 0x000fec0003800000 */
[----:B------:R-:W-:Y:S01]  /*4d10*/  IMAD.MOV.U32 R11, RZ, RZ, R0 ;  /* 0x000000ffff0b7224 */ /* 0x000fe200078e0000 */
[----:B------:R-:W-:Y:S01]  /*4d20*/  CS2R R118, SRZ ;  /* 0x0000000000767805 */ /* 0x000fe2000001ff00 */
[----:B------:R-:W-:Y:S01]  /*4d30*/  IMAD.MOV.U32 R12, RZ, RZ, R3 ;  /* 0x000000ffff0c7224 */ /* 0x000fe200078e0003 */
        /* <DEDUP_REMOVED lines=49> */
[----:B------:R-:W-:Y:S01]  /*5050*/  ULDC UR43, c[0x0][0x288] ;  /* 0x0000a200002b7ab9 */ /* 0x000fe20000000800 */
[----:B------:R-:W-:-:S05]  /*5060*/  ULDC UR53, c[0x0][0x2f0] ;  /* 0x0000bc0000357ab9 */ /* 0x000fca0000000800 */
.L_x_1911:
[----:B------:R-:W-:Y:S01]  /*5070*/  ISETP.NE.AND P4, PT, RZ, UR41, PT ;  /* 0x00000029ff007c0c */ /* 0x000fe2000bf85270 */
[----:B------:R-:W-:-:S04]  /*5080*/  UISETP.NE.AND UP0, UPT, UR55, 0x1, UPT ;  /* 0x000000013700788c */ /* 0x000fc8000bf05270 */
[----:B------:R-:W-:-:S06]  /*5090*/  USEL UR6, URZ, 0x1, UP0 ;  /* 0x000000013f067887 */ /* 0x000fcc0008000000 */
[----:B------:R-:W-:Y:S02]  /*50a0*/  LOP3.LUT R6, R15, UR6, RZ, 0x3c, !PT ;  /* 0x000000060f067c12 */ /* 0x000fe4000f8e3cff */
[----:B------:R-:W-:Y:S05]  /*50b0*/  @P4 BRA `(.L_x_1902) ;  /* 0x0000000000344947 */ /* 0x000fea0003800000 */
[----:B------:R-:W-:Y:S05]  /*50c0*/  @!P1 BRA `(.L_x_1903) ;  /* 0x0000000000049947 */ /* 0x000fea0003800000 */
[----:B------:R-:W-:Y:S01]  /*50d0*/  BPT.TRAP 0x1 ;  /* 0x000000040000795c */ /* 0x000fe20000300000 */
.L_x_1903:
        /* <DEDUP_REMOVED lines=8> */
.L_x_1904:
[----:B-1----:R-:W-:Y:S05]  /*5160*/  @P3 BRA `(.L_x_1902) ;  /* 0x0000000000083947 */ /* 0x002fea0003800000 */
[----:B------:R-:W1:Y:S02]  /*5170*/  SYNCS.PHASECHK.TRANS64.TRYWAIT P3, [UR6+0x33430], R0 ;  /* 0x03343000ff0075a7 */ /* 0x000e640008060146 */
[----:B-1----:R-:W-:Y:S05]  /*5180*/  @!P3 BRA `(.L_x_1905) ;  /* 0x000000e0005cb947 */ /* 0x002fea0003800000 */
.L_x_1902:
        /* <DEDUP_REMOVED lines=35> */
[----:B------:R-:W-:Y:S02]  /*53c0*/  UIADD3 UR11, UR56, 0x182, URZ ;  /* 0x00000182380b7890 */ /* 0x000fe4000fffe03f */
        /* <DEDUP_REMOVED lines=158> */
.L_x_1907:
[----:B------:R-:W-:Y:S01]  /*5db0*/  ULEA UR6, UR55, UR40, 0x3 ;  /* 0x0000002837067291 */ /* 0x000fe2000f8e183f */
[----:B------:R-:W-:-:S08]  /*5dc0*/  SHF.L.U32 R0, R15, 0x1f, RZ ;  /* 0x0000001f0f007819 */ /* 0x000fd000000006ff */
[----:B------:R0:W1:Y:S01]  /*5dd0*/  SYNCS.PHASECHK.TRANS64.TRYWAIT P3, [UR6+0x33450], R0 ;  /* 0x03345000ff0075a7 */ /* 0x0000620008060146 */
[----:B------:R-:W-:Y:S05]  /*5de0*/  @!P1 BRA `(.L_x_1908) ;  /* 0x0000000000049947 */ /* 0x000fea0003800000 */
[----:B------:R-:W-:Y:S01]  /*5df0*/  BPT.TRAP 0x1 ;  /* 0x000000040000795c */ /* 0x000fe20000300000 */
.L_x_1908:
[----:B-1----:R-:W-:Y:S05]  /*5e00*/  @P3 BRA `(.L_x_1906) ;  /* 0x0000000000083947 */ /* 0x002fea0003800000 */
[----:B------:R-:W1:Y:S02]  /*5e10*/  SYNCS.PHASECHK.TRANS64.TRYWAIT P3, [UR6+0x33450], R0 ;  /* 0x03345000ff0075a7 */ /* 0x000e640008060146 */
[----:B-1----:R-:W-:Y:S05]  /*5e20*/  @!P3 BRA `(.L_x_1909) ;  /* 0x000000d4004cb947 */ /* 0x002fea0003800000 */
.L_x_1906:
[----:B------:R-:W-:Y:S01]  /*5e30*/  UIADD3 UR6, UR40, 0x200, URZ ;  /* 0x0000020028067890 */ /* 0x000fe2000fffe03f */
[----:B------:R-:W-:Y:S01]  /*5e40*/  WARPGROUP.ARRIVE ;  /* 0x00000000000079c5 */ /* 0x000fe20000000000 */
[----:B------:R-:W-:Y:S01]  /*5e50*/  UMOV UR7, 0xc0000010 ;  /* 0xc000001000077882 */ /* 0x000fe20000000000 */
[----:B01----:R-:W0:Y:S01]  /*5e60*/  @P2 LDC R0, c[0x0][0x44c] ;  /* 0x00011300ff002b82 */ /* 0x003e220000000800 */
[----:B------:R-:W-:Y:S01]  /*5e70*/  USHF.R.U32.HI UR6, URZ, 0x4, UR6 ;  /* 0x000000043f067899 */ /* 0x000fe20008011606 */
[----:B------:R-:W-:Y:S01]  /*5e80*/  IMAD.MOV.U32 R22, RZ, RZ, -0xa0 ;  /* 0xffffff60ff167424 */ /* 0x000fe200078e00ff */
[----:B------:R-:W-:Y:S02]  /*5e90*/  UMOV UR11, 0xc0000010 ;  /* 0xc0000010000b7882 */ /* 0x000fe40000000000 */
[----:B------:R-:W-:-:S03]  /*5ea0*/  ULOP3.LUT UR6, UR6, 0x3fff, URZ, 0xc0, !UPT ;  /* 0x00003fff06067892 */ /* 0x000fc6000f8ec03f */
[----:B------:R-:W1:Y:S01]  /*5eb0*/  @P2 LDC R20, c[0x0][0x450] ;  /* 0x00011400ff142b82 */ /* 0x000e620000000800 */
[----:B------:R-:W-:-:S04]  /*5ec0*/  ULOP3.LUT UR6, UR6, 0x10000, URZ, 0xfc, !UPT ;  /* 0x0001000006067892 */ /* 0x000fc8000f8efc3f */
[----:B------:R-:W-:-:S04]  /*5ed0*/  UIMAD UR6, UR55, 0x780, UR6 ;  /* 0x00000780370678a4 */ /* 0x000fc8000f8e0206 */
[----:B------:R-:W-:-:S05]  /*5ee0*/  UIADD3 UR10, UR6, 0x180, URZ ;  /* 0x00000180060a7890 */ /* 0x000fca000fffe03f */
[----:B------:R-:W-:Y:S01]  /*5ef0*/  QGMMA.64x192x32.F32.E4M3.E4M3 R24, R216, gdesc[UR4], R24, gsb0 ;  /* 0x02e00004d8187df3 */ /* 0x000fe20008000818 */
[----:B------:R-:W-:Y:S01]  /*5f00*/  UMOV UR7, 0xc0000010 ;  /* 0xc000001000077882 */ /* 0x000fe20000000000 */
[----:B0-----:R-:W-:-:S04]  /*5f10*/  @P2 IMAD.HI.U32 R3, R9, R0, RZ ;  /* 0x0000000009032227 */ /* 0x001fc800078e00ff */
[----:B------:R-:W-:Y:S01]  /*5f20*/  IMAD.MOV.U32 R0, RZ, RZ, R9 ;  /* 0x000000ffff007224 */ /* 0x000fe200078e0009 */
[----:B-1----:R-:W-:Y:S01]  /*5f30*/  @P2 SHF.R.U32.HI R0, RZ, R20, R3 ;  /* 0x00000014ff002219 */ /* 0x002fe20000011603 */
[----:B------:R-:W-:-:S04]  /*5f40*/  IMAD R3, R13, R22, 0x1 ;  /* 0x000000010d037424 */ /* 0x000fc800078e0216 */
[----:B------:R-:W0:Y:S01]  /*5f50*/  SHFL.IDX PT, R20, R0, RZ, 0x1c1f ;  /* 0x001c1fff00147589 */ /* 0x000e2200000e0000 */
[----:B------:R-:W-:-:S03]  /*5f60*/  IMAD R3, R10, -0x2, R3 ;  /* 0xfffffffe0a037824 */ /* 0x000fc600078e0203 */
[----:B------:R-:W1:Y:S01]  /*5f70*/  SHFL.IDX PT, R0, R0, 0x1, 0x1c1f ;  /* 0x003c1f0000007f89 */ /* 0x000e6200000e0000 */
[----:B------:R-:W-:-:S05]  /*5f80*/  IMAD R15, R16, UR53, R3 ;  /* 0x00000035100f7c24 */ /* 0x000fca000f8e0203 */
[----:B0-----:R-:W-:-:S04]  /*5f90*/  IADD3 R3, R20, -UR43, R15 ;  /* 0x8000002b14037c10 */ /* 0x001fc8000fffe00f */
[C---:B------:R-:W-:Y:S02]  /*5fa0*/  ISETP.GT.AND P3, PT, R3.reuse, RZ, PT ;  /* 0x000000ff0300720c */ /* 0x040fe40003f64270 */
[C---:B------:R-:W-:Y:S02]  /*5fb0*/  ISETP.GT.AND P4, PT, R3.reuse, 0x1, PT ;  /* 0x000000010300780c */ /* 0x040fe40003f84270 */
[----:B------:R-:W-:Y:S02]  /*5fc0*/  FSEL R21, R184, -INF , P3 ;  /* 0xff800000b8157808 */ /* 0x000fe40001800000 */
        /* <DEDUP_REMOVED lines=10> */
[----:B------:R-:W-:Y:S02]  /*6070*/  FMNMX.FTZ R20, R189, R20, !PT ;  /* 0x00000014bd147209 */ /* 0x000fe40007810000 */
[----:B------:R-:W-:Y:S02]  /*6080*/  FSEL R193, R193, -INF , P4 ;  /* 0xff800000c1c17808 */ /* 0x000fe40002000000 */
[----:B------:R-:W-:Y:S02]  /*6090*/  ISETP.GT.AND P4, PT, R3, 0x19, PT ;  /* 0x000000190300780c */ /* 0x000fe40003f84270 */
[----:B-1----:R-:W-:Y:S02]  /*60a0*/  IADD3 R15, R0, -UR43, R15 ;  /* 0x8000002b000f7c10 */ /* 0x002fe4000fffe00f */
[----:B------:R-:W-:-:S02]  /*60b0*/  FSEL R197, R197, -INF , P4 ;  /* 0xff800000c5c57808 */ /* 0x000fc40002000000 */
[----:B------:R-:W-:Y:S02]  /*60c0*/  ISETP.GT.AND P4, PT, R3, 0x21, PT ;  /* 0x000000210300780c */ /* 0x000fe40003f84270 */
[----:B------:R-:W-:Y:S02]  /*60d0*/  ISETP.GT.AND P5, PT, R15, 0x1, PT ;  /* 0x000000010f00780c */ /* 0x000fe40003fa4270 */
[----:B------:R-:W-:Y:S02]  /*60e0*/  FSEL R169, R169, -INF , P4 ;  /* 0xff800000a9a97808 */ /* 0x000fe40002000000 */
[----:B------:R-:W-:Y:S02]  /*60f0*/  ISETP.GT.AND P4, PT, R3, 0x29, PT ;  /* 0x000000290300780c */ /* 0x000fe40003f84270 */
[----:B------:R-:W-:Y:S02]  /*6100*/  FSEL R187, R187, -INF , P5 ;  /* 0xff800000bbbb7808 */ /* 0x000fe40002800000 */
        /* <DEDUP_REMOVED lines=43> */
[C---:B------:R-:W-:Y:S02]  /*63c0*/  ISETP.GT.AND P4, PT, R15.reuse, RZ, PT ;  /* 0x000000ff0f00720c */ /* 0x040fe40003f84270 */
[C---:B------:R-:W-:Y:S02]  /*63d0*/  ISETP.GT.AND P5, PT, R15.reuse, 0x41, PT ;  /* 0x000000410f00780c */ /* 0x040fe40003fa4270 */
[----:B------:R-:W-:Y:S02]  /*63e0*/  FSEL R186, R186, -INF , P4 ;  /* 0xff800000baba7808 */ /* 0x000fe40002000000 */
[----:B------:R-:W-:Y:S02]  /*63f0*/  ISETP.GT.AND P4, PT, R15, 0x8, PT ;  /* 0x000000080f00780c */ /* 0x000fe40003f84270 */
[----:B------:R-:W-:Y:S02]  /*6400*/  FMNMX.FTZ R0, R186, R11, !PT ;  /* 0x0000000bba007209 */ /* 0x000fe40007810000 */
[----:B------:R-:W-:-:S02]  /*6410*/  FSEL R155, R155, -INF , P5 ;  /* 0xff8000009b9b7808 */ /* 0x000fc40002800000 */
[----:B------:R-:W-:Y:S02]  /*6420*/  FMNMX.FTZ R0, R187, R0, !PT ;  /* 0x00000000bb007209 */ /* 0x000fe40007810000 */
[----:B------:R-:W-:Y:S01]  /*6430*/  ISETP.GT.AND P5, PT, R15, 0x49, PT ;  /* 0x000000490f00780c */ /* 0x000fe20003fa4270 */
[----:B------:R-:W-:Y:S02]  /*6440*/  WARPGROUP.DEPBAR.LE gsb0, 0x0 ;  /* 0x00008000000079c5 */ /* 0x000fe40000010000 */
[----:B------:R-:W-:Y:S01]  /*6450*/  WARPGROUP.ARRIVE ;  /* 0x00000000000079c5 */ /* 0x000fe20000000000 */
[----:B------:R-:W-:Y:S02]  /*6460*/  FSEL R217, R192, -INF , P3 ;  /* 0xff800000c0d97808 */ /* 0x000fe40001800000 */
[----:B------:R-:W-:Y:S02]  /*6470*/  ISETP.GT.AND P3, PT, R3, 0x18, PT ;  /* 0x000000180300780c */ /* 0x000fe40003f64270 */
[----:B------:R-:W-:Y:S01]  /*6480*/  FMNMX.FTZ R20, R217, R20, !PT ;  /* 0x00000014d9147209 */ /* 0x000fe20007810000 */
[----:B------:R-:W-:Y:S01]  /*6490*/  QGMMA.64x192x32.F32.E4M3.E4M3 R24, R212, gdesc[UR8], R24, gsb0 ;  /* 0x02e00008d4187df3 */ /* 0x000fe20008000818 */
[----:B------:R-:W-:Y:S01]  /*64a0*/  FSEL R219, R196, -INF , P3 ;  /* 0xff800000c4db7808 */ /* 0x000fe20001800000 */
[----:B------:R-:W-:Y:S01]  /*64b0*/  UIADD3 UR10, UR6, 0x300, URZ ;  /* 0x00000300060a7890 */ /* 0x000fe2000fffe03f */
[----:B------:R-:W-:Y:S01]  /*64c0*/  FMNMX.FTZ R20, R193, R20, !PT ;  /* 0x00000014c1147209 */ /* 0x000fe20007810000 */
[----:B------:R-:W-:Y:S01]  /*64d0*/  UMOV UR11, 0xc0000010 ;  /* 0xc0000010000b7882 */ /* 0x000fe20000000000 */
[----:B------:R-:W-:Y:S01]  /*64e0*/  ISETP.GT.AND P3, PT, R3, 0x20, PT ;  /* 0x000000200300780c */ /* 0x000fe20003f64270 */
[----:B------:R-:W-:Y:S01]  /*64f0*/  IMAD.U32 R196, RZ, RZ, UR54 ;  /* 0x00000036ffc47e24 */ /* 0x000fe2000f8e00ff */
[----:B------:R-:W-:-:S02]  /*6500*/  FMNMX.FTZ R20, R219, R20, !PT ;  /* 0x00000014db147209 */ /* 0x000fc40007810000 */
[----:B------:R-:W-:Y:S02]  /*6510*/  FSEL R221, R168, -INF , P3 ;  /* 0xff800000a8dd7808 */ /* 0x000fe40001800000 */
[----:B------:R-:W-:Y:S02]  /*6520*/  FMNMX.FTZ R20, R197, R20, !PT ;  /* 0x00000014c5147209 */ /* 0x000fe40007810000 */
[----:B------:R-:W-:Y:S02]  /*6530*/  ISETP.GT.AND P3, PT, R3, 0x28, PT ;  /* 0x000000280300780c */ /* 0x000fe40003f64270 */
[----:B------:R-:W-:Y:S02]  /*6540*/  FMNMX.FTZ R20, R221, R20, !PT ;  /* 0x00000014dd147209 */ /* 0x000fe40007810000 */
[----:B------:R-:W-:Y:S02]  /*6550*/  FSEL R223, R172, -INF , P3 ;  /* 0xff800000acdf7808 */ /* 0x000fe40001800000 */
[----:B------:R-:W-:-:S02]  /*6560*/  FMNMX.FTZ R20, R169, R20, !PT ;  /* 0x00000014a9147209 */ /* 0x000fc40007810000 */
[----:B------:R-:W-:Y:S02]  /*6570*/  ISETP.GT.AND P3, PT, R3, 0x30, PT ;  /* 0x000000300300780c */ /* 0x000fe40003f64270 */
[----:B------:R-:W-:Y:S02]  /*6580*/  FMNMX.FTZ R20, R223, R20, !PT ;  /* 0x00000014df147209 */ /* 0x000fe40007810000 */
[----:B------:R-:W-:Y:S02]  /*6590*/  FSEL R225, R176, -INF , P3 ;  /* 0xff800000b0e17808 */ /* 0x000fe40001800000 */
[----:B------:R-:W-:Y:S02]  /*65a0*/  FMNMX.FTZ R20, R173, R20, !PT ;  /* 0x00000014ad147209 */ /* 0x000fe40007810000 */
[----:B------:R-:W-:Y:S02]  /*65b0*/  ISETP.GT.AND P3, PT, R3, 0x38, PT ;  /* 0x000000380300780c */ /* 0x000fe40003f64270 */
        /* <DEDUP_REMOVED lines=41> */
[----:B------:R-:W-:Y:S02]  /*6850*/  @!P0 LEA R196, R196, UR40, 0x3 ;  /* 0x00000028c4c48c11 */ /* 0x000fe4000f8e18ff */
[----:B------:R-:W-:Y:S01]  /*6860*/  FMNMX.FTZ R20, R121, R20, !PT ;  /* 0x0000001479147209 */ /* 0x000fe20007810000 */
[----:B------:R-:W-:-:S02]  /*6870*/  WARPGROUP.DEPBAR.LE gsb0, 0x0 ;  /* 0x00008000000079c5 */ /* 0x000fc40000010000 */
        /* <DEDUP_REMOVED lines=10> */
[----:B------:R-:W-:Y:S01]  /*6920*/  UIADD3 UR6, UR6, 0x600, URZ ;  /* 0x0000060006067890 */ /* 0x000fe2000fffe03f */
[----:B------:R-:W-:-:S02]  /*6930*/  FMNMX.FTZ R20, R215, R20, !PT ;  /* 0x00000014d7147209 */ /* 0x000fc40007810000 */
[----:B------:R-:W-:Y:S02]  /*6940*/  FSEL R132, R132, -INF , P3 ;  /* 0xff80000084847808 */ /* 0x000fe40001800000 */
[----:B------:R-:W-:-:S04]  /*6950*/  FMNMX.FTZ R3, R129, R20, !PT ;  /* 0x0000001481037209 */ /* 0x000fc80007810000 */
[----:B------:R-:W-:-:S04]  /*6960*/  FMNMX.FTZ R20, R132, R3, !PT ;  /* 0x0000000384147209 */ /* 0x000fc80007810000 */
[----:B------:R-:W-:-:S05]  /*6970*/  FMNMX.FTZ R22, R133, R20, !PT ;  /* 0x0000001485167209 */ /* 0x000fca0007810000 */
[----:B------:R-:W0:Y:S02]  /*6980*/  SHFL.BFLY PT, R3, R22, 0x2, 0x1f ;  /* 0x0c401f0016037f89 */ /* 0x000e2400000e0000 */
[----:B0-----:R-:W-:-:S05]  /*6990*/  FMNMX.FTZ R124, R22, R3, !PT ;  /* 0x00000003167c7209 */ /* 0x001fca0007810000 */
[----:B------:R-:W0:Y:S02]  /*69a0*/  SHFL.BFLY PT, R3, R124, 0x1, 0x1f ;  /* 0x0c201f007c037f89 */ /* 0x000e2400000e0000 */
[----:B0-----:R-:W-:-:S04]  /*69b0*/  FMNMX.FTZ R3, R124, R3, !PT ;  /* 0x000000037c037209 */ /* 0x001fc80007810000 */
[----:B------:R-:W-:Y:S01]  /*69c0*/  FSETP.NEU.FTZ.AND P3, PT, R3, -INF , PT ;  /* 0xff8000000300780b */ /* 0x000fe20003f7d000 */
[----:B------:R-:W-:-:S05]  /*69d0*/  FFMA.FTZ R20, R2, R3, -8 ;  /* 0xc100000002147423 */ /* 0x000fca0000010003 */
[----:B------:R-:W-:-:S05]  /*69e0*/  FSEL R20, R20, RZ, P3 ;  /* 0x000000ff14147208 */ /* 0x000fca0001800000 */
[C-C-:B------:R-:W-:Y:S01]  /*69f0*/  FFMA.FTZ R124, R2.reuse, R189, -R20.reuse ;  /* 0x000000bd027c7223 */ /* 0x140fe20000010814 */
[----:B------:R-:W-:-:S01]  /*6a00*/  FFMA.FTZ R185, R2, R185, -R20 ;  /* 0x000000b902b97223 */ /* 0x000fc20000010814 */
[----:B------:R-:W-:Y:S01]  /*6a10*/  FSEL R189, R190, -INF , P4 ;  /* 0xff800000bebd7808 */ /* 0x000fe20002000000 */
[----:B------:R-:W-:-:S01]  /*6a20*/  FFMA.FTZ R193, R2, R193, -R20 ;  /* 0x000000c102c17223 */ /* 0x000fc20000010814 */
[----:B------:R-:W-:Y:S01]  /*6a30*/  ISETP.GT.AND P4, PT, R15, 0x10, PT ;  /* 0x000000100f00780c */ /* 0x000fe20003f84270 */
[----:B------:R-:W-:Y:S01]  /*6a40*/  MUFU.EX2 R22, R185 ;  /* 0x000000b900167308 */ /* 0x000fe20000000800 */
[----:B------:R-:W-:Y:S01]  /*6a50*/  FMNMX.FTZ R0, R189, R0, !PT ;  /* 0x00000000bd007209 */ /* 0x000fe20007810000 */
[C-C-:B------:R-:W-:Y:S01]  /*6a60*/  FFMA.FTZ R128, R2.reuse, R217, -R20.reuse ;  /* 0x000000d902807223 */ /* 0x140fe20000010814 */
[----:B------:R-:W-:-:S01]  /*6a70*/  FFMA.FTZ R136, R2, R219, -R20 ;  /* 0x000000db02887223 */ /* 0x000fc20000010814 */
[C-C-:B------:R-:W-:Y:S01]  /*6a80*/  FFMA.FTZ R152, R2.reuse, R221, -R20.reuse ;  /* 0x000000dd02987223 */ /* 0x140fe20000010814 */
[----:B------:R-:W-:Y:S01]  /*6a90*/  FMNMX.FTZ R0, R191, R0, !PT ;  /* 0x00000000bf007209 */ /* 0x000fe20007810000 */
[C-C-:B------:R-:W-:Y:S01]  /*6aa0*/  FFMA.FTZ R156, R2.reuse, R223, -R20.reuse ;  /* 0x000000df029c7223 */ /* 0x140fe20000010814 */
[----:B------:R-:W-:-:S01]  /*6ab0*/  FFMA.FTZ R160, R2, R225, -R20 ;  /* 0x000000e102a07223 */ /* 0x000fc20000010814 */
[----:B------:R0:W-:Y:S01]  /*6ac0*/  MUFU.EX2 R185, R193 ;  /* 0x000000c100b97308 */ /* 0x0001e20000000800 */
[----:B------:R-:W-:-:S01]  /*6ad0*/  FFMA.FTZ R164, R2, R181, -R20 ;  /* 0x000000b502a47223 */ /* 0x000fc20000010814 */
[----:B------:R-:W-:Y:S01]  /*6ae0*/  FSEL R181, R159, -INF , P5 ;  /* 0xff8000009fb57808 */ /* 0x000fe20002800000 */
[----:B------:R-:W-:-:S01]  /*6af0*/  FFMA.FTZ R21, R2, R21, -R20 ;  /* 0x0000001502157223 */ /* 0x000fc20000010814 */
[----:B------:R-:W-:Y:S01]  /*6b00*/  ISETP.GT.AND P5, PT, R15, 0x51, PT ;  /* 0x000000510f00780c */ /* 0x000fe20003fa4270 */
[----:B------:R-:W-:-:S01]  /*6b10*/  FFMA.FTZ R23, R2, R23, -R20 ;  /* 0x0000001702177223 */ /* 0x000fc20000010814 */
[C-C-:B------:R-:W-:Y:S01]  /*6b20*/  FFMA.FTZ R169, R2.reuse, R169, -R20.reuse ;  /* 0x000000a902a97223 */ /* 0x140fe20000010814 */
[----:B------:R-:W-:-:S01]  /*6b30*/  FFMA.FTZ R173, R2, R173, -R20 ;  /* 0x000000ad02ad7223 */ /* 0x000fc20000010814 */
[----:B------:R-:W-:Y:S01]  /*6b40*/  FSEL R163, R163, -INF , P5 ;  /* 0xff800000a3a37808 */ /* 0x000fe20002800000 */
[----:B0-----:R-:W-:-:S01]  /*6b50*/  FFMA.FTZ R193, R2, R197, -R20 ;  /* 0x000000c502c17223 */ /* 0x001fc20000010814 */
[----:B------:R-:W-:Y:S01]  /*6b60*/  FSEL R197, R194, -INF , P4 ;  /* 0xff800000c2c57808 */ /* 0x000fe20002000000 */
[----:B------:R0:W-:Y:S01]  /*6b70*/  MUFU.EX2 R159, R164 ;  /* 0x000000a4009f7308 */ /* 0x0001e20000000800 */
[----:B------:R-:W-:Y:S01]  /*6b80*/  ISETP.GT.AND P4, PT, R15, 0x18, PT ;  /* 0x000000180f00780c */ /* 0x000fe20003f84270 */
[C-C-:B------:R-:W-:Y:S01]  /*6b90*/  FFMA.FTZ R177, R2.reuse, R177, -R20.reuse ;  /* 0x000000b102b17223 */ /* 0x140fe20000010814 */
[----:B------:R-:W-:Y:S01]  /*6ba0*/  FMNMX.FTZ R0, R197, R0, !PT ;  /* 0x00000000c5007209 */ /* 0x000fe20007810000 */
[C-C-:B------:R-:W-:Y:S01]  /*6bb0*/  FFMA.FTZ R153, R2.reuse, R153, -R20.reuse ;  /* 0x0000009902997223 */ /* 0x140fe20000010814 */
[----:B------:R-:W-:Y:S01]  /*6bc0*/  ISETP.GT.AND P5, PT, R15, 0x59, PT ;  /* 0x000000590f00780c */ /* 0x000fe20003fa4270 */
[C-C-:B------:R-:W-:Y:S01]  /*6bd0*/  FFMA.FTZ R141, R2.reuse, R141, -R20.reuse ;  /* 0x0000008d028d7223 */ /* 0x140fe20000010814 */
[----:B------:R-:W-:Y:S01]  /*6be0*/  FMNMX.FTZ R0, R195, R0, !PT ;  /* 0x00000000c3007209 */ /* 0x000fe20007810000 */
[C-C-:B------:R-:W-:Y:S01]  /*6bf0*/  FFMA.FTZ R145, R2.reuse, R145, -R20.reuse ;  /* 0x0000009102917223 */ /* 0x140fe20000010814 */
[----:B------:R-:W-:Y:S01]  /*6c00*/  FSEL R167, R167, -INF , P5 ;  /* 0xff800000a7a77808 */ /* 0x000fe20002800000 */
[C-C-:B0-----:R-:W-:Y:S01]  /*6c10*/  FFMA.FTZ R164, R2.reuse, R231, -R20.reuse ;  /* 0x000000e702a47223 */ /* 0x141fe20000010814 */
[----:B------:R-:W-:Y:S01]  /*6c20*/  ISETP.GT.AND P5, PT, R15, 0x61, PT ;  /* 0x000000610f00780c */ /* 0x000fe20003fa4270 */
[C-C-:B------:R-:W-:Y:S01]  /*6c30*/  FFMA.FTZ R149, R2.reuse, R149, -R20.reuse ;  /* 0x0000009502957223 */ /* 0x140fe20000010814 */
[----:B------:R-:W-:-:S01]  /*6c40*/  FFMA.FTZ R120, R2, R120, -R20 ;  /* 0x0000007802787223 */ /* 0x000fc20000010814 */
[C-C-:B------:R-:W-:Y:S01]  /*6c50*/  FFMA.FTZ R121, R2.reuse, R121, -R20.reuse ;  /* 0x0000007902797223 */ /* 0x140fe20000010814 */
[----:B------:R-:W-:Y:S01]  /*6c60*/  FSEL R231, R139, -INF , P5 ;  /* 0xff8000008be77808 */ /* 0x000fe20002800000 */
[C-C-:B------:R-:W-:Y:S01]  /*6c70*/  FFMA.FTZ R125, R2.reuse, R125, -R20.reuse ;  /* 0x0000007d027d7223 */ /* 0x140fe20000010814 */
[----:B------:R-:W-:Y:S01]  /*6c80*/  ISETP.GT.AND P5, PT, R15, 0x69, PT ;  /* 0x000000690f00780c */ /* 0x000fe20003fa4270 */
[----:B------:R0:W-:Y:S01]  /*6c90*/  MUFU.EX2 R139, R164 ;  /* 0x000000a4008b7308 */ /* 0x0001e20000000800 */
[----:B------:R-:W-:-:S01]  /*6ca0*/  FFMA.FTZ R129, R2, R129, -R20 ;  /* 0x0000008102817223 */ /* 0x000fc20000010814 */
[C-C-:B------:R-:W-:Y:S01]  /*6cb0*/  FFMA.FTZ R132, R2.reuse, R132, -R20.reuse ;  /* 0x0000008402847223 */ /* 0x140fe20000010814 */
[----:B------:R-:W-:Y:S01]  /*6cc0*/  FSEL R143, R143, -INF , P5 ;  /* 0xff8000008f8f7808 */ /* 0x000fe20002800000 */
[----:B------:R-:W-:Y:S01]  /*6cd0*/  FFMA.FTZ R133, R2, R133, -R20 ;  /* 0x0000008502857223 */ /* 0x000fe20000010814 */
[----:B------:R-:W-:-:S03]  /*6ce0*/  ISETP.GT.AND P5, PT, R15, 0x71, PT ;  /* 0x000000710f00780c */ /* 0x000fc60003fa4270 */
[----:B------:R-:W-:Y:S01]  /*6cf0*/  MUFU.EX2 R21, R21 ;  /* 0x0000001500157308 */ /* 0x000fe20000000800 */
[----:B------:R-:W-:Y:S01]  /*6d00*/  FSEL R147, R147, -INF , P5 ;  /* 0xff80000093937808 */ /* 0x000fe20002800000 */
[----:B0-----:R-:W-:Y:S01]  /*6d10*/  FFMA.FTZ R164, R2, R235, -R20 ;  /* 0x000000eb02a47223 */ /* 0x001fe20000010814 */
[----:B------:R-:W-:-:S05]  /*6d20*/  ISETP.GT.AND P5, PT, R15, 0x79, PT ;  /* 0x000000790f00780c */ /* 0x000fca0003fa4270 */
[----:B------:R-:W-:Y:S08]  /*6d30*/  MUFU.EX2 R23, R23 ;  /* 0x0000001700177308 */ /* 0x000ff00000000800 */
[----:B------:R-:W-:Y:S08]  /*6d40*/  MUFU.EX2 R124, R124 ;  /* 0x0000007c007c7308 */ /* 0x000ff00000000800 */
[----:B------:R-:W-:Y:S08]  /*6d50*/  MUFU.EX2 R128, R128 ;  /* 0x0000008000807308 */ /* 0x000ff00000000800 */
[----:B------:R-:W-:Y:S08]  /*6d60*/  MUFU.EX2 R136, R136 ;  /* 0x0000008800887308 */ /* 0x000ff00000000800 */
[----:B------:R-:W-:Y:S08]  /*6d70*/  MUFU.EX2 R193, R193 ;  /* 0x000000c100c17308 */ /* 0x000ff00000000800 */
[----:B------:R-:W-:Y:S08]  /*6d80*/  MUFU.EX2 R152, R152 ;  /* 0x0000009800987308 */ /* 0x000ff00000000800 */
[----:B------:R-:W-:Y:S01]  /*6d90*/  MUFU.EX2 R169, R169 ;  /* 0x000000a900a97308 */ /* 0x000fe20000000800 */
[----:B------:R-:W-:-:S02]  /*6da0*/  WARPGROUP.DEPBAR.LE gsb0, 0x0 ;  /* 0x00008000000079c5 */ /* 0x000fc40000010000 */
[----:B------:R-:W-:Y:S01]  /*6db0*/  FSEL R209, R198, -INF , P4 ;  /* 0xff800000c6d17808 */ /* 0x000fe20002000000 */
[----:B------:R-:W-:Y:S01]  /*6dc0*/  WARPGROUP.ARRIVE ;  /* 0x00000000000079c5 */ /* 0x000fe20000000000 */
[----:B------:R-:W-:-:S03]  /*6dd0*/  ISETP.GT.AND P4, PT, R15, 0x20, PT ;  /* 0x000000200f00780c */ /* 0x000fc60003f84270 */
[----:B------:R-:W-:Y:S01]  /*6de0*/  MUFU.EX2 R156, R156 ;  /* 0x0000009c009c7308 */ /* 0x000fe20000000800 */
[----:B------:R-:W-:Y:S02]  /*6df0*/  FMNMX.FTZ R0, R209, R0, !PT ;  /* 0x00000000d1007209 */ /* 0x000fe40007810000 */
[----:B------:R-:W-:Y:S01]  /*6e00*/  FSEL R211, R170, -INF , P4 ;  /* 0xff800000aad37808 */ /* 0x000fe20002000000 */
[----:B------:R-:W-:Y:S01]  /*6e10*/  QGMMA.64x192x32.F32.E4M3.E4M3 R24, R204, gdesc[UR8], R24, gsb0 ;  /* 0x02e00008cc187df3 */ /* 0x000fe20008000818 */
[----:B------:R-:W-:Y:S02]  /*6e20*/  FMNMX.FTZ R0, R199, R0, !PT ;  /* 0x00000000c7007209 */ /* 0x000fe40007810000 */
[----:B------:R-:W-:Y:S01]  /*6e30*/  ISETP.GT.AND P4, PT, R15, 0x28, PT ;  /* 0x000000280f00780c */ /* 0x000fe20003f84270 */
[----:B------:R-:W-:Y:S01]  /*6e40*/  MUFU.EX2 R173, R173 ;  /* 0x000000ad00ad7308 */ /* 0x000fe20000000800 */
[----:B------:R-:W-:Y:S02]  /*6e50*/  FMNMX.FTZ R0, R211, R0, !PT ;  /* 0x00000000d3007209 */ /* 0x000fe40007810000 */
[----:B------:R-:W-:-:S02]  /*6e60*/  FSEL R217, R174, -INF , P4 ;  /* 0xff800000aed97808 */ /* 0x000fc40002000000 */
[----:B------:R-:W-:Y:S02]  /*6e70*/  FMNMX.FTZ R0, R171, R0, !PT ;  /* 0x00000000ab007209 */ /* 0x000fe40007810000 */
[----:B------:R-:W-:Y:S01]  /*6e80*/  ISETP.GT.AND P4, PT, R15, 0x30, PT ;  /* 0x000000300f00780c */ /* 0x000fe20003f84270 */
[----:B------:R-:W-:Y:S01]  /*6e90*/  MUFU.EX2 R160, R160 ;  /* 0x000000a000a07308 */ /* 0x000fe20000000800 */
[----:B------:R-:W-:Y:S02]  /*6ea0*/  FMNMX.FTZ R0, R217, R0, !PT ;  /* 0x00000000d9007209 */ /* 0x000fe40007810000 */
[----:B------:R-:W-:Y:S02]  /*6eb0*/  FSEL R219, R178, -INF , P4 ;  /* 0xff800000b2db7808 */ /* 0x000fe40002000000 */
[----:B------:R-:W-:Y:S02]  /*6ec0*/  FMNMX.FTZ R0, R175, R0, !PT ;  /* 0x00000000af007209 */ /* 0x000fe40007810000 */
[----:B------:R-:W-:Y:S01]  /*6ed0*/  ISETP.GT.AND P4, PT, R15, 0x38, PT ;  /* 0x000000380f00780c */ /* 0x000fe20003f84270 */
[----:B------:R-:W-:Y:S01]  /*6ee0*/  MUFU.EX2 R177, R177 ;  /* 0x000000b100b17308 */ /* 0x000fe20000000800 */
[----:B------:R-:W-:-:S02]  /*6ef0*/  FMNMX.FTZ R0, R219, R0, !PT ;  /* 0x00000000db007209 */ /* 0x000fc40007810000 */
[----:B------:R-:W-:Y:S02]  /*6f00*/  FSEL R221, R182, -INF , P4 ;  /* 0xff800000b6dd7808 */ /* 0x000fe40002000000 */
[----:B------:R-:W-:Y:S02]  /*6f10*/  FMNMX.FTZ R0, R179, R0, !PT ;  /* 0x00000000b3007209 */ /* 0x000fe40007810000 */
[----:B------:R-:W-:Y:S01]  /*6f20*/  ISETP.GT.AND P4, PT, R15, 0x40, PT ;  /* 0x000000400f00780c */ /* 0x000fe20003f84270 */
[----:B------:R-:W-:Y:S01]  /*6f30*/  MUFU.EX2 R153, R153 ;  /* 0x0000009900997308 */ /* 0x000fe20000000800 */
[----:B------:R-:W-:Y:S02]  /*6f40*/  FMNMX.FTZ R0, R221, R0, !PT ;  /* 0x00000000dd007209 */ /* 0x000fe40007810000 */
[----:B------:R-:W-:Y:S01]  /*6f50*/  FSEL R223, R154, -INF , P4 ;  /* 0xff8000009adf7808 */ /* 0x000fe20002000000 */
[----:B------:R-:W-:-:S01]  /*6f60*/  FFMA.FTZ R154, R2, R227, -R20 ;  /* 0x000000e3029a7223 */ /* 0x000fc20000010814 */
[----:B------:R-:W-:-:S02]  /*6f70*/  FMNMX.FTZ R0, R183, R0, !PT ;  /* 0x00000000b7007209 */ /* 0x000fc40007810000 */
[----:B------:R-:W-:Y:S01]  /*6f80*/  ISETP.GT.AND P4, PT, R15, 0x48, PT ;  /* 0x000000480f00780c */ /* 0x000fe20003f84270 */
[----:B------:R-:W-:Y:S01]  /*6f90*/  MUFU.EX2 R141, R141 ;  /* 0x0000008d008d7308 */ /* 0x000fe20000000800 */
[----:B------:R-:W-:Y:S02]  /*6fa0*/  FMNMX.FTZ R0, R223, R0, !PT ;  /* 0x00000000df007209 */ /* 0x000fe40007810000 */
[----:B------:R-:W-:Y:S01]  /*6fb0*/  FSEL R225, R158, -INF , P4 ;  /* 0xff8000009ee17808 */ /* 0x000fe20002000000 */
[----:B------:R-:W-:-:S01]  /*6fc0*/  FFMA.FTZ R158, R2, R229, -R20 ;  /* 0x000000e5029e7223 */ /* 0x000fc20000010814 */
[----:B------:R-:W-:Y:S02]  /*6fd0*/  FMNMX.FTZ R0, R155, R0, !PT ;  /* 0x000000009b007209 */ /* 0x000fe40007810000 */
[----:B------:R-:W-:Y:S01]  /*6fe0*/  ISETP.GT.AND P4, PT, R15, 0x50, PT ;  /* 0x000000500f00780c */ /* 0x000fe20003f84270 */
[----:B------:R-:W-:Y:S01]  /*6ff0*/  MUFU.EX2 R154, R154 ;  /* 0x0000009a009a7308 */ /* 0x000fe20000000800 */
[----:B------:R-:W-:-:S02]  /*7000*/  FMNMX.FTZ R0, R225, R0, !PT ;  /* 0x00000000e1007209 */ /* 0x000fc40007810000 */
[----:B------:R-:W-:Y:S01]  /*7010*/  FSEL R227, R162, -INF , P4 ;  /* 0xff800000a2e37808 */ /* 0x000fe20002000000 */
[----:B------:R-:W-:-:S01]  /*7020*/  FFMA.FTZ R162, R2, R157, -R20 ;  /* 0x0000009d02a27223 */ /* 0x000fc20000010814 */
[----:B------:R-:W-:Y:S02]  /*7030*/  FMNMX.FTZ R0, R181, R0, !PT ;  /* 0x00000000b5007209 */ /* 0x000fe40007810000 */
[----:B------:R-:W-:Y:S01]  /*7040*/  ISETP.GT.AND P4, PT, R15, 0x58, PT ;  /* 0x000000580f00780c */ /* 0x000fe20003f84270 */
[----:B------:R-:W-:Y:S01]  /*7050*/  MUFU.EX2 R158, R158 ;  /* 0x0000009e009e7308 */ /* 0x000fe20000000800 */
[----:B------:R-:W-:Y:S02]  /*7060*/  FMNMX.FTZ R0, R227, R0, !PT ;  /* 0x00000000e3007209 */ /* 0x000fe40007810000 */
[----:B------:R-:W-:Y:S02]  /*7070*/  FSEL R229, R166, -INF , P4 ;  /* 0xff800000a6e57808 */ /* 0x000fe40002000000 */
[----:B------:R-:W-:-:S02]  /*7080*/  FMNMX.FTZ R0, R163, R0, !PT ;  /* 0x00000000a3007209 */ /* 0x000fc40007810000 */
        /* <DEDUP_REMOVED lines=22> */
[----:B------:R-:W-:Y:S01]  /*71f0*/  FSEL R161, R151, -INF , P5 ;  /* 0xff80000097a17808 */ /* 0x000fe20002800000 */
[----:B------:R-:W-:Y:S01]  /*7200*/  MUFU.EX2 R146, R146 ;  /* 0x0000009200927308 */ /* 0x000fe20000000800 */
[----:B------:R-:W-:-:S02]  /*7210*/  ISETP.GT.AND P4, PT, R15, 0x80, PT ;  /* 0x000000800f00780c */ /* 0x000fc40003f84270 */
[----:B------:R-:W-:Y:S02]  /*7220*/  FMNMX.FTZ R0, R233, R0, !PT ;  /* 0x00000000e9007209 */ /* 0x000fe40007810000 */
[----:B------:R-:W-:Y:S02]  /*7230*/  ISETP.GT.AND P5, PT, R15, 0x81, PT ;  /* 0x000000810f00780c */ /* 0x000fe40003fa4270 */
[----:B------:R-:W-:Y:S01]  /*7240*/  FSEL R122, R122, -INF , P4 ;  /* 0xff8000007a7a7808 */ /* 0x000fe20002000000 */
[----:B------:R0:W-:Y:S01]  /*7250*/  MUFU.EX2 R151, R150 ;  /* 0x0000009600977308 */ /* 0x0001e20000000800 */
[----:B------:R-:W-:Y:S02]  /*7260*/  FMNMX.FTZ R0, R161, R0, !PT ;  /* 0x00000000a1007209 */ /* 0x000fe40007810000 */
[----:B------:R-:W-:Y:S02]  /*7270*/  ISETP.GT.AND P4, PT, R15, 0x88, PT ;  /* 0x000000880f00780c */ /* 0x000fe40003f84270 */
[----:B------:R-:W-:-:S02]  /*7280*/  FSEL R235, R123, -INF , P5 ;  /* 0xff8000007beb7808 */ /* 0x000fc40002800000 */
[----:B------:R-:W-:Y:S01]  /*7290*/  FMNMX.FTZ R0, R122, R0, !PT ;  /* 0x000000007a007209 */ /* 0x000fe20007810000 */
[----:B------:R1:W-:Y:S01]  /*72a0*/  MUFU.EX2 R123, R164 ;  /* 0x000000a4007b7308 */ /* 0x0003e20000000800 */
[----:B0-----:R-:W-:-:S01]  /*72b0*/  FFMA.FTZ R150, R2, R165, -R20 ;  /* 0x000000a502967223 */ /* 0x001fc20000010814 */
[----:B------:R-:W-:Y:S02]  /*72c0*/  ISETP.GT.AND P5, PT, R15, 0x89, PT ;  /* 0x000000890f00780c */ /* 0x000fe40003fa4270 */
[----:B------:R-:W-:Y:S02]  /*72d0*/  FSEL R126, R126, -INF , P4 ;  /* 0xff8000007e7e7808 */ /* 0x000fe40002000000 */
[----:B------:R-:W-:Y:S02]  /*72e0*/  FMNMX.FTZ R165, R235, R0, !PT ;  /* 0x00000000eba57209 */ /* 0x000fe40007810000 */
[----:B------:R-:W-:Y:S01]  /*72f0*/  ISETP.GT.AND P4, PT, R15, 0x90, PT ;  /* 0x000000900f00780c */ /* 0x000fe20003f84270 */
[----:B-1----:R-:W-:Y:S01]  /*7300*/  FFMA.FTZ R164, R2, R137, -R20 ;  /* 0x0000008902a47223 */ /* 0x002fe20000010814 */
[----:B------:R-:W-:Y:S01]  /*7310*/  FSEL R127, R127, -INF , P5 ;  /* 0xff8000007f7f7808 */ /* 0x000fe20002800000 */
[----:B------:R-:W-:Y:S01]  /*7320*/  MUFU.EX2 R150, R150 ;  /* 0x0000009600967308 */ /* 0x000fe20000000800 */
[----:B------:R-:W-:-:S02]  /*7330*/  FMNMX.FTZ R0, R126, R165, !PT ;  /* 0x000000a57e007209 */ /* 0x000fc40007810000 */
[----:B------:R-:W-:Y:S02]  /*7340*/  ISETP.GT.AND P5, PT, R15, 0x91, PT ;  /* 0x000000910f00780c */ /* 0x000fe40003fa4270 */
[----:B------:R-:W-:Y:S01]  /*7350*/  FSEL R165, R130, -INF , P4 ;  /* 0xff80000082a57808 */ /* 0x000fe20002000000 */
[----:B------:R-:W-:Y:S01]  /*7360*/  FFMA.FTZ R130, R2, R237, -R20 ;  /* 0x000000ed02827223 */ /* 0x000fe20000010814 */
[----:B------:R-:W-:Y:S01]  /*7370*/  FMNMX.FTZ R0, R127, R0, !PT ;  /* 0x000000007f007209 */ /* 0x000fe20007810000 */
[----:B------:R-:W-:Y:S01]  /*7380*/  MUFU.EX2 R121, R121 ;  /* 0x0000007900797308 */ /* 0x000fe20000000800 */
[----:B------:R-:W-:Y:S02]  /*7390*/  ISETP.GT.AND P4, PT, R15, 0x98, PT ;  /* 0x000000980f00780c */ /* 0x000fe40003f84270 */
[----:B------:R-:W-:Y:S02]  /*73a0*/  FSEL R131, R131, -INF , P5 ;  /* 0xff80000083837808 */ /* 0x000fe40002800000 */
[----:B------:R-:W-:-:S02]  /*73b0*/  FMNMX.FTZ R0, R165, R0, !PT ;  /* 0x00000000a5007209 */ /* 0x000fc40007810000 */
[----:B------:R-:W-:Y:S01]  /*73c0*/  ISETP.GT.AND P5, PT, R15, 0x99, PT ;  /* 0x000000990f00780c */ /* 0x000fe20003fa4270 */
[----:B------:R-:W-:Y:S01]  /*73d0*/  MUFU.EX2 R130, R130 ;  /* 0x0000008200827308 */ /* 0x000fe20000000800 */
[----:B------:R-:W-:Y:S01]  /*73e0*/  FSEL R15, R134, -INF , P4 ;  /* 0xff800000860f7808 */ /* 0x000fe20002000000 */
[C-C-:B------:R-:W-:Y:S01]  /*73f0*/  FFMA.FTZ R134, R2.reuse, R140, -R20.reuse ;  /* 0x0000008c02867223 */ /* 0x140fe20000010814 */
[----:B------:R-:W-:Y:S01]  /*7400*/  FMNMX.FTZ R0, R131, R0, !PT ;  /* 0x0000000083007209 */ /* 0x000fe20007810000 */
[C-C-:B------:R-:W-:Y:S01]  /*7410*/  FFMA.FTZ R140, R2.reuse, R144, -R20.reuse ;  /* 0x00000090028c7223 */ /* 0x140fe20000010814 */
[----:B------:R-:W-:Y:S01]  /*7420*/  FSEL R137, R135, -INF , P5 ;  /* 0xff80000087897808 */ /* 0x000fe20002800000 */
[C-C-:B------:R-:W-:Y:S01]  /*7430*/  FFMA.FTZ R144, R2.reuse, R148, -R20.reuse ;  /* 0x0000009402907223 */ /* 0x140fe20000010814 */
[----:B------:R-:W-:Y:S01]  /*7440*/  FMNMX.FTZ R0, R15, R0, !PT ;  /* 0x000000000f007209 */ /* 0x000fe20007810000 */
[----:B------:R-:W-:Y:S01]  /*7450*/  FFMA.FTZ R148, R2, R213, -R20 ;  /* 0x000000d502947223 */ /* 0x000fe20000010814 */
[----:B------:R0:W-:Y:S02]  /*7460*/  MUFU.EX2 R135, R164 ;  /* 0x000000a400877308 */ /* 0x0001e40000000800 */
[----:B------:R-:W-:-:S05]  /*7470*/  FMNMX.FTZ R0, R137, R0, !PT ;  /* 0x0000000089007209 */ /* 0x000fca0007810000 */
[----:B------:R-:W1:Y:S01]  /*7480*/  SHFL.BFLY PT, R237, R0, 0x2, 0x1f ;  /* 0x0c401f0000ed7f89 */ /* 0x000e6200000e0000 */
[----:B------:R-:W-:Y:S01]  /*7490*/  MUFU.EX2 R134, R134 ;  /* 0x0000008600867308 */ /* 0x000fe20000000800 */
[----:B0-----:R-:W-:-:S07]  /*74a0*/  FFMA.FTZ R164, R2, R215, -R20 ;  /* 0x000000d702a47223 */ /* 0x001fce0000010814 */
[----:B------:R-:W-:Y:S08]  /*74b0*/  MUFU.EX2 R140, R140 ;  /* 0x0000008c008c7308 */ /* 0x000ff00000000800 */
[----:B------:R-:W-:Y:S01]  /*74c0*/  MUFU.EX2 R144, R144 ;  /* 0x0000009000907308 */ /* 0x000fe20000000800 */
[----:B-1----:R-:W-:-:S07]  /*74d0*/  FMNMX.FTZ R237, R0, R237, !PT ;  /* 0x000000ed00ed7209 */ /* 0x002fce0007810000 */
[----:B------:R-:W-:Y:S01]  /*74e0*/  MUFU.EX2 R148, R148 ;  /* 0x0000009400947308 */ /* 0x000fe20000000800 */
[----:B------:R-:W0:Y:S07]  /*74f0*/  SHFL.BFLY PT, R0, R237, 0x1, 0x1f ;  /* 0x0c201f00ed007f89 */ /* 0x000e2e00000e0000 */
[----:B------:R-:W-:Y:S08]  /*7500*/  MUFU.EX2 R125, R125 ;  /* 0x0000007d007d7308 */ /* 0x000ff00000000800 */
[----:B------:R-:W-:Y:S08]  /*7510*/  MUFU.EX2 R164, R164 ;  /* 0x000000a400a47308 */ /* 0x000ff00000000800 */
[----:B------:R-:W-:Y:S01]  /*7520*/  MUFU.EX2 R129, R129 ;  /* 0x0000008100817308 */ /* 0x000fe20000000800 */
[----:B0-----:R-:W-:Y:S01]  /*7530*/  FMNMX.FTZ R0, R237, R0, !PT ;  /* 0x00000000ed007209 */ /* 0x001fe20007810000 */
[----:B------:R-:W-:-:S03]  /*7540*/  WARPGROUP.DEPBAR.LE gsb0, 0x0 ;  /* 0x00008000000079c5 */ /* 0x000fc60000010000 */
[----:B------:R-:W-:Y:S01]  /*7550*/  FSETP.NEU.FTZ.AND P4, PT, R0, -INF , PT ;  /* 0xff8000000000780b */ /* 0x000fe20003f9d000 */
[----:B------:R-:W-:-:S01]  /*7560*/  FFMA.FTZ R213, R2, R0, -8 ;  /* 0xc100000002d57423 */ /* 0x000fc20000010000 */
[----:B------:R-:W-:Y:S01]  /*7570*/  WARPGROUP.ARRIVE ;  /* 0x00000000000079c5 */ /* 0x000fe20000000000 */
[----:B------:R-:W-:Y:S01]  /*7580*/  MUFU.EX2 R132, R132 ;  /* 0x0000008400847308 */ /* 0x000fe20000000800 */
[----:B------:R-:W-:Y:S02]  /*7590*/  FSEL R184, R0, RZ, P4 ;  /* 0x000000ff00b87208 */ /* 0x000fe40002000000 */
[----:B------:R-:W-:Y:S02]  /*75a0*/  FSEL R213, R213, RZ, P4 ;  /* 0x000000ffd5d57208 */ /* 0x000fe40002000000 */
[----:B------:R-:W-:Y:S01]  /*75b0*/  QGMMA.64x192x32.F32.E4M3.E4M3 R24, R200, gdesc[UR4], R24, gsb0 ;  /* 0x02e00004c8187df3 */ /* 0x000fe20008000818 */
[----:B------:R-:W-:-:S02]  /*75c0*/  FADD.FTZ R11, -R184, R11 ;  /* 0x0000000bb80b7221 */ /* 0x000fc40000010100 */
[C-C-:B------:R-:W-:Y:S01]  /*75d0*/  FFMA.FTZ R168, R2.reuse, R197, -R213.reuse ;  /* 0x000000c502a87223 */ /* 0x140fe200000108d5 */
[----:B------:R-:W-:Y:S01]  /*75e0*/  FSEL R197, R3, RZ, P3 ;  /* 0x000000ff03c57208 */ /* 0x000fe20001800000 */
[C-C-:B------:R-:W-:Y:S01]  /*75f0*/  FFMA.FTZ R20, R2.reuse, R186, -R213.reuse ;  /* 0x000000ba02147223 */ /* 0x140fe200000108d5 */
[C---:B------:R-:W-:Y:S01]  /*7600*/  FMUL.FTZ R11, R2.reuse, R11 ;  /* 0x0000000b020b7220 */ /* 0x040fe20000410000 */
[C-C-:B------:R-:W-:Y:S01]  /*7610*/  FFMA.FTZ R187, R2.reuse, R187, -R213.reuse ;  /* 0x000000bb02bb7223 */ /* 0x140fe200000108d5 */
[----:B------:R-:W-:-:S01]  /*7620*/  FFMA.FTZ R166, R2, R189, -R213 ;  /* 0x000000bd02a67223 */ /* 0x000fc200000108d5 */
[----:B------:R-:W-:Y:S01]  /*7630*/  FADD.FTZ R197, -R197, R12 ;  /* 0x0000000cc5c57221 */ /* 0x000fe20000010100 */
[----:B------:R-:W-:-:S01]  /*7640*/  FFMA.FTZ R189, R2, R191, -R213 ;  /* 0x000000bf02bd7223 */ /* 0x000fc200000108d5 */
[----:B------:R-:W-:Y:S01]  /*7650*/  MUFU.EX2 R20, R20 ;  /* 0x0000001400147308 */ /* 0x000fe20000000800 */
[----:B------:R-:W-:-:S01]  /*7660*/  FFMA.FTZ R191, R2, R195, -R213 ;  /* 0x000000c302bf7223 */ /* 0x000fc200000108d5 */
[C---:B------:R-:W-:Y:S01]  /*7670*/  FMUL.FTZ R182, R2.reuse, R197 ;  /* 0x000000c502b67220 */ /* 0x040fe20000410000 */
        /* <DEDUP_REMOVED lines=22> */
[----:B0-----:R-:W-:-:S01]  /*77e0*/  FFMA.FTZ R197, R182, R8, R21 ;  /* 0x00000008b6c57223 */ /* 0x001fc20000010015 */
[C-C-:B------:R-:W-:Y:S01]  /*77f0*/  FFMA.FTZ R142, R2.reuse, R142, -R213.reuse ;  /* 0x0000008e028e7223 */ /* 0x140fe200000108d5 */
[----:B------:R-:W-:-:S01]  /*7800*/  FFMA.FTZ R143, R2, R143, -R213 ;  /* 0x0000008f028f7223 */ /* 0x000fc200000108d5 */
[----:B------:R-:W-:Y:S01]  /*7810*/  FFMA.FTZ R157, R2, R157, -R213 ;  /* 0x0000009d029d7223 */ /* 0x000fe200000108d5 */
[----:B------:R-:W-:-:S01]  /*7820*/  FADD.FTZ R188, R22, R197 ;  /* 0x000000c516bc7221 */ /* 0x000fc20000010000 */
[C-C-:B------:R-:W-:Y:S01]  /*7830*/  FFMA.FTZ R122, R2.reuse, R122, -R213.reuse ;  /* 0x0000007a027a7223 */ /* 0x140fe200000108d5 */
[----:B------:R-:W-:-:S01]  /*7840*/  FFMA.FTZ R126, R2, R126, -R213 ;  /* 0x0000007e027e7223 */ /* 0x000fc200000108d5 */
[----:B------:R-:W0:Y:S01]  /*7850*/  MUFU.EX2 R166, R166 ;  /* 0x000000a600a67308 */ /* 0x000e220000000800 */
[----:B-1----:R-:W-:-:S01]  /*7860*/  FFMA.FTZ R8, R11, R7, R20 ;  /* 0x000000070b087223 */ /* 0x002fc20000010014 */
[----:B------:R-:W-:Y:S01]  /*7870*/  FADD.FTZ R197, R23, R188 ;  /* 0x000000bc17c57221 */ /* 0x000fe20000010000 */
[----:B------:R-:W-:-:S01]  /*7880*/  FFMA.FTZ R15, R2, R15, -R213 ;  /* 0x0000000f020f7223 */ /* 0x000fc200000108d5 */
[----:B------:R-:W-:-:S02]  /*7890*/  FFMA.FTZ R137, R2, R137, -R213 ;  /* 0x0000008902897223 */ /* 0x000fc400000108d5 */
[----:B------:R-:W-:-:S02]  /*78a0*/  FADD.FTZ R197, R124, R197 ;  /* 0x000000c57cc57221 */ /* 0x000fc40000010000 */
[----:B------:R-:W1:Y:S01]  /*78b0*/  MUFU.EX2 R189, R189 ;  /* 0x000000bd00bd7308 */ /* 0x000e620000000800 */
[----:B--2---:R-:W-:-:S07]  /*78c0*/  FADD.FTZ R7, R187, R8 ;  /* 0x00000008bb077221 */ /* 0x004fce0000010000 */
[----:B------:R-:W2:Y:S01]  /*78d0*/  MUFU.EX2 R168, R168 ;  /* 0x000000a800a87308 */ /* 0x000ea20000000800 */
[----:B0-----:R-:W-:-:S07]  /*78e0*/  FADD.FTZ R8, R166, R7 ;  /* 0x00000007a6087221 */ /* 0x001fce0000010000 */
[----:B------:R-:W0:Y:S01]  /*78f0*/  MUFU.EX2 R191, R191 ;  /* 0x000000bf00bf7308 */ /* 0x000e220000000800 */
[----:B-1----:R-:W-:-:S01]  /*7900*/  FADD.FTZ R7, R189, R8 ;  /* 0x00000008bd077221 */ /* 0x002fc20000010000 */
[----:B------:R-:W-:Y:S01]  /*7910*/  FADD.FTZ R8, R128, R197 ;  /* 0x000000c580087221 */ /* 0x000fe20000010000 */
[----:B------:R-:W-:-:S05]  /*7920*/  FFMA.FTZ R197, R2, R231, -R213 ;  /* 0x000000e702c57223 */ /* 0x000fca00000108d5 */
        /* <DEDUP_REMOVED lines=43> */
[----:B------:R-:W-:Y:S01]  /*7be0*/  FFMA.FTZ R190, R2, R161, -R213 ;  /* 0x000000a102be7223 */ /* 0x000fe200000108d5 */
[----:B------:R-:W-:-:S04]  /*7bf0*/  FADD.FTZ R161, R139, R8 ;  /* 0x000000088ba17221 */ /* 0x000fc80000010000 */
[----:B------:R-:W-:Y:S01]  /*7c00*/  FADD.FTZ R161, R162, R161 ;  /* 0x000000a1a2a17221 */ /* 0x000fe20000010000 */
[----:B------:R-:W0:Y:S01]  /*7c10*/  MUFU.EX2 R184, R184 ;  /* 0x000000b800b87308 */ /* 0x000e220000000800 */
[----:B-1----:R-:W-:-:S07]  /*7c20*/  FADD.FTZ R8, R12, R7 ;  /* 0x000000070c087221 */ /* 0x002fce0000010000 */
[----:B------:R-:W1:Y:S01]  /*7c30*/  MUFU.EX2 R163, R163 ;  /* 0x000000a300a37308 */ /* 0x000e620000000800 */
[----:B--2---:R-:W-:-:S01]  /*7c40*/  FADD.FTZ R7, R181, R8 ;  /* 0x00000008b5077221 */ /* 0x004fc20000010000 */
[----:B------:R-:W-:Y:S01]  /*7c50*/  FADD.FTZ R8, R146, R161 ;  /* 0x000000a192087221 */ /* 0x000fe20000010000 */
[----:B------:R-:W-:-:S03]  /*7c60*/  FFMA.FTZ R161, R2, R235, -R213 ;  /* 0x000000eb02a17223 */ /* 0x000fc600000108d5 */
[----:B------:R-:W-:Y:S02]  /*7c70*/  FADD.FTZ R8, R151, R8 ;  /* 0x0000000897087221 */ /* 0x000fe40000010000 */
[----:B------:R-:W2:Y:S01]  /*7c80*/  MUFU.EX2 R186, R186 ;  /* 0x000000ba00ba7308 */ /* 0x000ea20000000800 */
[----:B0-----:R-:W-:-:S01]  /*7c90*/  FADD.FTZ R192, R184, R7 ;  /* 0x00000007b8c07221 */ /* 0x001fc20000010000 */
[----:B------:R-:W-:Y:S01]  /*7ca0*/  FADD.FTZ R199, R123, R8 ;  /* 0x000000087bc77221 */ /* 0x000fe20000010000 */
[----:B------:R-:W-:-:S03]  /*7cb0*/  WARPGROUP.DEPBAR.LE gsb0, 0x0 ;  /* 0x00008000000079c5 */ /* 0x000fc60000010000 */
[----:B------:R-:W-:Y:S02]  /*7cc0*/  FADD.FTZ R199, R150, R199 ;  /* 0x000000c796c77221 */ /* 0x000fe40000010000 */
[----:B------:R-:W0:Y:S01]  /*7cd0*/  MUFU.EX2 R167, R167 ;  /* 0x000000a700a77308 */ /* 0x000e220000000800 */
[----:B-1----:R-:W-:-:S07]  /*7ce0*/  FADD.FTZ R7, R163, R192 ;  /* 0x000000c0a3077221 */ /* 0x002fce0000010000 */
[----:B------:R-:W1:Y:S01]  /*7cf0*/  MUFU.EX2 R138, R138 ;  /* 0x0000008a008a7308 */ /* 0x000e620000000800 */
[----:B--2---:R-:W-:-:S07]  /*7d00*/  FADD.FTZ R8, R186, R7 ;  /* 0x00000007ba087221 */ /* 0x004fce0000010000 */
[----:B------:R-:W2:Y:S01]  /*7d10*/  MUFU.EX2 R197, R197 ;  /* 0x000000c500c57308 */ /* 0x000ea20000000800 */
[----:B0-----:R-:W-:-:S01]  /*7d20*/  FADD.FTZ R7, R167, R8 ;  /* 0x00000008a7077221 */ /* 0x001fc20000010000 */
[----:B------:R-:W-:Y:S01]  /*7d30*/  FADD.FTZ R8, R130, R199 ;  /* 0x000000c782087221 */ /* 0x000fe20000010000 */
[----:B------:R-:W-:-:S01]  /*7d40*/  FFMA.FTZ R199, R2, R127, -R213 ;  /* 0x0000007f02c77223 */ /* 0x000fc200000108d5 */
[----:B------:R-:W-:-:S04]  /*7d50*/  FFMA.FTZ R127, R2, R165, -R213 ;  /* 0x000000a5027f7223 */ /* 0x000fc800000108d5 */
[----:B------:R-:W0:Y:S01]  /*7d60*/  MUFU.EX2 R142, R142 ;  /* 0x0000008e008e7308 */ /* 0x000e220000000800 */
[----:B-1----:R-:W-:-:S01]  /*7d70*/  FADD.FTZ R192, R138, R7 ;  /* 0x000000078ac07221 */ /* 0x002fc20000010000 */
[----:B------:R-:W-:-:S04]  /*7d80*/  FADD.FTZ R7, R135, R8 ;  /* 0x0000000887077221 */ /* 0x000fc80000010000 */
[----:B------:R-:W-:Y:S02]  /*7d90*/  FADD.FTZ R8, R134, R7 ;  /* 0x0000000786087221 */ /* 0x000fe40000010000 */
[----:B------:R-:W1:Y:S01]  /*7da0*/  MUFU.EX2 R143, R143 ;  /* 0x0000008f008f7308 */ /* 0x000e620000000800 */
[----:B--2---:R-:W-:-:S01]  /*7db0*/  FADD.FTZ R201, R197, R192 ;  /* 0x000000c0c5c97221 */ /* 0x004fc20000010000 */
[----:B------:R-:W-:-:S04]  /*7dc0*/  FADD.FTZ R7, R141, R8 ;  /* 0x000000088d077221 */ /* 0x000fc80000010000 */
[----:B------:R-:W-:Y:S01]  /*7dd0*/  FADD.FTZ R8, R140, R7 ;  /* 0x000000078c087221 */ /* 0x000fe20000010000 */
[----:B------:R-:W-:Y:S01]  /*7de0*/  IADD3 R7, -R19, 0xb, RZ ;  /* 0x0000000b13077810 */ /* 0x000fe20007ffe1ff */
[----:B------:R-:W2:Y:S01]  /*7df0*/  MUFU.EX2 R157, R157 ;  /* 0x0000009d009d7308 */ /* 0x000ea20000000800 */
[----:B0-----:R-:W-:-:S01]  /*7e00*/  FADD.FTZ R192, R142, R201 ;  /* 0x000000c98ec07221 */ /* 0x001fc20000010000 */
[----:B------:R-:W-:Y:S02]  /*7e10*/  FADD.FTZ R201, R145, R8 ;  /* 0x0000000891c97221 */ /* 0x000fe40000010000 */
[----:B------:R0:W-:Y:S06]  /*7e20*/  BAR.ARV R7, 0x100 ;  /* 0x000400070000751d */ /* 0x0001ec0000002000 */
[----:B------:R-:W3:Y:S01]  /*7e30*/  MUFU.EX2 R188, R188 ;  /* 0x000000bc00bc7308 */ /* 0x000ee20000000800 */
[----:B-1----:R-:W-:-:S01]  /*7e40*/  FADD.FTZ R192, R143, R192 ;  /* 0x000000c08fc07221 */ /* 0x002fc20000010000 */
[----:B------:R-:W-:Y:S01]  /*7e50*/  FADD.FTZ R194, R144, R201 ;  /* 0x000000c990c27221 */ /* 0x000fe20000010000 */
[----:B0-----:R-:W-:-:S02]  /*7e60*/  @!P0 VIADD R7, R196, 0x33440 ;  /* 0x00033440c4078836 */ /* 0x001fc40000000000 */
[----:B--2---:R-:W-:-:S03]  /*7e70*/  FADD.FTZ R165, R157, R192 ;  /* 0x000000c09da57221 */ /* 0x004fc60000010000 */
[----:B------:R-:W0:Y:S01]  /*7e80*/  MUFU.EX2 R147, R147 ;  /* 0x0000009300937308 */ /* 0x000e220000000800 */
[----:B------:R-:W-:-:S01]  /*7e90*/  FFMA.FTZ R192, R2, R131, -R213 ;  /* 0x0000008302c07223 */ /* 0x000fc200000108d5 */
[----:B------:R-:W-:-:S04]  /*7ea0*/  @!P0 PRMT R7, RZ, 0x654, R7 ;  /* 0x00000654ff078816 */ /* 0x000fc80000000007 */
[----:B------:R1:W-:Y:S02]  /*7eb0*/  @!P0 SYNCS.ARRIVE.TRANS64.RED.A1T0 RZ, [R7+URZ], RZ ;  /* 0x000000ff07ff89a7 */ /* 0x0003e4000810043f */
[----:B------:R-:W2:Y:S01]  /*7ec0*/  MUFU.EX2 R190, R190 ;  /* 0x000000be00be7308 */ /* 0x000ea20000000800 */
[----:B---3--:R-:W-:-:S01]  /*7ed0*/  FADD.FTZ R8, R188, R165 ;  /* 0x000000a5bc087221 */ /* 0x008fc20000010000 */
[----:B------:R-:W-:-:S06]  /*7ee0*/  FADD.FTZ R165, R149, R194 ;  /* 0x000000c295a57221 */ /* 0x000fcc0000010000 */
[----:B------:R-:W3:Y:S01]  /*7ef0*/  MUFU.EX2 R122, R122 ;  /* 0x0000007a007a7308 */ /* 0x000ee20000000800 */
[----:B0-----:R-:W-:-:S01]  /*7f00*/  FADD.FTZ R131, R147, R8 ;  /* 0x0000000893837221 */ /* 0x001fc20000010000 */
[----:B------:R-:W-:-:S06]  /*7f10*/  FADD.FTZ R8, R120, R165 ;  /* 0x000000a578087221 */ /* 0x000fcc0000010000 */
[----:B------:R-:W0:Y:S01]  /*7f20*/  MUFU.EX2 R161, R161 ;  /* 0x000000a100a17308 */ /* 0x000e220000000800 */
[----:B--2---:R-:W-:-:S07]  /*7f30*/  FADD.FTZ R131, R190, R131 ;  /* 0x00000083be837221 */ /* 0x004fce0000010000 */
[----:B------:R-:W2:Y:S01]  /*7f40*/  MUFU.EX2 R126, R126 ;  /* 0x0000007e007e7308 */ /* 0x000ea20000000800 */
[----:B---3--:R-:W-:-:S01]  /*7f50*/  FADD.FTZ R194, R122, R131 ;  /* 0x000000837ac27221 */ /* 0x008fc20000010000 */
[----:B------:R-:W-:-:S04]  /*7f60*/  FADD.FTZ R131, R121, R8 ;  /* 0x0000000879837221 */ /* 0x000fc80000010000 */
[----:B------:R-:W-:Y:S02]  /*7f70*/  FADD.FTZ R8, R148, R131 ;  /* 0x0000008394087221 */ /* 0x000fe40000010000 */
[----:B------:R-:W3:Y:S01]  /*7f80*/  MUFU.EX2 R199, R199 ;  /* 0x000000c700c77308 */ /* 0x000ee20000000800 */
[----:B0-----:R-:W-:-:S01]  /*7f90*/  FADD.FTZ R165, R161, R194 ;  /* 0x000000c2a1a57221 */ /* 0x001fc20000010000 */
[----:B-1----:R-:W-:-:S04]  /*7fa0*/  FADD.FTZ R7, R125, R8 ;  /* 0x000000087d077221 */ /* 0x002fc80000010000 */
[----:B------:R-:W-:Y:S02]  /*7fb0*/  FADD.FTZ R8, R164, R7 ;  /* 0x00000007a4087221 */ /* 0x000fe40000010000 */
[----:B------:R-:W0:Y:S01]  /*7fc0*/  MUFU.EX2 R127, R127 ;  /* 0x0000007f007f7308 */ /* 0x000e220000000800 */
[----:B--2---:R-:W-:-:S07]  /*7fd0*/  FADD.FTZ R194, R126, R165 ;  /* 0x000000a57ec27221 */ /* 0x004fce0000010000 */
[----:B------:R-:W1:Y:S01]  /*7fe0*/  MUFU.EX2 R192, R192 ;  /* 0x000000c000c07308 */ /* 0x000e620000000800 */
[----:B---3--:R-:W-:-:S07]  /*7ff0*/  FADD.FTZ R194, R199, R194 ;  /* 0x000000c2c7c27221 */ /* 0x008fce0000010000 */
[----:B------:R2:W3:Y:S01]  /*8000*/  MUFU.EX2 R196, R15 ;  /* 0x0000000f00c47308 */ /* 0x0004e20000000800 */
[----:B0-----:R-:W-:-:S07]  /*8010*/  FADD.FTZ R7, R127, R194 ;  /* 0x000000c27f077221 */ /* 0x001fce0000010000 */
[----:B------:R-:W0:Y:S01]  /*8020*/  MUFU.EX2 R133, R133 ;  /* 0x0000008500857308 */ /* 0x000e220000000800 */
[----:B--2---:R-:W-:-:S01]  /*8030*/  FADD.FTZ R15, R129, R8 ;  /* 0x00000008810f7221 */ /* 0x004fc20000010000 */
[----:B-1----:R-:W-:-:S03]  /*8040*/  FADD.FTZ R7, R192, R7 ;  /* 0x00000007c0077221 */ /* 0x002fc60000010000 */
[----:B------:R-:W-:-:S03]  /*8050*/  FADD.FTZ R8, R132, R15 ;  /* 0x0000000f84087221 */ /* 0x000fc60000010000 */
[----:B------:R-:W1:Y:S01]  /*8060*/  MUFU.EX2 R137, R137 ;  /* 0x0000008900897308 */ /* 0x000e620000000800 */
[----:B---3--:R-:W-:-:S01]  /*8070*/  FADD.FTZ R7, R196, R7 ;  /* 0x00000007c4077221 */ /* 0x008fc20000010000 */
[----:B0-----:R-:W-:-:S03]  /*8080*/  FADD.FTZ R8, R133, R8 ;  /* 0x0000000885087221 */ /* 0x001fc60000010000 */
[----:B-1----:R-:W-:Y:S01]  /*8090*/  FADD.FTZ R7, R137, R7 ;  /* 0x0000000789077221 */ /* 0x002fe20000010000 */
[----:B------:R-:W-:Y:S06]  /*80a0*/  @!P1 BRA `(.L_x_1910) ;  /* 0x0000000000049947 */ /* 0x000fec0003800000 */
[----:B------:R-:W-:Y:S01]  /*80b0*/  BPT.TRAP 0x1 ;  /* 0x000000040000795c */ /* 0x000fe20000300000 */
.L_x_1910:
        /* <DEDUP_REMOVED lines=147> */
.L_x_1901:
[----:B------:R-:W-:-:S13]  /*89f0*/  ISETP.GE.AND P2, PT, R13, R18, PT ;  /* 0x000000120d00720c */ /* 0x000fda0003f46270 */
[----:B------:R-:W-:Y:S05]  /*8a00*/  @!P2 BRA `(.L_x_1912) ;  /* 0x0000002c0094a947 */ /* 0x000fea0003800000 */
[C---:B------:R-:W-:Y:S01]  /*8a10*/  VIADD R9, R19.reuse, 0x8 ;  /* 0x0000000813097836 */ /* 0x040fe20000000000 */
[----:B------:R-:W-:Y:S01]  /*8a20*/  IADD3 R19, -R19, 0xb, RZ ;  /* 0x0000000b13137810 */ /* 0x000fe20007ffe1ff */
[----:B------:R-:W-:Y:S01]  /*8a30*/  IMAD.MOV.U32 R11, RZ, RZ, R0 ;  /* 0x000000ffff0b7224 */ /* 0x000fe200078e0000 */
[----:B------:R-:W-:Y:S01]  /*8a40*/  UMOV UR43, UR54 ;  /* 0x00000036002b7c82 */ /* 0x000fe20008000000 */
[----:B------:R-:W-:Y:S02]  /*8a50*/  IMAD.MOV.U32 R10, RZ, RZ, R3 ;  /* 0x000000ffff0a7224 */ /* 0x000fe400078e0003 */
[----:B------:R-:W-:-:S07]  /*8a60*/  IMAD.MOV.U32 R12, RZ, RZ, R6 ;  /* 0x000000ffff0c7224 */ /* 0x000fce00078e0006 */
.L_x_1922:
[----:B------:R-:W-:Y:S01]  /*8a70*/  UIADD3 UR54, UR43, 0x1, URZ ;  /* 0x000000012b367890 */ /* 0x000fe2000fffe03f */
[----:B------:R-:W-:-:S03]  /*8a80*/  ISETP.NE.AND P3, PT, RZ, UR41, PT ;  /* 0x00000029ff007c0c */ /* 0x000fc6000bf65270 */
[----:B------:R-:W-:-:S04]  /*8a90*/  UISETP.NE.AND UP0, UPT, UR54, 0x2, UPT ;  /* 0x000000023600788c */ /* 0x000fc8000bf05270 */
[----:B------:R-:W-:Y:S02]  /*8aa0*/  USEL UR6, URZ, 0x1, UP0 ;  /* 0x000000013f067887 */ /* 0x000fe40008000000 */
[----:B------:R-:W-:-:S04]  /*8ab0*/  USEL UR54, UR54, URZ, UP0 ;  /* 0x0000003f36367287 */ /* 0x000fc80008000000 */
[----:B------:R-:W-:Y:S01]  /*8ac0*/  LOP3.LUT R6, R12, UR6, RZ, 0x3c, !PT ;  /* 0x000000060c067c12 */ /* 0x000fe2000f8e3cff */
[----:B------:R-:W-:Y:S07]  /*8ad0*/  @P3 BRA `(.L_x_1913) ;  /* 0x0000000000283947 */ /* 0x000fee0003800000 */
[----:B------:R-:W-:Y:S05]  /*8ae0*/  @!P1 BRA `(.L_x_1914) ;  /* 0x0000000000049947 */ /* 0x000fea0003800000 */
[----:B------:R-:W-:Y:S01]  /*8af0*/  BPT.TRAP 0x1 ;  /* 0x000000040000795c */ /* 0x000fe20000300000 */
.L_x_1914:
[----:B------:R-:W-:Y:S01]  /*8b00*/  ULEA UR6, UR54, UR40, 0x3 ;  /* 0x0000002836067291 */ /* 0x000fe2000f8e183f */
[----:B------:R-:W-:-:S08]  /*8b10*/  SHF.L.U32 R0, R6, 0x1f, RZ ;  /* 0x0000001f06007819 */ /* 0x000fd000000006ff */
[----:B------:R0:W1:Y:S01]  /*8b20*/  SYNCS.PHASECHK.TRANS64.TRYWAIT P2, [UR6+0x33430], R0 ;  /* 0x03343000ff0075a7 */ /* 0x0000620008040146 */
[----:B------:R-:W-:Y:S05]  /*8b30*/  @!P1 BRA `(.L_x_1915) ;  /* 0x0000000000049947 */ /* 0x000fea0003800000 */
[----:B------:R-:W-:Y:S01]  /*8b40*/  BPT.TRAP 0x1 ;  /* 0x000000040000795c */ /* 0x000fe20000300000 */
.L_x_1915:
[----:B-1----:R-:W-:Y:S05]  /*8b50*/  @P2 BRA `(.L_x_1913) ;  /* 0x0000000000082947 */ /* 0x002fea0003800000 */
[----:B------:R-:W1:Y:S02]  /*8b60*/  SYNCS.PHASECHK.TRANS64.TRYWAIT P2, [UR6+0x33430], R0 ;  /* 0x03343000ff0075a7 */ /* 0x000e640008040146 */
[----:B-1----:R-:W-:Y:S05]  /*8b70*/  @!P2 BRA `(.L_x_1916) ;  /* 0x000000a80010a947 */ /* 0x002fea0003800000 */
.L_x_1913:
        /* <DEDUP_REMOVED lines=190> */
.L_x_1918:
[----:B------:R-:W-:Y:S01]  /*9760*/  ULEA UR6, UR43, UR40, 0x3 ;  /* 0x000000282b067291 */ /* 0x000fe2000f8e183f */
[----:B01----:R-:W-:-:S08]  /*9770*/  SHF.L.U32 R0, R12, 0x1f, RZ ;  /* 0x0000001f0c007819 */ /* 0x003fd000000006ff */
[----:B------:R0:W1:Y:S01]  /*9780*/  SYNCS.PHASECHK.TRANS64.TRYWAIT P2, [UR6+0x33450], R0 ;  /* 0x03345000ff0075a7 */ /* 0x0000620008040146 */
[----:B------:R-:W-:Y:S05]  /*9790*/  @!P1 BRA `(.L_x_1919) ;  /* 0x0000000000049947 */ /* 0x000fea0003800000 */
[----:B------:R-:W-:Y:S01]  /*97a0*/  BPT.TRAP 0x1 ;  /* 0x000000040000795c */ /* 0x000fe20000300000 */
.L_x_1919:
[----:B-1----:R-:W-:Y:S05]  /*97b0*/  @P2 BRA `(.L_x_1917) ;  /* 0x0000000000082947 */ /* 0x002fea0003800000 */
[----:B------:R-:W1:Y:S02]  /*97c0*/  SYNCS.PHASECHK.TRANS64.TRYWAIT P2, [UR6+0x33450], R0 ;  /* 0x03345000ff0075a7 */ /* 0x000e640008040146 */
[----:B-1----:R-:W-:Y:S05]  /*97d0*/  @!P2 BRA `(.L_x_1920) ;  /* 0x0000009c0010a947 */ /* 0x002fea0003800000 */
.L_x_1917:
[----:B------:R-:W-:Y:S01]  /*97e0*/  UIADD3 UR6, UR40, 0x200, URZ ;  /* 0x0000020028067890 */ /* 0x000fe2000fffe03f */
[----:B------:R-:W-:Y:S01]  /*97f0*/  WARPGROUP.ARRIVE ;  /* 0x00000000000079c5 */ /* 0x000fe20000000000 */
[----:B------:R-:W-:Y:S01]  /*9800*/  UMOV UR7, 0xc0000010 ;  /* 0xc000001000077882 */ /* 0x000fe20000000000 */
[----:B------:R-:W-:Y:S01]  /*9810*/  UMOV UR11, 0xc0000010 ;  /* 0xc0000010000b7882 */ /* 0x000fe20000000000 */
[----:B------:R-:W-:Y:S01]  /*9820*/  USHF.R.U32.HI UR6, URZ, 0x4, UR6 ;  /* 0x000000043f067899 */ /* 0x000fe20008011606 */
[----:B01----:R-:W-:Y:S02]  /*9830*/  FMNMX.FTZ R0, R184, R10, !PT ;  /* 0x0000000ab8007209 */ /* 0x003fe40007810000 */
        /* <DEDUP_REMOVED lines=9> */
[----:B------:R-:W-:Y:S01]  /*98d0*/  FMNMX.FTZ R15, R191, R12, !PT ;  /* 0x0000000cbf0f7209 */ /* 0x000fe20007810000 */
[----:B------:R-:W-:Y:S01]  /*98e0*/  UIADD3 UR10, UR6, 0x180, URZ ;  /* 0x00000180060a7890 */ /* 0x000fe2000fffe03f */
[----:B------:R-:W-:Y:S02]  /*98f0*/  FMNMX.FTZ R0, R192, R3, !PT ;  /* 0x00000003c0007209 */ /* 0x000fe40007810000 */
[----:B------:R-:W-:Y:S02]  /*9900*/  FMNMX.FTZ R12, R194, R15, !PT ;  /* 0x0000000fc20c7209 */ /* 0x000fe40007810000 */
[----:B------:R-:W-:Y:S01]  /*9910*/  QGMMA.64x192x32.F32.E4M3.E4M3 R24, R216, gdesc[UR4], R24, gsb0 ;  /* 0x02e00004d8187df3 */ /* 0x000fe20008000818 */
        /* <DEDUP_REMOVED lines=79> */
[----:B------:R-:W-:Y:S01]  /*9e10*/  FFMA.FTZ R15, R2, R3, -8 ;  /* 0xc1000000020f7423 */ /* 0x000fe20000010003 */
[----:B------:R-:W-:-:S03]  /*9e20*/  FADD.FTZ R23, -R3, R10 ;  /* 0x0000000a03177221 */ /* 0x000fc60000010100 */
[C-C-:B------:R-:W-:Y:S01]  /*9e30*/  FFMA.FTZ R22, R2.reuse, R168, -R15.reuse ;  /* 0x000000a802167223 */ /* 0x140fe2000001080f */
[----:B------:R-:W-:-:S01]  /*9e40*/  FFMA.FTZ R12, R2, R184, -R15 ;  /* 0x000000b8020c7223 */ /* 0x000fc2000001080f */
[----:B------:R-:W-:Y:S02]  /*9e50*/  WARPGROUP.DEPBAR.LE gsb0, 0x0 ;  /* 0x00008000000079c5 */ /* 0x000fe40000010000 */
[----:B------:R-:W-:Y:S01]  /*9e60*/  WARPGROUP.ARRIVE ;  /* 0x00000000000079c5 */ /* 0x000fe20000000000 */
[C-C-:B------:R-:W-:Y:S01]  /*9e70*/  FFMA.FTZ R168, R2.reuse, R172, -R15.reuse ;  /* 0x000000ac02a87223 */ /* 0x140fe2000001080f */
[----:B------:R-:W-:-:S01]  /*9e80*/  FFMA.FTZ R21, R2, R185, -R15 ;  /* 0x000000b902157223 */ /* 0x000fc2000001080f */
[C-C-:B------:R-:W-:Y:S01]  /*9e90*/  FFMA.FTZ R184, R2.reuse, R189, -R15.reuse ;  /* 0x000000bd02b87223 */ /* 0x140fe2000001080f */
[----:B------:R-:W-:-:S01]  /*9ea0*/  FFMA.FTZ R172, R2, R176, -R15 ;  /* 0x000000b002ac7223 */ /* 0x000fc2000001080f */
[C-C-:B------:R-:W-:Y:S01]  /*9eb0*/  FFMA.FTZ R14, R2.reuse, R188, -R15.reuse ;  /* 0x000000bc020e7223 */ /* 0x140fe2000001080f */
        /* <DEDUP_REMOVED lines=36> */
[C---:B------:R-:W-:Y:S01]  /*a100*/  FFMA.FTZ R133, R2.reuse, R0, -8 ;  /* 0xc100000002857423 */ /* 0x040fe20000010000 */
[----:B------:R-:W-:Y:S01]  /*a110*/  FMUL.FTZ R23, R2, R23 ;  /* 0x0000001702177220 */ /* 0x000fe20000410000 */
[----:B------:R-:W-:Y:S01]  /*a120*/  MUFU.EX2 R12, R12 ;  /* 0x0000000c000c7308 */ /* 0x000fe20000000800 */
[----:B------:R-:W-:-:S02]  /*a130*/  IMAD.U32 R192, RZ, RZ, UR54 ;  /* 0x00000036ffc07e24 */ /* 0x000fc4000f8e00ff */
        /* <DEDUP_REMOVED lines=39> */
[----:B------:R-:W-:Y:S01]  /*a3b0*/  @!P0 LEA R192, R192, UR40, 0x3 ;  /* 0x00000028c0c08c11 */ /* 0x000fe2000f8e18ff */
[----:B------:R-:W-:-:S06]  /*a3c0*/  FFMA.FTZ R134, R2, R134, -R133 ;  /* 0x0000008602867223 */ /* 0x000fcc0000010885 */
[----:B------:R-:W-:Y:S08]  /*a3d0*/  MUFU.EX2 R16, R16 ;  /* 0x0000001000107308 */ /* 0x000ff00000000800 */
        /* <DEDUP_REMOVED lines=15> */
[----:B------:R-:W-:Y:S01]  /*a4d0*/  WARPGROUP.ARRIVE ;  /* 0x00000000000079c5 */ /* 0x000fe20000000000 */
[----:B------:R-:W-:-:S04]  /*a4e0*/  FADD.FTZ R213, -R0, R11 ;  /* 0x0000000b00d57221 */ /* 0x000fc80000010100 */
[----:B------:R-:W-:Y:S01]  /*a4f0*/  MUFU.EX2 R175, R175 ;  /* 0x000000af00af7308 */ /* 0x000fe20000000800 */
[----:B------:R-:W-:Y:S01]  /*a500*/  FMUL.FTZ R10, R2, R213 ;  /* 0x000000d5020a7220 */ /* 0x000fe20000410000 */
[----:B------:R-:W-:Y:S01]  /*a510*/  QGMMA.64x192x32.F32.E4M3.E4M3 R24, R208, gdesc[UR8], R24, gsb0 ;  /* 0x02e00008d0187df3 */ /* 0x000fe20008000818 */
[----:B------:R-:W-:Y:S01]  /*a520*/  UIADD3 UR10, UR6, 0x480, URZ ;  /* 0x00000480060a7890 */ /* 0x000fe2000fffe03f */
[----:B------:R-:W-:-:S04]  /*a530*/  UMOV UR11, 0xc0000010 ;  /* 0xc0000010000b7882 */ /* 0x000fc80000000000 */
[----:B------:R-:W0:Y:S01]  /*a540*/  MUFU.EX2 R11, R23 ;  /* 0x00000017000b7308 */ /* 0x000e220000000800 */
[----:B------:R-:W-:-:S07]  /*a550*/  UIADD3 UR6, UR6, 0x600, URZ ;  /* 0x0000060006067890 */ /* 0x000fce000fffe03f */
[----:B------:R-:W1:Y:S08]  /*a560*/  MUFU.EX2 R10, R10 ;  /* 0x0000000a000a7308 */ /* 0x000e700000000800 */
[----:B------:R2:W-:Y:S01]  /*a570*/  MUFU.EX2 R23, R184 ;  /* 0x000000b800177308 */ /* 0x0005e20000000800 */
[----:B0-----:R-:W-:-:S04]  /*a580*/  FFMA.FTZ R8, R11, R8, R12 ;  /* 0x000000080b087223 */ /* 0x001fc8000001000c */
[----:B------:R-:W-:-:S03]  /*a590*/  FADD.FTZ R197, R21, R8 ;  /* 0x0000000815c57221 */ /* 0x000fc60000010000 */
[----:B------:R-:W-:Y:S01]  /*a5a0*/  MUFU.EX2 R172, R172 ;  /* 0x000000ac00ac7308 */ /* 0x000fe20000000800 */
[----:B--2---:R-:W-:-:S01]  /*a5b0*/  FFMA.FTZ R184, R2, R190, -R133 ;  /* 0x000000be02b87223 */ /* 0x004fc20000010885 */
[----:B-1----:R-:W-:Y:S01]  /*a5c0*/  FFMA.FTZ R7, R10, R7, R193 ;  /* 0x000000070a077223 */ /* 0x002fe200000100c1 */
[----:B------:R-:W-:-:S03]  /*a5d0*/  FADD.FTZ R8, R14, R197 ;  /* 0x000000c50e087221 */ /* 0x000fc60000010000 */
[----:B------:R-:W-:Y:S02]  /*a5e0*/  FADD.FTZ R7, R180, R7 ;  /* 0x00000007b4077221 */ /* 0x000fe40000010000 */
[----:B------:R-:W0:Y:S08]  /*a5f0*/  MUFU.EX2 R184, R184 ;  /* 0x000000b800b87308 */ /* 0x000e300000000800 */
[----:B------:R-:W1:Y:S08]  /*a600*/  MUFU.EX2 R178, R178 ;  /* 0x000000b200b27308 */ /* 0x000e700000000800 */
[----:B------:R-:W2:Y:S01]  /*a610*/  MUFU.EX2 R177, R177 ;  /* 0x000000b100b17308 */ /* 0x000ea20000000800 */
[----:B0-----:R-:W-:-:S01]  /*a620*/  FADD.FTZ R190, R184, R7 ;  /* 0x00000007b8be7221 */ /* 0x001fc20000010000 */
[----:B------:R-:W-:-:S03]  /*a630*/  FADD.FTZ R7, R23, R8 ;  /* 0x0000000817077221 */ /* 0x000fc60000010000 */
[----:B------:R-:W-:Y:S01]  /*a640*/  FADD.FTZ R197, R187, R190 ;  /* 0x000000bebbc57221 */ /* 0x000fe20000010000 */
[----:B------:R-:W-:-:S02]  /*a650*/  FADD.FTZ R8, R16, R7 ;  /* 0x0000000710087221 */ /* 0x000fc40000010000 */
[----:B------:R-:W0:Y:S01]  /*a660*/  MUFU.EX2 R179, R179 ;  /* 0x000000b300b37308 */ /* 0x000e220000000800 */
[----:B------:R-:W-:-:S01]  /*a670*/  FADD.FTZ R190, R186, R197 ;  /* 0x000000c5babe7221 */ /* 0x000fc20000010000 */
[----:B------:R-:W-:-:S03]  /*a680*/  FADD.FTZ R7, R185, R8 ;  /* 0x00000008b9077221 */ /* 0x000fc60000010000 */
[----:B------:R-:W-:Y:S01]  /*a690*/  FADD.FTZ R197, R191, R190 ;  /* 0x000000bebfc57221 */ /* 0x000fe20000010000 */
[----:B------:R-:W-:-:S02]  /*a6a0*/  FADD.FTZ R8, R20, R7 ;  /* 0x0000000714087221 */ /* 0x000fc40000010000 */
[----:B------:R-:W3:Y:S01]  /*a6b0*/  MUFU.EX2 R176, R176 ;  /* 0x000000b000b07308 */ /* 0x000ee20000000800 */
[----:B------:R-:W-:-:S01]  /*a6c0*/  FADD.FTZ R190, R188, R197 ;  /* 0x000000c5bcbe7221 */ /* 0x000fc20000010000 */
[----:B------:R-:W-:-:S03]  /*a6d0*/  FADD.FTZ R7, R189, R8 ;  /* 0x00000008bd077221 */ /* 0x000fc60000010000 */
[----:B------:R-:W-:Y:S01]  /*a6e0*/  FADD.FTZ R197, R195, R190 ;  /* 0x000000bec3c57221 */ /* 0x000fe20000010000 */
[----:B------:R-:W-:-:S02]  /*a6f0*/  FADD.FTZ R8, R22, R7 ;  /* 0x0000000716087221 */ /* 0x000fc40000010000 */
[----:B------:R-:W4:Y:S01]  /*a700*/  MUFU.EX2 R182, R182 ;  /* 0x000000b600b67308 */ /* 0x000f220000000800 */
[----:B------:R-:W-:-:S01]  /*a710*/  FADD.FTZ R190, R170, R197 ;  /* 0x000000c5aabe7221 */ /* 0x000fc20000010000 */
[----:B------:R-:W-:-:S03]  /*a720*/  FADD.FTZ R7, R169, R8 ;  /* 0x00000008a9077221 */ /* 0x000fc60000010000 */
[----:B------:R-:W-:Y:S01]  /*a730*/  FADD.FTZ R197, R171, R190 ;  /* 0x000000beabc57221 */ /* 0x000fe20000010000 */
[----:B------:R-:W-:-:S02]  /*a740*/  FADD.FTZ R8, R168, R7 ;  /* 0x00000007a8087221 */ /* 0x000fc40000010000 */
[----:B------:R-:W5:Y:S01]  /*a750*/  MUFU.EX2 R181, R181 ;  /* 0x000000b500b57308 */ /* 0x000f620000000800 */
[----:B------:R-:W-:-:S01]  /*a760*/  FADD.FTZ R190, R174, R197 ;  /* 0x000000c5aebe7221 */ /* 0x000fc20000010000 */
[----:B------:R-:W-:-:S03]  /*a770*/  FADD.FTZ R7, R173, R8 ;  /* 0x00000008ad077221 */ /* 0x000fc60000010000 */
[----:B------:R-:W-:Y:S01]  /*a780*/  FADD.FTZ R197, R175, R190 ;  /* 0x000000beafc57221 */ /* 0x000fe20000010000 */
[----:B------:R-:W-:-:S02]  /*a790*/  FADD.FTZ R8, R172, R7 ;  /* 0x00000007ac087221 */ /* 0x000fc40000010000 */
[----:B------:R-:W5:Y:S01]  /*a7a0*/  MUFU.EX2 R183, R183 ;  /* 0x000000b700b77308 */ /* 0x000f620000000800 */
[----:B-1----:R-:W-:-:S01]  /*a7b0*/  FADD.FTZ R190, R178, R197 ;  /* 0x000000c5b2be7221 */ /* 0x002fc20000010000 */
[----:B--2---:R-:W-:-:S03]  /*a7c0*/  FADD.FTZ R7, R177, R8 ;  /* 0x00000008b1077221 */ /* 0x004fc60000010000 */
[----:B0-----:R-:W-:Y:S01]  /*a7d0*/  FADD.FTZ R197, R179, R190 ;  /* 0x000000beb3c57221 */ /* 0x001fe20000010000 */
[----:B---3--:R-:W-:-:S02]  /*a7e0*/  FADD.FTZ R8, R176, R7 ;  /* 0x00000007b0087221 */ /* 0x008fc40000010000 */
[----:B------:R-:W0:Y:S01]  /*a7f0*/  MUFU.EX2 R152, R152 ;  /* 0x0000009800987308 */ /* 0x000e220000000800 */
[----:B----4-:R-:W-:-:S01]  /*a800*/  FADD.FTZ R190, R182, R197 ;  /* 0x000000c5b6be7221 */ /* 0x010fc20000010000 */
[----:B-----5:R-:W-:-:S06]  /*a810*/  FADD.FTZ R7, R181, R8 ;  /* 0x00000008b5077221 */ /* 0x020fcc0000010000 */
[----:B------:R-:W1:Y:S01]  /*a820*/  MUFU.EX2 R154, R154 ;  /* 0x0000009a009a7308 */ /* 0x000e620000000800 */
[----:B------:R-:W-:-:S07]  /*a830*/  FADD.FTZ R197, R183, R190 ;  /* 0x000000beb7c57221 */ /* 0x000fce0000010000 */
        /* <DEDUP_REMOVED lines=24> */
[----:B------:R-:W-:Y:S02]  /*a9c0*/  WARPGROUP.DEPBAR.LE gsb0, 0x0 ;  /* 0x00008000000079c5 */ /* 0x000fe40000010000 */
[----:B------:R-:W-:-:S04]  /*a9d0*/  WARPGROUP.ARRIVE ;  /* 0x00000000000079c5 */ /* 0x000fc80000000000 */
[----:B------:R-:W2:Y:S01]  /*a9e0*/  MUFU.EX2 R165, R165 ;  /* 0x000000a500a57308 */ /* 0x000ea20000000800 */
[----:B0-----:R-:W-:-:S01]  /*a9f0*/  FADD.FTZ R8, R164, R7 ;  /* 0x00000007a4087221 */ /* 0x001fc20000010000 */
[----:B------:R-:W-:Y:S06]  /*aa00*/  QGMMA.64x192x32.F32.E4M3.E4M3 R24, R204, gdesc[UR8], R24, gsb0 ;  /* 0x02e00008cc187df3 */ /* 0x000fec0008000818 */
        /* <DEDUP_REMOVED lines=35> */
[----:B-1----:R-:W-:-:S01]  /*ac40*/  FADD.FTZ R8, R148, R7 ;  /* 0x0000000794087221 */ /* 0x002fc20000010000 */
[----:B------:R-:W-:-:S05]  /*ac50*/  @!P0 VIADD R7, R192, 0x33440 ;  /* 0x00033440c0078836 */ /* 0x000fca0000000000 */
[----:B------:R-:W-:Y:S01]  /*ac60*/  @!P0 PRMT R7, RZ, 0x654, R7 ;  /* 0x00000654ff078816 */ /* 0x000fe20000000007 */
        /* <DEDUP_REMOVED lines=44> */
.L_x_1921:
[----:B------:R-:W-:Y:S01]  /*af30*/  ULEA UR6, UR43, UR40, 0x3 ;  /* 0x000000282b067291 */ /* 0x000fe2000f8e183f */
[----:B------:R-:W-:Y:S01]  /*af40*/  ISETP.GT.AND P2, PT, R13, R18, PT ;  /* 0x000000120d00720c */ /* 0x000fe20003f44270 */
[-C--:B------:R-:W-:Y:S01]  /*af50*/  FMUL.FTZ R24, R24, R11.reuse ;  /* 0x0000000b18187220 */ /* 0x080fe20000410000 */
        /* <DEDUP_REMOVED lines=144> */
.L_x_1912:
[----:B------:R-:W-:Y:S06]  /*b860*/  BAR.ARV 0x8, 0x180 ;  /* 0x0206000000007b1d */ /* 0x000fec0000002000 */
[----:B------:R-:W-:Y:S05]  /*b870*/  @!P1 BRA `(.L_x_1923) ;  /* 0x0000000000049947 */ /* 0x000fea0003800000 */
[----:B------:R-:W-:Y:S01]  /*b880*/  BPT.TRAP 0x1 ;  /* 0x000000040000795c */ /* 0x000fe20000300000 */
.L_x_1923:
[----:B------:R-:W-:Y:S01]  /*b890*/  ULEA UR5, UR54, UR40, 0x3 ;  /* 0x0000002836057291 */ /* 0x000fe2000f8e183f */
[----:B------:R-:W-:-:S08]  /*b8a0*/  SHF.L.U32 R6, R6, 0x1f, RZ ;  /* 0x0000001f06067819 */ /* 0x000fd000000006ff */
[----:B------:R0:W1:Y:S01]  /*b8b0*/  SYNCS.PHASECHK.TRANS64.TRYWAIT P0, [UR5+0x33450], R6 ;  /* 0x03345006ff0075a7 */ /* 0x0000620008000145 */
[----:B------:R-:W-:Y:S05]  /*b8c0*/  @!P1 BRA `(.L_x_1924) ;  /* 0x0000000000049947 */ /* 0x000fea0003800000 */
[----:B------:R-:W-:Y:S01]  /*b8d0*/  BPT.TRAP 0x1 ;  /* 0x000000040000795c */ /* 0x000fe20000300000 */
.L_x_1924:
[----:B-1----:R-:W-:Y:S05]  /*b8e0*/  @P0 BRA `(.L_x_1925) ;  /* 0x0000000000080947 */ /* 0x002fea0003800000 */
[----:B------:R-:W1:Y:S02]  /*b8f0*/  SYNCS.PHASECHK.TRANS64.TRYWAIT P0, [UR5+0x33450], R6 ;  /* 0x03345006ff0075a7 */ /* 0x000e640008000145 */
[----:B-1----:R-:W-:Y:S05]  /*b900*/  @!P0 BRA `(.L_x_1926) ;  /* 0x0000007800dc8947 */ /* 0x002fea0003800000 */
.L_x_1925:
[----:B------:R-:W-:Y:S01]  /*b910*/  UIADD3 UR40, UR40, 0x200, URZ ;  /* 0x0000020028287890 */ /* 0x000fe2000fffe03f */
[----:B------:R-:W-:Y:S01]  /*b920*/  WARPGROUP.ARRIVE ;  /* 0x00000000000079c5 */ /* 0x000fe20000000000 */
[----:B------:R-:W-:Y:S01]  /*b930*/  UMOV UR55, 0xc0000010 ;  /* 0xc000001000377882 */ /* 0x000fe20000000000 */
[----:B------:R-:W-:Y:S01]  /*b940*/  UMOV UR7, 0xc0000010 ;  /* 0xc000001000077882 */ /* 0x000fe20000000000 */
[----:B------:R-:W-:Y:S01]  /*b950*/  USHF.R.U32.HI UR40, URZ, 0x4, UR40 ;  /* 0x000000043f287899 */ /* 0x000fe20008011628 */
[----:B------:R-:W2:Y:S03]  /*b960*/  LDC.64 R10, c[0x0][0x9a0] ;  /* 0x00026800ff0a7b82 */ /* 0x000ea60000000a00 */
[----:B------:R-:W-:-:S04]  /*b970*/  ULOP3.LUT UR40, UR40, 0x3fff, URZ, 0xc0, !UPT ;  /* 0x00003fff28287892 */ /* 0x000fc8000f8ec03f */
[----:B------:R-:W-:-:S04]  /*b980*/  ULOP3.LUT UR40, UR40, 0x10000, URZ, 0xfc, !UPT ;  /* 0x0001000028287892 */ /* 0x000fc8000f8efc3f */
[----:B------:R-:W-:-:S04]  /*b990*/  UIMAD UR54, UR54, 0x780, UR40 ;  /* 0x00000780363678a4 */ /* 0x000fc8000f8e0228 */
[----:B------:R-:W-:-:S05]  /*b9a0*/  UIADD3 UR4, UR54, 0x180, URZ ;  /* 0x0000018036047890 */ /* 0x000fca000fffe03f */
[----:B------:R-:W-:Y:S02]  /*b9b0*/  QGMMA.64x192x32.F32.E4M3.E4M3 R24, R216, gdesc[UR52], R24, gsb0 ;  /* 0x02e00034d8187df3 */ /* 0x000fe40008000818 */
[----:B------:R-:W-:Y:S01]  /*b9c0*/  UMOV UR6, UR4 ;  /* 0x0000000400067c82 */ /* 0x000fe20008000000 */
[----:B------:R-:W-:Y:S01]  /*b9d0*/  UIADD3 UR4, UR54, 0x300, URZ ;  /* 0x0000030036047890 */ /* 0x000fe2000fffe03f */
[----:B--2---:R-:W-:-:S04]  /*b9e0*/  ISETP.NE.U32.AND P0, PT, R10, RZ, PT ;  /* 0x000000ff0a00720c */ /* 0x004fc80003f05070 */
[----:B------:R-:W-:-:S13]  /*b9f0*/  ISETP.NE.AND.EX P0, PT, R11, RZ, PT, P0 ;  /* 0x000000ff0b00720c */ /* 0x000fda0003f05300 */
[----:B------:R-:W2:Y:S08]  /*ba00*/  @P0 LDC.64 R12, c[0x0][0x9c8] ;  /* 0x00027200ff0c0b82 */ /* 0x000eb00000000a00 */
[----:B------:R-:W0:Y:S01]  /*ba10*/  @P0 LDC.64 R14, c[0x0][0x9d0] ;  /* 0x00027400ff0e0b82 */ /* 0x000e220000000a00 */
[----:B--2---:R-:W-:-:S04]  /*ba20*/  @P0 IMAD R4, R12, UR37, RZ ;  /* 0x000000250c040c24 */ /* 0x004fc8000f8e02ff */
[----:B------:R-:W-:Y:S01]  /*ba30*/  @P0 IMAD R9, R13, UR36, R4 ;  /* 0x000000240d090c24 */ /* 0x000fe2000f8e0204 */
[----:B------:R-:W-:Y:S01]  /*ba40*/  @P0 SHF.R.S32.HI R13, RZ, 0x1f, R17 ;  /* 0x0000001fff0d0819 */ /* 0x000fe20000011411 */
[----:B-1----:R-:W-:-:S04]  /*ba50*/  @P0 IMAD.WIDE.U32 R4, R12, UR36, RZ ;  /* 0x000000240c040c25 */ /* 0x002fc8000f8e00ff */
[-C--:B0-----:R-:W-:Y:S02]  /*ba60*/  @P0 IMAD R6, R13, R14.reuse, RZ ;  /* 0x0000000e0d060224 */ /* 0x081fe400078e02ff */
        /* <DEDUP_REMOVED lines=11> */
[----:B------:R-:W-:Y:S01]  /*bb20*/  UMOV UR6, UR4 ;  /* 0x0000000400067c82 */ /* 0x000fe20008000000 */
[----:B------:R-:W-:Y:S01]  /*bb30*/  UMOV UR7, 0xc0000010 ;  /* 0xc000001000077882 */ /* 0x000fe20000000000 */
[----:B------:R-:W-:Y:S01]  /*bb40*/  UIADD3 UR4, UR54, 0x480, URZ ;  /* 0x0000048036047890 */ /* 0x000fe2000fffe03f */
[----:B------:R-:W-:Y:S02]  /*bb50*/  WARPGROUP.DEPBAR.LE gsb0, 0x0 ;  /* 0x00008000000079c5 */ /* 0x000fe40000010000 */
[----:B------:R-:W-:-:S14]  /*bb60*/  WARPGROUP.ARRIVE ;  /* 0x00000000000079c5 */ /* 0x000fdc0000000000 */
[----:B------:R-:W-:Y:S01]  /*bb70*/  QGMMA.64x192x32.F32.E4M3.E4M3 R24, R208, gdesc[UR4], R24, gsb0 ;  /* 0x02e00004d0187df3 */ /* 0x000fe20008000818 */
[----:B------:R-:W-:Y:S01]  /*bb80*/  UMOV UR6, UR4 ;  /* 0x0000000400067c82 */ /* 0x000fe20008000000 */
[----:B------:R-:W-:Y:S01]  /*bb90*/  UMOV UR7, 0xc0000010 ;  /* 0xc000001000077882 */ /* 0x000fe20000000000 */
[----:B------:R-:W-:Y:S01]  /*bba0*/  UIADD3 UR54, UR54, 0x600, URZ ;  /* 0x0000060036367890 */ /* 0x000fe2000fffe03f */
[----:B------:R-:W-:Y:S01]  /*bbb0*/  UMOV UR55, 0xc0000010 ;  /* 0xc000001000377882 */ /* 0x000fe20000000000 */
[----:B------:R-:W1:Y:S04]  /*bbc0*/  SHFL.BFLY PT, R5, R8, 0x2, 0x1f ;  /* 0x0c401f0008057f89 */ /* 0x000e6800000e0000 */
[----:B------:R-:W3:Y:S01]  /*bbd0*/  SHFL.BFLY PT, R12, R7, 0x2, 0x1f ;  /* 0x0c401f00070c7f89 */ /* 0x000ee200000e0000 */
[----:B------:R-:W-:-:S02]  /*bbe0*/  WARPGROUP.DEPBAR.LE gsb0, 0x0 ;  /* 0x00008000000079c5 */ /* 0x000fc40000010000 */
[----:B------:R-:W-:-:S08]  /*bbf0*/  WARPGROUP.ARRIVE ;  /* 0x00000000000079c5 */ /* 0x000fd00000000000 */
[----:B------:R-:W-:Y:S01]  /*bc00*/  QGMMA.64x192x32.F32.E4M3.E4M3 R24, R204, gdesc[UR4], R24, gsb0 ;  /* 0x02e00004cc187df3 */ /* 0x000fe20008000818 */
[----:B-1----:R-:W-:Y:S01]  /*bc10*/  FADD.FTZ R5, R5, R8 ;  /* 0x0000000805057221 */ /* 0x002fe20000010000 */
[----:B---3--:R-:W-:-:S04]  /*bc20*/  FADD.FTZ R12, R12, R7 ;  /* 0x000000070c0c7221 */ /* 0x008fc80000010000 */
[----:B------:R-:W1:Y:S04]  /*bc30*/  SHFL.BFLY PT, R4, R5, 0x1, 0x1f ;  /* 0x0c201f0005047f89 */ /* 0x000e6800000e0000 */
[----:B------:R-:W3:Y:S01]  /*bc40*/  SHFL.BFLY PT, R9, R12, 0x1, 0x1f ;  /* 0x0c201f000c097f89 */ /* 0x000ee200000e0000 */
[----:B-1----:R-:W-:Y:S01]  /*bc50*/  FADD.FTZ R13, R5, R4 ;  /* 0x00000004050d7221 */ /* 0x002fe20000010000 */
[----:B---3--:R-:W-:-:S04]  /*bc60*/  FADD.FTZ R14, R12, R9 ;  /* 0x000000090c0e7221 */ /* 0x008fc80000010000 */
[C---:B------:R-:W-:Y:S01]  /*bc70*/  FSETP.NE.FTZ.AND P0, PT, R13.reuse, RZ, PT ;  /* 0x000000ff0d00720b */ /* 0x040fe20003f15000 */
[----:B------:R-:W-:Y:S01]  /*bc80*/  FMUL.FTZ R15, R13, 0.00390625 ;  /* 0x3b8000000d0f7820 */ /* 0x000fe20000410000 */
[----:B0-----:R-:W-:Y:S01]  /*bc90*/  FMUL.FTZ R10, R14, 0.00390625 ;  /* 0x3b8000000e0a7820 */ /* 0x001fe20000410000 */
[----:B------:R-:W-:-:S03]  /*bca0*/  IMAD.MOV.U32 R9, RZ, RZ, RZ ;  /* 0x000000ffff097224 */ /* 0x000fc600078e00ff */
        /* <DEDUP_REMOVED lines=16> */
[----:B--2---:R-:W-:Y:S01]  /*bdb0*/  FMUL.FTZ R9, R9, R6 ;  /* 0x0000000609097220 */ /* 0x004fe20000410000 */
[----:B------:R-:W-:Y:S02]  /*bdc0*/  IMAD.MOV.U32 R5, RZ, RZ, -0x800000 ;  /* 0xff800000ff057424 */ /* 0x000fe400078e00ff */
[----:B------:R-:W-:Y:S01]  /*bdd0*/  @P3 FFMA.FTZ R4, R2, R0, R13 ;  /* 0x0000000002043223 */ /* 0x000fe2000001000d */
[----:B------:R-:W-:Y:S01]  /*bde0*/  @P2 FFMA.FTZ R5, R8, R3, R7 ;  /* 0x0000000308052223 */ /* 0x000fe20000010007 */
[----:B---3--:R-:W-:Y:S01]  /*bdf0*/  FMUL.FTZ R2, R11, R6 ;  /* 0x000000060b027220 */ /* 0x008fe20000410000 */
[----:B------:R-:W-:-:S02]  /*be00*/  WARPGROUP.DEPBAR.LE gsb0, 0x0 ;  /* 0x00008000000079c5 */ /* 0x000fc40000010000 */
[----:B------:R-:W-:Y:S05]  /*be10*/  @!P1 BRA `(.L_x_1927) ;  /* 0x0000000000049947 */ /* 0x000fea0003800000 */
[----:B------:R-:W-:Y:S01]  /*be20*/  BPT.TRAP 0x1 ;  /* 0x000000040000795c */ /* 0x000fe20000300000 */
.L_x_1927:
        /* <DEDUP_REMOVED lines=100> */
.L_x_1894:
[----:B------:R-:W-:Y:S05]  /*c470*/  @P0 BRA `(.L_x_1928) ;  /* 0x0000002c00540947 */ /* 0x000fea0003800000 */
[----:B------:R-:W0:Y:S01]  /*c480*/  S2R R23, SR_TID.X ;  /* 0x0000000000177919 */ /* 0x000e220000002100 */
[----:B------:R-:W-:Y:S01]  /*c490*/  ULDC.64 UR4, c[0x4][0x38] ;  /* 0x01000e0000047ab9 */ /* 0x000fe20000000a00 */
[----:B------:R-:W-:Y:S01]  /*c4a0*/  ULDC.64 UR6, c[0x0][0xb38] ;  /* 0x0002ce0000067ab9 */ /* 0x000fe20000000a00 */
[----:B------:R-:W1:Y:S01]  /*c4b0*/  LDC R129, c[0x0][0xbe8] ;  /* 0x0002fa00ff817b82 */ /* 0x000e620000000800 */
        /* <DEDUP_REMOVED lines=8> */
[C---:B------:R-:W-:Y:S01]  /*c540*/  LOP3.LUT P0, R8, R23.reuse, 0x3, RZ, 0xc0, !PT ;  /* 0x0000000317087812 */ /* 0x040fe2000780c0ff */
[----:B------:R-:W-:Y:S01]  /*c550*/  VIADD R23, R23, 0xffffff80 ;  /* 0xffffff8017177836 */ /* 0x000fe20000000000 */
[----:B-1----:R-:W-:Y:S01]  /*c560*/  ISETP.NE.AND P2, PT, R129, 0x1, PT ;  /* 0x000000018100780c */ /* 0x002fe20003f45270 */
[----:B------:R-:W-:Y:S01]  /*c570*/  BSSY B0, `(.L_x_1929) ;  /* 0x000021b000007945 */ /* 0x000fe20003800000 */
[----:B------:R-:W-:-:S04]  /*c580*/  ISETP.EQ.OR P0, PT, R8, 0x3, !P0 ;  /* 0x000000030800780c */ /* 0x000fc80004702670 */
[----:B------:R-:W-:Y:S02]  /*c590*/  SEL R16, R13, R6, P0 ;  /* 0x000000060d107207 */ /* 0x000fe40000000000 */
[----:B0-----:R-:W-:Y:S02]  /*c5a0*/  SHF.R.S32.HI R2, RZ, 0x1f, R23 ;  /* 0x0000001fff027819 */ /* 0x001fe40000011417 */
[----:B------:R-:W-:Y:S02]  /*c5b0*/  SEL R13, R6, R13, P0 ;  /* 0x0000000d060d7207 */ /* 0x000fe40000000000 */
[----:B------:R-:W-:Y:S02]  /*c5c0*/  LEA.HI R3, R2, R23, RZ, 0x7 ;  /* 0x0000001702037211 */ /* 0x000fe400078f38ff */
[----:B------:R-:W-:Y:S02]  /*c5d0*/  SEL R158, R72, R73, P0 ;  /* 0x00000049489e7207 */ /* 0x000fe40000000000 */
[----:B------:R-:W-:-:S02]  /*c5e0*/  LOP3.LUT R6, R3, 0xffffff80, RZ, 0xc0, !PT ;  /* 0xffffff8003067812 */ /* 0x000fc400078ec0ff */
[----:B------:R-:W-:Y:S02]  /*c5f0*/  SEL R27, R73, R72, P0 ;  /* 0x00000048491b7207 */ /* 0x000fe40000000000 */
[----:B------:R-:W-:Y:S01]  /*c600*/  SEL R102, R21, R50, P0 ;  /* 0x0000003215667207 */ /* 0x000fe20000000000 */
[----:B------:R-:W-:Y:S01]  /*c610*/  IMAD.IADD R72, R23, 0x1, -R6 ;  /* 0x0000000117487824 */ /* 0x000fe200078e0a06 */
[----:B------:R-:W-:Y:S02]  /*c620*/  SEL R46, R50, R21, P0 ;  /* 0x00000015322e7207 */ /* 0x000fe40000000000 */
[----:B------:R-:W-:Y:S02]  /*c630*/  SEL R22, R15, R14, P0 ;  /* 0x0000000e0f167207 */ /* 0x000fe40000000000 */
[----:B------:R-:W-:Y:S02]  /*c640*/  SHF.R.S32.HI R21, RZ, 0x1f, R72 ;  /* 0x0000001fff157819 */ /* 0x000fe40000011448 */
[----:B------:R-:W-:-:S02]  /*c650*/  SEL R15, R14, R15, P0 ;  /* 0x0000000f0e0f7207 */ /* 0x000fc40000000000 */
[----:B------:R-:W-:Y:S02]  /*c660*/  SEL R36, R20, R41, P0 ;  /* 0x0000002914247207 */ /* 0x000fe40000000000 */
[----:B------:R-:W-:Y:S02]  /*c670*/  SEL R14, R41, R20, P0 ;  /* 0x00000014290e7207 */ /* 0x000fe40000000000 */
[----:B------:R-:W-:Y:S02]  /*c680*/  LEA.HI R41, R21, R72, RZ, 0x2 ;  /* 0x0000004815297211 */ /* 0x000fe400078f10ff */
        /* <DEDUP_REMOVED lines=14> */
[--C-:B------:R-:W-:Y:S01]  /*c770*/  SHF.R.S32.HI R2, RZ, 0x2, R41.reuse ;  /* 0x00000002ff027819 */ /* 0x100fe20000011429 */
[----:B------:R-:W0:Y:S01]  /*c780*/  S2R R39, SR_CTAID.X ;  /* 0x0000000000277919 */ /* 0x000e220000002500 */
[----:B------:R-:W-:-:S02]  /*c790*/  SHF.R.S32.HI R7, RZ, 0x1f, R41 ;  /* 0x0000001fff077819 */ /* 0x000fc40000011429 */
        /* <DEDUP_REMOVED lines=8> */
[----:B------:R-:W-:Y:S02]  /*c820*/  LEA.HI R0, R3, R6, RZ, 0x1 ;  /* 0x0000000603007211 */ /* 0x000fe400078f08ff */
[----:B------:R-:W-:Y:S02]  /*c830*/  LOP3.LUT R52, R37, 0xfffffffc, RZ, 0xc0, !PT ;  /* 0xfffffffc25347812 */ /* 0x000fe400078ec0ff */
[----:B------:R-:W-:Y:S02]  /*c840*/  LEA.HI R3, R7, R2, RZ, 0x3 ;  /* 0x0000000207037211 */ /* 0x000fe400078f18ff */
[----:B------:R-:W-:Y:S01]  /*c850*/  SHF.R.S32.HI R7, RZ, 0x1f, R17 ;  /* 0x0000001fff077819 */ /* 0x000fe20000011411 */
[----:B------:R-:W-:Y:S01]  /*c860*/  IMAD.IADD R51, R23, 0x1, -R52 ;  /* 0x0000000117337824 */ /* 0x000fe200078e0a34 */
[----:B------:R-:W-:-:S02]  /*c870*/  LOP3.LUT R0, R0, 0x3fffffe, RZ, 0xc0, !PT ;  /* 0x03fffffe00007812 */ /* 0x000fc400078ec0ff */
[----:B------:R-:W-:Y:S01]  /*c880*/  SEL R174, R44, R29, P0 ;  /* 0x0000001d2cae7207 */ /* 0x000fe20000000000 */
[----:B------:R-:W-:Y:S01]  /*c890*/  IMAD R52, R7, UR4, RZ ;  /* 0x0000000407347c24 */ /* 0x000fe2000f8e02ff */
[----:B------:R-:W-:Y:S01]  /*c8a0*/  SEL R19, R29, R44, P0 ;  /* 0x0000002c1d137207 */ /* 0x000fe20000000000 */
[----:B------:R-:W-:Y:S01]  /*c8b0*/  IMAD.IADD R0, R6, 0x1, -R0 ;  /* 0x0000000106007824 */ /* 0x000fe200078e0a00 */
[----:B------:R-:W-:Y:S01]  /*c8c0*/  LOP3.LUT R3, R3, 0xfffffff8, RZ, 0xc0, !PT ;  /* 0xfffffff803037812 */ /* 0x000fe200078ec0ff */
[----:B------:R-:W-:Y:S01]  /*c8d0*/  IMAD R23, R17, UR5, R52 ;  /* 0x0000000511177c24 */ /* 0x000fe2000f8e0234 */
[----:B------:R-:W-:Y:S01]  /*c8e0*/  LEA.HI R21, R21, R72, RZ, 0x5 ;  /* 0x0000004815157211 */ /* 0x000fe200078f28ff */
[----:B------:R-:W-:Y:S01]  /*c8f0*/  IMAD R52, R7, UR6, RZ ;  /* 0x0000000607347c24 */ /* 0x000fe2000f8e02ff */
[----:B------:R-:W-:Y:S01]  /*c900*/  SEL R144, R108, R109, P0 ;  /* 0x0000006d6c907207 */ /* 0x000fe20000000000 */
[----:B------:R-:W-:Y:S01]  /*c910*/  IMAD.IADD R6, R2, 0x1, -R3 ;  /* 0x0000000102067824 */ /* 0x000fe200078e0a03 */
[----:B------:R-:W-:Y:S01]  /*c920*/  SEL R44, R109, R108, P0 ;  /* 0x0000006c6d2c7207 */ /* 0x000fe20000000000 */
[C---:B------:R-:W-:Y:S01]  /*c930*/  IMAD R37, R17.reuse, UR7, R52 ;  /* 0x0000000711257c24 */ /* 0x040fe2000f8e0234 */
[----:B------:R-:W-:Y:S01]  /*c940*/  SEL R172, R24, R53, P0 ;  /* 0x0000003518ac7207 */ /* 0x000fe20000000000 */
[----:B------:R-:W-:Y:S01]  /*c950*/  IMAD.WIDE.U32 R2, R17, UR4, RZ ;  /* 0x0000000411027c25 */ /* 0x000fe2000f8e00ff */
[----:B------:R-:W-:Y:S01]  /*c960*/  SEL R130, R70, R71, P0 ;  /* 0x0000004746827207 */ /* 0x000fe20000000000 */
[----:B------:R-:W1:Y:S01]  /*c970*/  S2UR UR4, SR_CTAID.Y ;  /* 0x00000000000479c3 */ /* 0x000e620000002600 */
        /* <DEDUP_REMOVED lines=11> */
[----:B------:R-:W-:Y:S02]  /*ca30*/  SHF.R.S32.HI R21, RZ, 0x5, R21 ;  /* 0x00000005ff157819 */ /* 0x000fe40000011415 */
[----:B------:R-:W-:Y:S02]  /*ca40*/  LEA.HI R53, R51, R51, RZ, 0x1 ;  /* 0x0000003333357211 */ /* 0x000fe400078f08ff */
[----:B------:R-:W-:Y:S01]  /*ca50*/  SEL R10, R12, R33, P0 ;  /* 0x000000210c0a7207 */ /* 0x000fe20000000000 */
[----:B------:R-:W-:Y:S01]  /*ca60*/  IMAD R21, R21, 0x10, R6 ;  /* 0x0000001015157824 */ /* 0x000fe200078e0206 */
[----:B------:R-:W-:Y:S01]  /*ca70*/  SEL R76, R118, R119, P0 ;  /* 0x00000077764c7207 */ /* 0x000fe20000000000 */
[----:B------:R-:W-:Y:S01]  /*ca80*/  IMAD.WIDE.U32 R6, R17, UR6, RZ ;  /* 0x0000000611067c25 */ /* 0x000fe2000f8e00ff */
[----:B------:R-:W-:Y:S01]  /*ca90*/  SEL R12, R33, R12, P0 ;  /* 0x0000000c210c7207 */ /* 0x000fe20000000000 */
[----:B------:R-:W-:Y:S01]  /*caa0*/  ULDC.64 UR6, c[0x0][0xb48] ;  /* 0x0002d20000067ab9 */ /* 0x000fe20000000a00 */
[----:B------:R-:W-:Y:S01]  /*cab0*/  SEL R77, R119, R118, P0 ;  /* 0x00000076774d7207 */ /* 0x000fe20000000000 */
[----:B------:R-:W-:Y:S01]  /*cac0*/  IMAD R0, R0, 0x40, R21 ;  /* 0x0000004000007824 */ /* 0x000fe200078e0215 */
[----:B------:R-:W-:Y:S01]  /*cad0*/  SEL R166, R120, R69, P0 ;  /* 0x0000004578a67207 */ /* 0x000fe20000000000 */
[----:B------:R-:W-:Y:S01]  /*cae0*/  IMAD.IADD R7, R7, 0x1, R37 ;  /* 0x0000000107077824 */ /* 0x000fe200078e0225 */
[----:B------:R-:W-:Y:S01]  /*caf0*/  SEL R20, R69, R120, P0 ;  /* 0x0000007845147207 */ /* 0x000fe20000000000 */
[----:B0-----:R-:W-:Y:S01]  /*cb00*/  IMAD R74, R39, 0x80, R0 ;  /* 0x00000080274a7824 */ /* 0x001fe200078e0200 */
        /* <DEDUP_REMOVED lines=10> */
[----:B------:R-:W-:Y:S02]  /*cbb0*/  LOP3.LUT R52, R53, 0x1ffffffe, RZ, 0xc0, !PT ;  /* 0x1ffffffe35347812 */ /* 0x000fe400078ec0ff */
[----:B------:R-:W-:Y:S02]  /*cbc0*/  SEL R124, R82, R83, P0 ;  /* 0x00000053527c7207 */ /* 0x000fe40000000000 */
[----:B------:R-:W-:Y:S01]  /*cbd0*/  SEL R68, R83, R82, P0 ;  /* 0x0000005253447207 */ /* 0x000fe20000000000 */
[----:B------:R-:W-:Y:S01]  /*cbe0*/  IMAD.IADD R51, R51, 0x1, -R52 ;  /* 0x0000000133337824 */ /* 0x000fe200078e0a34 */
[----:B------:R-:W-:-:S02]  /*cbf0*/  SEL R156, R84, R85, P0 ;  /* 0x00000055549c7207 */ /* 0x000fc40000000000 */
[----:B------:R-:W-:Y:S01]  /*cc00*/  SEL R32, R85, R84, P0 ;  /* 0x0000005455207207 */ /* 0x000fe20000000000 */
[----:B------:R-:W-:Y:S01]  /*cc10*/  IMAD R52, R51, 0x8, R0 ;  /* 0x0000000833347824 */ /* 0x000fe200078e0200 */
[----:B------:R-:W-:Y:S02]  /*cc20*/  SEL R142, R116, R117, P0 ;  /* 0x00000075748e7207 */ /* 0x000fe40000000000 */
[----:B------:R-:W-:Y:S01]  /*cc30*/  SEL R47, R117, R116, P0 ;  /* 0x00000074752f7207 */ /* 0x000fe20000000000 */
[----:B------:R-:W-:Y:S01]  /*cc40*/  IMAD R52, R39, 0x80, R52 ;  /* 0x0000008027347824 */ /* 0x000fe200078e0234 */
        /* <DEDUP_REMOVED lines=31> */
[----:B--2---:R-:W-:Y:S01]  /*ce40*/  LOP3.LUT R86, R9, 0x2, RZ, 0x3c, !PT ;  /* 0x0000000209567812 */ /* 0x004fe200078e3cff */
        /* <DEDUP_REMOVED lines=16> */
[----:B------:R0:W-:Y:S04]  /*cf50*/  SHFL.IDX PT, R112, R27, R86, 0x1c1f ;  /* 0x001c1f561b707589 */ /* 0x0001e800000e0000 */
[----:B------:R-:W-:Y:S04]  /*cf60*/  SHFL.IDX PT, R84, R10, R9, 0x1c1f ;  /* 0x001c1f090a547589 */ /* 0x000fe800000e0000 */
[----:B------:R-:W-:Y:S01]  /*cf70*/  SHFL.IDX PT, R39, R88, R9, 0x1c1f ;  /* 0x001c1f0958277589 */ /* 0x000fe200000e0000 */
[----:B0-----:R-:W-:-:S03]  /*cf80*/  SEL R27, R12, R117, P0 ;  /* 0x000000750c1b7207 */ /* 0x001fc60000000000 */
[----:B------:R-:W0:Y:S04]  /*cf90*/  SHFL.IDX PT, R88, R15, R86, 0x1c1f ;  /* 0x001c1f560f587589 */ /* 0x000e2800000e0000 */
[----:B------:R-:W-:Y:S01]  /*cfa0*/  SHFL.IDX PT, R89, R36, R9, 0x1c1f ;  /* 0x001c1f0924597589 */ /* 0x000fe200000e0000 */
[----:B--2---:R-:W-:-:S03]  /*cfb0*/  SEL R77, R62, R13, P0 ;  /* 0x0000000d3e4d7207 */ /* 0x004fc60000000000 */
[----:B------:R-:W-:Y:S04]  /*cfc0*/  SHFL.IDX PT, R41, R90, R9, 0x1c1f ;  /* 0x001c1f095a297589 */ /* 0x000fe800000e0000 */
[----:B------:R-:W-:Y:S04]  /*cfd0*/  SHFL.IDX PT, R14, R14, R86, 0x1c1f ;  /* 0x001c1f560e0e7589 */ /* 0x000fe800000e0000 */
[----:B------:R-:W-:Y:S04]  /*cfe0*/  SHFL.IDX PT, R87, R174, R9, 0x1c1f ;  /* 0x001c1f09ae577589 */ /* 0x000fe800000e0000 */
[----:B------:R-:W-:Y:S04]  /*cff0*/  SHFL.IDX PT, R116, R150, R9, 0x1c1f ;  /* 0x001c1f0996747589 */ /* 0x000fe800000e0000 */
[----:B------:R-:W-:Y:S01]  /*d000*/  SHFL.IDX PT, R90, R19, R86, 0x1c1f ;  /* 0x001c1f56135a7589 */ /* 0x000fe200000e0000 */
[----:B0-----:R-:W-:-:S03]  /*d010*/  SEL R81, R63, R88, P0 ;  /* 0x000000583f517207 */ /* 0x001fc60000000000 */
[----:B------:R-:W-:Y:S04]  /*d020*/  SHFL.IDX PT, R95, R18, R86, 0x1c1f ;  /* 0x001c1f56125f7589 */ /* 0x000fe800000e0000 */
[----:B------:R-:W0:Y:S04]  /*d030*/  SHFL.IDX PT, R31, R31, R86, 0x1c1f ;  /* 0x001c1f561f1f7589 */ /* 0x000e2800000e0000 */
[----:B------:R-:W-:Y:S04]  /*d040*/  SHFL.IDX PT, R119, R144, R9, 0x1c1f ;  /* 0x001c1f0990777589 */ /* 0x000fe800000e0000 */
[----:B------:R2:W3:Y:S04]  /*d050*/  SHFL.IDX PT, R18, R44, R86, 0x1c1f ;  /* 0x001c1f562c127589 */ /* 0x0004e800000e0000 */
[----:B------:R-:W-:Y:S04]  /*d060*/  SHFL.IDX PT, R94, R170, R9, 0x1c1f ;  /* 0x001c1f09aa5e7589 */ /* 0x000fe800000e0000 */
[----:B------:R-:W-:Y:S04]  /*d070*/  SHFL.IDX PT, R113, R156, R9, 0x1c1f ;  /* 0x001c1f099c717589 */ /* 0x000fe800000e0000 */
[----:B------:R-:W-:Y:S04]  /*d080*/  SHFL.IDX PT, R32, R32, R86, 0x1c1f ;  /* 0x001c1f5620207589 */ /* 0x000fe800000e0000 */
[----:B------:R-:W-:Y:S01]  /*d090*/  SHFL.IDX PT, R92, R172, R9, 0x1c1f ;  /* 0x001c1f09ac5c7589 */ /* 0x000fe200000e0000 */
[----:B0-----:R-:W-:-:S02]  /*d0a0*/  SEL R42, R116, R31, P0 ;  /* 0x0000001f742a7207 */ /* 0x001fc40000000000 */
[----:B--2---:R-:W-:Y:S01]  /*d0b0*/  SEL R44, R31, R116, P0 ;  /* 0x000000741f2c7207 */ /* 0x004fe20000000000 */
[----:B------:R-:W0:Y:S04]  /*d0c0*/  SHFL.IDX PT, R93, R24, R86, 0x1c1f ;  /* 0x001c1f56185d7589 */ /* 0x000e2800000e0000 */
[----:B------:R-:W-:Y:S01]  /*d0d0*/  SHFL.IDX PT, R97, R166, R9, 0x1c1f ;  /* 0x001c1f09a6617589 */ /* 0x000fe200000e0000 */
[----:B---3--:R-:W-:-:S03]  /*d0e0*/  SEL R31, R18, R119, P0 ;  /* 0x00000077121f7207 */ /* 0x008fc60000000000 */
[----:B------:R-:W2:Y:S04]  /*d0f0*/  SHFL.IDX PT, R20, R20, R86, 0x1c1f ;  /* 0x001c1f5614147589 */ /* 0x000ea800000e0000 */
[----:B------:R-:W-:Y:S04]  /*d100*/  SHFL.IDX PT, R98, R168, R9, 0x1c1f ;  /* 0x001c1f09a8627589 */ /* 0x000fe800000e0000 */
[----:B------:R-:W-:Y:S04]  /*d110*/  SHFL.IDX PT, R122, R122, R9, 0x1c1f ;  /* 0x001c1f097a7a7589 */ /* 0x000fe800000e0000 */
[----:B------:R-:W-:Y:S04]  /*d120*/  SHFL.IDX PT, R99, R26, R86, 0x1c1f ;  /* 0x001c1f561a637589 */ /* 0x000fe800000e0000 */
[----:B------:R3:W-:Y:S01]  /*d130*/  SHFL.IDX PT, R15, R43, R86, 0x1c1f ;  /* 0x001c1f562b0f7589 */ /* 0x0007e200000e0000 */
[----:B0-----:R-:W-:-:S03]  /*d140*/  SEL R91, R92, R93, P0 ;  /* 0x0000005d5c5b7207 */ /* 0x001fc60000000000 */
[----:B------:R-:W-:Y:S04]  /*d150*/  SHFL.IDX PT, R101, R162, R9, 0x1c1f ;  /* 0x001c1f09a2657589 */ /* 0x000fe800000e0000 */
[----:B------:R-:W-:Y:S01]  /*d160*/  SHFL.IDX PT, R104, R104, R9, 0x1c1f ;  /* 0x001c1f0968687589 */ /* 0x000fe200000e0000 */
[----:B---3--:R-:W-:-:S03]  /*d170*/  SEL R43, R115, R34, P0 ;  /* 0x00000022732b7207 */ /* 0x008fc60000000000 */
[----:B------:R0:W-:Y:S04]  /*d180*/  SHFL.IDX PT, R59, R130, R9, 0x1c1f ;  /* 0x001c1f09823b7589 */ /* 0x0001e800000e0000 */
[----:B------:R3:W4:Y:S04]  /*d190*/  SHFL.IDX PT, R110, R25, R86, 0x1c1f ;  /* 0x001c1f56196e7589 */ /* 0x00072800000e0000 */
[----:B------:R5:W1:Y:S01]  /*d1a0*/  SHFL.IDX PT, R19, R48, R86, 0x1c1f ;  /* 0x001c1f5630137589 */ /* 0x000a6200000e0000 */
[----:B0-----:R-:W0:Y:S03]  /*d1b0*/  LDC.64 R130, c[0x0][0xbd8] ;  /* 0x0002f600ff827b82 */ /* 0x001e260000000a00 */
[----:B------:R-:W-:Y:S01]  /*d1c0*/  SHFL.IDX PT, R107, R164, R9, 0x1c1f ;  /* 0x001c1f09a46b7589 */ /* 0x000fe200000e0000 */
[----:B---3--:R-:W-:-:S03]  /*d1d0*/  SEL R25, R117, R12, P0 ;  /* 0x0000000c75197207 */ /* 0x008fc60000000000 */
[----:B------:R-:W-:Y:S01]  /*d1e0*/  SHFL.IDX PT, R109, R160, R9, 0x1c1f ;  /* 0x001c1f09a06d7589 */ /* 0x000fe200000e0000 */
[----:B-----5:R-:W-:Y:S01]  /*d1f0*/  SEL R48, R114, R29, P0 ;  /* 0x0000001d72307207 */ /* 0x020fe20000000000 */
[----:B------:R-:W3:Y:S02]  /*d200*/  LDC R117, c[0x0][0xc50] ;  /* 0x00031400ff757b82 */ /* 0x000ee40000000800 */
        /* <DEDUP_REMOVED lines=19> */
[----:B------:R4:W-:Y:S04]  /*d340*/  SHFL.IDX PT, R0, R100, R9, 0x1c1f ;  /* 0x001c1f0964007589 */ /* 0x0009e800000e0000 */
[----:B------:R5:W-:Y:S01]  /*d350*/  SHFL.IDX PT, R10, R80, R9, 0x1c1f ;  /* 0x001c1f09500a7589 */ /* 0x000be200000e0000 */
[----:B--2---:R-:W-:-:S03]  /*d360*/  SEL R96, R97, R20, P0 ;  /* 0x0000001461607207 */ /* 0x004fc60000000000 */
[----:B------:R-:W2:Y:S01]  /*d370*/  SHFL.IDX PT, R30, R30, R86, 0x1c1f ;  /* 0x001c1f561e1e7589 */ /* 0x000ea200000e0000 */
[----:B----4-:R-:W-:-:S03]  /*d380*/  SEL R100, R101, R110, P0 ;  /* 0x0000006e65647207 */ /* 0x010fc60000000000 */
[----:B------:R4:W3:Y:S01]  /*d390*/  SHFL.IDX PT, R123, R45, R86, 0x1c1f ;  /* 0x001c1f562d7b7589 */ /* 0x0008e200000e0000 */
[----:B-----5:R-:W-:-:S03]  /*d3a0*/  SEL R9, R76, R11, P0 ;  /* 0x0000000b4c097207 */ /* 0x020fc60000000000 */
[----:B------:R5:W3:Y:S01]  /*d3b0*/  SHFL.IDX PT, R125, R46, R86, 0x1c1f ;  /* 0x001c1f562e7d7589 */ /* 0x000ae200000e0000 */
[----:B------:R-:W-:Y:S02]  /*d3c0*/  SEL R11, R11, R76, P0 ;  /* 0x0000004c0b0b7207 */ /* 0x000fe40000000000 */
[----:B------:R-:W-:Y:S01]  /*d3d0*/  SEL R76, R82, R83, P0 ;  /* 0x00000053524c7207 */ /* 0x000fe20000000000 */
[----:B------:R-:W-:Y:S01]  /*d3e0*/  SHFL.IDX PT, R28, R28, R86, 0x1c1f ;  /* 0x001c1f561c1c7589 */ /* 0x000fe200000e0000 */
[----:B------:R-:W-:Y:S02]  /*d3f0*/  SEL R82, R83, R82, P0 ;  /* 0x0000005253527207 */ /* 0x000fe40000000000 */
[----:B----4-:R-:W-:Y:S01]  /*d400*/  SEL R45, R34, R115, P0 ;  /* 0x00000073222d7207 */ /* 0x010fe20000000000 */
[----:B------:R4:W-:Y:S01]  /*d410*/  SHFL.IDX PT, R126, R60, R86, 0x1c1f ;  /* 0x001c1f563c7e7589 */ /* 0x0009e200000e0000 */
[----:B------:R-:W-:Y:S02]  /*d420*/  SEL R83, R13, R62, P0 ;  /* 0x0000003e0d537207 */ /* 0x000fe40000000000 */
[----:B-----5:R-:W-:Y:S01]  /*d430*/  SEL R46, R29, R114, P0 ;  /* 0x000000721d2e7207 */ /* 0x020fe20000000000 */
[----:B------:R2:W-:Y:S01]  /*d440*/  SHFL.IDX PT, R128, R61, R86, 0x1c1f ;  /* 0x001c1f563d807589 */ /* 0x0005e200000e0000 */
[----:B------:R-:W5:Y:S01]  /*d450*/  LDC.64 R114, c[0x0][0xb40] ;  /* 0x0002d000ff727b82 */ /* 0x000f620000000a00 */
[----:B------:R-:W-:-:S02]  /*d460*/  SEL R62, R112, R111, P0 ;  /* 0x0000006f703e7207 */ /* 0x000fc40000000000 */
[----:B------:R-:W-:Y:S01]  /*d470*/  SEL R80, R84, R85, P0 ;  /* 0x0000005554507207 */ /* 0x000fe20000000000 */
[----:B------:R-:W3:Y:S01]  /*d480*/  SHFL.IDX PT, R33, R33, R86, 0x1c1f ;  /* 0x001c1f5621217589 */ /* 0x000ee200000e0000 */
[----:B----4-:R-:W-:Y:S02]  /*d490*/  SEL R60, R111, R112, P0 ;  /* 0x000000706f3c7207 */ /* 0x010fe40000000000 */
[----:B------:R-:W-:Y:S01]  /*d4a0*/  SEL R84, R85, R84, P0 ;  /* 0x0000005455547207 */ /* 0x000fe20000000000 */
[----:B------:R-:W4:Y:S01]  /*d4b0*/  @P2 LDC R111, c[0x0][0xbec] ;  /* 0x0002fb00ff6f2b82 */ /* 0x000f220000000800 */
[----:B------:R-:W3:Y:S01]  /*d4c0*/  SHFL.IDX PT, R35, R35, R86, 0x1c1f ;  /* 0x001c1f5623237589 */ /* 0x000ee200000e0000 */
[----:B------:R-:W-:Y:S02]  /*d4d0*/  SEL R85, R88, R63, P0 ;  /* 0x0000003f58557207 */ /* 0x000fe40000000000 */
[----:B------:R-:W-:Y:S01]  /*d4e0*/  SEL R88, R89, R14, P0 ;  /* 0x0000000e59587207 */ /* 0x000fe20000000000 */
[----:B------:R0:W3:Y:S01]  /*d4f0*/  SHFL.IDX PT, R124, R47, R86, 0x1c1f ;  /* 0x001c1f562f7c7589 */ /* 0x0000e200000e0000 */
[----:B------:R-:W-:-:S02]  /*d500*/  SEL R29, R119, R18, P0 ;  /* 0x00000012771d7207 */ /* 0x000fc40000000000 */
[----:B------:R-:W4:Y:S01]  /*d510*/  @P2 LDC R119, c[0x0][0xbec] ;  /* 0x0002fb00ff772b82 */ /* 0x000f220000000800 */
[----:B------:R0:W4:Y:S01]  /*d520*/  SHFL.IDX PT, R127, R49, R86, 0x1c1f ;  /* 0x001c1f56317f7589 */ /* 0x00012200000e0000 */
[----:B------:R-:W-:Y:S02]  /*d530*/  SEL R34, R15, R122, P0 ;  /* 0x0000007a0f227207 */ /* 0x000fe40000000000 */
[----:B-1----:R-:W-:Y:S01]  /*d540*/  SEL R13, R104, R19, P0 ;  /* 0x00000013680d7207 */ /* 0x002fe20000000000 */
[----:B------:R-:W-:Y:S01]  /*d550*/  SHFL.IDX PT, R78, R78, R86, 0x1c1f ;  /* 0x001c1f564e4e7589 */ /* 0x000fe200000e0000 */
[----:B--2---:R-:W-:Y:S02]  /*d560*/  SEL R61, R109, R30, P0 ;  /* 0x0000001e6d3d7207 */ /* 0x004fe40000000000 */
[----:B0-----:R-:W-:Y:S01]  /*d570*/  SEL R47, R32, R113, P0 ;  /* 0x00000071202f7207 */ /* 0x001fe20000000000 */
[----:B------:R-:W0:Y:S01]  /*d580*/  SHFL.IDX PT, R103, R103, R86, 0x1c1f ;  /* 0x001c1f5667677589 */ /* 0x000e2200000e0000 */
[----:B------:R-:W1:Y:S01]  /*d590*/  @P2 LDC R112, c[0x0][0xbf0] ;  /* 0x0002fc00ff702b82 */ /* 0x000e620000000800 */
[----:B------:R-:W-:Y:S01]  /*d5a0*/  SEL R49, R113, R32, P0 ;  /* 0x0000002071317207 */ /* 0x000fe20000000000 */
[----:B-----5:R-:W-:Y:S01]  /*d5b0*/  IMAD.WIDE.U32 R6, R114, UR36, R6 ;  /* 0x0000002472067c25 */ /* 0x020fe2000f8e0006 */
[----:B------:R-:W-:Y:S01]  /*d5c0*/  SHFL.IDX PT, R55, R55, R86, 0x1c1f ;  /* 0x001c1f5637377589 */ /* 0x000fe200000e0000 */
[----:B------:R-:W-:-:S02]  /*d5d0*/  SEL R32, R122, R15, P0 ;  /* 0x0000000f7a207207 */ /* 0x000fc40000000000 */
[----:B------:R-:W-:Y:S01]  /*d5e0*/  SEL R15, R19, R104, P0 ;  /* 0x00000068130f7207 */ /* 0x000fe20000000000 */
[----:B------:R-:W2:Y:S01]  /*d5f0*/  SHFL.IDX PT, R57, R57, R86, 0x1c1f ;  /* 0x001c1f5639397589 */ /* 0x000ea200000e0000 */
[----:B------:R-:W5:Y:S01]  /*d600*/  @P2 LDC R113, c[0x0][0xbf0] ;  /* 0x0002fc00ff712b82 */ /* 0x000f620000000800 */
[----:B------:R-:W-:Y:S01]  /*d610*/  IMAD R104, R130, UR37, RZ ;  /* 0x0000002582687c24 */ /* 0x000fe2000f8e02ff */
[----:B------:R-:W-:Y:S01]  /*d620*/  SEL R63, R30, R109, P0 ;  /* 0x0000006d1e3f7207 */ /* 0x000fe20000000000 */
[----:B------:R-:W-:Y:S01]  /*d630*/  SHFL.IDX PT, R108, R108, R86, 0x1c1f ;  /* 0x001c1f566c6c7589 */ /* 0x000fe200000e0000 */
[----:B---3--:R-:W-:Y:S01]  /*d640*/  SEL R12, R106, R123, P0 ;  /* 0x0000007b6a0c7207 */ /* 0x008fe20000000000 */
[----:B------:R-:W-:Y:S01]  /*d650*/  IMAD R109, R131, UR36, R104 ;  /* 0x00000024836d7c24 */ /* 0x000fe2000f8e0268 */
[----:B------:R-:W-:Y:S01]  /*d660*/  SEL R18, R102, R125, P0 ;  /* 0x0000007d66127207 */ /* 0x000fe20000000000 */
[----:B------:R-:W3:Y:S01]  /*d670*/  SHFL.IDX PT, R105, R105, R86, 0x1c1f ;  /* 0x001c1f5669697589 */ /* 0x000ee200000e0000 */
[----:B------:R-:W-:Y:S01]  /*d680*/  IMAD R104, R114, UR37, RZ ;  /* 0x0000002572687c24 */ /* 0x000fe2000f8e02ff */
[----:B------:R-:W-:Y:S01]  /*d690*/  SEL R24, R118, R33, P0 ;  /* 0x0000002176187207 */ /* 0x000fe20000000000 */
[----:B----4-:R-:W-:Y:S01]  /*d6a0*/  @P2 IMAD.HI.U32 R119, R52, R119, RZ ;  /* 0x0000007734772227 */ /* 0x010fe200078e00ff */
        /* <DEDUP_REMOVED lines=10> */
[----:B------:R-:W-:Y:S04]  /*d750*/  SHFL.IDX PT, R66, R66, R86, 0x1c1f ;  /* 0x001c1f5642427589 */ /* 0x000fe800000e0000 */
[----:B------:R-:W-:Y:S04]  /*d760*/  SHFL.IDX PT, R67, R67, R86, 0x1c1f ;  /* 0x001c1f5643437589 */ /* 0x000fe800000e0000 */
[----:B------:R-:W-:Y:S04]  /*d770*/  SHFL.IDX PT, R64, R64, R86, 0x1c1f ;  /* 0x001c1f5640407589 */ /* 0x000fe800000e0000 */
        /* <DEDUP_REMOVED lines=13> */
[----:B------:R-:W-:Y:S01]  /*d850*/  IMAD.MOV R110, RZ, RZ, -R17 ;  /* 0x000000ffff6e7224 */ /* 0x000fe200078e0a11 */
[----:B------:R-:W-:Y:S02]  /*d860*/  SEL R101, R107, R28, P0 ;  /* 0x0000001c6b657207 */ /* 0x000fe40000000000 */
[----:B------:R-:W-:Y:S01]  /*d870*/  SEL R99, R28, R107, P0 ;  /* 0x0000006b1c637207 */ /* 0x000fe20000000000 */
[----:B------:R-:W-:Y:S01]  /*d880*/  IMAD R117, R117, R110, UR4 ;  /* 0x0000000475757e24 */ /* 0x000fe2000f8e026e */
[----:B------:R-:W-:Y:S01]  /*d890*/  SEL R14, R123, R106, P0 ;  /* 0x0000006a7b0e7207 */ /* 0x000fe20000000000 */
[----:B------:R-:W-:Y:S01]  /*d8a0*/  IMAD.WIDE.U32 R106, R130, UR36, R2 ;  /* 0x00000024826a7c25 */ /* 0x000fe2000f8e0002 */
[----:B------:R-:W-:Y:S01]  /*d8b0*/  SEL R20, R125, R102, P0 ;  /* 0x000000667d147207 */ /* 0x000fe20000000000 */
[----:B------:R-:W-:Y:S01]  /*d8c0*/  ULDC.64 UR4, c[0x0][0xbe0] ;  /* 0x0002f80000047ab9 */ /* 0x000fe20000000a00 */
[----:B------:R-:W-:Y:S01]  /*d8d0*/  SEL R3, R53, R128, P0 ;  /* 0x0000008035037207 */ /* 0x000fe20000000000 */
[----:B------:R-:W-:Y:S01]  /*d8e0*/  @P2 IMAD.HI.U32 R102, R52, R111, RZ ;  /* 0x0000006f34662227 */ /* 0x000fe200078e00ff */
[----:B------:R-:W-:-:S02]  /*d8f0*/  SEL R17, R128, R53, P0 ;  /* 0x0000003580117207 */ /* 0x000fc40000000000 */
[----:B------:R-:W-:Y:S01]  /*d900*/  SHF.R.S32.HI R53, RZ, 0x1f, R117 ;  /* 0x0000001fff357819 */ /* 0x000fe20000011475 */
[----:B------:R-:W-:Y:S01]  /*d910*/  IMAD R111, R115, UR36, R104 ;  /* 0x00000024736f7c24 */ /* 0x000fe2000f8e0268 */
[----:B------:R-:W-:Y:S01]  /*d920*/  SEL R28, R120, R35, P0 ;  /* 0x00000023781c7207 */ /* 0x000fe20000000000 */
[----:B------:R-:W-:Y:S01]  /*d930*/  IMAD.IADD R107, R107, 0x1, R109 ;  /* 0x000000016b6b7824 */ /* 0x000fe200078e026d */
[----:B------:R-:W-:Y:S01]  /*d940*/  SEL R2, R16, R127, P0 ;  /* 0x0000007f10027207 */ /* 0x000fe20000000000 */
[----:B------:R-:W-:Y:S01]  /*d950*/  IMAD.IADD R111, R7, 0x1, R111 ;  /* 0x00000001076f7824 */ /* 0x000fe200078e026f */
[----:B------:R-:W-:Y:S01]  /*d960*/  SEL R35, R124, R121, P0 ;  /* 0x000000797c237207 */ /* 0x000fe20000000000 */
[----:B------:R-:W-:Y:S01]  /*d970*/  IMAD R7, R53, UR4, RZ ;  /* 0x0000000435077c24 */ /* 0x000fe2000f8e02ff */
[----:B------:R-:W-:Y:S01]  /*d980*/  SEL R16, R127, R16, P0 ;  /* 0x000000107f107207 */ /* 0x000fe20000000000 */
[----:B------:R-:W-:Y:S02]  /*d990*/  IMAD.MOV.U32 R110, RZ, RZ, R6 ;  /* 0x000000ffff6e7224 */ /* 0x000fe400078e0006 */
[----:B------:R-:W-:-:S02]  /*d9a0*/  IMAD R104, R117, UR5, R7 ;  /* 0x0000000575687c24 */ /* 0x000fc4000f8e0207 */
[----:B------:R-:W-:Y:S01]  /*d9b0*/  IMAD.MOV.U32 R109, RZ, RZ, R52 ;  /* 0x000000ffff6d7224 */ /* 0x000fe200078e0034 */
[----:B-----5:R-:W-:Y:S01]  /*d9c0*/  @P2 SHF.R.U32.HI R109, RZ, R113, R102 ;  /* 0x00000071ff6d2219 */ /* 0x020fe20000011666 */
[----:B------:R-:W-:Y:S02]  /*d9d0*/  IMAD R53, R53, UR6, RZ ;  /* 0x0000000635357c24 */ /* 0x000fe4000f8e02ff */
[----:B------:R-:W-:Y:S01]  /*d9e0*/  IMAD.WIDE.U32 R6, R117, UR4, R106 ;  /* 0x0000000475067c25 */ /* 0x000fe2000f8e006a */
[----:B------:R-:W-:-:S03]  /*d9f0*/  ULDC.64 UR4, c[0x0][0xb30] ;  /* 0x0002cc0000047ab9 */ /* 0x000fc60000000a00 */
[----:B------:R-:W-:Y:S01]  /*da00*/  IMAD.MOV.U32 R113, RZ, RZ, R52 ;  /* 0x000000ffff717224 */ /* 0x000fe200078e0034 */
[----:B-1----:R-:W-:Y:S01]  /*da10*/  @P2 SHF.R.U32.HI R113, RZ, R112, R119 ;  /* 0x00000070ff712219 */ /* 0x002fe20000011677 */
        /* <DEDUP_REMOVED lines=8> */
[----:B------:R-:W-:-:S02]  /*daa0*/  IMAD.MOV R110, RZ, RZ, -R113 ;  /* 0x000000ffff6e7224 */ /* 0x000fc400078e0a71 */
[C-C-:B------:R-:W-:Y:S02]  /*dab0*/  IMAD R53, R129.reuse, R109, R52.reuse ;  /* 0x0000006d81357224 */ /* 0x140fe400078e0234 */
[----:B------:R-:W-:Y:S02]  /*dac0*/  IMAD R109, R129, R110, R52 ;  /* 0x0000006e816d7224 */ /* 0x000fe400078e0234 */
[----:B------:R-:W-:Y:S01]  /*dad0*/  IMAD.IADD R107, R107, 0x1, R115 ;  /* 0x000000016b6b7824 */ /* 0x000fe200078e0273 */
[----:B------:R-:W-:Y:S01]  /*dae0*/  SHF.R.S32.HI R52, RZ, 0x1f, R53 ;  /* 0x0000001fff347819 */ /* 0x000fe20000011435 */
[----:B------:R-:W-:Y:S02]  /*daf0*/  IMAD R102, R102, UR4, RZ ;  /* 0x0000000466667c24 */ /* 0x000fe4000f8e02ff */
[----:B------:R-:W-:Y:S01]  /*db00*/  IMAD.WIDE.U32 R106, R113, UR4, R106 ;  /* 0x00000004716a7c25 */ /* 0x000fe2000f8e006a */
[----:B------:R-:W-:-:S03]  /*db10*/  UMOV UR4, 0x400 ;  /* 0x0000040000047882 */ /* 0x000fc60000000000 */
[----:B------:R-:W-:Y:S01]  /*db20*/  IMAD R111, R113, UR5, R102 ;  /* 0x00000005716f7c24 */ /* 0x000fe2000f8e0266 */
[----:B------:R-:W-:Y:S01]  /*db30*/  SHF.R.S32.HI R102, RZ, 0x1f, R109 ;  /* 0x0000001fff667819 */ /* 0x000fe2000001146d */
[----:B------:R-:W-:Y:S01]  /*db40*/  IMAD R52, R52, UR6, RZ ;  /* 0x0000000634347c24 */ /* 0x000fe2000f8e02ff */
[----:B------:R-:W1:Y:S01]  /*db50*/  S2UR UR5, SR_CgaCtaId ;  /* 0x00000000000579c3 */ /* 0x000e620000008800 */
[----:B------:R-:W-:Y:S02]  /*db60*/  IMAD.IADD R107, R107, 0x1, R111 ;  /* 0x000000016b6b7824 */ /* 0x000fe400078e026f */
[C---:B------:R-:W-:Y:S02]  /*db70*/  IMAD R111, R53.reuse, UR7, R52 ;  /* 0x00000007356f7c24 */ /* 0x040fe4000f8e0234 */
[----:B------:R-:W-:Y:S02]  /*db80*/  IMAD R102, R102, UR8, RZ ;  /* 0x0000000866667c24 */ /* 0x000fe4000f8e02ff */
[----:B------:R-:W-:Y:S01]  /*db90*/  IMAD.WIDE.U32 R52, R53, UR6, R6 ;  /* 0x0000000635347c25 */ /* 0x000fe2000f8e0006 */
[----:B------:R-:W-:Y:S01]  /*dba0*/  ULDC.64 UR6, c[0x0][0xba8] ;  /* 0x0002ea0000067ab9 */ /* 0x000fe20000000a00 */
[----:B0-----:R-:W-:-:S02]  /*dbb0*/  SEL R6, R50, R103, P0 ;  /* 0x0000006732067207 */ /* 0x001fc40000000000 */
[----:B------:R-:W-:Y:S01]  /*dbc0*/  IMAD R7, R109, UR9, R102 ;  /* 0x000000096d077c24 */ /* 0x000fe2000f8e0266 */
[----:B------:R-:W-:Y:S01]  /*dbd0*/  SEL R50, R103, R50, P0 ;  /* 0x0000003267327207 */ /* 0x000fe20000000000 */
[----:B------:R-:W-:Y:S01]  /*dbe0*/  IMAD.WIDE.U32 R106, R109, UR8, R106 ;  /* 0x000000086d6a7c25 */ /* 0x000fe2000f8e006a */
[----:B------:R-:W-:Y:S01]  /*dbf0*/  LEA R109, P2, R52, UR6, 0x2 ;  /* 0x00000006346d7c11 */ /* 0x000fe2000f8410ff */
[----:B------:R-:W-:Y:S01]  /*dc00*/  ULDC.64 UR8, c[0x0][0xb00] ;  /* 0x0002c00000087ab9 */ /* 0x000fe20000000a00 */
[----:B------:R-:W-:Y:S01]  /*dc10*/  ULDC UR6, c[0x0][0xa88] ;  /* 0x0002a20000067ab9 */ /* 0x000fe20000000800 */
[----:B------:R-:W-:Y:S01]  /*dc20*/  IMAD.IADD R53, R53, 0x1, R111 ;  /* 0x0000000135357824 */ /* 0x000fe200078e026f */
[----:B------:R-:W-:Y:S01]  /*dc30*/  LEA R104, P3, R106, UR8, 0x2 ;  /* 0x000000086a687c11 */ /* 0x000fe2000f8610ff */
[----:B------:R-:W-:Y:S01]  /*dc40*/  IMAD.IADD R7, R107, 0x1, R7 ;  /* 0x000000016b077824 */ /* 0x000fe200078e0207 */
[----:B------:R-:W-:Y:S01]  /*dc50*/  SHFL.IDX PT, R110, R109, RZ, 0x1c1f ;  /* 0x001c1fff6d6e7589 */ /* 0x000fe200000e0000 */
[----:B------:R-:W-:Y:S01]  /*dc60*/  IMAD R107, R129, UR6, RZ ;  /* 0x00000006816b7c24 */ /* 0x000fe2000f8e02ff */
[----:B------:R-:W-:-:S02]  /*dc70*/  LEA.HI.X R114, R52, UR7, R53, 0x2, P2 ;  /* 0x0000000734727c11 */ /* 0x000fc400090f1435 */
[----:B------:R-:W-:Y:S01]  /*dc80*/  SHFL.IDX PT, R112, R109, 0x1, 0x1c1f ;  /* 0x003c1f006d707f89 */ /* 0x000fe200000e0000 */
[----:B------:R-:W-:Y:S01]  /*dc90*/  LEA.HI.X R106, R106, UR9, R7, 0x2, P3 ;  /* 0x000000096a6a7c11 */ /* 0x000fe200098f1407 */
[----:B-1----:R-:W-:Y:S01]  /*dca0*/  ULEA UR4, UR5, UR4, 0x18 ;  /* 0x0000000405047291 */ /* 0x002fe2000f8ec03f */
[----:B------:R-:W-:Y:S01]  /*dcb0*/  SEL R7, R51, R78, P0 ;  /* 0x0000004e33077207 */ /* 0x000fe20000000000 */
[----:B------:R-:W0:Y:S01]  /*dcc0*/  SHFL.IDX PT, R111, R114, RZ, 0x1c1f ;  /* 0x001c1fff726f7589 */ /* 0x000e2200000e0000 */
[----:B------:R-:W-:Y:S01]  /*dcd0*/  SEL R51, R78, R51, P0 ;  /* 0x000000334e337207 */ /* 0x000fe20000000000 */
[C---:B------:R-:W-:Y:S01]  /*dce0*/  VIADD R78, R74.reuse, 0x8 ;  /* 0x000000084a4e7836 */ /* 0x040fe20000000000 */
[----:B------:R-:W-:Y:S01]  /*dcf0*/  UIADD3 UR4, UR4, 0x33420, URZ ;  /* 0x0003342004047890 */ /* 0x000fe2000fffe03f */
[----:B------:R-:W1:Y:S01]  /*dd00*/  SHFL.IDX PT, R113, R114, 0x1, 0x1c1f ;  /* 0x003c1f0072717f89 */ /* 0x000e6200000e0000 */
[-C--:B------:R-:W-:Y:S02]  /*dd10*/  ISETP.GE.OR P2, PT, R74, R107.reuse, P1 ;  /* 0x0000006b4a00720c */ /* 0x080fe40000f46670 */
[-C--:B------:R-:W-:Y:S01]  /*dd20*/  ISETP.GE.OR P1, PT, R78, R107.reuse, P1 ;  /* 0x0000006b4e00720c */ /* 0x080fe20000f26670 */
[----:B------:R-:W-:Y:S01]  /*dd30*/  UPRMT UR4, URZ, 0x654, UR4 ;  /* 0x000006543f047896 */ /* 0x000fe20008000004 */
[----:B------:R-:W-:Y:S01]  /*dd40*/  ISETP.GE.AND P3, PT, R74, R107, PT ;  /* 0x0000006b4a00720c */ /* 0x000fe20003f66270 */
[----:B------:R4:W4:Y:S01]  /*dd50*/  SHFL.IDX PT, R102, R104, RZ, 0x1c1f ;  /* 0x001c1fff68667589 */ /* 0x00092200000e0000 */
[----:B--2---:R-:W-:-:S02]  /*dd60*/  SEL R52, R56, R57, P0 ;  /* 0x0000003938347207 */ /* 0x004fc40000000000 */
[----:B------:R-:W-:Y:S01]  /*dd70*/  SEL R56, R57, R56, P0 ;  /* 0x0000003839387207 */ /* 0x000fe20000000000 */
[----:B------:R2:W2:Y:S01]  /*dd80*/  SHFL.IDX PT, R103, R106, RZ, 0x1c1f ;  /* 0x001c1fff6a677589 */ /* 0x0004a200000e0000 */
[----:B------:R-:W-:Y:S02]  /*dd90*/  SEL R53, R54, R55, P0 ;  /* 0x0000003736357207 */ /* 0x000fe40000000000 */
[----:B------:R-:W-:Y:S01]  /*dda0*/  SYNCS.ARRIVE.TRANS64.RED.A1T0 RZ, [UR4], RZ ;  /* 0x000000ffffff79a7 */ /* 0x000fe20008100404 */
[----:B------:R-:W-:Y:S02]  /*ddb0*/  SEL R57, R55, R54, P0 ;  /* 0x0000003637397207 */ /* 0x000fe40000000000 */
[----:B---3--:R-:W-:Y:S02]  /*ddc0*/  SEL R54, R58, R105, P0 ;  /* 0x000000693a367207 */ /* 0x008fe40000000000 */
[----:B------:R-:W-:Y:S01]  /*ddd0*/  SEL R58, R105, R58, P0 ;  /* 0x0000003a693a7207 */ /* 0x000fe20000000000 */
[----:B------:R-:W-:Y:S01]  /*dde0*/  IMAD.SHL.U32 R105, R72, 0x2, RZ ;  /* 0x0000000248697824 */ /* 0x000fe200078e00ff */
[----:B0-----:R0:W-:Y:S01]  /*ddf0*/  @!P2 ST.E desc[UR38][R110.64], R5 ;  /* 0x000000056e00a985 */ /* 0x0011e2000c101926 */
[----:B------:R-:W-:-:S02]  /*de00*/  SEL R55, R59, R108, P0 ;  /* 0x0000006c3b377207 */ /* 0x000fc40000000000 */
[----:B------:R-:W-:Y:S01]  /*de10*/  SEL R59, R108, R59, P0 ;  /* 0x0000003b6c3b7207 */ /* 0x000fe20000000000 */
[----:B-1----:R0:W-:Y:S01]  /*de20*/  @!P1 ST.E desc[UR38][R112.64], R4 ;  /* 0x0000000470009985 */ /* 0x0021e2000c101926 */
        /* <DEDUP_REMOVED lines=9> */
[C---:B------:R-:W-:Y:S01]  /*dec0*/  VIADD R112, R105.reuse, 0x28 ;  /* 0x0000002869707836 */ /* 0x040fe20000000000 */
[----:B------:R-:W-:Y:S01]  /*ded0*/  ISETP.GE.AND P1, PT, R74, UR4, PT ;  /* 0x000000044a007c0c */ /* 0x000fe2000bf26270 */
[----:B------:R-:W-:Y:S01]  /*dee0*/  VIADD R114, R105, 0x30 ;  /* 0x0000003069727836 */ /* 0x000fe20000000000 */
[----:B------:R-:W-:-:S07]  /*def0*/  ISETP.GE.AND P2, PT, R110, UR4, PT ;  /* 0x000000046e007c0c */ /* 0x000fce000bf46270 */
[----:B------:R-:W-:Y:S02]  /*df00*/  @!P5 LEA.HI R4, R4, R4, RZ, 0x1 ;  /* 0x000000040404d211 */ /* 0x000fe400078f08ff */
[----:B------:R-:W-:Y:S02]  /*df10*/  @!P3 LEA.HI R72, R72, R72, RZ, 0x1 ;  /* 0x000000484848b211 */ /* 0x000fe400078f08ff */
[----:B------:R-:W-:Y:S01]  /*df20*/  @!P5 LOP3.LUT R109, R4, 0xfffffffe, RZ, 0xc0, !PT ;  /* 0xfffffffe046dd812 */ /* 0x000fe200078ec0ff */
[C-C-:B--2-4-:R-:W-:Y:S01]  /*df30*/  @!P4 IMAD.WIDE R4, R105.reuse, 0x4, R102.reuse ;  /* 0x000000046904c825 */ /* 0x154fe200078e0266 */
[----:B------:R-:W-:Y:S02]  /*df40*/  @!P3 LOP3.LUT R111, R72, 0xfffffffe, RZ, 0xc0, !PT ;  /* 0xfffffffe486fb812 */ /* 0x000fe400078ec0ff */
[----:B------:R-:W-:Y:S01]  /*df50*/  @!P1 LEA.HI R74, R74, R74, RZ, 0x1 ;  /* 0x0000004a4a4a9211 */ /* 0x000fe200078f08ff */
[----:B------:R-:W-:Y:S01]  /*df60*/  VIADD R72, R105, 0x38 ;  /* 0x0000003869487836 */ /* 0x000fe20000000000 */
[----:B------:R0:W-:Y:S01]  /*df70*/  @!P4 ST.E.64 desc[UR38][R4.64], R76 ;  /* 0x0000004c0400c985 */ /* 0x0001e2000c101b26 */
[----:B------:R-:W-:Y:S01]  /*df80*/  ISETP.GE.AND P4, PT, R112, UR4, PT ;  /* 0x0000000470007c0c */ /* 0x000fe2000bf86270 */
[----:B------:R-:W-:Y:S01]  /*df90*/  @!P5 IMAD.WIDE R108, R109, 0x4, R102 ;  /* 0x000000046d6cd825 */ /* 0x000fe200078e0266 */
[----:B------:R-:W-:-:S02]  /*dfa0*/  @!P2 LEA.HI R110, R110, R110, RZ, 0x1 ;  /* 0x0000006e6e6ea211 */ /* 0x000fc400078f08ff */
[----:B------:R-:W-:Y:S02]  /*dfb0*/  ISETP.GE.AND P6, PT, R72, UR4, PT ;  /* 0x0000000448007c0c */ /* 0x000fe4000bfc6270 */
[----:B------:R-:W-:Y:S01]  /*dfc0*/  @!P1 LOP3.LUT R113, R74, 0xfffffffe, RZ, 0xc0, !PT ;  /* 0xfffffffe4a719812 */ /* 0x000fe200078ec0ff */
[----:B------:R-:W-:Y:S01]  /*dfd0*/  VIADD R74, R105, 0x40 ;  /* 0x00000040694a7836 */ /* 0x000fe20000000000 */
[----:B------:R1:W-:Y:S01]  /*dfe0*/  @!P5 ST.E.64 desc[UR38][R108.64], R82 ;  /* 0x000000526c00d985 */ /* 0x0003e2000c101b26 */
[----:B------:R-:W-:Y:S01]  /*dff0*/  ISETP.GE.AND P5, PT, R114, UR4, PT ;  /* 0x0000000472007c0c */ /* 0x000fe2000bfa6270 */
[----:B0-----:R-:W-:-:S03]  /*e000*/  @!P3 IMAD.WIDE R4, R111, 0x4, R102 ;  /* 0x000000046f04b825 */ /* 0x001fc600078e0266 */
[----:B------:R-:W-:Y:S01]  /*e010*/  @!P4 LEA.HI R112, R112, R112, RZ, 0x1 ;  /* 0x000000707070c211 */ /* 0x000fe200078f08ff */
[--C-:B------:R-:W-:Y:S01]  /*e020*/  @!P1 IMAD.WIDE R76, R113, 0x4, R102.reuse ;  /* 0x00000004714c9825 */ /* 0x100fe200078e0266 */
[----:B------:R0:W-:Y:S01]  /*e030*/  @!P3 ST.E.64 desc[UR38][R4.64], R80 ;  /* 0x000000500400b985 */ /* 0x0001e2000c101b26 */
[----:B------:R-:W-:Y:S02]  /*e040*/  ISETP.GE.AND P3, PT, R74, UR4, PT ;  /* 0x000000044a007c0c */ /* 0x000fe4000bf66270 */
[----:B------:R-:W-:Y:S01]  /*e050*/  @!P6 LEA.HI R72, R72, R72, RZ, 0x1 ;  /* 0x000000484848e211 */ /* 0x000fe200078f08ff */
[C---:B-1----:R-:W-:Y:S01]  /*e060*/  VIADD R108, R105.reuse, 0x48 ;  /* 0x00000048696c7836 */ /* 0x042fe20000000000 */
[----:B------:R-:W-:Y:S01]  /*e070*/  @!P2 LOP3.LUT R83, R110, 0xfffffffe, RZ, 0xc0, !PT ;  /* 0xfffffffe6e53a812 */ /* 0x000fe200078ec0ff */
[----:B------:R-:W-:Y:S01]  /*e080*/  VIADD R110, R105, 0x50 ;  /* 0x00000050696e7836 */ /* 0x000fe20000000000 */
[----:B------:R-:W-:Y:S01]  /*e090*/  @!P4 LOP3.LUT R109, R112, 0xfffffffe, RZ, 0xc0, !PT ;  /* 0xfffffffe706dc812 */ /* 0x000fe200078ec0ff */
[----:B------:R1:W-:Y:S01]  /*e0a0*/  @!P1 ST.E.64 desc[UR38][R76.64], R84 ;  /* 0x000000544c009985 */ /* 0x0003e2000c101b26 */
[----:B------:R-:W-:Y:S01]  /*e0b0*/  ISETP.GE.AND P1, PT, R108, UR4, PT ;  /* 0x000000046c007c0c */ /* 0x000fe2000bf26270 */
[----:B------:R-:W-:Y:S01]  /*e0c0*/  @!P2 IMAD.WIDE R82, R83, 0x4, R102 ;  /* 0x000000045352a825 */ /* 0x000fe200078e0266 */
[----:B------:R-:W-:-:S03]  /*e0d0*/  @!P5 LEA.HI R114, R114, R114, RZ, 0x1 ;  /* 0x000000727272d211 */ /* 0x000fc600078f08ff */
[--C-:B0-----:R-:W-:Y:S01]  /*e0e0*/  @!P4 IMAD.WIDE R4, R109, 0x4, R102.reuse ;  /* 0x000000046d04c825 */ /* 0x101fe200078e0266 */
[----:B------:R-:W-:Y:S01]  /*e0f0*/  @!P6 LOP3.LUT R81, R72, 0xfffffffe, RZ, 0xc0, !PT ;  /* 0xfffffffe4851e812 */ /* 0x000fe200078ec0ff */
[----:B------:R0:W-:Y:S01]  /*e100*/  @!P2 ST.E.64 desc[UR38][R82.64], R88 ;  /* 0x000000585200a985 */ /* 0x0001e2000c101b26 */
[----:B------:R-:W-:Y:S01]  /*e110*/  ISETP.GE.AND P2, PT, R110, UR4, PT ;  /* 0x000000046e007c0c */ /* 0x000fe2000bf46270 */
[----:B------:R-:W-:Y:S01]  /*e120*/  VIADD R72, R105, 0x58 ;  /* 0x0000005869487836 */ /* 0x000fe20000000000 */
[----:B------:R-:W-:Y:S01]  /*e130*/  @!P3 LEA.HI R74, R74, R74, RZ, 0x1 ;  /* 0x0000004a4a4ab211 */ /* 0x000fe200078f08ff */
[----:B------:R2:W-:Y:S01]  /*e140*/  @!P4 ST.E.64 desc[UR38][R4.64], R86 ;  /* 0x000000560400c985 */ /* 0x0005e2000c101b26 */
[--C-:B------:R-:W-:Y:S01]  /*e150*/  @!P6 IMAD.WIDE R80, R81, 0x4, R102.reuse ;  /* 0x000000045150e825 */ /* 0x100fe200078e0266 */
[----:B-1----:R-:W-:Y:S02]  /*e160*/  @!P5 LOP3.LUT R77, R114, 0xfffffffe, RZ, 0xc0, !PT ;  /* 0xfffffffe724dd812 */ /* 0x002fe400078ec0ff */
[----:B------:R-:W-:Y:S01]  /*e170*/  ISETP.GE.AND P4, PT, R72, UR4, PT ;  /* 0x0000000448007c0c */ /* 0x000fe2000bf86270 */
[----:B------:R-:W-:Y:S01]  /*e180*/  VIADD R84, R105, 0x70 ;  /* 0x0000007069547836 */ /* 0x000fe20000000000 */
[----:B------:R-:W-:Y:S01]  /*e190*/  @!P1 LEA.HI R108, R108, R108, RZ, 0x1 ;  /* 0x0000006c6c6c9211 */ /* 0x000fe200078f08ff */
[----:B------:R-:W-:Y:S01]  /*e1a0*/  @!P5 IMAD.WIDE R76, R77, 0x4, R102 ;  /* 0x000000044d4cd825 */ /* 0x000fe200078e0266 */
[----:B0-----:R-:W-:-:S03]  /*e1b0*/  @!P3 LOP3.LUT R83, R74, 0xfffffffe, RZ, 0xc0, !PT ;  /* 0xfffffffe4a53b812 */ /* 0x001fc600078ec0ff */
[----:B------:R-:W-:Y:S01]  /*e1c0*/  VIADD R74, R105, 0x60 ;  /* 0x00000060694a7836 */ /* 0x000fe20000000000 */
[----:B------:R-:W-:Y:S01]  /*e1d0*/  @!P2 LEA.HI R110, R110, R110, RZ, 0x1 ;  /* 0x0000006e6e6ea211 */ /* 0x000fe200078f08ff */
[----:B------:R0:W-:Y:S01]  /*e1e0*/  @!P5 ST.E.64 desc[UR38][R76.64], R90 ;  /* 0x0000005a4c00d985 */ /* 0x0001e2000c101b26 */
[----:B--2---:R-:W-:Y:S01]  /*e1f0*/  @!P1 LOP3.LUT R5, R108, 0xfffffffe, RZ, 0xc0, !PT ;  /* 0xfffffffe6c059812 */ /* 0x004fe200078ec0ff */
[--C-:B------:R-:W-:Y:S01]  /*e200*/  @!P3 IMAD.WIDE R82, R83, 0x4, R102.reuse ;  /* 0x000000045352b825 */ /* 0x100fe200078e0266 */
[----:B------:R-:W-:Y:S01]  /*e210*/  @!P2 LOP3.LUT R85, R110, 0xfffffffe, RZ, 0xc0, !PT ;  /* 0xfffffffe6e55a812 */ /* 0x000fe200078ec0ff */
[----:B------:R1:W-:Y:S01]  /*e220*/  @!P6 ST.E.64 desc[UR38][R80.64], R94 ;  /* 0x0000005e5000e985 */ /* 0x0003e2000c101b26 */
[----:B------:R-:W-:Y:S01]  /*e230*/  @!P4 LEA.HI R72, R72, R72, RZ, 0x1 ;  /* 0x000000484848c211 */ /* 0x000fe200078f08ff */
[----:B------:R-:W-:Y:S01]  /*e240*/  @!P1 IMAD.WIDE R4, R5, 0x4, R102 ;  /* 0x0000000405049825 */ /* 0x000fe200078e0266 */
[----:B------:R-:W-:Y:S01]  /*e250*/  ISETP.GE.AND P6, PT, R84, UR4, PT ;  /* 0x0000000454007c0c */ /* 0x000fe2000bfc6270 */
[----:B------:R2:W-:Y:S01]  /*e260*/  @!P3 ST.E.64 desc[UR38][R82.64], R96 ;  /* 0x000000605200b985 */ /* 0x0005e2000c101b26 */
[----:B------:R-:W-:-:S03]  /*e270*/  ISETP.GE.AND P3, PT, R74, UR4, PT ;  /* 0x000000044a007c0c */ /* 0x000fc6000bf66270 */
[----:B------:R3:W-:Y:S01]  /*e280*/  @!P1 ST.E.64 desc[UR38][R4.64], R92 ;  /* 0x0000005c04009985 */ /* 0x0007e2000c101b26 */
[----:B0-----:R-:W-:-:S04]  /*e290*/  @!P2 IMAD.WIDE R76, R85, 0x4, R102 ;  /* 0x00000004554ca825 */ /* 0x001fc800078e0266 */
[C---:B-1----:R-:W-:Y:S01]  /*e2a0*/  VIADD R80, R105.reuse, 0x68 ;  /* 0x0000006869507836 */ /* 0x042fe20000000000 */
[----:B------:R-:W-:Y:S01]  /*e2b0*/  @!P4 LOP3.LUT R81, R72, 0xfffffffe, RZ, 0xc0, !PT ;  /* 0xfffffffe4851c812 */ /* 0x000fe200078ec0ff */
[C---:B------:R-:W-:Y:S01]  /*e2c0*/  VIADD R85, R105.reuse, 0x78 ;  /* 0x0000007869557836 */ /* 0x040fe20000000000 */
[----:B------:R0:W-:Y:S01]  /*e2d0*/  @!P2 ST.E.64 desc[UR38][R76.64], R100 ;  /* 0x000000644c00a985 */ /* 0x0001e2000c101b26 */
[C---:B--2---:R-:W-:Y:S01]  /*e2e0*/  VIADD R82, R105.reuse, 0x80 ;  /* 0x0000008069527836 */ /* 0x044fe20000000000 */
[----:B------:R-:W-:Y:S01]  /*e2f0*/  ISETP.GE.AND P1, PT, R80, UR4, PT ;  /* 0x0000000450007c0c */ /* 0x000fe2000bf26270 */
[----:B------:R-:W-:Y:S01]  /*e300*/  VIADD R72, R105, 0x88 ;  /* 0x0000008869487836 */ /* 0x000fe20000000000 */
[----:B------:R-:W-:Y:S01]  /*e310*/  ISETP.GE.AND P5, PT, R85, UR4, PT ;  /* 0x0000000455007c0c */ /* 0x000fe2000bfa6270 */
[----:B---3--:R-:W-:Y:S01]  /*e320*/  @!P4 IMAD.WIDE R4, R81, 0x4, R102 ;  /* 0x000000045104c825 */ /* 0x008fe200078e0266 */
[----:B------:R-:W-:Y:S02]  /*e330*/  ISETP.GE.AND P2, PT, R82, UR4, PT ;  /* 0x0000000452007c0c */ /* 0x000fe4000bf46270 */
[----:B------:R-:W-:-:S02]  /*e340*/  @!P3 LEA.HI R74, R74, R74, RZ, 0x1 ;  /* 0x0000004a4a4ab211 */ /* 0x000fc400078f08ff */
[----:B------:R1:W-:Y:S01]  /*e350*/  @!P4 ST.E.64 desc[UR38][R4.64], R98 ;  /* 0x000000620400c985 */ /* 0x0003e2000c101b26 */
[----:B------:R-:W-:Y:S02]  /*e360*/  ISETP.GE.AND P4, PT, R72, UR4, PT ;  /* 0x0000000448007c0c */ /* 0x000fe4000bf86270 */
[----:B------:R-:W-:Y:S02]  /*e370*/  @!P6 LEA.HI R84, R84, R84, RZ, 0x1 ;  /* 0x000000545454e211 */ /* 0x000fe400078f08ff */
[----:B0-----:R-:W-:Y:S01]  /*e380*/  @!P3 LOP3.LUT R77, R74, 0xfffffffe, RZ, 0xc0, !PT ;  /* 0xfffffffe4a4db812 */ /* 0x001fe200078ec0ff */
[----:B------:R-:W-:Y:S01]  /*e390*/  VIADD R74, R105, 0x98 ;  /* 0x00000098694a7836 */ /* 0x000fe20000000000 */
[----:B------:R-:W-:Y:S02]  /*e3a0*/  @!P1 LEA.HI R80, R80, R80, RZ, 0x1 ;  /* 0x0000005050509211 */ /* 0x000fe400078f08ff */
[----:B------:R-:W-:Y:S01]  /*e3b0*/  @!P5 LEA.HI R85, R85, R85, RZ, 0x1 ;  /* 0x000000555555d211 */ /* 0x000fe200078f08ff */
[----:B------:R-:W-:Y:S01]  /*e3c0*/  @!P3 IMAD.WIDE R76, R77, 0x4, R102 ;  /* 0x000000044d4cb825 */ /* 0x000fe200078e0266 */
[----:B------:R-:W-:-:S02]  /*e3d0*/  @!P1 LOP3.LUT R81, R80, 0xfffffffe, RZ, 0xc0, !PT ;  /* 0xfffffffe50519812 */ /* 0x000fc400078ec0ff */
[----:B------:R-:W-:Y:S02]  /*e3e0*/  @!P2 LEA.HI R82, R82, R82, RZ, 0x1 ;  /* 0x000000525252a211 */ /* 0x000fe400078f08ff */
[----:B------:R-:W-:Y:S01]  /*e3f0*/  @!P6 LOP3.LUT R83, R84, 0xfffffffe, RZ, 0xc0, !PT ;  /* 0xfffffffe5453e812 */ /* 0x000fe200078ec0ff */
[--C-:B------:R-:W-:Y:S01]  /*e400*/  @!P1 IMAD.WIDE R80, R81, 0x4, R102.reuse ;  /* 0x0000000451509825 */ /* 0x100fe200078e0266 */
[----:B------:R-:W-:Y:S01]  /*e410*/  @!P4 LEA.HI R72, R72, R72, RZ, 0x1 ;  /* 0x000000484848c211 */ /* 0x000fe200078f08ff */
[----:B------:R0:W-:Y:S01]  /*e420*/  @!P3 ST.E.64 desc[UR38][R76.64], R60 ;  /* 0x0000003c4c00b985 */ /* 0x0001e2000c101b26 */
[----:B------:R-:W-:Y:S01]  /*e430*/  @!P5 LOP3.LUT R85, R85, 0xfffffffe, RZ, 0xc0, !PT ;  /* 0xfffffffe5555d812 */ /* 0x000fe200078ec0ff */
[--C-:B-1----:R-:W-:Y:S01]  /*e440*/  @!P6 IMAD.WIDE R4, R83, 0x4, R102.reuse ;  /* 0x000000045304e825 */ /* 0x102fe200078e0266 */
[----:B------:R-:W-:Y:S01]  /*e450*/  @!P2 LOP3.LUT R87, R82, 0xfffffffe, RZ, 0xc0, !PT ;  /* 0xfffffffe5257a812 */ /* 0x000fe200078ec0ff */
[----:B------:R1:W-:Y:S02]  /*e460*/  @!P1 ST.E.64 desc[UR38][R80.64], R62 ;  /* 0x0000003e50009985 */ /* 0x0003e4000c101b26 */
[----:B------:R-:W-:-:S02]  /*e470*/  @!P5 IMAD.WIDE R82, R85, 0x4, R102 ;  /* 0x000000045552d825 */ /* 0x000fc400078e0266 */
[----:B------:R2:W-:Y:S04]  /*e480*/  @!P6 ST.E.64 desc[UR38][R4.64], R48 ;  /* 0x000000300400e985 */ /* 0x0005e8000c101b26 */
[----:B------:R-:W-:Y:S01]  /*e490*/  @!P5 ST.E.64 desc[UR38][R82.64], R46 ;  /* 0x0000002e5200d985 */ /* 0x000fe2000c101b26 */
[----:B0-----:R-:W-:Y:S01]  /*e4a0*/  @!P4 LOP3.LUT R77, R72, 0xfffffffe, RZ, 0xc0, !PT ;  /* 0xfffffffe484dc812 */ /* 0x001fe200078ec0ff */
[----:B------:R-:W-:-:S04]  /*e4b0*/  @!P2 IMAD.WIDE R60, R87, 0x4, R102 ;  /* 0x00000004573ca825 */ /* 0x000fc800078e0266 */
[----:B------:R-:W-:Y:S01]  /*e4c0*/  VIADD R72, R105, 0x90 ;  /* 0x0000009069487836 */ /* 0x000fe20000000000 */
[----:B------:R0:W-:Y:S01]  /*e4d0*/  @!P2 ST.E.64 desc[UR38][R60.64], R42 ;  /* 0x0000002a3c00a985 */ /* 0x0001e2000c101b26 */
[----:B-1----:R-:W-:Y:S01]  /*e4e0*/  @!P4 IMAD.WIDE R62, R77, 0x4, R102 ;  /* 0x000000044d3ec825 */ /* 0x002fe200078e0266 */
[----:B------:R-:W-:Y:S02]  /*e4f0*/  ISETP.GE.AND P2, PT, R74, UR4, PT ;  /* 0x000000044a007c0c */ /* 0x000fe4000bf46270 */
[----:B------:R-:W-:Y:S01]  /*e500*/  ISETP.GE.AND P1, PT, R72, UR4, PT ;  /* 0x0000000448007c0c */ /* 0x000fe2000bf26270 */
[C---:B------:R-:W-:Y:S01]  /*e510*/  VIADD R76, R105.reuse, 0xa0 ;  /* 0x000000a0694c7836 */ /* 0x040fe20000000000 */
[----:B------:R1:W-:Y:S01]  /*e520*/  @!P4 ST.E.64 desc[UR38][R62.64], R44 ;  /* 0x0000002c3e00c985 */ /* 0x0003e2000c101b26 */
[C---:B------:R-:W-:Y:S02]  /*e530*/  VIADD R77, R105.reuse, 0xa8 ;  /* 0x000000a8694d7836 */ /* 0x040fe40000000000 */
[C---:B--2---:R-:W-:Y:S01]  /*e540*/  VIADD R5, R105.reuse, 0xb8 ;  /* 0x000000b869057836 */ /* 0x044fe20000000000 */
[----:B------:R-:W-:Y:S01]  /*e550*/  ISETP.GE.AND P3, PT, R76, UR4, PT ;  /* 0x000000044c007c0c */ /* 0x000fe2000bf66270 */
[----:B------:R-:W-:Y:S01]  /*e560*/  VIADD R4, R105, 0xb0 ;  /* 0x000000b069047836 */ /* 0x000fe20000000000 */
[----:B------:R-:W-:-:S02]  /*e570*/  ISETP.GE.AND P4, PT, R77, UR4, PT ;  /* 0x000000044d007c0c */ /* 0x000fc4000bf86270 */
[----:B------:R-:W-:Y:S02]  /*e580*/  ISETP.GE.AND P6, PT, R5, UR4, PT ;  /* 0x0000000405007c0c */ /* 0x000fe4000bfc6270 */
[----:B------:R-:W-:Y:S02]  /*e590*/  ISETP.GE.AND P5, PT, R4, UR4, PT ;  /* 0x0000000404007c0c */ /* 0x000fe4000bfa6270 */
[----:B------:R-:W-:Y:S02]  /*e5a0*/  @!P1 LEA.HI R72, R72, R72, RZ, 0x1 ;  /* 0x0000004848489211 */ /* 0x000fe400078f08ff */
[----:B------:R-:W-:-:S03]  /*e5b0*/  @!P2 LEA.HI R74, R74, R74, RZ, 0x1 ;  /* 0x0000004a4a4aa211 */ /* 0x000fc600078f08ff */
[----:B------:R-:W-:Y:S02]  /*e5c0*/  @!P3 LEA.HI R76, R76, R76, RZ, 0x1 ;  /* 0x0000004c4c4cb211 */ /* 0x000fe400078f08ff */
[----:B------:R-:W-:Y:S02]  /*e5d0*/  @!P4 LEA.HI R77, R77, R77, RZ, 0x1 ;  /* 0x0000004d4d4dc211 */ /* 0x000fe400078f08ff */
[----:B0-----:R-:W-:Y:S02]  /*e5e0*/  @!P6 LEA.HI R42, R5, R5, RZ, 0x1 ;  /* 0x00000005052ae211 */ /* 0x001fe400078f08ff */
[----:B------:R-:W-:Y:S02]  /*e5f0*/  @!P5 LEA.HI R4, R4, R4, RZ, 0x1 ;  /* 0x000000040404d211 */ /* 0x000fe400078f08ff */
[----:B------:R-:W-:Y:S02]  /*e600*/  @!P1 LOP3.LUT R5, R72, 0xfffffffe, RZ, 0xc0, !PT ;  /* 0xfffffffe48059812 */ /* 0x000fe400078ec0ff */
[----:B------:R-:W-:-:S02]  /*e610*/  @!P2 LOP3.LUT R43, R74, 0xfffffffe, RZ, 0xc0, !PT ;  /* 0xfffffffe4a2ba812 */ /* 0x000fc400078ec0ff */
[----:B-1----:R-:W-:Y:S02]  /*e620*/  @!P3 LOP3.LUT R45, R76, 0xfffffffe, RZ, 0xc0, !PT ;  /* 0xfffffffe4c2db812 */ /* 0x002fe400078ec0ff */
[----:B------:R-:W-:Y:S02]  /*e630*/  @!P4 LOP3.LUT R47, R77, 0xfffffffe, RZ, 0xc0, !PT ;  /* 0xfffffffe4d2fc812 */ /* 0x000fe400078ec0ff */
[----:B------:R-:W-:Y:S01]  /*e640*/  @!P5 LOP3.LUT R49, R4, 0xfffffffe, RZ, 0xc0, !PT ;  /* 0xfffffffe0431d812 */ /* 0x000fe200078ec0ff */
[----:B------:R-:W-:Y:S01]  /*e650*/  @!P1 IMAD.WIDE R4, R5, 0x4, R102 ;  /* 0x0000000405049825 */ /* 0x000fe200078e0266 */
[----:B------:R-:W-:-:S03]  /*e660*/  @!P6 LOP3.LUT R61, R42, 0xfffffffe, RZ, 0xc0, !PT ;  /* 0xfffffffe2a3de812 */ /* 0x000fc600078ec0ff */
[--C-:B------:R-:W-:Y:S01]  /*e670*/  @!P2 IMAD.WIDE R42, R43, 0x4, R102.reuse ;  /* 0x000000042b2aa825 */ /* 0x100fe200078e0266 */
[----:B------:R1:W-:Y:S03]  /*e680*/  @!P1 ST.E.64 desc[UR38][R4.64], R24 ;  /* 0x0000001804009985 */ /* 0x0003e6000c101b26 */
        /* <DEDUP_REMOVED lines=8> */
[----:B------:R1:W-:Y:S02]  /*e710*/  @!P6 ST.E.64 desc[UR38][R102.64], R34 ;  /* 0x000000226600e985 */ /* 0x0003e4000c101b26 */
.L_x_1930:
[----:B------:R-:W-:Y:S05]  /*e720*/  BSYNC B0 ;  /* 0x0000000000007941 */ /* 0x000fea0003800000 */
.L_x_1929:
[----:B------:R-:W-:Y:S01]  /*e730*/  ISETP.GE.AND P1, PT, R78, R107, PT ;  /* 0x0000006b4e00720c */ /* 0x000fe20003f26270 */
[----:B01----:R0:W1:Y:S01]  /*e740*/  SHFL.IDX PT, R5, R106, 0x1, 0x1c1f ;  /* 0x003c1f006a057f89 */ /* 0x00306200000e0000 */
[----:B------:R-:W-:Y:S02]  /*e750*/  SEL R33, R36, R79, P0 ;  /* 0x0000004f24217207 */ /* 0x000fe40000000000 */
[----:B------:R-:W-:Y:S01]  /*e760*/  SEL R35, R79, R36, P0 ;  /* 0x000000244f237207 */ /* 0x000fe20000000000 */
[----:B------:R0:W3:Y:S01]  /*e770*/  SHFL.IDX PT, R4, R104, 0x1, 0x1c1f ;  /* 0x003c1f0068047f89 */ /* 0x0000e200000e0000 */
        /* <DEDUP_REMOVED lines=19> */
[----:B------:R-:W-:Y:S01]  /*e8b0*/  SEL R10, R69, R10, P0 ;  /* 0x0000000a450a7207 */ /* 0x000fe20000000000 */
[----:B01-3--:R-:W-:Y:S06]  /*e8c0*/  @P1 BRA `(.L_x_1892) ;  /* 0x0000004800541947 */ /* 0x00bfec0003800000 */
        /* <DEDUP_REMOVED lines=45> */
[----:B------:R-:W-:Y:S01]  /*eba0*/  @!P4 IMAD.WIDE R18, R19, 0x4, R4 ;  /* 0x000000041312c825 */ /* 0x000fe200078e0204 */
[----:B---3--:R-:W-:Y:S01]  /*ebb0*/  @!P5 LOP3.LUT R21, R0, 0xfffffffe, RZ, 0xc0, !PT ;  /* 0xfffffffe0015d812 */ /* 0x008fe200078ec0ff */
[----:B------:R1:W-:Y:S01]  /*ebc0*/  @!P3 ST.E.64 desc[UR38][R14.64], R16 ;  /* 0x000000100e00b985 */ /* 0x0003e2000c101b26 */
[----:B------:R-:W-:Y:S01]  /*ebd0*/  @!P0 LEA.HI R49, R49, R49, RZ, 0x1 ;  /* 0x0000003131318211 */ /* 0x000fe200078f08ff */
[----:B------:R-:W-:-:S02]  /*ebe0*/  VIADD R20, R105, 0x50 ;  /* 0x0000005069147836 */ /* 0x000fc40000000000 */
[----:B------:R-:W-:Y:S01]  /*ebf0*/  VIADD R0, R105, 0x58 ;  /* 0x0000005869007836 */ /* 0x000fe20000000000 */
[----:B------:R-:W-:Y:S01]  /*ec00*/  @!P0 LOP3.LUT R49, R49, 0xfffffffe, RZ, 0xc0, !PT ;  /* 0xfffffffe31318812 */ /* 0x000fe200078ec0ff */
[----:B------:R3:W-:Y:S01]  /*ec10*/  @!P4 ST.E.64 desc[UR38][R18.64], R6 ;  /* 0x000000061200c985 */ /* 0x0007e2000c101b26 */
[----:B------:R-:W-:Y:S01]  /*ec20*/  VIADD R28, R105, 0x60 ;  /* 0x00000060691c7836 */ /* 0x000fe20000000000 */
[----:B------:R-:W-:Y:S02]  /*ec30*/  ISETP.GE.AND P2, PT, R20, UR4, PT ;  /* 0x0000000414007c0c */ /* 0x000fe4000bf46270 */
[----:B0-----:R-:W-:Y:S01]  /*ec40*/  @!P1 LOP3.LUT R13, R46, 0xfffffffe, RZ, 0xc0, !PT ;  /* 0xfffffffe2e0d9812 */ /* 0x001fe200078ec0ff */
[----:B------:R-:W-:Y:S01]  /*ec50*/  @!P5 IMAD.WIDE R2, R21, 0x4, R4 ;  /* 0x000000041502d825 */ /* 0x000fe200078e0204 */
[----:B------:R-:W-:Y:S02]  /*ec60*/  ISETP.GE.AND P3, PT, R0, UR4, PT ;  /* 0x0000000400007c0c */ /* 0x000fe4000bf66270 */
[----:B------:R-:W-:Y:S01]  /*ec70*/  ISETP.GE.AND P4, PT, R28, UR4, PT ;  /* 0x000000041c007c0c */ /* 0x000fe2000bf86270 */
[C---:B-1----:R-:W-:Y:S01]  /*ec80*/  VIADD R14, R105.reuse, 0x68 ;  /* 0x00000068690e7836 */ /* 0x042fe20000000000 */
[----:B------:R0:W-:Y:S01]  /*ec90*/  @!P5 ST.E.64 desc[UR38][R2.64], R50 ;  /* 0x000000320200d985 */ /* 0x0001e2000c101b26 */
[----:B------:R-:W-:-:S02]  /*eca0*/  VIADD R16, R105, 0x70 ;  /* 0x0000007069107836 */ /* 0x000fc40000000000 */
[----:B------:R-:W-:Y:S01]  /*ecb0*/  VIADD R17, R105, 0x78 ;  /* 0x0000007869117836 */ /* 0x000fe20000000000 */
[----:B------:R-:W-:Y:S01]  /*ecc0*/  ISETP.GE.AND P5, PT, R14, UR4, PT ;  /* 0x000000040e007c0c */ /* 0x000fe2000bfa6270 */
[----:B---3--:R-:W-:Y:S01]  /*ecd0*/  @!P1 IMAD.WIDE R6, R13, 0x4, R4 ;  /* 0x000000040d069825 */ /* 0x008fe200078e0204 */
[----:B------:R-:W-:-:S03]  /*ece0*/  @!P2 LEA.HI R20, R20, R20, RZ, 0x1 ;  /* 0x000000141414a211 */ /* 0x000fc600078f08ff */
[----:B------:R-:W-:Y:S01]  /*ecf0*/  @!P0 IMAD.WIDE R12, R49, 0x4, R4 ;  /* 0x00000004310c8825 */ /* 0x000fe200078e0204 */
[----:B------:R1:W-:Y:S01]  /*ed00*/  @!P1 ST.E.64 desc[UR38][R6.64], R52 ;  /* 0x0000003406009985 */ /* 0x0003e2000c101b26 */
[----:B------:R-:W-:Y:S02]  /*ed10*/  ISETP.GE.AND P1, PT, R16, UR4, PT ;  /* 0x0000000410007c0c */ /* 0x000fe4000bf26270 */
[----:B------:R-:W-:Y:S01]  /*ed20*/  @!P3 LEA.HI R0, R0, R0, RZ, 0x1 ;  /* 0x000000000000b211 */ /* 0x000fe200078f08ff */
[----:B------:R3:W-:Y:S01]  /*ed30*/  @!P0 ST.E.64 desc[UR38][R12.64], R56 ;  /* 0x000000380c008985 */ /* 0x0007e2000c101b26 */
[----:B------:R-:W-:Y:S01]  /*ed40*/  ISETP.GE.AND P0, PT, R17, UR4, PT ;  /* 0x0000000411007c0c */ /* 0x000fe2000bf06270 */
[----:B------:R-:W-:Y:S01]  /*ed50*/  VIADD R18, R105, 0x80 ;  /* 0x0000008069127836 */ /* 0x000fe20000000000 */
[----:B0-----:R-:W-:Y:S02]  /*ed60*/  @!P2 LOP3.LUT R3, R20, 0xfffffffe, RZ, 0xc0, !PT ;  /* 0xfffffffe1403a812 */ /* 0x001fe400078ec0ff */
[----:B------:R-:W-:-:S02]  /*ed70*/  @!P4 LEA.HI R28, R28, R28, RZ, 0x1 ;  /* 0x0000001c1c1cc211 */ /* 0x000fc400078f08ff */
[----:B------:R-:W-:Y:S01]  /*ed80*/  @!P5 LEA.HI R14, R14, R14, RZ, 0x1 ;  /* 0x0000000e0e0ed211 */ /* 0x000fe200078f08ff */
[--C-:B------:R-:W-:Y:S02]  /*ed90*/  @!P2 IMAD.WIDE R2, R3, 0x4, R4.reuse ;  /* 0x000000040302a825 */ /* 0x100fe400078e0204 */
[----:B------:R-:W-:Y:S02]  /*eda0*/  @!P1 LEA.HI R16, R16, R16, RZ, 0x1 ;  /* 0x0000001010109211 */ /* 0x000fe400078f08ff */
[----:B-1----:R-:W-:Y:S01]  /*edb0*/  @!P3 LOP3.LUT R7, R0, 0xfffffffe, RZ, 0xc0, !PT ;  /* 0xfffffffe0007b812 */ /* 0x002fe200078ec0ff */
[----:B------:R0:W-:Y:S01]  /*edc0*/  @!P2 ST.E.64 desc[UR38][R2.64], R54 ;  /* 0x000000360200a985 */ /* 0x0001e2000c101b26 */
[----:B---3--:R-:W-:Y:S02]  /*edd0*/  @!P4 LOP3.LUT R13, R28, 0xfffffffe, RZ, 0xc0, !PT ;  /* 0xfffffffe1c0dc812 */ /* 0x008fe400078ec0ff */
[----:B------:R-:W-:Y:S01]  /*ede0*/  @!P5 LOP3.LUT R15, R14, 0xfffffffe, RZ, 0xc0, !PT ;  /* 0xfffffffe0e0fd812 */ /* 0x000fe200078ec0ff */
[----:B------:R-:W-:Y:S01]  /*edf0*/  @!P3 IMAD.WIDE R6, R7, 0x4, R4 ;  /* 0x000000040706b825 */ /* 0x000fe200078e0204 */
[----:B------:R-:W-:-:S02]  /*ee00*/  @!P0 LEA.HI R0, R17, R17, RZ, 0x1 ;  /* 0x0000001111008211 */ /* 0x000fc400078f08ff */
[----:B------:R-:W-:Y:S01]  /*ee10*/  @!P1 LOP3.LUT R17, R16, 0xfffffffe, RZ, 0xc0, !PT ;  /* 0xfffffffe10119812 */ /* 0x000fe200078ec0ff */
[--C-:B------:R-:W-:Y:S01]  /*ee20*/  @!P4 IMAD.WIDE R12, R13, 0x4, R4.reuse ;  /* 0x000000040d0cc825 */ /* 0x100fe200078e0204 */
[----:B------:R-:W-:Y:S01]  /*ee30*/  @!P0 LOP3.LUT R19, R0, 0xfffffffe, RZ, 0xc0, !PT ;  /* 0xfffffffe00138812 */ /* 0x000fe200078ec0ff */
[----:B------:R1:W-:Y:S01]  /*ee40*/  @!P3 ST.E.64 desc[UR38][R6.64], R58 ;  /* 0x0000003a0600b985 */ /* 0x0003e2000c101b26 */
[----:B------:R-:W-:Y:S01]  /*ee50*/  ISETP.GE.AND P2, PT, R18, UR4, PT ;  /* 0x0000000412007c0c */ /* 0x000fe2000bf46270 */
[--C-:B------:R-:W-:Y:S02]  /*ee60*/  @!P5 IMAD.WIDE R14, R15, 0x4, R4.reuse ;  /* 0x000000040f0ed825 */ /* 0x100fe400078e0204 */
[----:B------:R3:W-:Y:S02]  /*ee70*/  @!P4 ST.E.64 desc[UR38][R12.64], R32 ;  /* 0x000000200c00c985 */ /* 0x0007e4000c101b26 */
[----:B0-----:R-:W-:Y:S02]  /*ee80*/  @!P1 IMAD.WIDE R2, R17, 0x4, R4 ;  /* 0x0000000411029825 */ /* 0x001fe400078e0204 */
[----:B------:R0:W-:Y:S02]  /*ee90*/  @!P5 ST.E.64 desc[UR38][R14.64], R34 ;  /* 0x000000220e00d985 */ /* 0x0001e4000c101b26 */
[----:B------:R-:W-:-:S02]  /*eea0*/  VIADD R0, R105, 0x90 ;  /* 0x0000009069007836 */ /* 0x000fc40000000000 */
[----:B------:R-:W-:Y:S01]  /*eeb0*/  VIADD R16, R105, 0x88 ;  /* 0x0000008869107836 */ /* 0x000fe20000000000 */
[----:B------:R5:W-:Y:S01]  /*eec0*/  @!P1 ST.E.64 desc[UR38][R2.64], R36 ;  /* 0x0000002402009985 */ /* 0x000be2000c101b26 */
[----:B-1----:R-:W-:Y:S01]  /*eed0*/  @!P0 IMAD.WIDE R6, R19, 0x4, R4 ;  /* 0x0000000413068825 */ /* 0x002fe200078e0204 */
[----:B------:R-:W-:Y:S02]  /*eee0*/  ISETP.GE.AND P1, PT, R0, UR4, PT ;  /* 0x0000000400007c0c */ /* 0x000fe4000bf26270 */
[----:B------:R-:W-:Y:S01]  /*eef0*/  ISETP.GE.AND P3, PT, R16, UR4, PT ;  /* 0x0000000410007c0c */ /* 0x000fe2000bf66270 */
[C---:B---3--:R-:W-:Y:S01]  /*ef00*/  VIADD R12, R105.reuse, 0x98 ;  /* 0x00000098690c7836 */ /* 0x048fe20000000000 */
[----:B------:R1:W-:Y:S01]  /*ef10*/  @!P0 ST.E.64 desc[UR38][R6.64], R42 ;  /* 0x0000002a06008985 */ /* 0x0003e2000c101b26 */
[C---:B------:R-:W-:Y:S01]  /*ef20*/  VIADD R17, R105.reuse, 0xa8 ;  /* 0x000000a869117836 */ /* 0x040fe20000000000 */
[----:B------:R-:W-:Y:S01]  /*ef30*/  @!P2 LEA.HI R18, R18, R18, RZ, 0x1 ;  /* 0x000000121212a211 */ /* 0x000fe200078f08ff */
[C---:B0-----:R-:W-:Y:S01]  /*ef40*/  VIADD R14, R105.reuse, 0xa0 ;  /* 0x000000a0690e7836 */ /* 0x041fe20000000000 */
[----:B------:R-:W-:Y:S01]  /*ef50*/  ISETP.GE.AND P0, PT, R12, UR4, PT ;  /* 0x000000040c007c0c */ /* 0x000fe2000bf06270 */
[----:B------:R-:W-:Y:S01]  /*ef60*/  VIADD R19, R105, 0xb0 ;  /* 0x000000b069137836 */ /* 0x000fe20000000000 */
[----:B------:R-:W-:Y:S01]  /*ef70*/  ISETP.GE.AND P5, PT, R17, UR4, PT ;  /* 0x0000000411007c0c */ /* 0x000fe2000bfa6270 */
[----:B------:R-:W-:Y:S01]  /*ef80*/  VIADD R105, R105, 0xb8 ;  /* 0x000000b869697836 */ /* 0x000fe20000000000 */
[----:B------:R-:W-:-:S02]  /*ef90*/  ISETP.GE.AND P4, PT, R14, UR4, PT ;  /* 0x000000040e007c0c */ /* 0x000fc4000bf86270 */
[----:B------:R-:W-:Y:S02]  /*efa0*/  @!P2 LOP3.LUT R13, R18, 0xfffffffe, RZ, 0xc0, !PT ;  /* 0xfffffffe120da812 */ /* 0x000fe400078ec0ff */
[----:B------:R-:W-:Y:S02]  /*efb0*/  ISETP.GE.AND P6, PT, R19, UR4, PT ;  /* 0x0000000413007c0c */ /* 0x000fe4000bfc6270 */
[----:B------:R-:W-:Y:S01]  /*efc0*/  @!P1 LEA.HI R0, R0, R0, RZ, 0x1 ;  /* 0x0000000000009211 */ /* 0x000fe200078f08ff */
[--C-:B-----5:R-:W-:Y:S01]  /*efd0*/  @!P2 IMAD.WIDE R2, R13, 0x4, R4.reuse ;  /* 0x000000040d02a825 */ /* 0x120fe200078e0204 */
[----:B------:R-:W-:Y:S02]  /*efe0*/  @!P3 LEA.HI R16, R16, R16, RZ, 0x1 ;  /* 0x000000101010b211 */ /* 0x000fe400078f08ff */
[----:B------:R-:W-:Y:S02]  /*eff0*/  @!P1 LOP3.LUT R13, R0, 0xfffffffe, RZ, 0xc0, !PT ;  /* 0xfffffffe000d9812 */ /* 0x000fe400078ec0ff */
[----:B------:R-:W-:Y:S01]  /*f000*/  @!P0 LEA.HI R0, R12, R12, RZ, 0x1 ;  /* 0x0000000c0c008211 */ /* 0x000fe200078f08ff */
[----:B------:R0:W-:Y:S01]  /*f010*/  @!P2 ST.E.64 desc[UR38][R2.64], R38 ;  /* 0x000000260200a985 */ /* 0x0001e2000c101b26 */
[----:B-1----:R-:W-:Y:S01]  /*f020*/  @!P3 LOP3.LUT R7, R16, 0xfffffffe, RZ, 0xc0, !PT ;  /* 0xfffffffe1007b812 */ /* 0x002fe200078ec0ff */
[----:B------:R-:W-:Y:S01]  /*f030*/  @!P1 IMAD.WIDE R12, R13, 0x4, R4 ;  /* 0x000000040d0c9825 */ /* 0x000fe200078e0204 */
[----:B------:R-:W-:-:S02]  /*f040*/  @!P4 LEA.HI R14, R14, R14, RZ, 0x1 ;  /* 0x0000000e0e0ec211 */ /* 0x000fc400078f08ff */
[----:B------:R-:W-:Y:S01]  /*f050*/  @!P0 LOP3.LUT R15, R0, 0xfffffffe, RZ, 0xc0, !PT ;  /* 0xfffffffe000f8812 */ /* 0x000fe200078ec0ff */
[--C-:B------:R-:W-:Y:S01]  /*f060*/  @!P3 IMAD.WIDE R6, R7, 0x4, R4.reuse ;  /* 0x000000040706b825 */ /* 0x100fe200078e0204 */
[----:B------:R-:W-:Y:S02]  /*f070*/  @!P5 LEA.HI R0, R17, R17, RZ, 0x1 ;  /* 0x000000111100d211 */ /* 0x000fe400078f08ff */
        /* <DEDUP_REMOVED lines=21> */
.L_x_1928:
        /* <DEDUP_REMOVED lines=36> */
[--C-:B------:R-:W-:Y:S01]  /*f410*/  SHF.R.S32.HI R9, RZ, 0x1f, R5.reuse ;  /* 0x0000001fff097819 */ /* 0x100fe20000011405 */
[----:B------:R-:W-:Y:S01]  /*f420*/  IMAD.MOV R7, RZ, RZ, -R5 ;  /* 0x000000ffff077224 */ /* 0x000fe200078e0a05 */
[----:B------:R-:W-:Y:S01]  /*f430*/  IADD3 R2, P0, R5, R2, RZ ;  /* 0x0000000205027210 */ /* 0x000fe20007f1e0ff */
[----:B------:R-:W-:Y:S02]  /*f440*/  IMAD R4, R4, UR4, RZ ;  /* 0x0000000404047c24 */ /* 0x000fe4000f8e02ff */
[----:B------:R-:W-:-:S02]  /*f450*/  IMAD R7, R6, R7, R0 ;  /* 0x0000000706077224 */ /* 0x000fc400078e0200 */
[----:B------:R-:W-:Y:S01]  /*f460*/  IMAD R4, R17, UR5, R4 ;  /* 0x0000000511047c24 */ /* 0x000fe2000f8e0204 */
[----:B------:R-:W-:Y:S02]  /*f470*/  ULDC.64 UR4, c[0x0][0xbc8] ;  /* 0x0002f20000047ab9 */ /* 0x000fe40000000a00 */
        /* <DEDUP_REMOVED lines=12> */
.L_x_1890:
        /* <DEDUP_REMOVED lines=18> */
.L_x_1931:
[----:B------:R-:W-:Y:S01]  /*f660*/  ULDC UR8, c[0x0][0xc50] ;  /* 0x0003140000087ab9 */ /* 0x000fe20000000800 */
[----:B------:R-:W-:Y:S01]  /*f670*/  UMOV UR36, UR6 ;  /* 0x0000000600247c82 */ /* 0x000fe20008000000 */
[----:B------:R-:W-:-:S11]  /*f680*/  UISETP.NE.AND UP0, UPT, UR8, 0x1, UPT ;  /* 0x000000010800788c */ /* 0x000fd6000bf05270 */
[----:B------:R-:W-:Y:S01]  /*f690*/  @UP0 ULDC UR4, c[0x0][0xc54] ;  /* 0x0003150000040ab9 */ /* 0x000fe20000000800 */
[----:B------:R-:W-:Y:S01]  /*f6a0*/  @UP0 ULDC UR7, c[0x0][0xc58] ;  /* 0x0003160000070ab9 */ /* 0x000fe20000000800 */
[----:B------:R-:W-:-:S04]  /*f6b0*/  UIMAD.WIDE.U32 UR4, UR6, UR4, URZ ;  /* 0x00000004060472a5 */ /* 0x000fc8000f8e003f */
[----:B------:R-:W-:-:S12]  /*f6c0*/  @UP0 USHF.R.U32.HI UR36, URZ, UR7, UR5 ;  /* 0x000000073f240299 */ /* 0x000fd80008011605 */
.L_x_1932:
        /* <DEDUP_REMOVED lines=8> */
[----:B------:R-:W-:Y:S01]  /*f750*/  ULDC UR6, c[0x0][0x448] ;  /* 0x0001120000067ab9 */ /* 0x000fe20000000800 */
[----:B------:R-:W-:Y:S01]  /*f760*/  ULDC.64 UR4, c[0x0][0x418] ;  /* 0x0001060000047ab9 */ /* 0x000fe20000000a00 */
[----:B------:R-:W-:Y:S01]  /*f770*/  UISETP.NE.AND UP1, UPT, UR6, 0x1, UPT ;  /* 0x000000010600788c */ /* 0x000fe2000bf25270 */
[----:B------:R-:W-:Y:S01]  /*f780*/  IMAD.MOV.U32 R0, RZ, RZ, RZ ;  /* 0x000000ffff007224 */ /* 0x000fe200078e00ff */
[----:B------:R-:W-:Y:S01]  /*f790*/  UISETP.NE.U32.AND UP0, UPT, UR4, URZ, UPT ;  /* 0x0000003f0400728c */ /* 0x000fe2000bf05070 */
[----:B------:R-:W-:Y:S02]  /*f7a0*/  ULDC UR7, c[0x0][0x424] ;  /* 0x0001090000077ab9 */ /* 0x000fe40000000800 */
[----:B------:R-:W-:Y:S01]  /*f7b0*/  ULDC UR4, c[0x0][0x288] ;  /* 0x0000a20000047ab9 */ /* 0x000fe20000000800 */
[----:B------:R-:W-:Y:S02]  /*f7c0*/  UISETP.NE.AND.EX UP0, UPT, UR5, URZ, UPT, UP0 ;  /* 0x0000003f0500728c */ /* 0x000fe4000bf05300 */
[----:B------:R-:W-:-:S02]  /*f7d0*/  UIADD3 UR10, -UR4, 0xa0, URZ ;  /* 0x000000a0040a7890 */ /* 0x000fc4000fffe13f */
[----:B------:R-:W-:Y:S01]  /*f7e0*/  USEL UR7, UR7, 0x1, UP0 ;  /* 0x0000000107077887 */ /* 0x000fe20008000000 */
[----:B------:R-:W-:Y:S01]  /*f7f0*/  @UP1 ULDC UR4, c[0x0][0x44c] ;  /* 0x0001130000041ab9 */ /* 0x000fe20000000800 */
[----:B------:R-:W-:Y:S01]  /*f800*/  ULDC UR9, c[0x0][0x2f0] ;  /* 0x0000bc0000097ab9 */ /* 0x000fe20000000800 */
[----:B------:R-:W-:Y:S01]  /*f810*/  @UP1 ULDC UR11, c[0x0][0x450] ;  /* 0x00011400000b1ab9 */ /* 0x000fe20000000800 */
[----:B------:R-:W-:Y:S02]  /*f820*/  UIMAD UR10, UR7, UR9, UR10 ;  /* 0x00000009070a72a4 */ /* 0x000fe4000f8e020a */
[----:B0-----:R-:W-:-:S04]  /*f830*/  USHF.L.U32 UR41, UR41, 0x7, URZ ;  /* 0x0000000729297899 */ /* 0x001fc8000800063f */
[----:B------:R-:W-:-:S04]  /*f840*/  UIADD3 UR6, UR41, 0x7f, URZ ;  /* 0x0000007f29067890 */ /* 0x000fc8000fffe03f */
[----:B------:R-:W-:Y:S02]  /*f850*/  UIMAD.WIDE.U32 UR4, UR6, UR4, URZ ;  /* 0x00000004060472a5 */ /* 0x000fe4000f8e003f */
[----:B------:R-:W-:Y:S02]  /*f860*/  UIMAD UR4, UR7, UR9, 0x9f ;  /* 0x0000009f070474a4 */ /* 0x000fe4000f8e0209 */
[----:B------:R-:W-:Y:S02]  /*f870*/  @UP1 USHF.R.U32.HI UR6, URZ, UR11, UR5 ;  /* 0x0000000b3f061299 */ /* 0x000fe40008011605 */
[----:B------:R-:W-:Y:S02]  /*f880*/  UIMAD.WIDE UR4, UR4, 0x66666667, URZ ;  /* 0x66666667040478a5 */ /* 0x000fe4000f8e023f */
[----:B------:R-:W-:Y:S02]  /*f890*/  UIADD3 UR6, UR10, UR6, URZ ;  /* 0x000000060a067290 */ /* 0x000fe4000fffe03f */
[----:B------:R-:W-:-:S02]  /*f8a0*/  USHF.R.U32.HI UR9, URZ, 0x1f, UR5 ;  /* 0x0000001f3f097899 */ /* 0x000fc40008011605 */
[----:B------:R-:W-:Y:S02]  /*f8b0*/  UIMAD.WIDE UR6, UR6, 0x66666667, URZ ;  /* 0x66666667060678a5 */ /* 0x000fe4000f8e023f */
[----:B------:R-:W-:Y:S02]  /*f8c0*/  ULEA.HI.SX32 UR9, UR5, UR9, 0x1a ;  /* 0x0000000905097291 */ /* 0x000fe4000f8fd23f */
[----:B------:R-:W-:Y:S02]  /*f8d0*/  USHF.R.U32.HI UR4, URZ, 0x1f, UR7 ;  /* 0x0000001f3f047899 */ /* 0x000fe40008011607 */
[----:B------:R-:W-:Y:S02]  /*f8e0*/  ULOP3.LUT UR5, UR8, 0xffff, URZ, 0xc0, !UPT ;  /* 0x0000ffff08057892 */ /* 0x000fe4000f8ec03f */
[----:B------:R-:W-:Y:S02]  /*f8f0*/  ULEA.HI.SX32 UR4, UR7, UR4, 0x1a ;  /* 0x0000000407047291 */ /* 0x000fe4000f8fd23f */
[----:B------:R-:W-:-:S02]  /*f900*/  USHF.R.U32.HI UR7, URZ, 0x10, UR8 ;  /* 0x000000103f077899 */ /* 0x000fc40008011608 */
[----:B------:R-:W-:-:S04]  /*f910*/  UISETP.LT.AND UP0, UPT, UR9, UR4, UPT ;  /* 0x000000040900728c */ /* 0x000fc8000bf01270 */
[----:B------:R-:W-:Y:S02]  /*f920*/  USEL UR6, UR9, UR4, UP0 ;  /* 0x0000000409067287 */ /* 0x000fe40008000000 */
[----:B------:R-:W-:Y:S02]  /*f930*/  UISETP.NE.AND UP0, UPT, UR7, URZ, UPT ;  /* 0x0000003f0700728c */ /* 0x000fe4000bf05270 */
[----:B------:R-:W-:-:S06]  /*f940*/  UISETP.GE.AND UP1, UPT, UR6, 0x1, UPT ;  /* 0x000000010600788c */ /* 0x000fcc000bf26270 */
[----:B------:R-:W-:-:S03]  /*f950*/  PLOP3.LUT P0, PT, PT, PT, UP1, 0x80, 0x0 ;  /* 0x000000000000781c */ /* 0x000fc60003f0f018 */
[----:B------:R-:W-:-:S10]  /*f960*/  @!UP0 ULDC UR7, c[0x0][0x9f0] ;  /* 0x00027c0000078ab9 */ /* 0x000fd40000000800 */
[----:B------:R-:W-:Y:S05]  /*f970*/  @!P0 BRA `(.L_x_1934) ;  /* 0x0000000000708947 */ /* 0x000fea0003800000 */
        /* <DEDUP_REMOVED lines=25> */
[----:B------:R-:W-:-:S04]  /*fb10*/  IMAD.MOV.U32 R0, RZ, RZ, R3 ;  /* 0x000000ffff007224 */ /* 0x000fc800078e0003 */
[----:B------:R-:W-:Y:S01]  /*fb20*/  @!P2 IMAD.MOV R0, RZ, RZ, -R0 ;  /* 0x000000ffff00a224 */ /* 0x000fe200078e0a00 */
[----:B------:R-:W-:-:S07]  /*fb30*/  @!P1 LOP3.LUT R0, RZ, UR7, RZ, 0x33, !PT ;  /* 0x00000007ff009c12 */ /* 0x000fce000f8e33ff */
.L_x_1934:
[----:B------:R-:W-:Y:S02]  /*fb40*/  IMAD R19, R0, UR5, RZ ;  /* 0x0000000500137c24 */ /* 0x000fe4000f8e02ff */
[----:B------:R-:W-:-:S03]  /*fb50*/  IMAD.MOV.U32 R2, RZ, RZ, 0x1 ;  /* 0x00000001ff027424 */ /* 0x000fc600078e00ff */
[----:B------:R-:W-:Y:S01]  /*fb60*/  VIADDMNMX R17, R19, R0, UR6, PT ;  /* 0x0000000613117e46 */ /* 0x000fe2000b800100 */
[----:B------:R-:W-:-:S03]  /*fb70*/  IMAD.MOV.U32 R0, RZ, RZ, RZ ;  /* 0x000000ffff007224 */ /* 0x000fc600078e00ff */
[----:B------:R-:W-:-:S13]  /*fb80*/  ISETP.GT.AND P0, PT, R17, R19, PT ;  /* 0x000000131100720c */ /* 0x000fda0003f04270 */
        /* <DEDUP_REMOVED lines=24> */
.L_x_1935:
        /* <DEDUP_REMOVED lines=20> */
.L_x_1936:
        /* <DEDUP_REMOVED lines=20> */
.L_x_1937:
        /* <DEDUP_REMOVED lines=18> */
.L_x_1938:
        /* <DEDUP_REMOVED lines=11> */
[----:B------:R-:W-:-:S04]  /*10160*/  LOP3.LUT R4, R0, 0x180, RZ, 0xc0, !PT ;  /* 0x0000018000047812 */ /* 0x000fc800078ec0ff */
        /* <DEDUP_REMOVED lines=19> */
[----:B------:R-:W-:-:S05]  /*102a0*/  LOP3.LUT R0, R5, R4, RZ, 0xfc, !PT ;  /* 0x0000000405007212 */ /* 0x000fca00078efcff */
[----:B------:R0:W-:Y:S02]  /*102b0*/  STL [R1+0xc], R0 ;  /* 0x00000c0001007387 */ /* 0x0001e40000100800 */
[----:B0-----:R-:W-:-:S05]  /*102c0*/  P2R R0, PR, RZ, 0x2 ;  /* 0x00000002ff007803 */ /* 0x001fca0000000000 */
[----:B------:R0:W-:Y:S01]  /*102d0*/  STL [R1+0x10], R0 ;  /* 0x0000100001007387 */ /* 0x0001e20000100800 */
[----:B--2---:R-:W-:Y:S02]  /*102e0*/  SHF.R.S32.HI R9, RZ, 0x1f, R18 ;  /* 0x0000001fff097819 */ /* 0x004fe40000011412 */
[----:B------:R-:W-:-:S03]  /*102f0*/  SEL R16, R18, RZ, !P1 ;  /* 0x000000ff12107207 */ /* 0x000fc60004800000 */
[----:B------:R0:W-:Y:S01]  /*10300*/  STL [R1], R9 ;  /* 0x0000000901007387 */ /* 0x0001e20000100800 */
[----:B------:R-:W-:Y:S05]  /*10310*/  BRA.DIV UR4, `(.L_x_1939) ;  /* 0x0000003204707947 */ /* 0x000fea000b800000 */
[----:B------:R1:W2:Y:S02]  /*10320*/  SHFL.IDX PT, R14, R6, RZ, 0x1f ;  /* 0x00001fff060e7589 */ /* 0x0002a400000e0000 */
.L_x_1994:
[----:B------:R-:W-:Y:S02]  /*10330*/  PLOP3.LUT P2, PT, PT, PT, PT, 0x8, 0x0 ;  /* 0x000000000000781c */ /* 0x000fe40003f4e170 */
[----:B--2---:R-:W-:Y:S02]  /*10340*/  ISETP.NE.AND P0, PT, R14, RZ, PT ;  /* 0x000000ff0e00720c */ /* 0x004fe40003f05270 */
[----:B0-----:R-:W-:-:S05]  /*10350*/  P2R R0, PR, RZ, 0x4 ;  /* 0x00000004ff007803 */ /* 0x001fca0000000000 */
[----:B------:R0:W-:Y:S06]  /*10360*/  STL [R1+0x8], R0 ;  /* 0x0000080001007387 */ /* 0x0001ec0000100800 */
[----:B------:R-:W-:Y:S05]  /*10370*/  @P0 BRA `(.L_x_1940) ;  /* 0x0000000400900947 */ /* 0x000fea0003800000 */
[----:B------:R-:W-:Y:S01]  /*10380*/  UMOV UR4, 0xffffffff ;  /* 0xffffffff00047882 */ /* 0x000fe20000000000 */
[----:B0-----:R-:W-:Y:S02]  /*10390*/  VIADD R0, R17, 0xffffffff ;  /* 0xffffffff11007836 */ /* 0x001fe40000000000 */
[----:B------:R-:W-:Y:S05]  /*103a0*/  BRA.DIV UR4, `(.L_x_1941) ;  /* 0x00000032046c7947 */ /* 0x000fea000b800000 */
[----:B------:R-:W-:-:S13]  /*103b0*/  ELECT P6, URZ, PT ;  /* 0x00000000003f782f */ /* 0x000fda00038c0000 */
.L_x_1997:
        /* <DEDUP_REMOVED lines=20> */
.L_x_1942:
[----:B0-----:R-:W-:Y:S01]  /*10500*/  IMAD.MOV.U32 R2, RZ, RZ, 0x1 ;  /* 0x00000001ff027424 */ /* 0x001fe200078e00ff */
[----:B------:R-:W-:-:S04]  /*10510*/  ISETP.NE.AND P1, PT, R8, RZ, PT ;  /* 0x000000ff0800720c */ /* 0x000fc80003f25270 */
[----:B------:R-:W-:-:S04]  /*10520*/  SHF.L.U32 R2, R2, 0x1f, RZ ;  /* 0x0000001f02027819 */ /* 0x000fc800000006ff */
[----:B------:R-:W0:Y:S02]  /*10530*/  SYNCS.PHASECHK.TRANS64.TRYWAIT P0, [UR40+0x33480], R2 ;  /* 0x03348002ff0075a7 */ /* 0x000e240008000168 */
[----:B0-----:R-:W-:Y:S05]  /*10540*/  @!P0 BRA `(.L_x_1943) ;  /* 0x0000003000248947 */ /* 0x001fea0003800000 */
.L_x_1998:
[----:B------:R-:W-:Y:S05]  /*10550*/  @P1 BRA `(.L_x_1944) ;  /* 0x0000000000181947 */ /* 0x000fea0003800000 */
[----:B------:R-:W2:Y:S01]  /*10560*/  S2R R4, SR_TID.X ;  /* 0x0000000000047919 */ /* 0x000ea20000002100 */
[----:B0-----:R-:W-:-:S04]  /*10570*/  IMAD.MOV.U32 R3, RZ, RZ, 0x7800 ;  /* 0x00007800ff037424 */ /* 0x001fc800078e00ff */
[----:B------:R3:W-:Y:S01]  /*10580*/  SYNCS.ARRIVE.TRANS64 RZ, [UR40+0x33470], R3 ;  /* 0x03347003ffff79a7 */ /* 0x0007e20008000028 */
[----:B--2---:R-:W-:-:S13]  /*10590*/  LOP3.LUT P0, RZ, R4, 0x1f, RZ, 0xc0, !PT ;  /* 0x0000001f04ff7812 */ /* 0x004fda000780c0ff */
[----:B---3--:R-:W-:Y:S05]  /*105a0*/  @!P0 BRA `(.L_x_1944) ;  /* 0x0000000000048947 */ /* 0x008fea0003800000 */
[----:B------:R-:W-:Y:S01]  /*105b0*/  BPT.TRAP 0x1 ;  /* 0x000000040000795c */ /* 0x000fe20000300000 */
.L_x_1944:
        /* <DEDUP_REMOVED lines=28> */
.L_x_1999:
[----:B------:R-:W-:Y:S05]  /*10780*/  @P1 BRA `(.L_x_1946) ;  /* 0x0000000000181947 */ /* 0x000fea0003800000 */
[----:B0-----:R-:W0:Y:S01]  /*10790*/  S2R R3, SR_TID.X ;  /* 0x0000000000037919 */ /* 0x001e220000002100 */
[----:B------:R-:W-:-:S04]  /*107a0*/  IMAD.MOV.U32 R2, RZ, RZ, 0x7800 ;  /* 0x00007800ff027424 */ /* 0x000fc800078e00ff */
[----:B------:R2:W-:Y:S01]  /*107b0*/  SYNCS.ARRIVE.TRANS64 RZ, [UR40+0x33430], R2 ;  /* 0x03343002ffff79a7 */ /* 0x0005e20008000028 */
[----:B0-----:R-:W-:-:S13]  /*107c0*/  LOP3.LUT P0, RZ, R3, 0x1f, RZ, 0xc0, !PT ;  /* 0x0000001f03ff7812 */ /* 0x001fda000780c0ff */
[----:B--2---:R-:W-:Y:S05]  /*107d0*/  @!P0 BRA `(.L_x_1946) ;  /* 0x0000000000048947 */ /* 0x004fea0003800000 */
[----:B------:R-:W-:Y:S01]  /*107e0*/  BPT.TRAP 0x1 ;  /* 0x000000040000795c */ /* 0x000fe20000300000 */
.L_x_1946:
[----:B------:R-:W-:Y:S01]  /*107f0*/  ULDC.64 UR4, c[0x0][0x198] ;  /* 0x0000660000047ab9 */ /* 0x000fe20000000a00 */
[----:B------:R-:W-:Y:S01]  /*10800*/  R2UR UR11, R0 ;  /* 0x00000000000b72ca */ /* 0x000fe200000e0000 */
[----:B------:R-:W-:Y:S01]  /*10810*/  UIADD3 UR4, UP0, UR4, 0x370, URZ ;  /* 0x0000037004047890 */ /* 0x000fe2000ff1e03f */
[----:B------:R-:W-:Y:S01]  /*10820*/  R2UR UR13, R16 ;  /* 0x00000000100d72ca */ /* 0x000fe200000e0000 */
[----:B------:R-:W-:Y:S01]  /*10830*/  UIADD3 UR8, UR40, 0x24200, URZ ;  /* 0x0002420028087890 */ /* 0x000fe2000fffe03f */
[----:B------:R-:W-:Y:S01]  /*10840*/  PLOP3.LUT P0, PT, PT, PT, PT, 0x80, 0x0 ;  /* 0x000000000000781c */ /* 0x000fe20003f0f070 */
[----:B------:R-:W-:Y:S02]  /*10850*/  UIADD3 UR9, UR40, 0x33430, URZ ;  /* 0x0003343028097890 */ /* 0x000fe4000fffe03f */
[----:B------:R-:W-:Y:S01]  /*10860*/  UIADD3.X UR5, URZ, UR5, URZ, UP0, !UPT ;  /* 0x000000053f057290 */ /* 0x000fe200087fe43f */
[----:B------:R-:W-:Y:S01]  /*10870*/  P2R R0, PR, RZ, 0x1 ;  /* 0x00000001ff007803 */ /* 0x000fe20000000000 */
        /* <DEDUP_REMOVED lines=18> */
[----:B------:R2:W-:Y:S01]  /*109a0*/  STL [R1+0x8], R0 ;  /* 0x0000080001007387 */ /* 0x0005e20000100800 */
[----:B------:R-:W-:Y:S01]  /*109b0*/  NOP ;  /* 0x0000000000007918 */ /* 0x000fe20000000000 */
.L_x_1940:
[----:B------:R-:W-:Y:S05]  /*109c0*/  WARPSYNC.ALL ;  /* 0x0000000000007948 */ /* 0x000fea0003800000 */
[----:B--2---:R-:W-:Y:S01]  /*109d0*/  UIADD3 UR4, UR40, 0x1e200, URZ ;  /* 0x0001e20028047890 */ /* 0x004fe2000fffe03f */
        /* <DEDUP_REMOVED lines=20> */
.L_x_1947:
        /* <DEDUP_REMOVED lines=8> */
[----:B------:R-:W-:-:S04]  /*10ba0*/  UIMAD UR6, UR36, UR9, UR6 ;  /* 0x00000009240672a4 */ /* 0x000fc8000f8e0206 */
[----:B------:R-:W-:Y:S01]  /*10bb0*/  UIADD3 UR5, UR5, UR6, URZ ;  /* 0x0000000605057290 */ /* 0x000fe2000fffe03f */
[----:B--2---:R-:W-:Y:S02]  /*10bc0*/  ISETP.NE.AND P0, PT, R9, 0x1, PT ;  /* 0x000000010900780c */ /* 0x004fe40003f05270 */
        /* <DEDUP_REMOVED lines=17> */
[----:B------:R-:W0:Y:S02]  /*10ce0*/  LDC.64 R2, c[0x0][0x2e0] ;  /* 0x0000b800ff027b82 */ /* 0x000e240000000a00 */
[----:B0-----:R-:W-:-:S04]  /*10cf0*/  IMAD R4, R5, R2, RZ ;  /* 0x0000000205047224 */ /* 0x001fc800078e02ff */
[C---:B------:R-:W-:Y:S01]  /*10d00*/  IMAD R5, R7.reuse, R3, R4 ;  /* 0x0000000307057224 */ /* 0x040fe200078e0204 */
[----:B------:R-:W-:Y:S01]  /*10d10*/  LEA.HI R4, R10, R6, RZ, 0x1e ;  /* 0x000000060a047211 */ /* 0x000fe200078ff0ff */
[----:B------:R-:W-:Y:S01]  /*10d20*/  IMAD.WIDE.U32 R2, R7, R2, UR4 ;  /* 0x0000000407027e25 */ /* 0x000fe2000f8e0002 */
[----:B------:R-:W0:Y:S01]  /*10d30*/  @P0 LDC R6, c[0x0][0x450] ;  /* 0x00011400ff060b82 */ /* 0x000e220000000800 */
[----:B------:R-:W-:Y:S02]  /*10d40*/  ULDC.64 UR4, c[0x0][0x2d0] ;  /* 0x0000b40000047ab9 */ /* 0x000fe40000000a00 */
[----:B------:R-:W-:Y:S02]  /*10d50*/  IMAD.IADD R3, R3, 0x1, R5 ;  /* 0x0000000103037824 */ /* 0x000fe400078e0205 */
[----:B------:R-:W1:Y:S03]  /*10d60*/  S2R R5, SR_CTAID.X ;  /* 0x0000000000057919 */ /* 0x000e660000002500 */
[----:B------:R-:W2:Y:S01]  /*10d70*/  @P0 LDC R7, c[0x0][0x44c] ;  /* 0x00011300ff070b82 */ /* 0x000ea20000000800 */
[----:B-1----:R-:W-:-:S04]  /*10d80*/  IMAD R4, R5, 0x80, R4 ;  /* 0x0000008005047824 */ /* 0x002fc800078e0204 */
[----:B--2---:R-:W-:-:S04]  /*10d90*/  @P0 IMAD.HI.U32 R7, R4, R7, RZ ;  /* 0x0000000704070227 */ /* 0x004fc800078e00ff */
[----:B------:R-:W-:Y:S01]  /*10da0*/  IMAD.MOV.U32 R5, RZ, RZ, R4 ;  /* 0x000000ffff057224 */ /* 0x000fe200078e0004 */
[----:B0-----:R-:W-:-:S05]  /*10db0*/  @P0 SHF.R.U32.HI R5, RZ, R6, R7 ;  /* 0x00000006ff050219 */ /* 0x001fca0000011607 */
[----:B------:R-:W-:Y:S02]  /*10dc0*/  IMAD.MOV R6, RZ, RZ, -R5 ;  /* 0x000000ffff067224 */ /* 0x000fe400078e0a05 */
[----:B------:R-:W-:-:S04]  /*10dd0*/  IMAD.WIDE.U32 R2, R5, UR4, R2 ;  /* 0x0000000405027c25 */ /* 0x000fc8000f8e0002 */
[----:B------:R-:W-:Y:S01]  /*10de0*/  IMAD R4, R9, R6, R4 ;  /* 0x0000000609047224 */ /* 0x000fe200078e0204 */
[----:B------:R-:W-:-:S05]  /*10df0*/  SHF.R.S32.HI R6, RZ, 0x1f, R5 ;  /* 0x0000001fff067819 */ /* 0x000fca0000011405 */
[----:B------:R-:W-:-:S04]  /*10e00*/  IMAD R6, R6, UR4, RZ ;  /* 0x0000000406067c24 */ /* 0x000fc8000f8e02ff */
        /* <DEDUP_REMOVED lines=18> */
[----:B------:R-:W0:Y:S01]  /*10f30*/  S2R R2, SR_TID.X ;  /* 0x0000000000027919 */ /* 0x000e220000002100 */
[----:B------:R-:W-:Y:S02]  /*10f40*/  ULDC UR4, c[0x0][0x288] ;  /* 0x0000a20000047ab9 */ /* 0x000fe40000000800 */
[----:B------:R-:W-:Y:S01]  /*10f50*/  IMAD R5, R9, UR4, RZ ;  /* 0x0000000409057c24 */ /* 0x000fe2000f8e02ff */
[----:B------:R-:W1:Y:S04]  /*10f60*/  SHFL.IDX PT, R3, R7, RZ, 0x1c1f ;  /* 0x001c1fff07037589 */ /* 0x000e6800000e0000 */
[----:B------:R-:W-:Y:S01]  /*10f70*/  SHFL.IDX PT, R14, R7, 0x1, 0x1c1f ;  /* 0x003c1f00070e7f89 */ /* 0x000fe200000e0000 */
        /* <DEDUP_REMOVED lines=9> */
[----:B------:R-:W-:-:S03]  /*11010*/  VIADD R10, R4, 0x40 ;  /* 0x00000040040a7836 */ /* 0x000fc60000000000 */
[----:B------:R-:W-:-:S04]  /*11020*/  @!P4 LOP3.LUT R3, R3, R2, RZ, 0x3c, !PT ;  /* 0x000000020303c212 */ /* 0x000fc800078e3cff */
[----:B------:R-:W-:-:S04]  /*11030*/  @!P4 LOP3.LUT R2, R3, R2, RZ, 0x3c, !PT ;  /* 0x000000020302c212 */ /* 0x000fc800078e3cff */
[----:B------:R-:W-:-:S05]  /*11040*/  @!P4 LOP3.LUT R3, R3, R2, RZ, 0x3c, !PT ;  /* 0x000000020303c212 */ /* 0x000fca00078e3cff */
[----:B------:R-:W-:Y:S04]  /*11050*/  @!P4 LDGSTS.E.BYPASS.LTC128B.128 [R9+0x1e200], desc[UR38][R2.64], !P2 ;  /* 0x1e2000000209cfae */ /* 0x000fe8000d101d66 */
[----:B------:R-:W-:Y:S04]  /*11060*/  @!P4 LDGSTS.E.BYPASS.LTC128B.128 [R9+0x20200], desc[UR38][R2.64+0x40], !P0 ;  /* 0x202000400209cfae */ /* 0x000fe8000c101d66 */
[----:B------:R0:W-:Y:S04]  /*11070*/  @!P4 LDGSTS.E.BYPASS.LTC128B.128 [R9+0x22200], desc[UR38][R2.64+0x80], !P1 ;  /* 0x222000800209cfae */ /* 0x0001e8000c901d66 */
[----:B0-----:R-:W0:Y:S01]  /*11080*/  SHFL.IDX PT, R2, R6, 0x1, 0x1c1f ;  /* 0x003c1f0006027f89 */ /* 0x001e2200000e0000 */
[----:B------:R-:W-:Y:S01]  /*11090*/  @!P3 IADD3 R3, P4, R8, R14, RZ ;  /* 0x0000000e0803b210 */ /* 0x000fe20007f9e0ff */
[----:B------:R-:W-:-:S02]  /*110a0*/  @!P3 VIADD R9, R0, UR40 ;  /* 0x000000280009bc36 */ /* 0x000fc40008000000 */
[----:B------:R-:W1:Y:S02]  /*110b0*/  SHFL.IDX PT, R14, R7, 0x2, 0x1c1f ;  /* 0x005c1f00070e7f89 */ /* 0x000e6400000e0000 */
[----:B0-----:R-:W-:-:S05]  /*110c0*/  @!P3 IMAD.X R2, RZ, RZ, R2, P4 ;  /* 0x000000ffff02b224 */ /* 0x001fca00020e0602 */
[----:B------:R-:W-:-:S04]  /*110d0*/  @!P3 LOP3.LUT R3, R3, R2, RZ, 0x3c, !PT ;  /* 0x000000020303b212 */ /* 0x000fc800078e3cff */
[----:B------:R-:W-:-:S04]  /*110e0*/  @!P3 LOP3.LUT R2, R3, R2, RZ, 0x3c, !PT ;  /* 0x000000020302b212 */ /* 0x000fc800078e3cff */
[----:B------:R-:W-:-:S05]  /*110f0*/  @!P3 LOP3.LUT R3, R3, R2, RZ, 0x3c, !PT ;  /* 0x000000020303b212 */ /* 0x000fca00078e3cff */
[----:B------:R-:W-:Y:S04]  /*11100*/  @!P3 LDGSTS.E.BYPASS.LTC128B.128 [R9+0x1ea00], desc[UR38][R2.64], !P2 ;  /* 0x1ea000000209bfae */ /* 0x000fe8000d101d66 */
[----:B------:R-:W-:Y:S04]  /*11110*/  @!P3 LDGSTS.E.BYPASS.LTC128B.128 [R9+0x20a00], desc[UR38][R2.64+0x40], !P0 ;  /* 0x20a000400209bfae */ /* 0x000fe8000c101d66 */
[----:B------:R0:W-:Y:S01]  /*11120*/  @!P3 LDGSTS.E.BYPASS.LTC128B.128 [R9+0x22a00], desc[UR38][R2.64+0x80], !P1 ;  /* 0x22a000800209bfae */ /* 0x0001e2000c901d66 */
[----:B------:R-:W-:-:S03]  /*11130*/  ISETP.GE.AND P3, PT, R10, R5, PT ;  /* 0x000000050a00720c */ /* 0x000fc60003f66270 */
[----:B0-----:R-:W0:Y:S10]  /*11140*/  SHFL.IDX PT, R2, R6, 0x2, 0x1c1f ;  /* 0x005c1f0006027f89 */ /* 0x001e3400000e0000 */
[----:B-1----:R-:W-:Y:S01]  /*11150*/  @!P3 IADD3 R3, P4, R8, R14, RZ ;  /* 0x0000000e0803b210 */ /* 0x002fe20007f9e0ff */
[----:B------:R-:W-:Y:S01]  /*11160*/  @!P3 VIADD R21, R0, UR40 ;  /* 0x000000280015bc36 */ /* 0x000fe20008000000 */
[----:B------:R1:W2:Y:S04]  /*11170*/  SHFL.IDX PT, R14, R7, 0x3, 0x1c1f ;  /* 0x007c1f00070e7f89 */ /* 0x0002a800000e0000 */
[----:B------:R-:W3:Y:S01]  /*11180*/  SHFL.IDX PT, R6, R6, 0x3, 0x1c1f ;  /* 0x007c1f0006067f89 */ /* 0x000ee200000e0000 */
[----:B0-----:R-:W-:-:S05]  /*11190*/  @!P3 IMAD.X R2, RZ, RZ, R2, P4 ;  /* 0x000000ffff02b224 */ /* 0x001fca00020e0602 */
[----:B------:R-:W-:-:S04]  /*111a0*/  @!P3 LOP3.LUT R3, R3, R2, RZ, 0x3c, !PT ;  /* 0x000000020303b212 */ /* 0x000fc800078e3cff */
[----:B------:R-:W-:-:S04]  /*111b0*/  @!P3 LOP3.LUT R2, R3, R2, RZ, 0x3c, !PT ;  /* 0x000000020302b212 */ /* 0x000fc800078e3cff */
[----:B------:R-:W-:-:S05]  /*111c0*/  @!P3 LOP3.LUT R3, R3, R2, RZ, 0x3c, !PT ;  /* 0x000000020303b212 */ /* 0x000fca00078e3cff */
[----:B------:R1:W-:Y:S04]  /*111d0*/  @!P3 LDGSTS.E.BYPASS.LTC128B.128 [R21+0x1f200], desc[UR38][R2.64], !P2 ;  /* 0x1f2000000215bfae */ /* 0x0003e8000d101d66 */
[----:B------:R1:W-:Y:S04]  /*111e0*/  @!P3 LDGSTS.E.BYPASS.LTC128B.128 [R21+0x21200], desc[UR38][R2.64+0x40], !P0 ;  /* 0x212000400215bfae */ /* 0x0003e8000c101d66 */
[----:B--23--:R1:W-:Y:S02]  /*111f0*/  @!P3 LDGSTS.E.BYPASS.LTC128B.128 [R21+0x23200], desc[UR38][R2.64+0x80], !P1 ;  /* 0x232000800215bfae */ /* 0x00c3e4000c901d66 */
.L_x_2008:
[----:B------:R-:W-:Y:S01]  /*11200*/  VIADD R4, R4, 0x60 ;  /* 0x0000006004047836 */ /* 0x000fe20000000000 */
[----:B------:R-:W-:Y:S04]  /*11210*/  BSSY B0, `(.L_x_1949) ;  /* 0x000000c000007945 */ /* 0x000fe80003800000 */
[----:B------:R-:W-:-:S13]  /*11220*/  ISETP.GE.AND P3, PT, R4, R5, PT ;  /* 0x000000050400720c */ /* 0x000fda0003f66270 */
[----:B------:R-:W-:Y:S05]  /*11230*/  @P3 BRA `(.L_x_1950) ;  /* 0x0000000000243947 */ /* 0x000fea0003800000 */
[----:B-1----:R-:W-:Y:S01]  /*11240*/  IADD3 R2, P3, R8, R14, RZ ;  /* 0x0000000e08027210 */ /* 0x002fe20007f7e0ff */
        /* <DEDUP_REMOVED lines=8> */
.L_x_1950:
[----:B------:R-:W-:Y:S05]  /*112d0*/  BSYNC B0 ;  /* 0x0000000000007941 */ /* 0x000fea0003800000 */
.L_x_1949:
[----:B------:R-:W-:Y:S01]  /*112e0*/  NOP ;  /* 0x0000000000007918 */ /* 0x000fe20000000000 */
[----:B------:R-:W-:Y:S01]  /*112f0*/  SYNCS.ARRIVE.TRANS64.RED.A0T1 RZ, [UR40+0x33400], RZ ;  /* 0x033400ffffff79a7 */ /* 0x000fe20008200428 */
[----:B------:R-:W-:Y:S01]  /*11300*/  IMAD.MOV.U32 R0, RZ, RZ, 0x1 ;  /* 0x00000001ff007424 */ /* 0x000fe200078e00ff */
[----:B------:R-:W-:Y:S04]  /*11310*/  ARRIVES.LDGSTSBAR.64.TRANSCNT [UR40+0x33400] ;  /* 0x03340000ff0079b0 */ /* 0x000fe80008000aa8 */
[----:B------:R-:W-:Y:S01]  /*11320*/  SHF.L.U32 R0, R0, 0x1f, RZ ;  /* 0x0000001f00007819 */ /* 0x000fe200000006ff */
[----:B------:R-:W-:Y:S01]  /*11330*/  NOP ;  /* 0x0000000000007918 */ /* 0x000fe20000000000 */
[----:B------:R-:W-:Y:S01]  /*11340*/  SYNCS.ARRIVE.TRANS64.A1T0 RZ, [UR40+0x33400], RZ ;  /* 0x033400ffffff79a7 */ /* 0x000fe20008100028 */
[----:B01----:R-:W-:-:S05]  /*11350*/  VIADD R2, R17, 0xfffffffe ;  /* 0xfffffffe11027836 */ /* 0x003fca0000000000 */
[----:B------:R-:W-:Y:S01]  /*11360*/  ISETP.GE.AND P1, PT, R2, R19, PT ;  /* 0x000000130200720c */ /* 0x000fe20003f26270 */
[----:B------:R-:W0:Y:S02]  /*11370*/  SYNCS.PHASECHK.TRANS64.TRYWAIT P0, [UR40+0x33420], R0 ;  /* 0x03342000ff0075a7 */ /* 0x000e240008000168 */
[----:B0-----:R-:W-:Y:S10]  /*11380*/  @!P0 BRA `(.L_x_1951) ;  /* 0x0000002800248947 */ /* 0x001ff40003800000 */
.L_x_2009:
[----:B------:R-:W-:Y:S01]  /*11390*/  IMAD.MOV.U32 R14, RZ, RZ, 0x1 ;  /* 0x00000001ff0e7424 */ /* 0x000fe200078e00ff */
[----:B------:R-:W-:Y:S06]  /*113a0*/  @!P1 BRA `(.L_x_1952) ;  /* 0x0000001000a49947 */ /* 0x000fec0003800000 */
[----:B0-----:R-:W2:Y:S01]  /*113b0*/  LDL R3, [R1+0x14] ;  /* 0x0000140001037983 */ /* 0x001ea20000100800 */
[----:B------:R-:W0:Y:S01]  /*113c0*/  S2R R4, SR_TID.X ;  /* 0x0000000000047919 */ /* 0x000e220000002100 */
[----:B------:R-:W-:Y:S01]  /*113d0*/  IMAD.MOV.U32 R0, RZ, RZ, RZ ;  /* 0x000000ffff007224 */ /* 0x000fe200078e00ff */
[----:B0-----:R-:W-:Y:S02]  /*113e0*/  LOP3.LUT R21, R4, 0x1f, RZ, 0xc0, !PT ;  /* 0x0000001f04157812 */ /* 0x001fe400078ec0ff */
[C---:B--2---:R-:W-:Y:S02]  /*113f0*/  LOP3.LUT R20, R3.reuse, 0x1, RZ, 0xfc, !PT ;  /* 0x0000000103147812 */ /* 0x044fe400078efcff */
[----:B------:R-:W-:Y:S01]  /*11400*/  LOP3.LUT R15, R3, 0x2, RZ, 0xfc, !PT ;  /* 0x00000002030f7812 */ /* 0x000fe200078efcff */
[----:B------:R-:W-:-:S07]  /*11410*/  IMAD.MOV.U32 R3, RZ, RZ, 0x1 ;  /* 0x00000001ff037424 */ /* 0x000fce00078e00ff */
.L_x_1973:
[----:B------:R-:W2:Y:S01]  /*11420*/  LDL R4, [R1+0x8] ;  /* 0x0000080001047983 */ /* 0x000ea20000100800 */
[----:B------:R-:W-:Y:S01]  /*11430*/  VIADD R13, R0, 0x1 ;  /* 0x00000001000d7836 */ /* 0x000fe20000000000 */
[----:B------:R-:W-:Y:S04]  /*11440*/  BSSY B0, `(.L_x_1953) ;  /* 0x000009a000007945 */ /* 0x000fe80003800000 */
[----:B------:R-:W-:-:S04]  /*11450*/  ISETP.NE.AND P0, PT, R13, 0x2, PT ;  /* 0x000000020d00780c */ /* 0x000fc80003f05270 */
[----:B------:R-:W-:Y:S02]  /*11460*/  SEL R14, RZ, 0x1, P0 ;  /* 0x00000001ff0e7807 */ /* 0x000fe40000000000 */
[----:B------:R-:W-:Y:S02]  /*11470*/  SEL R13, R13, RZ, P0 ;  /* 0x000000ff0d0d7207 */ /* 0x000fe40000000000 */
[----:B------:R-:W-:Y:S02]  /*11480*/  LOP3.LUT R14, R3, R14, RZ, 0x3c, !PT ;  /* 0x0000000e030e7212 */ /* 0x000fe400078e3cff */
[----:B--2---:R-:W-:-:S13]  /*11490*/  ISETP.NE.AND P1, PT, R4, RZ, PT ;  /* 0x000000ff0400720c */ /* 0x004fda0003f25270 */
[----:B0-----:R-:W-:Y:S05]  /*114a0*/  @!P1 BRA `(.L_x_1954) ;  /* 0x00000008004c9947 */ /* 0x001fea0003800000 */
[----:B------:R-:W2:Y:S01]  /*114b0*/  LDL R4, [R1+0x10] ;  /* 0x0000100001047983 */ /* 0x000ea20000100800 */
[----:B------:R-:W-:Y:S01]  /*114c0*/  IMAD.MOV.U32 R6, RZ, RZ, R2 ;  /* 0x000000ffff067224 */ /* 0x000fe200078e0002 */
[----:B--2---:R-:W-:-:S13]  /*114d0*/  ISETP.NE.AND P1, PT, R4, RZ, PT ;  /* 0x000000ff0400720c */ /* 0x004fda0003f25270 */
[----:B------:R-:W-:Y:S05]  /*114e0*/  @!P1 BRA `(.L_x_1955) ;  /* 0x00000000004c9947 */ /* 0x000fea0003800000 */
[----:B------:R-:W2:Y:S01]  /*114f0*/  LDL R8, [R1] ;  /* 0x0000000001087983 */ /* 0x000ea20000100800 */
[----:B------:R-:W0:Y:S01]  /*11500*/  LDC R6, c[0x0][0x43c] ;  /* 0x00010f00ff067b82 */ /* 0x000e220000000800 */
[----:B------:R-:W-:-:S07]  /*11510*/  ULDC.64 UR4, c[0x0][0x428] ;  /* 0x00010a0000047ab9 */ /* 0x000fce0000000a00 */
[----:B------:R-:W1:Y:S01]  /*11520*/  LDC.64 R16, c[0x0][0x418] ;  /* 0x00010600ff107b82 */ /* 0x000e620000000a00 */
[----:B0-----:R-:W-:-:S13]  /*11530*/  ISETP.NE.AND P0, PT, R6, 0x1, PT ;  /* 0x000000010600780c */ /* 0x001fda0003f05270 */
[----:B------:R-:W0:Y:S02]  /*11540*/  @P0 LDC.64 R4, c[0x0][0x440] ;  /* 0x00011000ff040b82 */ /* 0x000e240000000a00 */
[----:B0-----:R-:W-:-:S04]  /*11550*/  @P0 IMAD.HI.U32 R7, R2, R4, RZ ;  /* 0x0000000402070227 */ /* 0x001fc800078e00ff */
[----:B------:R-:W-:Y:S01]  /*11560*/  IMAD.MOV.U32 R4, RZ, RZ, R2 ;  /* 0x000000ffff047224 */ /* 0x000fe200078e0002 */
[----:B------:R-:W-:-:S05]  /*11570*/  @P0 SHF.R.U32.HI R4, RZ, R5, R7 ;  /* 0x00000005ff040219 */ /* 0x000fca0000011607 */
[----:B------:R-:W-:-:S04]  /*11580*/  IMAD.MOV R5, RZ, RZ, -R4 ;  /* 0x000000ffff057224 */ /* 0x000fc800078e0a04 */
[----:B------:R-:W-:Y:S01]  /*11590*/  IMAD R6, R6, R5, R2 ;  /* 0x0000000506067224 */ /* 0x000fe200078e0202 */
[----:B------:R-:W-:-:S03]  /*115a0*/  SHF.R.S32.HI R5, RZ, 0x1f, R4 ;  /* 0x0000001fff057819 */ /* 0x000fc60000011404 */
[----:B------:R-:W-:-:S03]  /*115b0*/  IMAD.WIDE.U32 R4, R18, UR4, R4 ;  /* 0x0000000412047c25 */ /* 0x000fc6000f8e0004 */
[----:B-1----:R-:W-:Y:S01]  /*115c0*/  LEA R16, P0, R4, R16, 0x2 ;  /* 0x0000001004107211 */ /* 0x002fe200078010ff */
[----:B--2---:R-:W-:-:S04]  /*115d0*/  IMAD R7, R8, UR4, RZ ;  /* 0x0000000408077c24 */ /* 0x004fc8000f8e02ff */
[----:B------:R-:W-:-:S04]  /*115e0*/  IMAD R7, R18, UR5, R7 ;  /* 0x0000000512077c24 */ /* 0x000fc8000f8e0207 */
[----:B------:R-:W-:-:S05]  /*115f0*/  IMAD.IADD R7, R7, 0x1, R5 ;  /* 0x0000000107077824 */ /* 0x000fca00078e0205 */
[----:B------:R-:W-:-:S05]  /*11600*/  LEA.HI.X R17, R4, R17, R7, 0x2, P0 ;  /* 0x0000001104117211 */ /* 0x000fca00000f1407 */
[----:B------:R0:W5:Y:S02]  /*11610*/  LDG.E R16, desc[UR38][R16.64] ;  /* 0x0000002610107981 */ /* 0x000164000c1e1900 */
.L_x_1955:
[----:B------:R-:W1:Y:S01]  /*11620*/  S2R R4, SR_TID.X ;  /* 0x0000000000047919 */ /* 0x000e620000002100 */
[----:B------:R-:W-:Y:S02]  /*11630*/  LEA R8, R13, UR40, 0x3 ;  /* 0x000000280d087c11 */ /* 0x000fe4000f8e18ff */
[----:B-1----:R-:W-:Y:S02]  /*11640*/  LOP3.LUT R5, R4, 0x7f, RZ, 0xc0, !PT ;  /* 0x0000007f04057812 */ /* 0x002fe400078ec0ff */
[----:B------:R-:W-:Y:S02]  /*11650*/  SHF.L.U32 R4, R14, 0x1f, RZ ;  /* 0x0000001f0e047819 */ /* 0x000fe400000006ff */
[----:B------:R-:W-:Y:S02]  /*11660*/  ISETP.NE.AND P1, PT, R5, RZ, PT ;  /* 0x000000ff0500720c */ /* 0x000fe40003f25270 */
[----:B------:R-:W1:Y:S02]  /*11670*/  SYNCS.PHASECHK.TRANS64.TRYWAIT P0, [R8+URZ+0x33480], R4 ;  /* 0x03348004080075a7 */ /* 0x000e64000800017f */
[----:B-1----:R-:W-:Y:S09]  /*11680*/  @!P0 BRA `(.L_x_1956) ;  /* 0x00000024007c8947 */ /* 0x002ff20003800000 */
.L_x_2010:
[----:B------:R-:W-:Y:S04]  /*11690*/  BSSY B1, `(.L_x_1957) ;  /* 0x0000007000017945 */ /* 0x000fe80003800000 */
[----:B------:R-:W-:Y:S05]  /*116a0*/  @P1 BRA `(.L_x_1958) ;  /* 0x0000000000141947 */ /* 0x000fea0003800000 */
[----:B------:R-:W-:Y:S01]  /*116b0*/  ISETP.NE.AND P0, PT, R21, RZ, PT ;  /* 0x000000ff1500720c */ /* 0x000fe20003f05270 */
[----:B------:R-:W-:-:S04]  /*116c0*/  IMAD.MOV.U32 R5, RZ, RZ, 0x7800 ;  /* 0x00007800ff057424 */ /* 0x000fc800078e00ff */
[----:B------:R2:W-:Y:S08]  /*116d0*/  SYNCS.ARRIVE.TRANS64 RZ, [R8+URZ+0x33470], R5 ;  /* 0x0334700508ff79a7 */ /* 0x0005f0000800003f */
[----:B------:R-:W-:Y:S05]  /*116e0*/  @!P0 BRA `(.L_x_1958) ;  /* 0x0000000000048947 */ /* 0x000fea0003800000 */
[----:B------:R-:W-:Y:S01]  /*116f0*/  BPT.TRAP 0x1 ;  /* 0x000000040000795c */ /* 0x000fe20000300000 */
.L_x_1958:
[----:B------:R-:W-:Y:S05]  /*11700*/  BSYNC B1 ;  /* 0x0000000000017941 */ /* 0x000fea0003800000 */
.L_x_1957:
        /* <DEDUP_REMOVED lines=16> */
.L_x_1959:
        /* <DEDUP_REMOVED lines=13> */
.L_x_1960:
        /* <DEDUP_REMOVED lines=15> */
.L_x_1961:
        /* <DEDUP_REMOVED lines=10> */
.L_x_2011:
        /* <DEDUP_REMOVED lines=9> */
.L_x_1964:
[----:B------:R-:W-:Y:S05]  /*11b00*/  BSYNC B1 ;  /* 0x0000000000017941 */ /* 0x000fea0003800000 */
.L_x_1963:
        /* <DEDUP_REMOVED lines=12> */
.L_x_1965:
        /* <DEDUP_REMOVED lines=13> */
.L_x_1966:
        /* <DEDUP_REMOVED lines=13> */
.L_x_1967:
[----:B------:R-:W-:-:S13]  /*11d70*/  @P0 ELECT P1, URZ, PT ;  /* 0x00000000003f082f */ /* 0x000fda0003820000 */
[----:B------:R-:W-:Y:S01]  /*11d80*/  @P1 R2UR UR13, R16 ;  /* 0x00000000100d12ca */ /* 0x000fe200000e0000 */
[----:B------:R-:W-:Y:S01]  /*11d90*/  UMOV UR12, UR36 ;  /* 0x00000024000c7c82 */ /* 0x000fe20008000000 */
[----:B------:R-:W-:-:S11]  /*11da0*/  @P1 PLOP3.LUT P0, PT, P1, PT, PT, 0x8, 0x0 ;  /* 0x000000000000181c */ /* 0x000fd60000f0e170 */
[----:B------:R2:W-:Y:S01]  /*11db0*/  UTMALDG.4D [UR8], [UR6], desc[UR14] ;  /* 0x00000e08060075b4 */ /* 0x0005e20008019000 */
[----:B------:R-:W-:Y:S01]  /*11dc0*/  PLOP3.LUT P1, PT, PT, PT, PT, 0x8, 0x0 ;  /* 0x000000000000781c */ /* 0x000fe20003f2e170 */
[----:B--2---:R-:W-:-:S12]  /*11dd0*/  @P0 BRA.U.ANY `(.L_x_1967) ;  /* 0xfffffffd00e40947 */ /* 0x004fd8000393ffff */
.L_x_1954:
[----:B------:R-:W-:Y:S05]  /*11de0*/  BSYNC B0 ;  /* 0x0000000000007941 */ /* 0x000fea0003800000 */
.L_x_1953:
[----:B------:R-:W-:-:S13]  /*11df0*/  ISETP.NE.AND P0, PT, R20, 0x3, PT ;  /* 0x000000031400780c */ /* 0x000fda0003f05270 */
[----:B------:R-:W-:Y:S05]  /*11e00*/  @!P0 BRA `(.L_x_1968) ;  /* 0x0000000000048947 */ /* 0x000fea0003800000 */
[----:B------:R-:W-:Y:S01]  /*11e10*/  BPT.TRAP 0x1 ;  /* 0x000000040000795c */ /* 0x000fe20000300000 */
.L_x_1968:
[----:B------:R-:W-:Y:S02]  /*11e20*/  LOP3.LUT R5, R3, 0x1, RZ, 0x3c, !PT ;  /* 0x0000000103057812 */ /* 0x000fe400078e3cff */
[----:B-1----:R-:W-:Y:S02]  /*11e30*/  LEA R12, R0, UR40, 0x3 ;  /* 0x00000028000c7c11 */ /* 0x002fe4000f8e18ff */
[----:B------:R-:W-:Y:S02]  /*11e40*/  SHF.L.U32 R5, R5, 0x1f, RZ ;  /* 0x0000001f05057819 */ /* 0x000fe400000006ff */
[----:B------:R-:W-:Y:S02]  /*11e50*/  ISETP.NE.AND P1, PT, R15, 0x3, PT ;  /* 0x000000030f00780c */ /* 0x000fe40003f25270 */
[----:B------:R-:W1:Y:S02]  /*11e60*/  SYNCS.PHASECHK.TRANS64.TRYWAIT P0, [R12+URZ+0x33470], R5 ;  /* 0x033470050c0075a7 */ /* 0x000e64000800017f */
[----:B-1----:R-:W-:Y:S09]  /*11e70*/  @!P0 BRA `(.L_x_1969) ;  /* 0x0000001c00a88947 */ /* 0x002ff20003800000 */
.L_x_2012:
[----:B------:R-:W-:Y:S05]  /*11e80*/  @!P1 BRA `(.L_x_1970) ;  /* 0x0000000000049947 */ /* 0x000fea0003800000 */
[----:B------:R-:W-:Y:S01]  /*11e90*/  BPT.TRAP 0x1 ;  /* 0x000000040000795c */ /* 0x000fe20000300000 */
.L_x_1970:
[----:B-1----:R-:W-:Y:S01]  /*11ea0*/  SHF.L.U32 R5, R3, 0x1f, RZ ;  /* 0x0000001f03057819 */ /* 0x002fe200000006ff */
[----:B------:R-:W-:-:S03]  /*11eb0*/  IMAD R3, R0, 0x7800, RZ ;  /* 0x0000780000037824 */ /* 0x000fc600078e02ff */
[----:B------:R-:W1:Y:S02]  /*11ec0*/  SYNCS.PHASECHK.TRANS64.TRYWAIT P0, [R12+URZ+0x33460], R5 ;  /* 0x033460050c0075a7 */ /* 0x000e64000800017f */
[----:B-1----:R-:W-:Y:S05]  /*11ed0*/  @!P0 BRA `(.L_x_1971) ;  /* 0x0000001c00a48947 */ /* 0x002fea0003800000 */
.L_x_2013:
        /* <DEDUP_REMOVED lines=104> */
.L_x_1972:
[----:B------:R-:W3:Y:S01]  /*12560*/  S2R R0, SR_TID.X ;  /* 0x0000000000007919 */ /* 0x000ee20000002100 */
[----:B--2---:R-:W-:Y:S01]  /*12570*/  SYNCS.ARRIVE.TRANS64.A1T0 RZ, [R12+URZ+0x33450], RZ ;  /* 0x033450ff0cff79a7 */ /* 0x004fe2000810003f */
[----:B-1----:R-:W-:Y:S01]  /*12580*/  IMAD.MOV.U32 R3, RZ, RZ, R14 ;  /* 0x000000ffff037224 */ /* 0x002fe200078e000e */
[----:B---3--:R-:W-:Y:S01]  /*12590*/  LOP3.LUT R0, R0, 0x7f, RZ, 0xc0, !PT ;  /* 0x0000007f00007812 */ /* 0x008fe200078ec0ff */
[----:B------:R-:W-:Y:S03]  /*125a0*/  BAR.SYNC.DEFER_BLOCKING 0x2, 0x80 ;  /* 0x0082000000007b1d */ /* 0x000fe60000010000 */
[----:B------:R-:W-:-:S13]  /*125b0*/  ISETP.NE.AND P0, PT, R0, RZ, PT ;  /* 0x000000ff0000720c */ /* 0x000fda0003f05270 */
[----:B------:R-:W-:-:S05]  /*125c0*/  @!P0 VIADD R0, R12, 0x33480 ;  /* 0x000334800c008836 */ /* 0x000fca0000000000 */
[----:B------:R-:W-:-:S04]  /*125d0*/  @!P0 PRMT R0, RZ, 0x654, R0 ;  /* 0x00000654ff008816 */ /* 0x000fc80000000000 */
[----:B------:R1:W-:Y:S01]  /*125e0*/  @!P0 SYNCS.ARRIVE.TRANS64.RED.A1T0 RZ, [R0+URZ], RZ ;  /* 0x000000ff00ff89a7 */ /* 0x0003e2000810043f */
[C---:B------:R-:W-:Y:S01]  /*125f0*/  ISETP.GT.AND P0, PT, R2.reuse, R19, PT ;  /* 0x000000130200720c */ /* 0x040fe20003f04270 */
[----:B------:R-:W-:Y:S02]  /*12600*/  VIADD R2, R2, 0xffffffff ;  /* 0xffffffff02027836 */ /* 0x000fe40000000000 */
[----:B-1----:R-:W-:-:S10]  /*12610*/  IMAD.MOV.U32 R0, RZ, RZ, R13 ;  /* 0x000000ffff007224 */ /* 0x002fd400078e000d */
[----:B------:R-:W-:Y:S05]  /*12620*/  @P0 BRA `(.L_x_1973) ;  /* 0xffffffec007c0947 */ /* 0x000fea000383ffff */
[----:B------:R-:W-:Y:S05]  /*12630*/  BRA `(.L_x_1974) ;  /* 0x0000000000047947 */ /* 0x000fea0003800000 */
.L_x_1952:
[----:B------:R-:W-:-:S07]  /*12640*/  IMAD.MOV.U32 R13, RZ, RZ, RZ ;  /* 0x000000ffff0d7224 */ /* 0x000fce00078e00ff */
.L_x_1974:
[----:B------:R-:W0:Y:S02]  /*12650*/  LDL R2, [R1+0x14] ;  /* 0x0000140001027983 */ /* 0x000e240000100800 */
[----:B0-----:R-:W-:-:S04]  /*12660*/  LOP3.LUT R0, R2, 0x1, RZ, 0xfc, !PT ;  /* 0x0000000102007812 */ /* 0x001fc800078efcff */
[----:B------:R-:W-:-:S13]  /*12670*/  ISETP.NE.AND P0, PT, R0, 0x3, PT ;  /* 0x000000030000780c */ /* 0x000fda0003f05270 */
[----:B------:R-:W-:Y:S05]  /*12680*/  @!P0 BRA `(.L_x_1975) ;  /* 0x0000000000048947 */ /* 0x000fea0003800000 */
[----:B------:R-:W-:Y:S01]  /*12690*/  BPT.TRAP 0x1 ;  /* 0x000000040000795c */ /* 0x000fe20000300000 */
.L_x_1975:
        /* <DEDUP_REMOVED lines=8> */
.L_x_2014:
[----:B------:R-:W-:Y:S05]  /*12720*/  BSYNC B0 ;  /* 0x0000000000007941 */ /* 0x000fea0003800000 */
.L_x_1976:
[----:B------:R-:W-:Y:S05]  /*12730*/  @!P1 BRA `(.L_x_1978) ;  /* 0x0000000000049947 */ /* 0x000fea0003800000 */
[----:B------:R-:W-:Y:S01]  /*12740*/  BPT.TRAP 0x1 ;  /* 0x000000040000795c */ /* 0x000fe20000300000 */
.L_x_1978:
[----:B0-----:R-:W-:-:S04]  /*12750*/  SHF.L.U32 R0, R14, 0x1f, RZ ;  /* 0x0000001f0e007819 */ /* 0x001fc800000006ff */
[----:B------:R-:W0:Y:S02]  /*12760*/  SYNCS.PHASECHK.TRANS64.TRYWAIT P0, [R3+URZ+0x33460], R0 ;  /* 0x03346000030075a7 */ /* 0x000e24000800017f */
[----:B0-----:R-:W-:Y:S05]  /*12770*/  @!P0 BRA `(.L_x_1979) ;  /* 0x0000001400a48947 */ /* 0x001fea0003800000 */
.L_x_2015:
        /* <DEDUP_REMOVED lines=105> */
.L_x_1980:
        /* <DEDUP_REMOVED lines=14> */
.L_x_1933:
[----:B------:R-:W0:Y:S01]  /*12ef0*/  S2R R4, SR_CgaCtaId ;  /* 0x0000000000047919 */ /* 0x000e220000008800 */
[----:B------:R-:W-:Y:S02]  /*12f00*/  MOV R3, 0x400 ;  /* 0x0000040000037802 */ /* 0x000fe40000000f00 */
[----:B------:R-:W-:Y:S02]  /*12f10*/  SHF.L.U32 R2, R2, 0x1f, RZ ;  /* 0x0000001f02027819 */ /* 0x000fe400000006ff */
[----:B0-----:R-:W-:-:S04]  /*12f20*/  LEA R9, R4, R3, 0x18 ;  /* 0x0000000304097211 */ /* 0x001fc800078ec0ff */
[----:B------:R-:W0:Y:S02]  /*12f30*/  SYNCS.PHASECHK.TRANS64.TRYWAIT P0, [R9+URZ+0x33420], R2 ;  /* 0x03342002090075a7 */ /* 0x000e24000800017f */
[----:B0-----:R-:W-:Y:S05]  /*12f40*/  @!P0 BRA `(.L_x_1981) ;  /* 0x0000000c00c48947 */ /* 0x001fea0003800000 */
.L_x_2016:
        /* <DEDUP_REMOVED lines=13> */
.L_x_1982:
        /* <DEDUP_REMOVED lines=12> */
.L_x_2017:
[----:B------:R-:W1:Y:S02]  /*130e0*/  SYNCS.PHASECHK.TRANS64.TRYWAIT P1, [R7+URZ], R2 ;  /* 0x00000002070075a7 */ /* 0x000e64000802017f */
[----:B-1----:R-:W-:Y:S05]  /*130f0*/  @!P1 BRA `(.L_x_1984) ;  /* 0x0000000c00809947 */ /* 0x002fea0003800000 */
.L_x_2018:
[----:B------:R-:W-:Y:S05]  /*13100*/  @!P0 BRA `(.L_x_1985) ;  /* 0x0000000000048947 */ /* 0x000fea0003800000 */
[----:B------:R-:W-:Y:S01]  /*13110*/  BPT.TRAP 0x1 ;  /* 0x000000040000795c */ /* 0x000fe20000300000 */
.L_x_1985:
[----:B0-----:R-:W-:-:S04]  /*13120*/  IMAD R5, R0, 0x8, R9 ;  /* 0x0000000800057824 */ /* 0x001fc800078e0209 */
[----:B------:R-:W0:Y:S02]  /*13130*/  SYNCS.PHASECHK.TRANS64.TRYWAIT P1, [R5+URZ+0x33460], R4 ;  /* 0x03346004050075a7 */ /* 0x000e24000802017f */
[----:B0-----:R-:W-:Y:S05]  /*13140*/  @!P1 BRA `(.L_x_1986) ;  /* 0x0000000c00809947 */ /* 0x001fea0003800000 */
.L_x_2019:
[----:B------:R-:W-:Y:S05]  /*13150*/  @!P0 BRA `(.L_x_1987) ;  /* 0x0000000000048947 */ /* 0x000fea0003800000 */
[----:B------:R-:W-:Y:S01]  /*13160*/  BPT.TRAP 0x1 ;  /* 0x000000040000795c */ /* 0x000fe20000300000 */
.L_x_1987:
[----:B------:R-:W-:-:S04]  /*13170*/  IMAD R3, R3, 0x8, R9 ;  /* 0x0000000803037824 */ /* 0x000fc800078e0209 */
[----:B------:R-:W2:Y:S02]  /*13180*/  SYNCS.PHASECHK.TRANS64.TRYWAIT P1, [R3+URZ+0x33460], R2 ;  /* 0x03346002030075a7 */ /* 0x000ea4000802017f */
[----:B--2---:R-:W-:Y:S05]  /*13190*/  @!P1 BRA `(.L_x_1988) ;  /* 0x0000000c00809947 */ /* 0x004fea0003800000 */
.L_x_2020:
[----:B------:R-:W-:Y:S05]  /*131a0*/  @!P0 BRA `(.L_x_1989) ;  /* 0x0000000000048947 */ /* 0x000fea0003800000 */
[----:B------:R-:W-:Y:S01]  /*131b0*/  BPT.TRAP 0x1 ;  /* 0x000000040000795c */ /* 0x000fe20000300000 */
.L_x_1989:
[----:B------:R-:W3:Y:S02]  /*131c0*/  SYNCS.PHASECHK.TRANS64.TRYWAIT P0, [R5+URZ+0x33480], R4 ;  /* 0x03348004050075a7 */ /* 0x000ee4000800017f */
[----:B---3--:R-:W-:Y:S05]  /*131d0*/  @!P0 BRA `(.L_x_1990) ;  /* 0x0000000c00848947 */ /* 0x008fea0003800000 */
.L_x_1991:
[----:B----4-:R4:W0:Y:S02]  /*131e0*/  SYNCS.PHASECHK.TRANS64.TRYWAIT P0, [R3+URZ+0x33480], R2 ;  /* 0x03348002030075a7 */ /* 0x010824000800017f */
[----:B0-----:R-:W-:Y:S05]  /*131f0*/  @!P0 NANOSLEEP.SYNCS 0x989680 ;  /* 0x009896800000895d */ /* 0x001fea0003900000 */
[----:B------:R-:W0:Y:S02]  /*13200*/  @!P0 SYNCS.PHASECHK.TRANS64 P0, [R3+URZ+0x33480], R2 ;  /* 0x03348002030085a7 */ /* 0x000e24000800007f */
[----:B0-----:R-:W-:Y:S05]  /*13210*/  @!P0 BRA `(.L_x_1991) ;  /* 0xfffffffc00f08947 */ /* 0x001fea000383ffff */
.L_x_1892:
[----:B------:R-:W-:Y:S05]  /*13220*/  BSYNC B6 ;  /* 0x0000000000067941 */ /* 0x000fea0003800000 */
.L_x_1889:
[----:B------:R-:W-:Y:S05]  /*13230*/  EXIT ;  /* 0x000000000000794d */ /* 0x000fea0003800000 */
.L_x_1896:
[----:B0-----:R-:W-:-:S04]  /*13240*/  IMAD.U32 R0, RZ, RZ, UR40 ;  /* 0x00000028ff007e24 */ /* 0x001fc8000f8e00ff */
[----:B------:R0:W1:Y:S03]  /*13250*/  SYNCS.PHASECHK.TRANS64.TRYWAIT P0, [R0+URZ+0x33400], R3 ;  /* 0x03340003000075a7 */ /* 0x000066000800017f */
[----:B-1----:R-:W-:Y:S05]  /*13260*/  @!P0 NANOSLEEP.SYNCS 0x989680 ;  /* 0x009896800000895d */ /* 0x002fea0003900000 */
[----:B------:R-:W1:Y:S02]  /*13270*/  @!P0 SYNCS.PHASECHK.TRANS64 P0, [R0+URZ+0x33400], R3 ;  /* 0x03340003000085a7 */ /* 0x000e64000800007f */
[----:B-1----:R-:W-:Y:S05]  /*13280*/  @!P0 BRA `(.L_x_1896) ;  /* 0xfffffffc00ec8947 */ /* 0x002fea000383ffff */
[----:B------:R-:W-:Y:S05]  /*13290*/  BRA `(.L_x_1992) ;  /* 0xfffffee4002c7947 */ /* 0x000fea000383ffff */
.L_x_1900:
[----:B0-----:R-:W-:-:S04]  /*132a0*/  IMAD.U32 R0, RZ, RZ, UR40 ;  /* 0x00000028ff007e24 */ /* 0x001fc8000f8e00ff */
[----:B------:R0:W2:Y:S03]  /*132b0*/  SYNCS.PHASECHK.TRANS64.TRYWAIT P2, [R0+URZ+0x33430], R3 ;  /* 0x03343003000075a7 */ /* 0x0000a6000804017f */
[----:B--2---:R-:W-:Y:S05]  /*132c0*/  @!P2 NANOSLEEP.SYNCS 0x989680 ;  /* 0x009896800000a95d */ /* 0x004fea0003900000 */
[----:B------:R-:W2:Y:S02]  /*132d0*/  @!P2 SYNCS.PHASECHK.TRANS64 P2, [R0+URZ+0x33430], R3 ;  /* 0x033430030000a5a7 */ /* 0x000ea4000804007f */
[----:B--2---:R-:W-:Y:S05]  /*132e0*/  @!P2 BRA `(.L_x_1900) ;  /* 0xfffffffc00eca947 */ /* 0x004fea000383ffff */
[----:B------:R-:W-:Y:S05]  /*132f0*/  BRA `(.L_x_1899) ;  /* 0xfffffee400487947 */ /* 0x000fea000383ffff */
.L_x_1905:
[----:B-1----:R-:W-:-:S04]  /*13300*/  IMAD.U32 R3, RZ, RZ, UR6 ;  /* 0x00000006ff037e24 */ /* 0x002fc8000f8e00ff */
[----:B------:R1:W2:Y:S03]  /*13310*/  SYNCS.PHASECHK.TRANS64.TRYWAIT P3, [R3+URZ+0x33430], R0 ;  /* 0x03343000030075a7 */ /* 0x0002a6000806017f */
[----:B--2---:R-:W-:Y:S05]  /*13320*/  @!P3 NANOSLEEP.SYNCS 0x989680 ;  /* 0x009896800000b95d */ /* 0x004fea0003900000 */
[----:B------:R-:W2:Y:S02]  /*13330*/  @!P3 SYNCS.PHASECHK.TRANS64 P3, [R3+URZ+0x33430], R0 ;  /* 0x033430000300b5a7 */ /* 0x000ea4000806007f */
[----:B--2---:R-:W-:Y:S05]  /*13340*/  @!P3 BRA `(.L_x_1905) ;  /* 0xfffffffc00ecb947 */ /* 0x004fea000383ffff */
[----:B------:R-:W-:Y:S05]  /*13350*/  BRA `(.L_x_1902) ;  /* 0xffffff1c008c7947 */ /* 0x000fea000383ffff */
.L_x_1909:
[----:B-1----:R-:W-:-:S04]  /*13360*/  IMAD.U32 R3, RZ, RZ, UR6 ;  /* 0x00000006ff037e24 */ /* 0x002fc8000f8e00ff */
[----:B------:R1:W2:Y:S03]  /*13370*/  SYNCS.PHASECHK.TRANS64.TRYWAIT P3, [R3+URZ+0x33450], R0 ;  /* 0x03345000030075a7 */ /* 0x0002a6000806017f */
[----:B--2---:R-:W-:Y:S05]  /*13380*/  @!P3 NANOSLEEP.SYNCS 0x989680 ;  /* 0x009896800000b95d */ /* 0x004fea0003900000 */
[----:B------:R-:W2:Y:S02]  /*13390*/  @!P3 SYNCS.PHASECHK.TRANS64 P3, [R3+URZ+0x33450], R0 ;  /* 0x033450000300b5a7 */ /* 0x000ea4000806007f */
[----:B--2---:R-:W-:Y:S05]  /*133a0*/  @!P3 BRA `(.L_x_1909) ;  /* 0xfffffffc00ecb947 */ /* 0x004fea000383ffff */
[----:B------:R-:W-:Y:S05]  /*133b0*/  BRA `(.L_x_1906) ;  /* 0xffffff28009c7947 */ /* 0x000fea000383ffff */
.L_x_1916:
[----:B-1----:R-:W-:-:S04]  /*133c0*/  IMAD.U32 R3, RZ, RZ, UR6 ;  /* 0x00000006ff037e24 */ /* 0x002fc8000f8e00ff */
[----:B------:R1:W2:Y:S03]  /*133d0*/  SYNCS.PHASECHK.TRANS64.TRYWAIT P2, [R3+URZ+0x33430], R0 ;  /* 0x03343000030075a7 */ /* 0x0002a6000804017f */
[----:B--2---:R-:W-:Y:S05]  /*133e0*/  @!P2 NANOSLEEP.SYNCS 0x989680 ;  /* 0x009896800000a95d */ /* 0x004fea0003900000 */
[----:B------:R-:W2:Y:S02]  /*133f0*/  @!P2 SYNCS.PHASECHK.TRANS64 P2, [R3+URZ+0x33430], R0 ;  /* 0x033430000300a5a7 */ /* 0x000ea4000804007f */
[----:B--2---:R-:W-:Y:S05]  /*13400*/  @!P2 BRA `(.L_x_1916) ;  /* 0xfffffffc00eca947 */ /* 0x004fea000383ffff */
[----:B------:R-:W-:Y:S05]  /*13410*/  BRA `(.L_x_1913) ;  /* 0xffffff5400d87947 */ /* 0x000fea000383ffff */
.L_x_1920:
[----:B-1----:R-:W-:-:S04]  /*13420*/  IMAD.U32 R3, RZ, RZ, UR6 ;  /* 0x00000006ff037e24 */ /* 0x002fc8000f8e00ff */
[----:B------:R1:W2:Y:S03]  /*13430*/  SYNCS.PHASECHK.TRANS64.TRYWAIT P2, [R3+URZ+0x33450], R0 ;  /* 0x03345000030075a7 */ /* 0x0002a6000804017f */
[----:B--2---:R-:W-:Y:S05]  /*13440*/  @!P2 NANOSLEEP.SYNCS 0x989680 ;  /* 0x009896800000a95d */ /* 0x004fea0003900000 */
[----:B------:R-:W2:Y:S02]  /*13450*/  @!P2 SYNCS.PHASECHK.TRANS64 P2, [R3+URZ+0x33450], R0 ;  /* 0x033450000300a5a7 */ /* 0x000ea4000804007f */
[----:B--2---:R-:W-:Y:S05]  /*13460*/  @!P2 BRA `(.L_x_1920) ;  /* 0xfffffffc00eca947 */ /* 0x004fea000383ffff */
[----:B------:R-:W-:Y:S05]  /*13470*/  BRA `(.L_x_1917) ;  /* 0xffffff6000d87947 */ /* 0x000fea000383ffff */
.L_x_1926:
[----:B-1----:R-:W-:-:S04]  /*13480*/  IMAD.U32 R5, RZ, RZ, UR5 ;  /* 0x00000005ff057e24 */ /* 0x002fc8000f8e00ff */
[----:B------:R1:W2:Y:S03]  /*13490*/  SYNCS.PHASECHK.TRANS64.TRYWAIT P0, [R5+URZ+0x33450], R6 ;  /* 0x03345006050075a7 */ /* 0x0002a6000800017f */
[----:B--2---:R-:W-:Y:S05]  /*134a0*/  @!P0 NANOSLEEP.SYNCS 0x989680 ;  /* 0x009896800000895d */ /* 0x004fea0003900000 */
[----:B------:R-:W2:Y:S02]  /*134b0*/  @!P0 SYNCS.PHASECHK.TRANS64 P0, [R5+URZ+0x33450], R6 ;  /* 0x03345006050085a7 */ /* 0x000ea4000800007f */
[----:B--2---:R-:W-:Y:S05]  /*134c0*/  @!P0 BRA `(.L_x_1926) ;  /* 0xfffffffc00ec8947 */ /* 0x004fea000383ffff */
[----:B------:R-:W-:Y:S05]  /*134d0*/  BRA `(.L_x_1925) ;  /* 0xffffff84000c7947 */ /* 0x000fea000383ffff */
.L_x_1939:
[----:B------:R-:W-:Y:S02]  /*134e0*/  IMAD.MOV.U32 R13, RZ, RZ, R6 ;  /* 0x000000ffff0d7224 */ /* 0x000fe400078e0006 */
[----:B------:R-:W-:Y:S02]  /*134f0*/  IMAD.MOV.U32 R12, RZ, RZ, RZ ;  /* 0x000000ffff0c7224 */ /* 0x000fe400078e00ff */
[----:B------:R-:W-:Y:S02]  /*13500*/  IMAD.MOV.U32 R11, RZ, RZ, 0x1f ;  /* 0x0000001fff0b7424 */ /* 0x000fe400078e00ff */
[----:B------:R-:W-:-:S07]  /*13510*/  IMAD.MOV.U32 R15, RZ, RZ, -0x1 ;  /* 0xffffffffff0f7424 */ /* 0x000fce00078e00ff */
[----:B0-----:R-:W-:Y:S05]  /*13520*/  WARPSYNC.COLLECTIVE R15, `(.L_x_1993) ;  /* 0x000000000f087348 */ /* 0x001fea0003c00000 */
[----:B------:R1:W2:Y:S02]  /*13530*/  SHFL.IDX P6, R14, R13, R12, R11 ;  /* 0x0000000c0d0e7389 */ /* 0x0002a400000c000b */
[----:B012---:R-:W-:Y:S01]  /*13540*/  ENDCOLLECTIVE ;  /* 0x000000000000791b */ /* 0x007fe20003800000 */
.L_x_1993:
[----:B------:R-:W-:Y:S05]  /*13550*/  BRA `(.L_x_1994) ;  /* 0xffffffcc00747947 */ /* 0x000fea000383ffff */
.L_x_1941:
[----:B------:R-:W-:Y:S01]  /*13560*/  BSSY B0, `(.L_x_1995) ;  /* 0x0000006000007945 */ /* 0x000fe20003800000 */
[----:B------:R-:W-:-:S07]  /*13570*/  IMAD.MOV.U32 R15, RZ, RZ, -0x1 ;  /* 0xffffffffff0f7424 */ /* 0x000fce00078e00ff */
[----:B-1----:R-:W-:Y:S05]  /*13580*/  WARPSYNC.COLLECTIVE R15, `(.L_x_1996) ;  /* 0x000000000f0c7348 */ /* 0x002fea0003c00000 */
[----:B------:R-:W-:Y:S02]  /*13590*/  ELECT P6, UR62, PT ;  /* 0x00000000003e782f */ /* 0x000fe400038c0000 */
[----:B------:R-:W-:Y:S01]  /*135a0*/  MOV R14, UR62 ;  /* 0x0000003e000e7c02 */ /* 0x000fe20008000f00 */
[----:B-1----:R-:W-:Y:S10]  /*135b0*/  ENDCOLLECTIVE ;  /* 0x000000000000791b */ /* 0x002ff40003800000 */
.L_x_1996:
[----:B------:R-:W-:Y:S05]  /*135c0*/  BSYNC B0 ;  /* 0x0000000000007941 */ /* 0x000fea0003800000 */
.L_x_1995:
[----:B------:R-:W-:Y:S05]  /*135d0*/  BRA `(.L_x_1997) ;  /* 0xffffffcc00787947 */ /* 0x000fea000383ffff */
.L_x_1943:
[----:B0-----:R-:W-:-:S04]  /*135e0*/  IMAD.U32 R3, RZ, RZ, UR40 ;  /* 0x00000028ff037e24 */ /* 0x001fc8000f8e00ff */
[----:B------:R0:W2:Y:S03]  /*135f0*/  SYNCS.PHASECHK.TRANS64.TRYWAIT P0, [R3+URZ+0x33480], R2 ;  /* 0x03348002030075a7 */ /* 0x0000a6000800017f */
[----:B--2---:R-:W-:Y:S05]  /*13600*/  @!P0 NANOSLEEP.SYNCS 0x989680 ;  /* 0x009896800000895d */ /* 0x004fea0003900000 */
[----:B------:R-:W2:Y:S02]  /*13610*/  @!P0 SYNCS.PHASECHK.TRANS64 P0, [R3+URZ+0x33480], R2 ;  /* 0x03348002030085a7 */ /* 0x000ea4000800007f */
[----:B--2---:R-:W-:Y:S05]  /*13620*/  @!P0 BRA `(.L_x_1943) ;  /* 0xfffffffc00ec8947 */ /* 0x004fea000383ffff */
[----:B------:R-:W-:Y:S05]  /*13630*/  BRA `(.L_x_1998) ;  /* 0xffffffcc00c47947 */ /* 0x000fea000383ffff */
.L_x_1945:
[----:B0-----:R-:W-:-:S04]  /*13640*/  IMAD.U32 R3, RZ, RZ, UR40 ;  /* 0x00000028ff037e24 */ /* 0x001fc8000f8e00ff */
[----:B------:R0:W2:Y:S03]  /*13650*/  SYNCS.PHASECHK.TRANS64.TRYWAIT P0, [R3+URZ+0x33440], R2 ;  /* 0x03344002030075a7 */ /* 0x0000a6000800017f */
[----:B--2---:R-:W-:Y:S05]  /*13660*/  @!P0 NANOSLEEP.SYNCS 0x989680 ;  /* 0x009896800000895d */ /* 0x004fea0003900000 */
[----:B------:R-:W2:Y:S02]  /*13670*/  @!P0 SYNCS.PHASECHK.TRANS64 P0, [R3+URZ+0x33440], R2 ;  /* 0x03344002030085a7 */ /* 0x000ea4000800007f */
[----:B--2---:R-:W-:Y:S05]  /*13680*/  @!P0 BRA `(.L_x_1945) ;  /* 0xfffffffc00ec8947 */ /* 0x004fea000383ffff */
[----:B------:R-:W-:Y:S05]  /*13690*/  BRA `(.L_x_1999) ;  /* 0xffffffd000387947 */ /* 0x000fea000383ffff */
.L_x_1948:
        /* <DEDUP_REMOVED lines=9> */
.L_x_2000:
[----:B------:R-:W-:Y:S02]  /*13730*/  IMAD.MOV.U32 R13, RZ, RZ, R7 ;  /* 0x000000ffff0d7224 */ /* 0x000fe400078e0007 */
[----:B------:R-:W-:-:S07]  /*13740*/  IMAD.MOV.U32 R2, RZ, RZ, R14 ;  /* 0x000000ffff027224 */ /* 0x000fce00078e000e */
[----:B------:R-:W-:Y:S05]  /*13750*/  WARPSYNC.COLLECTIVE R15, `(.L_x_2001) ;  /* 0x000000000f087348 */ /* 0x000fea0003c00000 */
[----:B------:R0:W1:Y:S02]  /*13760*/  SHFL.IDX P6, R14, R13, R12, R11 ;  /* 0x0000000c0d0e7389 */ /* 0x00006400000c000b */
[----:B01----:R-:W-:Y:S01]  /*13770*/  ENDCOLLECTIVE ;  /* 0x000000000000791b */ /* 0x003fe20003800000 */
.L_x_2001:
[----:B------:R-:W-:Y:S02]  /*13780*/  ULDC UR4, c[0x0][0x288] ;  /* 0x0000a20000047ab9 */ /* 0x000fe40000000800 */
[----:B------:R-:W-:-:S05]  /*13790*/  IMAD R5, R9, UR4, RZ ;  /* 0x0000000409057c24 */ /* 0x000fca000f8e02ff */
[----:B------:R-:W-:Y:S01]  /*137a0*/  ISETP.GE.AND P4, PT, R4, R5, PT ;  /* 0x000000050400720c */ /* 0x000fe20003f86270 */
[----:B------:R-:W-:Y:S02]  /*137b0*/  IMAD.MOV.U32 R13, RZ, RZ, R6 ;  /* 0x000000ffff0d7224 */ /* 0x000fe400078e0006 */
[----:B------:R-:W-:-:S10]  /*137c0*/  IMAD.MOV.U32 R12, RZ, RZ, 0x1 ;  /* 0x00000001ff0c7424 */ /* 0x000fd400078e00ff */
[----:B------:R-:W-:Y:S02]  /*137d0*/  @!P4 VIADD R9, R0, UR40 ;  /* 0x000000280009cc36 */ /* 0x000fe40008000000 */
[----:B------:R-:W-:-:S07]  /*137e0*/  IMAD.MOV.U32 R3, RZ, RZ, R14 ;  /* 0x000000ffff037224 */ /* 0x000fce00078e000e */
[----:B------:R-:W-:Y:S05]  /*137f0*/  WARPSYNC.COLLECTIVE R15, `(.L_x_2002) ;  /* 0x000000000f087348 */ /* 0x000fea0003c00000 */
[----:B------:R0:W1:Y:S02]  /*13800*/  SHFL.IDX P6, R14, R13, R12, R11 ;  /* 0x0000000c0d0e7389 */ /* 0x00006400000c000b */
[----:B01----:R-:W-:Y:S01]  /*13810*/  ENDCOLLECTIVE ;  /* 0x000000000000791b */ /* 0x003fe20003800000 */
.L_x_2002:
[----:B------:R-:W-:-:S05]  /*13820*/  @!P4 IADD3 R3, P3, R8, R3, RZ ;  /* 0x000000030803c210 */ /* 0x000fca0007f7e0ff */
[----:B------:R-:W-:Y:S01]  /*13830*/  @!P4 IMAD.X R2, RZ, RZ, R2, P3 ;  /* 0x000000ffff02c224 */ /* 0x000fe200018e0602 */
[----:B------:R-:W-:Y:S01]  /*13840*/  ISETP.GE.AND P3, PT, R10, R5, PT ;  /* 0x000000050a00720c */ /* 0x000fe20003f66270 */
[----:B------:R-:W-:-:S03]  /*13850*/  VIADD R10, R4, 0x40 ;  /* 0x00000040040a7836 */ /* 0x000fc60000000000 */
        /* <DEDUP_REMOVED lines=14> */
.L_x_2003:
[----:B------:R-:W-:Y:S02]  /*13940*/  @!P3 VIADD R9, R0, UR40 ;  /* 0x000000280009bc36 */ /* 0x000fe40008000000 */
[----:B------:R-:W-:Y:S02]  /*13950*/  IMAD.MOV.U32 R13, RZ, RZ, R6 ;  /* 0x000000ffff0d7224 */ /* 0x000fe400078e0006 */
[----:B------:R-:W-:Y:S01]  /*13960*/  IMAD.MOV.U32 R12, RZ, RZ, 0x2 ;  /* 0x00000002ff0c7424 */ /* 0x000fe200078e00ff */
[----:B------:R-:W-:-:S13]  /*13970*/  @!P3 IADD3 R3, P4, R8, R14, RZ ;  /* 0x0000000e0803b210 */ /* 0x000fda0007f9e0ff */
[----:B------:R-:W-:Y:S05]  /*13980*/  WARPSYNC.COLLECTIVE R15, `(.L_x_2004) ;  /* 0x000000000f087348 */ /* 0x000fea0003c00000 */
[----:B------:R0:W1:Y:S02]  /*13990*/  SHFL.IDX P6, R14, R13, R12, R11 ;  /* 0x0000000c0d0e7389 */ /* 0x00006400000c000b */
[----:B01----:R-:W-:Y:S01]  /*139a0*/  ENDCOLLECTIVE ;  /* 0x000000000000791b */ /* 0x003fe20003800000 */
.L_x_2004:
[----:B------:R-:W-:-:S05]  /*139b0*/  @!P3 IMAD.X R2, RZ, RZ, R2, P4 ;  /* 0x000000ffff02b224 */ /* 0x000fca00020e0602 */
[----:B------:R-:W-:-:S04]  /*139c0*/  @!P3 LOP3.LUT R3, R3, R2, RZ, 0x3c, !PT ;  /* 0x000000020303b212 */ /* 0x000fc800078e3cff */
[----:B------:R-:W-:Y:S01]  /*139d0*/  @!P3 LOP3.LUT R2, R3, R2, RZ, 0x3c, !PT ;  /* 0x000000020302b212 */ /* 0x000fe200078e3cff */
[----:B------:R-:W-:-:S03]  /*139e0*/  IMAD.MOV.U32 R13, RZ, RZ, R7 ;  /* 0x000000ffff0d7224 */ /* 0x000fc600078e0007 */
[----:B------:R-:W-:-:S05]  /*139f0*/  @!P3 LOP3.LUT R3, R3, R2, RZ, 0x3c, !PT ;  /* 0x000000020303b212 */ /* 0x000fca00078e3cff */
        /* <DEDUP_REMOVED lines=11> */
.L_x_2005:
[----:B------:R-:W-:Y:S02]  /*13ab0*/  @!P3 VIADD R21, R0, UR40 ;  /* 0x000000280015bc36 */ /* 0x000fe40008000000 */
[----:B------:R-:W-:Y:S02]  /*13ac0*/  IMAD.MOV.U32 R13, RZ, RZ, R6 ;  /* 0x000000ffff0d7224 */ /* 0x000fe400078e0006 */
[----:B------:R-:W-:Y:S01]  /*13ad0*/  IMAD.MOV.U32 R12, RZ, RZ, 0x3 ;  /* 0x00000003ff0c7424 */ /* 0x000fe200078e00ff */
[----:B------:R-:W-:-:S13]  /*13ae0*/  @!P3 IADD3 R3, P4, R8, R14, RZ ;  /* 0x0000000e0803b210 */ /* 0x000fda0007f9e0ff */
[----:B------:R-:W-:Y:S05]  /*13af0*/  WARPSYNC.COLLECTIVE R15, `(.L_x_2006) ;  /* 0x000000000f087348 */ /* 0x000fea0003c00000 */
[----:B------:R0:W1:Y:S02]  /*13b00*/  SHFL.IDX P6, R14, R13, R12, R11 ;  /* 0x0000000c0d0e7389 */ /* 0x00006400000c000b */
[----:B01----:R-:W-:Y:S01]  /*13b10*/  ENDCOLLECTIVE ;  /* 0x000000000000791b */ /* 0x003fe20003800000 */
.L_x_2006:
        /* <DEDUP_REMOVED lines=8> */
[----:B------:R0:W-:Y:S01]  /*13ba0*/  @!P3 LDGSTS.E.BYPASS.LTC128B.128 [R21+0x1f200], desc[UR38][R2.64], !P2 ;  /* 0x1f2000000215bfae */ /* 0x0001e2000d101d66 */
[----:B------:R-:W-:-:S03]  /*13bb0*/  IMAD.MOV.U32 R6, RZ, RZ, R14 ;  /* 0x000000ffff067224 */ /* 0x000fc600078e000e */
[----:B------:R0:W-:Y:S04]  /*13bc0*/  @!P3 LDGSTS.E.BYPASS.LTC128B.128 [R21+0x21200], desc[UR38][R2.64+0x40], !P0 ;  /* 0x212000400215bfae */ /* 0x0001e8000c101d66 */
[----:B------:R0:W-:Y:S02]  /*13bd0*/  @!P3 LDGSTS.E.BYPASS.LTC128B.128 [R21+0x23200], desc[UR38][R2.64+0x80], !P1 ;  /* 0x232000800215bfae */ /* 0x0001e4000c901d66 */
[----:B0-----:R-:W-:Y:S05]  /*13be0*/  WARPSYNC.COLLECTIVE R15, `(.L_x_2007) ;  /* 0x000000000f087348 */ /* 0x001fea0003c00000 */
[----:B------:R1:W2:Y:S02]  /*13bf0*/  SHFL.IDX P6, R14, R13, R12, R11 ;  /* 0x0000000c0d0e7389 */ /* 0x0002a400000c000b */
[----:B012---:R-:W-:Y:S01]  /*13c00*/  ENDCOLLECTIVE ;  /* 0x000000000000791b */ /* 0x007fe20003800000 */
.L_x_2007:
[----:B------:R-:W-:Y:S05]  /*13c10*/  BRA `(.L_x_2008) ;  /* 0xffffffd400787947 */ /* 0x000fea000383ffff */
.L_x_1951:
[----:B0-----:R-:W-:-:S04]  /*13c20*/  IMAD.U32 R3, RZ, RZ, UR40 ;  /* 0x00000028ff037e24 */ /* 0x001fc8000f8e00ff */
[----:B------:R0:W1:Y:S03]  /*13c30*/  SYNCS.PHASECHK.TRANS64.TRYWAIT P0, [R3+URZ+0x33420], R0 ;  /* 0x03342000030075a7 */ /* 0x000066000800017f */
[----:B-1----:R-:W-:Y:S05]  /*13c40*/  @!P0 NANOSLEEP.SYNCS 0x989680 ;  /* 0x009896800000895d */ /* 0x002fea0003900000 */
[----:B------:R-:W1:Y:S02]  /*13c50*/  @!P0 SYNCS.PHASECHK.TRANS64 P0, [R3+URZ+0x33420], R0 ;  /* 0x03342000030085a7 */ /* 0x000e64000800007f */
[----:B-1----:R-:W-:Y:S05]  /*13c60*/  @!P0 BRA `(.L_x_1951) ;  /* 0xfffffffc00ec8947 */ /* 0x002fea000383ffff */
[----:B------:R-:W-:Y:S05]  /*13c70*/  BRA `(.L_x_2009) ;  /* 0xffffffd400c47947 */ /* 0x000fea000383ffff */
.L_x_1956:
[----:B-1----:R1:W2:Y:S02]  /*13c80*/  SYNCS.PHASECHK.TRANS64.TRYWAIT P0, [R8+URZ+0x33480], R4 ;  /* 0x03348004080075a7 */ /* 0x0022a4000800017f */
[----:B--2---:R-:W-:Y:S05]  /*13c90*/  @!P0 NANOSLEEP.SYNCS 0x989680 ;  /* 0x009896800000895d */ /* 0x004fea0003900000 */
[----:B------:R-:W2:Y:S02]  /*13ca0*/  @!P0 SYNCS.PHASECHK.TRANS64 P0, [R8+URZ+0x33480], R4 ;  /* 0x03348004080085a7 */ /* 0x000ea4000800007f */
[----:B--2---:R-:W-:Y:S05]  /*13cb0*/  @!P0 BRA `(.L_x_1956) ;  /* 0xfffffffc00f08947 */ /* 0x004fea000383ffff */
[----:B------:R-:W-:Y:S05]  /*13cc0*/  BRA `(.L_x_2010) ;  /* 0xffffffd800707947 */ /* 0x000fea000383ffff */
.L_x_1962:
[----:B---3--:R3:W4:Y:S02]  /*13cd0*/  SYNCS.PHASECHK.TRANS64.TRYWAIT P0, [R8+URZ+0x33440], R4 ;  /* 0x03344004080075a7 */ /* 0x008724000800017f */
[----:B----4-:R-:W-:Y:S05]  /*13ce0*/  @!P0 NANOSLEEP.SYNCS 0x989680 ;  /* 0x009896800000895d */ /* 0x010fea0003900000 */
[----:B------:R-:W4:Y:S02]  /*13cf0*/  @!P0 SYNCS.PHASECHK.TRANS64 P0, [R8+URZ+0x33440], R4 ;  /* 0x03344004080085a7 */ /* 0x000f24000800007f */
[----:B----4-:R-:W-:Y:S05]  /*13d00*/  @!P0 BRA `(.L_x_1962) ;  /* 0xfffffffc00f08947 */ /* 0x010fea000383ffff */
[----:B------:R-:W-:Y:S05]  /*13d10*/  BRA `(.L_x_2011) ;  /* 0xffffffdc00547947 */ /* 0x000fea000383ffff */
.L_x_1969:
[----:B-1----:R1:W2:Y:S02]  /*13d20*/  SYNCS.PHASECHK.TRANS64.TRYWAIT P0, [R12+URZ+0x33470], R5 ;  /* 0x033470050c0075a7 */ /* 0x0022a4000800017f */
[----:B--2---:R-:W-:Y:S05]  /*13d30*/  @!P0 NANOSLEEP.SYNCS 0x989680 ;  /* 0x009896800000895d */ /* 0x004fea0003900000 */
[----:B------:R-:W2:Y:S02]  /*13d40*/  @!P0 SYNCS.PHASECHK.TRANS64 P0, [R12+URZ+0x33470], R5 ;  /* 0x033470050c0085a7 */ /* 0x000ea4000800007f */
[----:B--2---:R-:W-:Y:S05]  /*13d50*/  @!P0 BRA `(.L_x_1969) ;  /* 0xfffffffc00f08947 */ /* 0x004fea000383ffff */
[----:B------:R-:W-:Y:S05]  /*13d60*/  BRA `(.L_x_2012) ;  /* 0xffffffe000447947 */ /* 0x000fea000383ffff */
.L_x_1971:
[----:B-1----:R1:W2:Y:S02]  /*13d70*/  SYNCS.PHASECHK.TRANS64.TRYWAIT P0, [R12+URZ+0x33460], R5 ;  /* 0x033460050c0075a7 */ /* 0x0022a4000800017f */
[----:B--2---:R-:W-:Y:S05]  /*13d80*/  @!P0 NANOSLEEP.SYNCS 0x989680 ;  /* 0x009896800000895d */ /* 0x004fea0003900000 */
[----:B------:R-:W2:Y:S02]  /*13d90*/  @!P0 SYNCS.PHASECHK.TRANS64 P0, [R12+URZ+0x33460], R5 ;  /* 0x033460050c0085a7 */ /* 0x000ea4000800007f */
[----:B--2---:R-:W-:Y:S05]  /*13da0*/  @!P0 BRA `(.L_x_1971) ;  /* 0xfffffffc00f08947 */ /* 0x004fea000383ffff */
[----:B------:R-:W-:Y:S05]  /*13db0*/  BRA `(.L_x_2013) ;  /* 0xffffffe000487947 */ /* 0x000fea000383ffff */
.L_x_1977:
[----:B0-----:R0:W1:Y:S02]  /*13dc0*/  SYNCS.PHASECHK.TRANS64.TRYWAIT P0, [R3+URZ+0x33470], R0 ;  /* 0x03347000030075a7 */ /* 0x001064000800017f */
[----:B-1----:R-:W-:Y:S05]  /*13dd0*/  @!P0 NANOSLEEP.SYNCS 0x989680 ;  /* 0x009896800000895d */ /* 0x002fea0003900000 */
[----:B------:R-:W1:Y:S02]  /*13de0*/  @!P0 SYNCS.PHASECHK.TRANS64 P0, [R3+URZ+0x33470], R0 ;  /* 0x03347000030085a7 */ /* 0x000e64000800007f */
[----:B-1----:R-:W-:Y:S05]  /*13df0*/  @!P0 BRA `(.L_x_1977) ;  /* 0xfffffffc00f08947 */ /* 0x002fea000383ffff */
[----:B------:R-:W-:Y:S05]  /*13e00*/  BRA `(.L_x_2014) ;  /* 0xffffffe800447947 */ /* 0x000fea000383ffff */
.L_x_1979:
[----:B0-----:R0:W1:Y:S02]  /*13e10*/  SYNCS.PHASECHK.TRANS64.TRYWAIT P0, [R3+URZ+0x33460], R0 ;  /* 0x03346000030075a7 */ /* 0x001064000800017f */
[----:B-1----:R-:W-:Y:S05]  /*13e20*/  @!P0 NANOSLEEP.SYNCS 0x989680 ;  /* 0x009896800000895d */ /* 0x002fea0003900000 */
[----:B------:R-:W1:Y:S02]  /*13e30*/  @!P0 SYNCS.PHASECHK.TRANS64 P0, [R3+URZ+0x33460], R0 ;  /* 0x03346000030085a7 */ /* 0x000e64000800007f */
[----:B-1----:R-:W-:Y:S05]  /*13e40*/  @!P0 BRA `(.L_x_1979) ;  /* 0xfffffffc00f08947 */ /* 0x002fea000383ffff */
[----:B------:R-:W-:Y:S05]  /*13e50*/  BRA `(.L_x_2015) ;  /* 0xffffffe800487947 */ /* 0x000fea000383ffff */
.L_x_1981:
[----:B0-----:R0:W1:Y:S02]  /*13e60*/  SYNCS.PHASECHK.TRANS64.TRYWAIT P0, [R9+URZ+0x33420], R2 ;  /* 0x03342002090075a7 */ /* 0x001064000800017f */
[----:B-1----:R-:W-:Y:S05]  /*13e70*/  @!P0 NANOSLEEP.SYNCS 0x989680 ;  /* 0x009896800000895d */ /* 0x002fea0003900000 */
[----:B------:R-:W1:Y:S02]  /*13e80*/  @!P0 SYNCS.PHASECHK.TRANS64 P0, [R9+URZ+0x33420], R2 ;  /* 0x03342002090085a7 */ /* 0x000e64000800007f */
[----:B-1----:R-:W-:Y:S05]  /*13e90*/  @!P0 BRA `(.L_x_1981) ;  /* 0xfffffffc00f08947 */ /* 0x002fea000383ffff */
[----:B------:R-:W-:Y:S05]  /*13ea0*/  BRA `(.L_x_2016) ;  /* 0xfffffff000287947 */ /* 0x000fea000383ffff */
.L_x_1983:
[----:B0-----:R0:W1:Y:S02]  /*13eb0*/  SYNCS.PHASECHK.TRANS64.TRYWAIT P1, [R5+URZ], R4 ;  /* 0x00000004050075a7 */ /* 0x001064000802017f */
[----:B-1----:R-:W-:Y:S05]  /*13ec0*/  @!P1 NANOSLEEP.SYNCS 0x989680 ;  /* 0x009896800000995d */ /* 0x002fea0003900000 */
[----:B------:R-:W1:Y:S02]  /*13ed0*/  @!P1 SYNCS.PHASECHK.TRANS64 P1, [R5+URZ], R4 ;  /* 0x00000004050095a7 */ /* 0x000e64000802007f */
[----:B-1----:R-:W-:Y:S05]  /*13ee0*/  @!P1 BRA `(.L_x_1983) ;  /* 0xfffffffc00f09947 */ /* 0x002fea000383ffff */
[----:B------:R-:W-:Y:S05]  /*13ef0*/  BRA `(.L_x_2017) ;  /* 0xfffffff000787947 */ /* 0x000fea000383ffff */
.L_x_1984:
[----:B-1----:R1:W2:Y:S02]  /*13f00*/  SYNCS.PHASECHK.TRANS64.TRYWAIT P1, [R7+URZ], R2 ;  /* 0x00000002070075a7 */ /* 0x0022a4000802017f */
[----:B--2---:R-:W-:Y:S05]  /*13f10*/  @!P1 NANOSLEEP.SYNCS 0x989680 ;  /* 0x009896800000995d */ /* 0x004fea0003900000 */
[----:B------:R-:W2:Y:S02]  /*13f20*/  @!P1 SYNCS.PHASECHK.TRANS64 P1, [R7+URZ], R2 ;  /* 0x00000002070095a7 */ /* 0x000ea4000802007f */
[----:B--2---:R-:W-:Y:S05]  /*13f30*/  @!P1 BRA `(.L_x_1984) ;  /* 0xfffffffc00f09947 */ /* 0x004fea000383ffff */
[----:B------:R-:W-:Y:S05]  /*13f40*/  BRA `(.L_x_2018) ;  /* 0xfffffff0006c7947 */ /* 0x000fea000383ffff */
.L_x_1986:
[----:B0-----:R0:W2:Y:S02]  /*13f50*/  SYNCS.PHASECHK.TRANS64.TRYWAIT P1, [R5+URZ+0x33460], R4 ;  /* 0x03346004050075a7 */ /* 0x0010a4000802017f */
[----:B--2---:R-:W-:Y:S05]  /*13f60*/  @!P1 NANOSLEEP.SYNCS 0x989680 ;  /* 0x009896800000995d */ /* 0x004fea0003900000 */
[----:B------:R-:W2:Y:S02]  /*13f70*/  @!P1 SYNCS.PHASECHK.TRANS64 P1, [R5+URZ+0x33460], R4 ;  /* 0x03346004050095a7 */ /* 0x000ea4000802007f */
[----:B--2---:R-:W-:Y:S05]  /*13f80*/  @!P1 BRA `(.L_x_1986) ;  /* 0xfffffffc00f09947 */ /* 0x004fea000383ffff */
[----:B------:R-:W-:Y:S05]  /*13f90*/  BRA `(.L_x_2019) ;  /* 0xfffffff0006c7947 */ /* 0x000fea000383ffff */
.L_x_1988:
[----:B--2---:R2:W3:Y:S02]  /*13fa0*/  SYNCS.PHASECHK.TRANS64.TRYWAIT P1, [R3+URZ+0x33460], R2 ;  /* 0x03346002030075a7 */ /* 0x0044e4000802017f */
[----:B---3--:R-:W-:Y:S05]  /*13fb0*/  @!P1 NANOSLEEP.SYNCS 0x989680 ;  /* 0x009896800000995d */ /* 0x008fea0003900000 */
[----:B------:R-:W3:Y:S02]  /*13fc0*/  @!P1 SYNCS.PHASECHK.TRANS64 P1, [R3+URZ+0x33460], R2 ;  /* 0x03346002030095a7 */ /* 0x000ee4000802007f */
[----:B---3--:R-:W-:Y:S05]  /*13fd0*/  @!P1 BRA `(.L_x_1988) ;  /* 0xfffffffc00f09947 */ /* 0x008fea000383ffff */
[----:B------:R-:W-:Y:S05]  /*13fe0*/  BRA `(.L_x_2020) ;  /* 0xfffffff0006c7947 */ /* 0x000fea000383ffff */
.L_x_1990:
[----:B---3--:R3:W4:Y:S02]  /*13ff0*/  SYNCS.PHASECHK.TRANS64.TRYWAIT P0, [R5+URZ+0x33480], R4 ;  /* 0x03348004050075a7 */ /* 0x008724000800017f */
[----:B----4-:R-:W-:Y:S05]  /*14000*/  @!P0 NANOSLEEP.SYNCS 0x989680 ;  /* 0x009896800000895d */ /* 0x010fea0003900000 */
[----:B------:R-:W4:Y:S02]  /*14010*/  @!P0 SYNCS.PHASECHK.TRANS64 P0, [R5+URZ+0x33480], R4 ;  /* 0x03348004050085a7 */ /* 0x000f24000800007f */
[----:B----4-:R-:W-:Y:S05]  /*14020*/  @!P0 BRA `(.L_x_1990) ;  /* 0xfffffffc00f08947 */ /* 0x010fea000383ffff */
[----:B------:R-:W-:Y:S05]  /*14030*/  BRA `(.L_x_1991) ;  /* 0xfffffff000687947 */ /* 0x000fea000383ffff */
.L_x_2021:
        /* <DEDUP_REMOVED lines=12> */
.L_x_2833:


//--------------------- .text._ZN7cutlass13device_kernelIN5flash11enable_sm90INS1_16FlashAttnFwdSm90INS1_25CollectiveMainloopFwdSm90ILi2EN4cute5tupleIJNS5_1CILi1EEES8_S8_EEENS6_IJNS7_ILi128EEENS7_ILi160EEENS7_ILi192EEEEEELi192ENS_12float_e4m3_tEfNS_4arch4Sm90ELb1ELb0ELb0ELb1ELb0ELb0ELb0ELb1ELb1ELb1ELb1ELb0EEENS1_21CollectiveEpilogueFwdINS6_IJSA_SC_SB_EEES9_NS_10bfloat16_tESG_Li256ELb1ELb1ELb1ELb1EEENS1_36VarlenDynamicPersistentTileSchedulerILi128ELi160ELi256ELi128ELb1ELb1ELb1ELb1ELb1ELb1EEEEEEEEEvNT_6ParamsE --------------------------
	.section	.text._ZN7cutlass13device_kernelIN5flash11enable_sm90INS1_16FlashAttnFwdSm90INS1_25CollectiveMainloopFwdSm90ILi2EN4cute5tupleIJNS5_1CILi1EEES8_S8_EEENS6_IJNS7_ILi128EEENS7_ILi160EEENS7_ILi192EEEEEELi192ENS_12float_e4m3_tEfNS_4arch4Sm90ELb1ELb0ELb0ELb1ELb0ELb0ELb0ELb1ELb1ELb1ELb1ELb0EEENS1_21CollectiveEpilogueFwdINS6_IJSA_SC_SB_EEES9_NS_10bfloat16_tESG_Li256ELb1ELb1ELb1ELb1EEENS1_36VarlenDynamicPersistentTileSchedulerILi128ELi160ELi256ELi128ELb1ELb1ELb1ELb1ELb1ELb1EEEEEEEEEvNT_6ParamsE,"ax",@progbits
	.align	128
.text._ZN7cutlass13device_kernelIN5flash11enable_sm90INS1_16FlashAttnFwdSm90INS1_25CollectiveMainloopFwdSm90ILi2EN4cute5tupleIJNS5_1CILi1EEES8_S8_EEENS6_IJNS7_ILi128EEENS7_ILi160EEENS7_ILi192EEEEEELi192ENS_12float_e4m3_tEfNS_4arch4Sm90ELb1ELb0ELb0ELb1ELb0ELb0ELb0ELb1ELb1ELb1ELb1ELb0EEENS1_21CollectiveEpilogueFwdINS6_IJSA_SC_SB_EEES9_NS_10bfloat16_tESG_Li256ELb1ELb1ELb1ELb1EEENS1_36VarlenDynamicPersistentTileSchedulerILi128ELi160ELi256ELi128ELb1ELb1ELb1ELb1ELb1ELb1EEEEEEEEEvNT_6ParamsE:
        .type           _ZN7cutlass13device_kernelIN5flash11enable_sm90INS1_16FlashAttnFwdSm90INS1_25CollectiveMainloopFwdSm90ILi2EN4cute5tupleIJNS5_1CILi1EEES8_S8_EEENS6_IJNS7_ILi128EEENS7_ILi160EEENS7_ILi192EEEEEELi192ENS_12float_e4m3_tEfNS_4arch4Sm90ELb1ELb0ELb0ELb1ELb0ELb0ELb0ELb1ELb1ELb1ELb1ELb0EEENS1_21CollectiveEpilogueFwdINS6_IJSA_SC_SB_EEES9_NS_10bfloat16_tESG_Li256ELb1ELb1ELb1ELb1EEENS1_36VarlenDynamicPersistentTileSchedulerILi128ELi160ELi256ELi128ELb1ELb1ELb1ELb1ELb1ELb1EEEEEEEEEvNT_6ParamsE,@function
        .size           _ZN7cutlass13device_kernelIN5flash11enable_sm90INS1_16FlashAttnFwdSm90INS1_25CollectiveMainloopFwdSm90ILi2EN4cute5tupleIJNS5_1CILi1EEES8_S8_EEENS6_IJNS7_ILi128EEENS7_ILi160EEENS7_ILi192EEEEEELi192ENS_12float_e4m3_tEfNS_4arch4Sm90ELb1ELb0ELb0ELb1ELb0ELb0ELb0ELb1ELb1ELb1ELb1ELb0EEENS1_21CollectiveEpilogueFwdINS6_IJSA_SC_SB_EEES9_NS_10bfloat16_tESG_Li256ELb1ELb1ELb1ELb1EEENS1_36VarlenDynamicPersistentTileSchedulerILi128ELi160ELi256ELi128ELb1ELb1ELb1ELb1ELb1ELb1EEEEEEEEEvNT_6ParamsE,(.L_x_2834 - _ZN7cutlass13device_kernelIN5flash11enable_sm90INS1_16FlashAttnFwdSm90INS1_25CollectiveMainloopFwdSm90ILi2EN4cute5tupleIJNS5_1CILi1EEES8_S8_EEENS6_IJNS7_ILi128EEENS7_ILi160EEENS7_ILi192EEEEEELi192ENS_12float_e4m3_tEfNS_4arch4Sm90ELb1ELb0ELb0ELb1ELb0ELb0ELb0ELb1ELb1ELb1ELb1ELb0EEENS1_21CollectiveEpilogueFwdINS6_IJSA_SC_SB_EEES9_NS_10bfloat16_tESG_Li256ELb1ELb1ELb1ELb1EEENS1_36VarlenDynamicPersistentTileSchedulerILi128ELi160ELi256ELi128ELb1ELb1ELb1ELb1ELb1ELb1EEEEEEEEEvNT_6ParamsE)
        .other          _ZN7cutlass13device_kernelIN5flash11enable_sm90INS1_16FlashAttnFwdSm90INS1_25CollectiveMainloopFwdSm90ILi2EN4cute5tupleIJNS5_1CILi1EEES8_S8_EEENS6_IJNS7_ILi128EEENS7_ILi160EEENS7_ILi192EEEEEELi192ENS_12float_e4m3_tEfNS_4arch4Sm90ELb1ELb0ELb0ELb1ELb0ELb0ELb0ELb1ELb1ELb1ELb1ELb0EEENS1_21CollectiveEpilogueFwdINS6_IJSA_SC_SB_EEES9_NS_10bfloat16_tESG_Li256ELb1ELb1ELb1ELb1EEENS1_36VarlenDynamicPersistentTileSchedulerILi128ELi160ELi256ELi128ELb1ELb1ELb1ELb1ELb1ELb1EEEEEEEEEvNT_6ParamsE,@"STO_CUDA_ENTRY STV_DEFAULT"
_ZN7cutlass13device_kernelIN5flash11enable_sm90INS1_16FlashAttnFwdSm90INS1_25CollectiveMainloopFwdSm90ILi2EN4cute5tupleIJNS5_1CILi1EEES8_S8_EEENS6_IJNS7_ILi128EEENS7_ILi160EEENS7_ILi192EEEEEELi192ENS_12float_e4m3_tEfNS_4arch4Sm90ELb1ELb0ELb0ELb1ELb0ELb0ELb0ELb1ELb1ELb1ELb1ELb0EEENS1_21CollectiveEpilogueFwdINS6_IJSA_SC_SB_EEES9_NS_10bfloat16_tESG_Li256ELb1ELb1ELb1ELb1EEENS1_36VarlenDynamicPersistentTileSchedulerILi128ELi160ELi256ELi128ELb1ELb1ELb1ELb1ELb1ELb1EEEEEEEEEvNT_6ParamsE:
        /* <DEDUP_REMOVED lines=18> */
.L_x_2023:
[----:B------:R-:W-:Y:S05]  /*0120*/  BSYNC B0 ;  /* 0x0000000000007941 */ /* 0x000fea0003800000 */
.L_x_2022:
        /* <DEDUP_REMOVED lines=41> */
.L_x_2024:
        /* <DEDUP_REMOVED lines=22> */
.L_x_2025:
        /* <DEDUP_REMOVED lines=18> */
.L_x_2026:
        /* <DEDUP_REMOVED lines=22> */
.L_x_2027:
        /* <DEDUP_REMOVED lines=22> */
.L_x_2028:
[----:B------:R-:W-:Y:S01]  /*0900*/  PLOP3.LUT P0, PT, PT, PT, UP0, 0x80, 0x0 ;  /* 0x000000000000781c */ /* 0x000fe20003f0f008 */
[----:B------:R-:W-:Y:S01]  /*0910*/  UMOV UR38, 0x1 ;  /* 0x0000000100267882 */ /* 0x000fe20000000000 */
[----:B------:R-:W-:Y:S01]  /*0920*/  NOP ;  /* 0x0000000000007918 */ /* 0x000fe20000000000 */
[----:B------:R-:W-:Y:S01]  /*0930*/  USEL UR38, UR38, 0x2, !UP0 ;  /* 0x0000000226267887 */ /* 0x000fe2000c000000 */
[----:B------:R-:W-:Y:S01]  /*0940*/  ULDC.64 UR56, c[0x0][0x208] ;  /* 0x0000820000387ab9 */ /* 0x000fe20000000a00 */
[----:B012-4-:R-:W-:Y:S08]  /*0950*/  BAR.SYNC.DEFER_BLOCKING 0x0 ;  /* 0x0000000000007b1d */ /* 0x017ff00000010000 */
[----:B------:R-:W-:Y:S05]  /*0960*/  @!P0 BRA `(.L_x_2029) ;  /* 0x0000011000e88947 */ /* 0x000fea0003800000 */
.L_x_2030:
        /* <DEDUP_REMOVED lines=35> */
[----:B------:R-:W-:Y:S02]  /*0ba0*/  LOP3.LUT R4, R3, 0x3fffff0, RZ, 0xc0, !PT ;  /* 0x03fffff003047812 */ /* 0x000fe400078ec0ff */
[----:B------:R-:W-:-:S02]  /*0bb0*/  SHF.R.S32.HI R7, RZ, 0x1f, R236 ;  /* 0x0000001fff077819 */ /* 0x000fc400000114ec */
[----:B------:R-:W-:Y:S01]  /*0bc0*/  LEA.HI R3, R3, R6, RZ, 0x1 ;  /* 0x0000000603037211 */ /* 0x000fe200078f08ff */
[----:B------:R-:W-:Y:S01]  /*0bd0*/  IMAD.IADD R4, R12, 0x1, -R4 ;  /* 0x000000010c047824 */ /* 0x000fe200078e0a04 */
[----:B------:R-:W-:Y:S02]  /*0be0*/  LEA.HI R8, R7, R236, RZ, 0x2 ;  /* 0x000000ec07087211 */ /* 0x000fe400078f10ff */
[----:B------:R-:W-:Y:S02]  /*0bf0*/  SHF.R.S32.HI R13, RZ, 0x7, R2 ;  /* 0x00000007ff0d7819 */ /* 0x000fe40000011402 */
[--C-:B------:R-:W-:Y:S02]  /*0c00*/  SHF.R.S32.HI R9, RZ, 0x2, R8.reuse ;  /* 0x00000002ff097819 */ /* 0x100fe40000011408 */
[----:B------:R-:W-:Y:S02]  /*0c10*/  SHF.R.S32.HI R10, RZ, 0x1f, R8 ;  /* 0x0000001fff0a7819 */ /* 0x000fe40000011408 */
[----:B------:R-:W-:-:S02]  /*0c20*/  LOP3.LUT R11, R11, 0xfffffffc, RZ, 0xc0, !PT ;  /* 0xfffffffc0b0b7812 */ /* 0x000fc400078ec0ff */
[----:B------:R-:W-:Y:S02]  /*0c30*/  LEA.HI R10, R10, R9, RZ, 0x3 ;  /* 0x000000090a0a7211 */ /* 0x000fe400078f18ff */
[----:B------:R-:W-:Y:S01]  /*0c40*/  LOP3.LUT R5, R5, 0xfffffc00, RZ, 0xc0, !PT ;  /* 0xfffffc0005057812 */ /* 0x000fe200078ec0ff */
[----:B------:R-:W-:Y:S01]  /*0c50*/  IMAD.IADD R11, R12, 0x1, -R11 ;  /* 0x000000010c0b7824 */ /* 0x000fe200078e0a0b */
[----:B------:R-:W-:Y:S02]  /*0c60*/  LOP3.LUT R3, R3, 0x1ffffffe, RZ, 0xc0, !PT ;  /* 0x1ffffffe03037812 */ /* 0x000fe400078ec0ff */
[----:B------:R-:W-:Y:S01]  /*0c70*/  LOP3.LUT R10, R10, 0xfffffff8, RZ, 0xc0, !PT ;  /* 0xfffffff80a0a7812 */ /* 0x000fe200078ec0ff */
[----:B------:R-:W-:Y:S01]  /*0c80*/  IMAD R4, R4, 0x40, R5 ;  /* 0x0000004004047824 */ /* 0x000fe200078e0205 */
[----:B------:R-:W-:Y:S01]  /*0c90*/  LEA.HI R7, R7, R236, RZ, 0x5 ;  /* 0x000000ec07077211 */ /* 0x000fe200078f28ff */
[----:B------:R-:W-:Y:S01]  /*0ca0*/  IMAD.IADD R3, R6, 0x1, -R3 ;  /* 0x0000000106037824 */ /* 0x000fe200078e0a03 */
[----:B------:R-:W-:Y:S01]  /*0cb0*/  LEA.HI R2, R2, R13, RZ, 0x1 ;  /* 0x0000000d02027211 */ /* 0x000fe200078f08ff */
[----:B------:R-:W-:Y:S01]  /*0cc0*/  IMAD.IADD R10, R9, 0x1, -R10 ;  /* 0x00000001090a7824 */ /* 0x000fe200078e0a0a */
[----:B------:R-:W-:Y:S01]  /*0cd0*/  SHF.R.S32.HI R7, RZ, 0x5, R7 ;  /* 0x00000005ff077819 */ /* 0x000fe20000011407 */
[----:B------:R-:W-:Y:S01]  /*0ce0*/  IMAD R3, R3, 0x8, R4 ;  /* 0x0000000803037824 */ /* 0x000fe200078e0204 */
[----:B------:R-:W-:-:S02]  /*0cf0*/  LOP3.LUT R2, R2, 0x3fffffe, RZ, 0xc0, !PT ;  /* 0x03fffffe02027812 */ /* 0x000fc400078ec0ff */
[----:B------:R-:W-:Y:S01]  /*0d00*/  LEA.HI R5, R11, R11, RZ, 0x1 ;  /* 0x0000000b0b057211 */ /* 0x000fe200078f08ff */
[----:B------:R-:W-:Y:S01]  /*0d10*/  IMAD R7, R7, 0x10, R10 ;  /* 0x0000001007077824 */ /* 0x000fe200078e020a */
[----:B------:R0:W-:Y:S01]  /*0d20*/  STL [R1+0x3c], R3 ;  /* 0x00003c0301007387 */ /* 0x0001e20000100800 */
[----:B------:R-:W-:Y:S01]  /*0d30*/  IMAD.IADD R2, R13, 0x1, -R2 ;  /* 0x000000010d027824 */ /* 0x000fe200078e0a02 */
[----:B------:R-:W-:Y:S02]  /*0d40*/  LOP3.LUT R4, R5, 0x1ffffffe, RZ, 0xc0, !PT ;  /* 0x1ffffffe05047812 */ /* 0x000fe400078ec0ff */
[----:B------:R-:W-:Y:S01]  /*0d50*/  LEA.HI R0, R0, R12, RZ, 0x3 ;  /* 0x0000000c00007211 */ /* 0x000fe200078f18ff */
[----:B------:R-:W-:Y:S02]  /*0d60*/  IMAD R5, R2, 0x40, R7 ;  /* 0x0000004002057824 */ /* 0x000fe400078e0207 */
[----:B------:R-:W-:Y:S01]  /*0d70*/  IMAD.IADD R4, R11, 0x1, -R4 ;  /* 0x000000010b047824 */ /* 0x000fe200078e0a04 */
[----:B------:R-:W-:-:S02]  /*0d80*/  LOP3.LUT R18, R0, 0xfffffff8, RZ, 0xc0, !PT ;  /* 0xfffffff800127812 */ /* 0x000fc400078ec0ff */
[----:B0-----:R-:W-:Y:S01]  /*0d90*/  LOP3.LUT R3, R8, 0x7ffffffc, RZ, 0xc0, !PT ;  /* 0x7ffffffc08037812 */ /* 0x001fe200078ec0ff */
[----:B------:R0:W-:Y:S01]  /*0da0*/  STL [R1+0x38], R5 ;  /* 0x0000380501007387 */ /* 0x0001e20000100800 */
[----:B------:R-:W-:Y:S01]  /*0db0*/  SHF.R.S32.HI R235, RZ, 0x3, R0 ;  /* 0x00000003ffeb7819 */ /* 0x000fe20000011400 */
[----:B------:R-:W-:Y:S02]  /*0dc0*/  IMAD.IADD R18, R12, 0x1, -R18 ;  /* 0x000000010c127824 */ /* 0x000fe400078e0a12 */
[----:B------:R-:W-:Y:S02]  /*0dd0*/  IMAD.IADD R3, R236, 0x1, -R3 ;  /* 0x00000001ec037824 */ /* 0x000fe400078e0a03 */
[----:B------:R-:W-:Y:S02]  /*0de0*/  IMAD R17, R4, 0x8, R5 ;  /* 0x0000000804117824 */ /* 0x000fe400078e0205 */
[----:B------:R-:W-:-:S04]  /*0df0*/  IMAD.SHL.U32 R16, R3, 0x2, RZ ;  /* 0x0000000203107824 */ /* 0x000fc800078e00ff */
[C---:B------:R-:W-:Y:S02]  /*0e00*/  VIADD R234, R16.reuse, 0x8 ;  /* 0x0000000810ea7836 */ /* 0x040fe40000000000 */
[C---:B------:R-:W-:Y:S02]  /*0e10*/  VIADD R233, R16.reuse, 0x10 ;  /* 0x0000001010e97836 */ /* 0x040fe40000000000 */
        /* <DEDUP_REMOVED lines=30> */
[----:B------:R-:W-:Y:S01]  /*1000*/  VIADD R19, R16, 0x18 ;  /* 0x0000001810137836 */ /* 0x000fe20000000000 */
[----:B------:R-:W-:-:S02]  /*1010*/  SHF.R.S32.HI R0, RZ, 0x1f, R23 ;  /* 0x0000001fff007819 */ /* 0x000fc40000011417 */
[----:B0-----:R-:W-:-:S07]  /*1020*/  SHF.R.S32.HI R237, RZ, 0x1f, R22 ;  /* 0x0000001fffed7819 */ /* 0x001fce0000011416 */
.L_x_2091:
[----:B------:R-:W-:Y:S01]  /*1030*/  ULDC.64 UR8, c[0x0][0xc88] ;  /* 0x0003220000087ab9 */ /* 0x000fe20000000a00 */
[----:B------:R-:W-:Y:S01]  /*1040*/  ULDC.64 UR10, c[0x0][0xa18] ;  /* 0x00028600000a7ab9 */ /* 0x000fe20000000a00 */
[----:B------:R-:W-:Y:S02]  /*1050*/  UIMAD.WIDE UR8, UR7, 0x4, UR8 ;  /* 0x00000004070878a5 */ /* 0x000fe4000f8e0208 */
[----:B------:R-:W-:Y:S02]  /*1060*/  UISETP.NE.U32.AND UP1, UPT, UR10, URZ, UPT ;  /* 0x0000003f0a00728c */ /* 0x000fe4000bf25070 */
[----:B------:R-:W-:Y:S02]  /*1070*/  ULOP3.LUT UR4, UR6, 0xff000000, URZ, 0xc0, !UPT ;  /* 0xff00000006047892 */ /* 0x000fe4000f8ec03f */
[----:B012---:R-:W-:Y:S01]  /*1080*/  IMAD.U32 R2, RZ, RZ, UR8 ;  /* 0x00000008ff027e24 */ /* 0x007fe2000f8e00ff */
[----:B------:R-:W-:Y:S01]  /*1090*/  ULDC UR7, c[0x0][0x424] ;  /* 0x0001090000077ab9 */ /* 0x000fe20000000800 */
[----:B------:R-:W-:Y:S01]  /*10a0*/  IMAD.U32 R3, RZ, RZ, UR9 ;  /* 0x00000009ff037e24 */ /* 0x000fe2000f8e00ff */
[----:B------:R-:W-:-:S04]  /*10b0*/  ULDC.64 UR8, c[0x0][0xa28] ;  /* 0x00028a0000087ab9 */ /* 0x000fc80000000a00 */
[----:B------:R-:W2:Y:S01]  /*10c0*/  LDG.E R2, desc[UR56][R2.64] ;  /* 0x0000003802027981 */ /* 0x000ea2000c1e1900 */
[----:B------:R-:W-:Y:S02]  /*10d0*/  UISETP.NE.U32.AND UP0, UPT, UR8, URZ, UPT ;  /* 0x0000003f0800728c */ /* 0x000fe4000bf05070 */
[----:B------:R-:W-:Y:S02]  /*10e0*/  UISETP.NE.AND.EX UP1, UPT, UR11, URZ, UPT, UP1 ;  /* 0x0000003f0b00728c */ /* 0x000fe4000bf25310 */
[----:B------:R-:W-:-:S04]  /*10f0*/  UISETP.NE.AND.EX UP0, UPT, UR9, URZ, UPT, UP0 ;  /* 0x0000003f0900728c */ /* 0x000fc8000bf05300 */
[----:B------:R-:W-:Y:S02]  /*1100*/  PLOP3.LUT P2, PT, PT, PT, UP1, 0x80, 0x0 ;  /* 0x000000000000781c */ /* 0x000fe40003f4f018 */
[----:B------:R-:W-:Y:S02]  /*1110*/  PLOP3.LUT P0, PT, PT, PT, UP0, 0x80, 0x0 ;  /* 0x000000000000781c */ /* 0x000fe40003f0f008 */
[----:B--2---:R-:W-:-:S13]  /*1120*/  R2UR UR44, R2 ;  /* 0x00000000022c72ca */ /* 0x004fda00000e0000 */
[----:B------:R-:W-:Y:S02]  /*1130*/  USHF.R.S32.HI UR43, URZ, 0x1f, UR44 ;  /* 0x0000001f3f2b7899 */ /* 0x000fe4000801142c */
[----:B------:R-:W-:-:S04]  /*1140*/  @UP0 ULEA UR8, UP2, UR44, UR8, 0x2 ;  /* 0x000000082c080291 */ /* 0x000fc8000f84103f */
[----:B------:R-:W-:Y:S02]  /*1150*/  @UP0 ULEA.HI.X UR9, UR44, UR9, UR43, 0x2, UP2 ;  /* 0x000000092c090291 */ /* 0x000fe400090f142b */
[----:B------:R-:W-:Y:S01]  /*1160*/  @UP1 ULEA UR10, UP0, UR44, UR10, 0x2 ;  /* 0x0000000a2c0a1291 */ /* 0x000fe2000f80103f */
[----:B------:R-:W-:-:S03]  /*1170*/  IMAD.U32 R2, RZ, RZ, UR8 ;  /* 0x00000008ff027e24 */ /* 0x000fc6000f8e00ff */
[----:B------:R-:W-:Y:S01]  /*1180*/  @UP1 ULEA.HI.X UR11, UR44, UR11, UR43, 0x2, UP0 ;  /* 0x0000000b2c0b1291 */ /* 0x000fe200080f142b */
[----:B------:R-:W-:Y:S01]  /*1190*/  IMAD.U32 R3, RZ, RZ, UR9 ;  /* 0x00000009ff037e24 */ /* 0x000fe2000f8e00ff */
[----:B------:R-:W-:Y:S01]  /*11a0*/  ULDC.64 UR8, c[0x0][0x418] ;  /* 0x0001060000087ab9 */ /* 0x000fe20000000a00 */
[----:B------:R-:W-:-:S03]  /*11b0*/  IMAD.U32 R4, RZ, RZ, UR10 ;  /* 0x0000000aff047e24 */ /* 0x000fc6000f8e00ff */
[----:B------:R-:W-:Y:S01]  /*11c0*/  IMAD.U32 R5, RZ, RZ, UR11 ;  /* 0x0000000bff057e24 */ /* 0x000fe2000f8e00ff */
[----:B------:R-:W2:Y:S01]  /*11d0*/  @P0 LDG.E R2, desc[UR56][R2.64] ;  /* 0x0000003802020981 */ /* 0x000ea2000c1e1900 */
[----:B------:R-:W-:Y:S01]  /*11e0*/  UISETP.NE.U32.AND UP0, UPT, UR8, URZ, UPT ;  /* 0x0000003f0800728c */ /* 0x000fe2000bf05070 */
[----:B------:R-:W-:Y:S02]  /*11f0*/  ULDC.64 UR10, c[0x0][0xa20] ;  /* 0x00028800000a7ab9 */ /* 0x000fe40000000a00 */
[----:B---3--:R-:W3:Y:S01]  /*1200*/  @P2 LDG.E R4, desc[UR56][R4.64] ;  /* 0x0000003804042981 */ /* 0x008ee2000c1e1900 */
[----:B------:R-:W-:Y:S01]  /*1210*/  UISETP.NE.AND.EX UP0, UPT, UR9, URZ, UPT, UP0 ;  /* 0x0000003f0900728c */ /* 0x000fe2000bf05300 */
[----:B------:R-:W-:Y:S01]  /*1220*/  ISETP.NE.U32.AND P1, PT, RZ, UR10, PT ;  /* 0x0000000aff007c0c */ /* 0x000fe2000bf25070 */
[----:B------:R-:W-:Y:S02]  /*1230*/  ULOP3.LUT UR47, UR6, 0xff0000, URZ, 0xc0, !UPT ;  /* 0x00ff0000062f7892 */ /* 0x000fe4000f8ec03f */
[----:B------:R-:W-:Y:S01]  /*1240*/  USHF.R.U32.HI UR4, URZ, 0x8, UR4 ;  /* 0x000000083f047899 */ /* 0x000fe20008011604 */
[----:B------:R-:W-:Y:S01]  /*1250*/  ISETP.NE.AND.EX P1, PT, RZ, UR11, PT, P1 ;  /* 0x0000000bff007c0c */ /* 0x000fe2000bf25310 */
[----:B------:R-:W-:Y:S01]  /*1260*/  USEL UR7, UR7, 0x1, UP0 ;  /* 0x0000000107077887 */ /* 0x000fe20008000000 */
[----:B------:R-:W-:Y:S01]  /*1270*/  ULDC UR8, c[0x0][0x2f0] ;  /* 0x0000bc0000087ab9 */ /* 0x000fe20000000800 */
[----:B------:R-:W-:Y:S01]  /*1280*/  UMOV UR52, URZ ;  /* 0x0000003f00347c82 */ /* 0x000fe20008000000 */
[----:B------:R-:W-:Y:S01]  /*1290*/  ULEA.HI UR47, UR47, UR4, URZ, 0x10 ;  /* 0x000000042f2f7291 */ /* 0x000fe2000f8f803f */
[----:B------:R-:W-:Y:S01]  /*12a0*/  ULDC UR53, c[0x0][0x288] ;  /* 0x0000a20000357ab9 */ /* 0x000fe20000000800 */
[----:B------:R-:W-:-:S02]  /*12b0*/  UIMAD UR4, UR7, UR8, URZ ;  /* 0x00000008070472a4 */ /* 0x000fc4000f8e023f */
[----:B------:R-:W-:Y:S01]  /*12c0*/  ULOP3.LUT UR45, UR6, 0xffff, URZ, 0xc0, !UPT ;  /* 0x0000ffff062d7892 */ /* 0x000fe2000f8ec03f */
[----:B--2---:R-:W-:Y:S02]  /*12d0*/  @P0 R2UR UR52, R2 ;  /* 0x00000000023402ca */ /* 0x004fe400000e0000 */
[----:B---3--:R-:W-:Y:S01]  /*12e0*/  @P2 R2UR UR53, R4 ;  /* 0x00000000043522ca */ /* 0x008fe200000e0000 */
[----:B----45:R-:W-:-:S14]  /*12f0*/  @P2 BRA `(.L_x_2031) ;  /* 0x0000000000342947 */ /* 0x030fdc0003800000 */
        /* <DEDUP_REMOVED lines=13> */
.L_x_2031:
[----:B------:R-:W-:Y:S05]  /*13d0*/  @!P1 BRA `(.L_x_2032) ;  /* 0x00000000001c9947 */ /* 0x000fea0003800000 */
[----:B------:R-:W-:-:S04]  /*13e0*/  ULEA UR4, UP0, UR44, UR10, 0x2 ;  /* 0x0000000a2c047291 */ /* 0x000fc8000f80103f */
[----:B------:R-:W-:Y:S02]  /*13f0*/  ULEA.HI.X UR6, UR44, UR11, UR43, 0x2, UP0 ;  /* 0x0000000b2c067291 */ /* 0x000fe400080f142b */
[----:B------:R-:W-:-:S04]  /*1400*/  IMAD.U32 R2, RZ, RZ, UR4 ;  /* 0x00000004ff027e24 */ /* 0x000fc8000f8e00ff */
[----:B------:R-:W-:-:S05]  /*1410*/  IMAD.U32 R3, RZ, RZ, UR6 ;  /* 0x00000006ff037e24 */ /* 0x000fca000f8e00ff */
[----:B------:R-:W2:Y:S02]  /*1420*/  LDG.E R2, desc[UR56][R2.64] ;  /* 0x0000003802027981 */ /* 0x000ea4000c1e1900 */
[----:B--2---:R-:W-:Y:S01]  /*1430*/  R2UR UR4, R2 ;  /* 0x00000000020472ca */ /* 0x004fe200000e0000 */
[----:B------:R-:W-:-:S14]  /*1440*/  BRA `(.L_x_2033) ;  /* 0x0000000000347947 */ /* 0x000fdc0003800000 */
.L_x_2032:
        /* <DEDUP_REMOVED lines=13> */
.L_x_2033:
[----:B------:R-:W-:Y:S01]  /*1520*/  ULDC.64 UR8, c[0x0][0x998] ;  /* 0x0002660000087ab9 */ /* 0x000fe20000000a00 */
[----:B------:R-:W-:Y:S01]  /*1530*/  ULDC.64 UR6, c[0x0][0x990] ;  /* 0x0002640000067ab9 */ /* 0x000fe20000000a00 */
[----:B------:R-:W-:Y:S01]  /*1540*/  ISETP.NE.U32.AND P1, PT, RZ, UR8, PT ;  /* 0x00000008ff007c0c */ /* 0x000fe2000bf25070 */
[----:B------:R-:W-:Y:S01]  /*1550*/  USHF.L.U32 UR36, UR5, 0x7, URZ ;  /* 0x0000000705247899 */ /* 0x000fe2000800063f */
[----:B------:R-:W-:Y:S01]  /*1560*/  ISETP.NE.U32.AND P0, PT, RZ, UR6, PT ;  /* 0x00000006ff007c0c */ /* 0x000fe2000bf05070 */
[----:B------:R-:W-:Y:S01]  /*1570*/  UIADD3 UR52, -UR52, UR4, URZ ;  /* 0x0000000434347290 */ /* 0x000fe2000fffe13f */
[----:B------:R-:W-:Y:S01]  /*1580*/  ISETP.NE.AND.EX P1, PT, RZ, UR9, PT, P1 ;  /* 0x00000009ff007c0c */ /* 0x000fe2000bf25310 */
[----:B------:R-:W-:Y:S01]  /*1590*/  ULOP3.LUT UR37, UR47, 0xff, URZ, 0xc0, !UPT ;  /* 0x000000ff2f257892 */ /* 0x000fe2000f8ec03f */
[----:B------:R-:W-:Y:S01]  /*15a0*/  ISETP.NE.AND.EX P0, PT, RZ, UR7, PT, P0 ;  /* 0x00000007ff007c0c */ /* 0x000fe2000bf05300 */
[----:B------:R-:W-:-:S10]  /*15b0*/  ULDC UR11, c[0x0][0x988] ;  /* 0x00026200000b7ab9 */ /* 0x000fd40000000800 */
[----:B------:R-:W0:Y:S08]  /*15c0*/  @P1 LDC.64 R8, c[0x0][0x9b8] ;  /* 0x00026e00ff081b82 */ /* 0x000e300000000a00 */
[----:B------:R-:W1:Y:S08]  /*15d0*/  @P0 LDC.64 R6, c[0x0][0x9a8] ;  /* 0x00026a00ff060b82 */ /* 0x000e700000000a00 */
[----:B------:R-:W2:Y:S08]  /*15e0*/  @P0 LDC.64 R10, c[0x0][0x9b0] ;  /* 0x00026c00ff0a0b82 */ /* 0x000eb00000000a00 */
[----:B------:R-:W3:Y:S01]  /*15f0*/  @P1 LDC.64 R12, c[0x0][0x9c0] ;  /* 0x00027000ff0c1b82 */ /* 0x000ee20000000a00 */
[----:B0-----:R-:W-:-:S02]  /*1600*/  @P1 IMAD R2, R8, UR43, RZ ;  /* 0x0000002b08021c24 */ /* 0x001fc4000f8e02ff */
[----:B------:R-:W-:-:S04]  /*1610*/  @P1 IMAD.WIDE.U32 R4, R8, UR44, RZ ;  /* 0x0000002c08041c25 */ /* 0x000fc8000f8e00ff */
[----:B------:R-:W-:Y:S02]  /*1620*/  @P1 IMAD R9, R9, UR44, R2 ;  /* 0x0000002c09091c24 */ /* 0x000fe4000f8e0202 */
[C---:B-1----:R-:W-:Y:S02]  /*1630*/  @P0 IMAD R0, R6.reuse, UR43, RZ ;  /* 0x0000002b06000c24 */ /* 0x042fe4000f8e02ff */
[----:B------:R-:W-:-:S04]  /*1640*/  @P0 IMAD.WIDE.U32 R2, R6, UR44, RZ ;  /* 0x0000002c06020c25 */ /* 0x000fc8000f8e00ff */
[----:B------:R-:W-:Y:S02]  /*1650*/  @P0 IMAD R7, R7, UR44, R0 ;  /* 0x0000002c07070c24 */ /* 0x000fe4000f8e0200 */
[----:B------:R-:W-:Y:S02]  /*1660*/  @P1 IMAD.IADD R5, R5, 0x1, R9 ;  /* 0x0000000105051824 */ /* 0x000fe400078e0209 */
[----:B------:R-:W-:Y:S02]  /*1670*/  @P0 IMAD.IADD R3, R3, 0x1, R7 ;  /* 0x0000000103030824 */ /* 0x000fe400078e0207 */
[----:B------:R-:W-:Y:S02]  /*1680*/  IMAD.MOV.U32 R0, RZ, RZ, 0x3f800000 ;  /* 0x3f800000ff007424 */ /* 0x000fe400078e00ff */
[----:B--2---:R-:W-:-:S04]  /*1690*/  @P0 IMAD.WIDE.U32 R2, R10, UR45, R2 ;  /* 0x0000002d0a020c25 */ /* 0x004fc8000f8e0002 */
[----:B---3--:R-:W-:Y:S01]  /*16a0*/  @P1 IMAD.WIDE.U32 R6, R12, UR45, R4 ;  /* 0x0000002d0c061c25 */ /* 0x008fe2000f8e0004 */
[----:B------:R-:W-:Y:S01]  /*16b0*/  @P0 LEA R4, P2, R2, UR6, 0x2 ;  /* 0x0000000602040c11 */ /* 0x000fe2000f8410ff */
[----:B------:R-:W-:Y:S02]  /*16c0*/  ULDC UR6, c[0x0][0x448] ;  /* 0x0001120000067ab9 */ /* 0x000fe40000000800 */
[----:B------:R-:W-:Y:S01]  /*16d0*/  @P0 IMAD R5, R11, UR45, R3 ;  /* 0x0000002d0b050c24 */ /* 0x000fe2000f8e0203 */
[----:B------:R-:W-:Y:S01]  /*16e0*/  @P1 LEA R8, P3, R6, UR8, 0x2 ;  /* 0x0000000806081c11 */ /* 0x000fe2000f8610ff */
[----:B------:R-:W-:-:S03]  /*16f0*/  @P1 IMAD R3, R13, UR45, R7 ;  /* 0x0000002d0d031c24 */ /* 0x000fc6000f8e0207 */
[----:B------:R-:W-:Y:S02]  /*1700*/  @P0 LEA.HI.X R5, R2, UR7, R5, 0x2, P2 ;  /* 0x0000000702050c11 */ /* 0x000fe400090f1405 */
[----:B------:R-:W-:Y:S01]  /*1710*/  @P1 LEA.HI.X R9, R6, UR9, R3, 0x2, P3 ;  /* 0x0000000906091c11 */ /* 0x000fe200098f1403 */
[----:B------:R-:W-:-:S04]  /*1720*/  IMAD.MOV.U32 R3, RZ, RZ, 0x3f800000 ;  /* 0x3f800000ff037424 */ /* 0x000fc800078e00ff */
[----:B------:R-:W2:Y:S04]  /*1730*/  @P1 LDG.E R0, desc[UR56][R8.64] ;  /* 0x0000003808001981 */ /* 0x000ea8000c1e1900 */
[----:B------:R-:W2:Y:S01]  /*1740*/  @P0 LDG.E R3, desc[UR56][R4.64] ;  /* 0x0000003804030981 */ /* 0x000ea2000c1e1900 */
[----:B------:R-:W-:Y:S02]  /*1750*/  UISETP.NE.AND UP0, UPT, UR6, 0x1, UPT ;  /* 0x000000010600788c */ /* 0x000fe4000bf05270 */
[----:B------:R-:W-:Y:S02]  /*1760*/  UIADD3 UR6, UR36, 0x7f, URZ ;  /* 0x0000007f24067890 */ /* 0x000fe4000fffe03f */
[----:B------:R-:W-:-:S07]  /*1770*/  UIADD3 UR7, UR52, 0xa0, -UR53 ;  /* 0x000000a034077890 */ /* 0x000fce000fffe835 */
[----:B------:R-:W-:Y:S01]  /*1780*/  @UP0 ULDC UR4, c[0x0][0x44c] ;  /* 0x0001130000040ab9 */ /* 0x000fe20000000800 */
[----:B------:R-:W-:Y:S01]  /*1790*/  @UP0 ULDC UR8, c[0x0][0x450] ;  /* 0x0001140000080ab9 */ /* 0x000fe20000000800 */
[----:B------:R-:W-:-:S04]  /*17a0*/  UIMAD.WIDE.U32 UR4, UR6, UR4, URZ ;  /* 0x00000004060472a5 */ /* 0x000fc8000f8e003f */
[----:B------:R-:W-:Y:S02]  /*17b0*/  @UP0 USHF.R.U32.HI UR6, URZ, UR8, UR5 ;  /* 0x000000083f060299 */ /* 0x000fe40008011605 */
[----:B------:R-:W-:Y:S02]  /*17c0*/  UIADD3 UR4, UR52, 0x9f, URZ ;  /* 0x0000009f34047890 */ /* 0x000fe4000fffe03f */
[----:B------:R-:W-:Y:S02]  /*17d0*/  UIADD3 UR6, UR7, UR6, URZ ;  /* 0x0000000607067290 */ /* 0x000fe4000fffe03f */
[----:B------:R-:W-:Y:S02]  /*17e0*/  UIMAD.WIDE UR4, UR4, 0x66666667, URZ ;  /* 0x66666667040478a5 */ /* 0x000fe4000f8e023f */
[----:B------:R-:W-:Y:S02]  /*17f0*/  UIMAD.WIDE UR6, UR6, 0x66666667, URZ ;  /* 0x66666667060678a5 */ /* 0x000fe4000f8e023f */
[----:B------:R-:W-:-:S02]  /*1800*/  USHF.R.U32.HI UR4, URZ, 0x1f, UR5 ;  /* 0x0000001f3f047899 */ /* 0x000fc40008011605 */
[----:B------:R-:W-:Y:S02]  /*1810*/  USHF.R.U32.HI UR6, URZ, 0x1f, UR7 ;  /* 0x0000001f3f067899 */ /* 0x000fe40008011607 */
[----:B------:R-:W-:Y:S02]  /*1820*/  ULEA.HI.SX32 UR4, UR5, UR4, 0x1a ;  /* 0x0000000405047291 */ /* 0x000fe4000f8fd23f */
[----:B------:R-:W-:-:S04]  /*1830*/  ULEA.HI.SX32 UR6, UR7, UR6, 0x1a ;  /* 0x0000000607067291 */ /* 0x000fc8000f8fd23f */
[----:B------:R-:W-:-:S04]  /*1840*/  UISETP.LT.AND UP0, UPT, UR4, UR6, UPT ;  /* 0x000000060400728c */ /* 0x000fc8000bf01270 */
[----:B------:R-:W-:-:S04]  /*1850*/  USEL UR9, UR4, UR6, UP0 ;  /* 0x0000000604097287 */ /* 0x000fc80008000000 */
[----:B------:R-:W-:-:S06]  /*1860*/  UISETP.GE.AND UP0, UPT, UR9, 0x1, UPT ;  /* 0x000000010900788c */ /* 0x000fcc000bf06270 */
[----:B------:R-:W-:Y:S01]  /*1870*/  PLOP3.LUT P0, PT, PT, PT, UP0, 0x80, 0x0 ;  /* 0x000000000000781c */ /* 0x000fe20003f0f008 */
[----:B------:R-:W-:Y:S01]  /*1880*/  USHF.R.U32.HI UR47, URZ, 0x10, UR47 ;  /* 0x000000103f2f7899 */ /* 0x000fe2000801162f */
[----:B------:R-:W-:Y:S01]  /*1890*/  UMOV UR4, URZ ;  /* 0x0000003f00047c82 */ /* 0x000fe20008000000 */
[----:B--2---:R-:W-:-:S10]  /*18a0*/  FMUL.FTZ R0, R3, R0 ;  /* 0x0000000003007220 */ /* 0x004fd40000410000 */
[----:B------:R-:W-:Y:S05]  /*18b0*/  @!P0 BRA `(.L_x_2034) ;  /* 0x0000000000908947 */ /* 0x000fea0003800000 */
        /* <DEDUP_REMOVED lines=36> */
.L_x_2034:
        /* <DEDUP_REMOVED lines=9> */
[----:B------:R-:W-:-:S02]  /*1b90*/  VIADDMNMX R2, R3, UR39, R2, PT ;  /* 0x0000002703027c46 */ /* 0x000fc4000b800102 */
[----:B------:R-:W-:Y:S01]  /*1ba0*/  CS2R R52, SRZ ;  /* 0x0000000000347805 */ /* 0x000fe2000001ff00 */
[----:B------:R-:W-:Y:S01]  /*1bb0*/  IMAD.MOV.U32 R29, RZ, RZ, RZ ;  /* 0x000000ffff1d7224 */ /* 0x000fe200078e00ff */
[----:B------:R-:W-:Y:S02]  /*1bc0*/  CS2R R56, SRZ ;  /* 0x0000000000387805 */ /* 0x000fe4000001ff00 */
[----:B------:R-:W-:Y:S02]  /*1bd0*/  R2UR UR55, R2 ;  /* 0x00000000023772ca */ /* 0x000fe400000e0000 */
        /* <DEDUP_REMOVED lines=12> */
[----:B------:R-:W-:Y:S01]  /*1ca0*/  UISETP.GT.AND UP0, UPT, UR55, UR39, UPT ;  /* 0x000000273700728c */ /* 0x000fe2000bf04270 */
[----:B------:R-:W-:Y:S01]  /*1cb0*/  CS2R R60, SRZ ;  /* 0x00000000003c7805 */ /* 0x000fe2000001ff00 */
[----:B------:R-:W-:Y:S01]  /*1cc0*/  IMAD.MOV.U32 R148, RZ, RZ, RZ ;  /* 0x000000ffff947224 */ /* 0x000fe200078e00ff */
[----:B------:R-:W-:Y:S02]  /*1cd0*/  CS2R R124, SRZ ;  /* 0x00000000007c7805 */ /* 0x000fe4000001ff00 */
[----:B------:R-:W-:Y:S01]  /*1ce0*/  CS2R R20, SRZ ;  /* 0x0000000000147805 */ /* 0x000fe2000001ff00 */
[----:B------:R-:W-:Y:S01]  /*1cf0*/  IMAD.MOV.U32 R154, RZ, RZ, RZ ;  /* 0x000000ffff9a7224 */ /* 0x000fe200078e00ff */
[----:B------:R-:W-:Y:S02]  /*1d00*/  PLOP3.LUT P1, PT, PT, PT, UP0, 0x80, 0x0 ;  /* 0x000000000000781c */ /* 0x000fe40003f2f008 */
        /* <DEDUP_REMOVED lines=82> */
.L_x_2036:
        /* <DEDUP_REMOVED lines=9> */
.L_x_2192:
[----:B------:R-:W-:Y:S05]  /*22c0*/  @!P1 BRA `(.L_x_2038) ;  /* 0x0000000000049947 */ /* 0x000fea0003800000 */
[----:B------:R-:W-:Y:S01]  /*22d0*/  BPT.TRAP 0x1 ;  /* 0x000000040000795c */ /* 0x000fe20000300000 */
.L_x_2038:
[----:B------:R-:W-:Y:S02]  /*22e0*/  IMAD.U32 R2, RZ, RZ, UR54 ;  /* 0x00000036ff027e24 */ /* 0x000fe4000f8e00ff */
[----:B0-----:R-:W-:-:S03]  /*22f0*/  IMAD.U32 R3, RZ, RZ, UR48 ;  /* 0x00000030ff037e24 */ /* 0x001fc6000f8e00ff */
[----:B------:R-:W-:Y:S02]  /*2300*/  LEA R2, R2, UR41, 0x3 ;  /* 0x0000002902027c11 */ /* 0x000fe4000f8e18ff */
[----:B------:R-:W-:-:S04]  /*2310*/  SHF.L.U32 R3, R3, 0x1f, RZ ;  /* 0x0000001f03037819 */ /* 0x000fc800000006ff */
[----:B------:R0:W1:Y:S01]  /*2320*/  SYNCS.PHASECHK.TRANS64.TRYWAIT P2, [R2+URZ+0x33430], R3 ;  /* 0x03343003020075a7 */ /* 0x000062000804017f */
[----:B------:R-:W-:Y:S05]  /*2330*/  @!P1 BRA `(.L_x_2039) ;  /* 0x0000000000049947 */ /* 0x000fea0003800000 */
[----:B------:R-:W-:Y:S01]  /*2340*/  BPT.TRAP 0x1 ;  /* 0x000000040000795c */ /* 0x000fe20000300000 */
.L_x_2039:
[----:B------:R-:W2:Y:S02]  /*2350*/  S2R R0, SR_TID.X ;  /* 0x0000000000007919 */ /* 0x000ea40000002100 */
[----:B--2---:R-:W-:Y:S01]  /*2360*/  LOP3.LUT P0, RZ, R0, 0x7f, RZ, 0xc0, !PT ;  /* 0x0000007f00ff7812 */ /* 0x004fe2000780c0ff */
[----:B-1----:R-:W-:-:S12]  /*2370*/  @P2 BRA `(.L_x_2040) ;  /* 0x0000000000082947 */ /* 0x002fd80003800000 */
[----:B------:R-:W1:Y:S02]  /*2380*/  SYNCS.PHASECHK.TRANS64.TRYWAIT P2, [R2+URZ+0x33430], R3 ;  /* 0x03343003020075a7 */ /* 0x000e64000804017f */
[----:B-1----:R-:W-:Y:S05]  /*2390*/  @!P2 BRA `(.L_x_2041) ;  /* 0x000001600088a947 */ /* 0x002fea0003800000 */
.L_x_2040:
[----:B------:R-:W-:Y:S05]  /*23a0*/  WARPSYNC.ALL ;  /* 0x0000000000007948 */ /* 0x000fea0003800000 */
[----:B------:R-:W-:Y:S01]  /*23b0*/  UIADD3 UR4, UR41, 0x24200, URZ ;  /* 0x0002420029047890 */ /* 0x000fe2000fffe03f */
[----:B------:R-:W-:Y:S01]  /*23c0*/  WARPGROUP.ARRIVE ;  /* 0x00000000000079c5 */ /* 0x000fe20000000000 */
[----:B------:R-:W-:Y:S01]  /*23d0*/  ULOP3.LUT UR20, UR58, 0x10000, URZ, 0xfc, !UPT ;  /* 0x000100003a147892 */ /* 0x000fe2000f8efc3f */
[----:B------:R-:W-:Y:S01]  /*23e0*/  VIADD R0, R17, UR36 ;  /* 0x0000002411007c36 */ /* 0x000fe20008000000 */
[----:B------:R-:W-:Y:S01]  /*23f0*/  USHF.R.U32.HI UR4, URZ, 0x4, UR4 ;  /* 0x000000043f047899 */ /* 0x000fe20008011604 */
[----:B------:R-:W-:Y:S01]  /*2400*/  IMAD.U32 R13, RZ, RZ, UR53 ;  /* 0x00000035ff0d7e24 */ /* 0x000fe2000f8e00ff */
[----:B------:R-:W-:Y:S01]  /*2410*/  UMOV UR25, 0x80000020 ;  /* 0x8000002000197882 */ /* 0x000fe20000000000 */
[----:B------:R-:W-:Y:S01]  /*2420*/  UMOV UR27, 0x80000020 ;  /* 0x80000020001b7882 */ /* 0x000fe20000000000 */
[----:B------:R-:W-:Y:S01]  /*2430*/  ULOP3.LUT UR4, UR4, 0x3fff, URZ, 0xc0, !UPT ;  /* 0x00003fff04047892 */ /* 0x000fe2000f8ec03f */
[----:B------:R-:W-:Y:S01]  /*2440*/  IMAD.MOV.U32 R9, RZ, RZ, R0 ;  /* 0x000000ffff097224 */ /* 0x000fe200078e0000 */
[----:B------:R-:W-:Y:S01]  /*2450*/  UMOV UR24, UR20 ;  /* 0x0000001400187c82 */ /* 0x000fe20008000000 */
[----:B------:R-:W-:Y:S01]  /*2460*/  UIADD3 UR6, UR20, 0x2, URZ ;  /* 0x0000000214067890 */ /* 0x000fe2000fffe03f */
[----:B------:R-:W-:Y:S01]  /*2470*/  IMAD.U32 R11, RZ, RZ, UR42 ;  /* 0x0000002aff0b7e24 */ /* 0x000fe2000f8e00ff */
[----:B------:R-:W-:Y:S01]  /*2480*/  ULOP3.LUT UR51, UR4, 0x10000, URZ, 0xfc, !UPT ;  /* 0x0001000004337892 */ /* 0x000fe2000f8efc3f */
[----:B01----:R-:W-:Y:S01]  /*2490*/  @!P0 VIADD R2, R2, 0x33440 ;  /* 0x0003344002028836 */ /* 0x003fe20000000000 */
        /* <DEDUP_REMOVED lines=10> */
[----:B------:R-:W-:Y:S01]  /*2540*/  UIADD3 UR26, UR28, 0x80, URZ ;  /* 0x000000801c1a7890 */ /* 0x000fe2000fffe03f */
[----:B------:R-:W-:Y:S01]  /*2550*/  UMOV UR27, 0x80000020 ;  /* 0x80000020001b7882 */ /* 0x000fe20000000000 */
[----:B------:R-:W-:-:S02]  /*2560*/  UIADD3 UR9, UR28, 0x202, URZ ;  /* 0x000002021c097890 */ /* 0x000fc4000fffe03f */
[----:B------:R-:W-:Y:S02]  /*2570*/  UIADD3 UR12, UR28, 0x280, URZ ;  /* 0x000002801c0c7890 */ /* 0x000fe4000fffe03f */
[----:B------:R-:W-:Y:S01]  /*2580*/  UIADD3 UR14, UR28, 0x282, URZ ;  /* 0x000002821c0e7890 */ /* 0x000fe2000fffe03f */
[----:B------:R-:W-:Y:S01]  /*2590*/  UMOV UR15, 0x80000020 ;  /* 0x80000020000f7882 */ /* 0x000fe20000000000 */
[----:B------:R-:W-:Y:S02]  /*25a0*/  UIADD3 UR16, UR20, 0x400, URZ ;  /* 0x0000040014107890 */ /* 0x000fe4000fffe03f */
[----:B------:R-:W-:Y:S01]  /*25b0*/  UIADD3 UR18, UR28, 0x500, URZ ;  /* 0x000005001c127890 */ /* 0x000fe2000fffe03f */
[----:B------:R-:W-:Y:S01]  /*25c0*/  UMOV UR17, 0x80000020 ;  /* 0x8000002000117882 */ /* 0x000fe20000000000 */
[----:B------:R-:W-:Y:S01]  /*25d0*/  UMOV UR19, 0x80000020 ;  /* 0x8000002000137882 */ /* 0x000fe20000000000 */
[----:B------:R-:W-:Y:S01]  /*25e0*/  UIADD3 UR22, UR28, 0x502, URZ ;  /* 0x000005021c167890 */ /* 0x000fe2000fffe03f */
[----:B------:R-:W-:Y:S01]  /*25f0*/  UMOV UR21, 0x80000020 ;  /* 0x8000002000157882 */ /* 0x000fe20000000000 */
[----:B------:R-:W-:Y:S01]  /*2600*/  UMOV UR23, 0x80000020 ;  /* 0x8000002000177882 */ /* 0x000fe20000000000 */
[----:B------:R-:W-:Y:S01]  /*2610*/  UIADD3 UR58, UR55, -0x2, URZ ;  /* 0xfffffffe373a7890 */ /* 0x000fe2000fffe03f */
        /* <DEDUP_REMOVED lines=10> */
[----:B------:R-:W-:Y:S01]  /*26c0*/  UMOV UR4, UR6 ;  /* 0x0000000600047c82 */ /* 0x000fe20008000000 */
[----:B------:R-:W-:Y:S01]  /*26d0*/  UMOV UR6, UR8 ;  /* 0x0000000800067c82 */ /* 0x000fe20008000000 */
        /* <DEDUP_REMOVED lines=26> */
[----:B------:R-:W-:Y:S01]  /*2880*/  UMOV UR10, UR12 ;  /* 0x0000000c000a7c82 */ /* 0x000fe20008000000 */
        /* <DEDUP_REMOVED lines=39> */
[----:B------:R-:W-:-:S03]  /*2b00*/  UISETP.NE.AND UP0, UPT, UR10, 0x1, UPT ;  /* 0x000000010a00788c */ /* 0x000fc6000bf05270 */
[----:B------:R-:W-:-:S03]  /*2b10*/  UMOV UR10, UR36 ;  /* 0x00000024000a7c82 */ /* 0x000fc60008000000 */
[----:B------:R-:W-:-:S05]  /*2b20*/  PLOP3.LUT P2, PT, PT, PT, UP0, 0x80, 0x0 ;  /* 0x000000000000781c */ /* 0x000fca0003f4f008 */
[----:B------:R-:W-:Y:S01]  /*2b30*/  @UP0 ULDC UR11, c[0x0][0x450] ;  /* 0x00011400000b0ab9 */ /* 0x000fe20000000800 */
        /* <DEDUP_REMOVED lines=42> */
[----:B------:R-:W-:-:S04]  /*2de0*/  @UP0 ULDC UR6, c[0x0][0x450] ;  /* 0x0001140000060ab9 */ /* 0x000fc80000000800 */
[----:B------:R-:W-:Y:S01]  /*2df0*/  @P2 SHF.R.U32.HI R9, RZ, UR6, R3 ;  /* 0x00000006ff092c19 */ /* 0x000fe20008011603 */
[----:B------:R-:W-:-:S04]  /*2e00*/  UIMAD UR6, UR55, -0xa0, URZ ;  /* 0xffffff60370678a4 */ /* 0x000fc8000f8e023f */
[----:B------:R-:W0:Y:S02]  /*2e10*/  SHFL.IDX PT, R3, R9, RZ, 0x1c1f ;  /* 0x001c1fff09037589 */ /* 0x000e2400000e0000 */
[----:B------:R-:W-:Y:S01]  /*2e20*/  IMAD.U32 R5, RZ, RZ, UR6 ;  /* 0x00000006ff057e24 */ /* 0x000fe2000f8e00ff */
[----:B------:R-:W-:-:S04]  /*2e30*/  @UP0 ULDC UR6, c[0x0][0x44c] ;  /* 0x0001130000060ab9 */ /* 0x000fc80000000800 */
[----:B------:R-:W-:-:S04]  /*2e40*/  IADD3 R0, -R16, 0xa1, R5 ;  /* 0x000000a110007810 */ /* 0x000fc80007ffe105 */
[----:B------:R-:W-:Y:S01]  /*2e50*/  IADD3 R13, -R13, UR52, R0 ;  /* 0x000000340d0d7c10 */ /* 0x000fe2000fffe100 */
[----:B------:R-:W-:Y:S02]  /*2e60*/  WARPGROUP.DEPBAR.LE gsb0, 0x0 ;  /* 0x00008000000079c5 */ /* 0x000fe40000010000 */
[----:B------:R-:W-:-:S06]  /*2e70*/  WARPGROUP.ARRIVE ;  /* 0x00000000000079c5 */ /* 0x000fcc0000000000 */
[----:B------:R-:W-:Y:S01]  /*2e80*/  QGMMA.64x32x32.F32.E4M3.E4M3 R40, gdesc[UR16], R40, gsb0 ;  /* 0x00600000102879f3 */ /* 0x000fe20008000828 */
[----:B------:R-:W-:Y:S01]  /*2e90*/  UMOV UR18, UR7 ;  /* 0x0000000700127c82 */ /* 0x000fe20008000000 */
[----:B------:R-:W-:Y:S01]  /*2ea0*/  UMOV UR19, 0x80000020 ;  /* 0x8000002000137882 */ /* 0x000fe20000000000 */
[----:B------:R-:W-:-:S06]  /*2eb0*/  UIMAD UR7, UR55, -0xa0, UR52 ;  /* 0xffffff60370778a4 */ /* 0x000fcc000f8e0234 */
[----:B------:R-:W-:Y:S01]  /*2ec0*/  IMAD.U32 R5, RZ, RZ, UR7 ;  /* 0x00000007ff057e24 */ /* 0x000fe2000f8e00ff */
[----:B------:R-:W-:-:S04]  /*2ed0*/  UIMAD.WIDE.U32 UR6, UR36, UR6, URZ ;  /* 0x00000006240672a5 */ /* 0x000fc8000f8e003f */
[----:B------:R-:W-:Y:S01]  /*2ee0*/  IADD3 R10, -R16, 0xa0, R5 ;  /* 0x000000a0100a7810 */ /* 0x000fe20007ffe105 */
[----:B------:R-:W-:-:S03]  /*2ef0*/  @UP0 USHF.R.U32.HI UR10, URZ, UR11, UR7 ;  /* 0x0000000b3f0a0299 */ /* 0x000fc60008011607 */
[----:B0-----:R-:W-:Y:S01]  /*2f00*/  VIADDMNMX R3, R3, R13, R10, PT ;  /* 0x0000000d03037246 */ /* 0x001fe2000380010a */
[----:B------:R-:W-:-:S03]  /*2f10*/  UIADD3 UR6, UR10, UR52, -UR53 ;  /* 0x000000340a067290 */ /* 0x000fc6000fffe835 */
[C---:B------:R-:W-:Y:S01]  /*2f20*/  ISETP.GT.AND P3, PT, R3.reuse, RZ, PT ;  /* 0x000000ff0300720c */ /* 0x040fe20003f64270 */
[----:B------:R-:W-:Y:S01]  /*2f30*/  UIMAD.WIDE UR6, UR6, 0x66666667, URZ ;  /* 0x66666667060678a5 */ /* 0x000fe2000f8e023f */
[C---:B------:R-:W-:Y:S02]  /*2f40*/  ISETP.GT.AND P4, PT, R3.reuse, 0x1, PT ;  /* 0x000000010300780c */ /* 0x040fe40003f84270 */
[----:B------:R-:W-:Y:S01]  /*2f50*/  ISETP.GT.AND P5, PT, R3, 0x8, PT ;  /* 0x000000080300780c */ /* 0x000fe20003fa4270 */
[----:B------:R-:W-:-:S04]  /*2f60*/  USHF.R.U32.HI UR6, URZ, 0x1f, UR7 ;  /* 0x0000001f3f067899 */ /* 0x000fc80008011607 */
[----:B------:R-:W-:-:S04]  /*2f70*/  ULEA.HI.SX32 UR6, UR7, UR6, 0x1a ;  /* 0x0000000607067291 */ /* 0x000fc8000f8fd23f */
[----:B------:R-:W-:-:S04]  /*2f80*/  UISETP.LT.AND UP1, UPT, UR39, UR6, UPT ;  /* 0x000000062700728c */ /* 0x000fc8000bf21270 */
[----:B------:R-:W-:-:S04]  /*2f90*/  USEL UR55, UR39, UR6, !UP1 ;  /* 0x0000000627377287 */ /* 0x000fc8000c800000 */
[----:B------:R-:W-:Y:S01]  /*2fa0*/  UISETP.GE.AND UP1, UPT, UR58, UR55, UPT ;  /* 0x000000373a00728c */ /* 0x000fe2000bf26270 */
        /* <DEDUP_REMOVED lines=121> */
[----:B------:R-:W-:-:S02]  /*3740*/  FSEL R60, R24, -INF , P4 ;  /* 0xff800000183c7808 */ /* 0x000fc40002000000 */
        /* <DEDUP_REMOVED lines=18> */
[----:B------:R-:W-:Y:S02]  /*3870*/  FSEL R20, R37, -INF , P3 ;  /* 0xff80000025147808 */ /* 0x000fe40001800000 */
[----:B------:R-:W-:Y:S01]  /*3880*/  FMNMX.FTZ R3, R36, R3, !PT ;  /* 0x0000000324037209 */ /* 0x000fe20007810000 */
[----:B------:R-:W0:Y:S03]  /*3890*/  SHFL.IDX PT, R37, R9, 0x1, 0x1c1f ;  /* 0x003c1f0009257f89 */ /* 0x000e2600000e0000 */
[----:B------:R-:W-:-:S05]  /*38a0*/  FMNMX.FTZ R5, R20, R3, !PT ;  /* 0x0000000314057209 */ /* 0x000fca0007810000 */
[----:B------:R-:W1:Y:S01]  /*38b0*/  SHFL.BFLY PT, R0, R5, 0x2, 0x1f ;  /* 0x0c401f0005007f89 */ /* 0x000e6200000e0000 */
[----:B0-----:R-:W-:-:S04]  /*38c0*/  VIADDMNMX R37, R37, R13, R10, PT ;  /* 0x0000000d25257246 */ /* 0x001fc8000380010a */
[C---:B------:R-:W-:Y:S02]  /*38d0*/  ISETP.GT.AND P4, PT, R37.reuse, 0x1, PT ;  /* 0x000000012500780c */ /* 0x040fe40003f84270 */
[----:B------:R-:W-:Y:S02]  /*38e0*/  ISETP.GT.AND P5, PT, R37, 0x8, PT ;  /* 0x000000082500780c */ /* 0x000fe40003fa4270 */
[----:B-1----:R-:W-:Y:S02]  /*38f0*/  FMNMX.FTZ R7, R5, R0, !PT ;  /* 0x0000000005077209 */ /* 0x002fe40007810000 */
        /* <DEDUP_REMOVED lines=12> */
[----:B------:R-:W-:Y:S02]  /*39c0*/  ISETP.GT.AND P4, PT, R37, 0x31, PT ;  /* 0x000000312500780c */ /* 0x000fe40003f84270 */
[C---:B------:R-:W-:Y:S01]  /*39d0*/  FSETP.NEU.FTZ.AND P3, PT, R0.reuse, -INF , PT ;  /* 0xff8000000000780b */ /* 0x040fe20003f7d000 */
[----:B------:R-:W-:-:S01]  /*39e0*/  FFMA.FTZ R11, R0, R11, -8 ;  /* 0xc1000000000b7423 */ /* 0x000fc2000001000b */
[----:B------:R-:W-:Y:S02]  /*39f0*/  FSEL R83, R83, -INF , P4 ;  /* 0xff80000053537808 */ /* 0x000fe40002000000 */
[----:B------:R-:W-:-:S02]  /*3a00*/  ISETP.GT.AND P4, PT, R37, 0x39, PT ;  /* 0x000000392500780c */ /* 0x000fc40003f84270 */
[----:B------:R-:W-:Y:S02]  /*3a10*/  FSEL R11, R11, RZ, P3 ;  /* 0x000000ff0b0b7208 */ /* 0x000fe40001800000 */
[----:B------:R-:W-:Y:S02]  /*3a20*/  ISETP.GT.AND P3, PT, R37, RZ, PT ;  /* 0x000000ff2500720c */ /* 0x000fe40003f64270 */
[----:B------:R-:W-:Y:S01]  /*3a30*/  FSEL R87, R87, -INF , P4 ;  /* 0xff80000057577808 */ /* 0x000fe20002000000 */
[----:B------:R-:W-:-:S01]  /*3a40*/  FFMA.FTZ R5, R114, UR42, -R11 ;  /* 0x0000002a72057c23 */ /* 0x000fc2000801080b */
[----:B------:R-:W-:Y:S01]  /*3a50*/  FSEL R90, R90, -INF , P3 ;  /* 0xff8000005a5a7808 */ /* 0x000fe20001800000 */
[----:B------:R-:W-:-:S01]  /*3a60*/  FFMA.FTZ R53, R108, UR42, -R11 ;  /* 0x0000002a6c357c23 */ /* 0x000fc2000801080b */
[----:B------:R-:W-:Y:S01]  /*3a70*/  ISETP.GT.AND P3, PT, R37, 0x9, PT ;  /* 0x000000092500780c */ /* 0x000fe20003f64270 */
[----:B------:R-:W-:-:S01]  /*3a80*/  FFMA.FTZ R57, R106, UR42, -R11 ;  /* 0x0000002a6a397c23 */ /* 0x000fc2000801080b */
[----:B------:R-:W-:Y:S01]  /*3a90*/  FMNMX.FTZ R13, R90, R91, !PT ;  /* 0x0000005b5a0d7209 */ /* 0x000fe20007810000 */
[----:B------:R-:W-:-:S01]  /*3aa0*/  FFMA.FTZ R65, R100, UR42, -R11 ;  /* 0x0000002a64417c23 */ /* 0x000fc2000801080b */
[----:B------:R-:W-:Y:S01]  /*3ab0*/  FSEL R95, R95, -INF , P3 ;  /* 0xff8000005f5f7808 */ /* 0x000fe20001800000 */
[----:B------:R-:W-:-:S01]  /*3ac0*/  FFMA.FTZ R69, R92, UR42, -R11 ;  /* 0x0000002a5c457c23 */ /* 0x000fc2000801080b */
[----:B------:R-:W-:Y:S01]  /*3ad0*/  FMNMX.FTZ R114, R94, R13, !PT ;  /* 0x0000000d5e727209 */ /* 0x000fe20007810000 */
        /* <DEDUP_REMOVED lines=36> */
[----:B------:R-:W-:Y:S01]  /*3d20*/  MUFU.EX2 R3, R3 ;  /* 0x0000000300037308 */ /* 0x000fe20000000800 */
[----:B------:R-:W-:-:S02]  /*3d30*/  FMNMX.FTZ R25, R79, R114, !PT ;  /* 0x000000724f197209 */ /* 0x000fc40007810000 */
[----:B------:R-:W-:Y:S02]  /*3d40*/  CS2R R110, SRZ ;  /* 0x00000000006e7805 */ /* 0x000fe4000001ff00 */
[----:B------:R-:W-:Y:S02]  /*3d50*/  ISETP.GT.AND P3, PT, R37, 0x38, PT ;  /* 0x000000382500780c */ /* 0x000fe40003f64270 */
[----:B------:R-:W-:Y:S02]  /*3d60*/  CS2R R112, SRZ ;  /* 0x0000000000707805 */ /* 0x000fe4000001ff00 */
[----:B------:R-:W-:Y:S02]  /*3d70*/  FMNMX.FTZ R108, R82, R25, !PT ;  /* 0x00000019526c7209 */ /* 0x000fe40007810000 */
[----:B------:R-:W-:Y:S02]  /*3d80*/  CS2R R114, SRZ ;  /* 0x0000000000727805 */ /* 0x000fe4000001ff00 */
[----:B------:R-:W-:Y:S01]  /*3d90*/  FSEL R86, R86, -INF , P3 ;  /* 0xff80000056567808 */ /* 0x000fe20001800000 */
[----:B------:R0:W-:Y:S01]  /*3da0*/  MUFU.EX2 R25, R53 ;  /* 0x0000003500197308 */ /* 0x0001e20000000800 */
[----:B------:R-:W-:-:S02]  /*3db0*/  FMNMX.FTZ R45, R83, R108, !PT ;  /* 0x0000006c532d7209 */ /* 0x000fc40007810000 */
[----:B------:R-:W-:Y:S02]  /*3dc0*/  CS2R R108, SRZ ;  /* 0x00000000006c7805 */ /* 0x000fe4000001ff00 */
[C---:B------:R-:W-:Y:S02]  /*3dd0*/  ISETP.GT.AND P3, PT, R37.reuse, 0x40, PT ;  /* 0x000000402500780c */ /* 0x040fe40003f64270 */
[----:B------:R-:W-:Y:S02]  /*3de0*/  CS2R R116, SRZ ;  /* 0x0000000000747805 */ /* 0x000fe4000001ff00 */
[----:B------:R-:W-:Y:S01]  /*3df0*/  FMNMX.FTZ R106, R86, R45, !PT ;  /* 0x0000002d566a7209 */ /* 0x000fe20007810000 */
[----:B------:R-:W-:Y:S01]  /*3e00*/  FFMA.FTZ R45, R104, UR42, -R11 ;  /* 0x0000002a682d7c23 */ /* 0x000fe2000801080b */
[----:B------:R-:W-:Y:S01]  /*3e10*/  ISETP.GT.AND P4, PT, R37, 0x41, PT ;  /* 0x000000412500780c */ /* 0x000fe20003f84270 */
[----:B------:R-:W1:Y:S01]  /*3e20*/  MUFU.EX2 R6, R6 ;  /* 0x0000000600067308 */ /* 0x000e620000000800 */
[----:B------:R-:W-:-:S02]  /*3e30*/  FSEL R49, R58, -INF , P3 ;  /* 0xff8000003a317808 */ /* 0x000fc40001800000 */
[----:B------:R-:W-:Y:S02]  /*3e40*/  CS2R R104, SRZ ;  /* 0x0000000000687805 */ /* 0x000fe4000001ff00 */
[----:B------:R-:W-:Y:S02]  /*3e50*/  FMNMX.FTZ R106, R87, R106, !PT ;  /* 0x0000006a576a7209 */ /* 0x000fe40007810000 */
[----:B------:R-:W-:Y:S02]  /*3e60*/  CS2R R118, SRZ ;  /* 0x0000000000767805 */ /* 0x000fe4000001ff00 */
[----:B------:R-:W-:Y:S02]  /*3e70*/  ISETP.GT.AND P3, PT, R37, 0x48, PT ;  /* 0x000000482500780c */ /* 0x000fe40003f64270 */
[----:B------:R-:W-:Y:S01]  /*3e80*/  FSEL R59, R59, -INF , P4 ;  /* 0xff8000003b3b7808 */ /* 0x000fe20002000000 */
[----:B------:R2:W-:Y:S01]  /*3e90*/  MUFU.EX2 R58, R57 ;  /* 0x00000039003a7308 */ /* 0x0005e20000000800 */
[----:B------:R-:W-:-:S02]  /*3ea0*/  FMNMX.FTZ R106, R49, R106, !PT ;  /* 0x0000006a316a7209 */ /* 0x000fc40007810000 */
[----:B------:R-:W-:Y:S02]  /*3eb0*/  ISETP.GT.AND P4, PT, R37, 0x49, PT ;  /* 0x000000492500780c */ /* 0x000fe40003f84270 */
[----:B------:R-:W-:Y:S02]  /*3ec0*/  FSEL R62, R62, -INF , P3 ;  /* 0xff8000003e3e7808 */ /* 0x000fe40001800000 */
[----:B0-----:R-:W-:Y:S01]  /*3ed0*/  FMNMX.FTZ R53, R59, R106, !PT ;  /* 0x0000006a3b357209 */ /* 0x001fe20007810000 */
[----:B------:R-:W-:Y:S01]  /*3ee0*/  MUFU.EX2 R5, R5 ;  /* 0x0000000500057308 */ /* 0x000fe20000000800 */
[----:B------:R-:W-:Y:S02]  /*3ef0*/  ISETP.GT.AND P3, PT, R37, 0x50, PT ;  /* 0x000000502500780c */ /* 0x000fe40003f64270 */
[----:B------:R-:W-:Y:S02]  /*3f00*/  CS2R R106, SRZ ;  /* 0x00000000006a7805 */ /* 0x000fe4000001ff00 */
[----:B------:R-:W-:-:S02]  /*3f10*/  FSEL R63, R63, -INF , P4 ;  /* 0xff8000003f3f7808 */ /* 0x000fc40002000000 */
[----:B------:R-:W-:Y:S01]  /*3f20*/  FMNMX.FTZ R100, R62, R53, !PT ;  /* 0x000000353e647209 */ /* 0x000fe20007810000 */
[----:B------:R-:W-:-:S01]  /*3f30*/  FFMA.FTZ R53, R96, UR42, -R11 ;  /* 0x0000002a60357c23 */ /* 0x000fc2000801080b */
[----:B------:R-:W-:Y:S01]  /*3f40*/  ISETP.GT.AND P4, PT, R37, 0x51, PT ;  /* 0x000000512500780c */ /* 0x000fe20003f84270 */
[----:B------:R-:W0:Y:S01]  /*3f50*/  MUFU.EX2 R8, R8 ;  /* 0x0000000800087308 */ /* 0x000e220000000800 */
[----:B--2---:R-:W-:Y:S02]  /*3f60*/  FSEL R57, R66, -INF , P3 ;  /* 0xff80000042397808 */ /* 0x004fe40001800000 */
[----:B------:R-:W-:Y:S02]  /*3f70*/  CS2R R96, SRZ ;  /* 0x0000000000607805 */ /* 0x000fe4000001ff00 */
[----:B------:R-:W-:Y:S02]  /*3f80*/  FMNMX.FTZ R100, R63, R100, !PT ;  /* 0x000000643f647209 */ /* 0x000fe40007810000 */
[----:B------:R-:W-:-:S02]  /*3f90*/  ISETP.GT.AND P3, PT, R37, 0x58, PT ;  /* 0x000000582500780c */ /* 0x000fc40003f64270 */
[----:B------:R-:W-:Y:S01]  /*3fa0*/  FSEL R67, R67, -INF , P4 ;  /* 0xff80000043437808 */ /* 0x000fe20002000000 */
[----:B------:R2:W-:Y:S01]  /*3fb0*/  MUFU.EX2 R66, R65 ;  /* 0x0000004100427308 */ /* 0x0005e20000000800 */
[----:B------:R-:W-:Y:S02]  /*3fc0*/  FMNMX.FTZ R100, R57, R100, !PT ;  /* 0x0000006439647209 */ /* 0x000fe40007810000 */
[----:B------:R-:W-:Y:S02]  /*3fd0*/  ISETP.GT.AND P4, PT, R37, 0x59, PT ;  /* 0x000000592500780c */ /* 0x000fe40003f84270 */
[----:B------:R-:W-:Y:S02]  /*3fe0*/  FSEL R70, R70, -INF , P3 ;  /* 0xff80000046467808 */ /* 0x000fe40001800000 */
[----:B------:R-:W-:Y:S01]  /*3ff0*/  FMNMX.FTZ R61, R67, R100, !PT ;  /* 0x00000064433d7209 */ /* 0x000fe20007810000 */
[----:B------:R-:W-:Y:S01]  /*4000*/  MUFU.EX2 R7, R7 ;  /* 0x0000000700077308 */ /* 0x000fe20000000800 */
[----:B------:R-:W-:-:S02]  /*4010*/  FSEL R71, R71, -INF , P4 ;  /* 0xff80000047477808 */ /* 0x000fc40002000000 */
[----:B------:R-:W-:Y:S02]  /*4020*/  CS2R R100, SRZ ;  /* 0x0000000000647805 */ /* 0x000fe4000001ff00 */
[C---:B------:R-:W-:Y:S02]  /*4030*/  ISETP.GT.AND P3, PT, R37.reuse, 0x60, PT ;  /* 0x000000602500780c */ /* 0x040fe40003f64270 */
[----:B------:R-:W-:Y:S02]  /*4040*/  FMNMX.FTZ R92, R70, R61, !PT ;  /* 0x0000003d465c7209 */ /* 0x000fe40007810000 */
[----:B------:R-:W-:Y:S01]  /*4050*/  ISETP.GT.AND P4, PT, R37, 0x61, PT ;  /* 0x000000612500780c */ /* 0x000fe20003f84270 */
[----:B------:R-:W-:Y:S01]  /*4060*/  MUFU.EX2 R10, R10 ;  /* 0x0000000a000a7308 */ /* 0x000fe20000000800 */
[----:B------:R-:W-:Y:S02]  /*4070*/  FSEL R61, R42, -INF , P3 ;  /* 0xff8000002a3d7808 */ /* 0x000fe40001800000 */
[----:B------:R-:W-:-:S02]  /*4080*/  FMNMX.FTZ R92, R71, R92, !PT ;  /* 0x0000005c475c7209 */ /* 0x000fc40007810000 */
[----:B------:R-:W-:Y:S02]  /*4090*/  ISETP.GT.AND P3, PT, R37, 0x68, PT ;  /* 0x000000682500780c */ /* 0x000fe40003f64270 */
[----:B------:R-:W-:Y:S01]  /*40a0*/  FSEL R43, R43, -INF , P4 ;  /* 0xff8000002b2b7808 */ /* 0x000fe20002000000 */
[----:B------:R3:W-:Y:S01]  /*40b0*/  MUFU.EX2 R42, R69 ;  /* 0x00000045002a7308 */ /* 0x0007e20000000800 */
[----:B------:R-:W-:Y:S02]  /*40c0*/  FMNMX.FTZ R92, R61, R92, !PT ;  /* 0x0000005c3d5c7209 */ /* 0x000fe40007810000 */
[----:B------:R-:W-:Y:S02]  /*40d0*/  ISETP.GT.AND P4, PT, R37, 0x69, PT ;  /* 0x000000692500780c */ /* 0x000fe40003f84270 */
[----:B--2---:R-:W-:Y:S02]  /*40e0*/  FSEL R65, R46, -INF , P3 ;  /* 0xff8000002e417808 */ /* 0x004fe40001800000 */
[----:B------:R-:W-:Y:S01]  /*40f0*/  FMNMX.FTZ R92, R43, R92, !PT ;  /* 0x0000005c2b5c7209 */ /* 0x000fe20007810000 */
[----:B------:R1:W-:Y:S01]  /*4100*/  MUFU.EX2 R46, R88 ;  /* 0x00000058002e7308 */ /* 0x0003e20000000800 */
[----:B------:R-:W-:-:S02]  /*4110*/  ISETP.GT.AND P3, PT, R37, 0x70, PT ;  /* 0x000000702500780c */ /* 0x000fc40003f64270 */
[----:B------:R-:W-:Y:S02]  /*4120*/  FSEL R47, R47, -INF , P4 ;  /* 0xff8000002f2f7808 */ /* 0x000fe40002000000 */
[----:B------:R-:W-:Y:S02]  /*4130*/  FMNMX.FTZ R92, R65, R92, !PT ;  /* 0x0000005c415c7209 */ /* 0x000fe40007810000 */
[----:B------:R-:W-:Y:S01]  /*4140*/  ISETP.GT.AND P4, PT, R37, 0x71, PT ;  /* 0x000000712500780c */ /* 0x000fe20003f84270 */
[----:B------:R-:W-:Y:S01]  /*4150*/  MUFU.EX2 R9, R9 ;  /* 0x0000000900097308 */ /* 0x000fe20000000800 */
[----:B---3--:R-:W-:Y:S01]  /*4160*/  FSEL R69, R50, -INF , P3 ;  /* 0xff80000032457808 */ /* 0x008fe20001800000 */
[--C-:B------:R-:W-:Y:S01]  /*4170*/  FFMA.FTZ R50, R80, UR42, -R11.reuse ;  /* 0x0000002a50327c23 */ /* 0x100fe2000801080b */
[----:B------:R-:W-:Y:S01]  /*4180*/  FMNMX.FTZ R92, R47, R92, !PT ;  /* 0x0000005c2f5c7209 */ /* 0x000fe20007810000 */
[----:B------:R-:W-:Y:S01]  /*4190*/  FFMA.FTZ R80, R68, UR42, -R11 ;  /* 0x0000002a44507c23 */ /* 0x000fe2000801080b */
[----:B------:R-:W-:Y:S01]  /*41a0*/  ISETP.GT.AND P3, PT, R37, 0x78, PT ;  /* 0x000000782500780c */ /* 0x000fe20003f64270 */
[----:B-1----:R-:W-:Y:S01]  /*41b0*/  FADD.FTZ R88, R3, R6 ;  /* 0x0000000603587221 */ /* 0x002fe20000010000 */
[----:B------:R-:W-:Y:S01]  /*41c0*/  FSEL R51, R51, -INF , P4 ;  /* 0xff80000033337808 */ /* 0x000fe20002000000 */
[----:B------:R-:W1:Y:S01]  /*41d0*/  MUFU.EX2 R76, R76 ;  /* 0x0000004c004c7308 */ /* 0x000e620000000800 */
[----:B------:R-:W-:-:S02]  /*41e0*/  FMNMX.FTZ R92, R69, R92, !PT ;  /* 0x0000005c455c7209 */ /* 0x000fc40007810000 */
[----:B------:R-:W-:Y:S02]  /*41f0*/  ISETP.GT.AND P4, PT, R37, 0x79, PT ;  /* 0x000000792500780c */ /* 0x000fe40003f84270 */
[----:B------:R-:W-:Y:S02]  /*4200*/  FSEL R54, R54, -INF , P3 ;  /* 0xff80000036367808 */ /* 0x000fe40001800000 */
[----:B------:R-:W-:Y:S01]  /*4210*/  FMNMX.FTZ R81, R51, R92, !PT ;  /* 0x0000005c33517209 */ /* 0x000fe20007810000 */
[----:B------:R-:W-:Y:S01]  /*4220*/  MUFU.EX2 R13, R126 ;  /* 0x0000007e000d7308 */ /* 0x000fe20000000800 */
[----:B------:R-:W-:Y:S01]  /*4230*/  FSEL R77, R55, -INF , P4 ;  /* 0xff800000374d7808 */ /* 0x000fe20002000000 */
[----:B------:R-:W-:Y:S01]  /*4240*/  FFMA.FTZ R55, R72, UR42, -R11 ;  /* 0x0000002a48377c23 */ /* 0x000fe2000801080b */
[----:B------:R-:W-:Y:S02]  /*4250*/  ISETP.GT.AND P3, PT, R37, 0x80, PT ;  /* 0x000000802500780c */ /* 0x000fe40003f64270 */
[----:B------:R-:W-:-:S02]  /*4260*/  FMNMX.FTZ R72, R54, R81, !PT ;  /* 0x0000005136487209 */ /* 0x000fc40007810000 */
[----:B------:R-:W-:Y:S01]  /*4270*/  ISETP.GT.AND P4, PT, R37, 0x81, PT ;  /* 0x000000812500780c */ /* 0x000fe20003f84270 */
[----:B------:R-:W-:Y:S01]  /*4280*/  MUFU.EX2 R74, R128 ;  /* 0x00000080004a7308 */ /* 0x000fe20000000800 */
[----:B------:R-:W-:Y:S02]  /*4290*/  FSEL R26, R26, -INF , P3 ;  /* 0xff8000001a1a7808 */ /* 0x000fe40001800000 */
[----:B------:R-:W-:Y:S02]  /*42a0*/  FMNMX.FTZ R81, R77, R72, !PT ;  /* 0x000000484d517209 */ /* 0x000fe40007810000 */
[----:B------:R-:W-:Y:S02]  /*42b0*/  ISETP.GT.AND P3, PT, R37, 0x88, PT ;  /* 0x000000882500780c */ /* 0x000fe40003f64270 */
[----:B------:R-:W-:Y:S01]  /*42c0*/  FSEL R27, R27, -INF , P4 ;  /* 0xff8000001b1b7808 */ /* 0x000fe20002000000 */
[----:B------:R-:W-:Y:S01]  /*42d0*/  MUFU.EX2 R15, R15 ;  /* 0x0000000f000f7308 */ /* 0x000fe20000000800 */
[----:B------:R-:W-:-:S02]  /*42e0*/  FMNMX.FTZ R72, R26, R81, !PT ;  /* 0x000000511a487209 */ /* 0x000fc40007810000 */
[----:B------:R-:W-:Y:S02]  /*42f0*/  ISETP.GT.AND P4, PT, R37, 0x89, PT ;  /* 0x000000892500780c */ /* 0x000fe40003f84270 */
[----:B------:R-:W-:Y:S02]  /*4300*/  FSEL R68, R30, -INF , P3 ;  /* 0xff8000001e447808 */ /* 0x000fe40001800000 */
[----:B------:R-:W-:Y:S01]  /*4310*/  FMNMX.FTZ R81, R27, R72, !PT ;  /* 0x000000481b517209 */ /* 0x000fe20007810000 */
[----:B------:R2:W-:Y:S01]  /*4320*/  MUFU.EX2 R30, R80 ;  /* 0x00000050001e7308 */ /* 0x0005e20000000800 */
[----:B------:R-:W-:Y:S02]  /*4330*/  ISETP.GT.AND P3, PT, R37, 0x90, PT ;  /* 0x000000902500780c */ /* 0x000fe40003f64270 */
[----:B------:R-:W-:Y:S02]  /*4340*/  FSEL R31, R31, -INF , P4 ;  /* 0xff8000001f1f7808 */ /* 0x000fe40002000000 */
[----:B------:R-:W-:-:S02]  /*4350*/  FMNMX.FTZ R72, R68, R81, !PT ;  /* 0x0000005144487209 */ /* 0x000fc40007810000 */
[----:B------:R-:W-:Y:S01]  /*4360*/  ISETP.GT.AND P4, PT, R37, 0x91, PT ;  /* 0x000000912500780c */ /* 0x000fe20003f84270 */
[----:B------:R-:W-:Y:S01]  /*4370*/  MUFU.EX2 R81, R84 ;  /* 0x0000005400517308 */ /* 0x000fe20000000800 */
[----:B------:R-:W-:Y:S01]  /*4380*/  FSEL R56, R34, -INF , P3 ;  /* 0xff80000022387808 */ /* 0x000fe20001800000 */
[--C-:B------:R-:W-:Y:S01]  /*4390*/  FFMA.FTZ R34, R40, UR42, -R11.reuse ;  /* 0x0000002a28227c23 */ /* 0x100fe2000801080b */
[----:B------:R-:W-:Y:S02]  /*43a0*/  FMNMX.FTZ R85, R31, R72, !PT ;  /* 0x000000481f557209 */ /* 0x000fe40007810000 */
[----:B------:R-:W-:Y:S02]  /*43b0*/  ISETP.GT.AND P3, PT, R37, 0x98, PT ;  /* 0x000000982500780c */ /* 0x000fe40003f64270 */
[----:B------:R-:W-:Y:S01]  /*43c0*/  FSEL R72, R35, -INF , P4 ;  /* 0xff80000023487808 */ /* 0x000fe20002000000 */
[--C-:B------:R-:W-:Y:S01]  /*43d0*/  FFMA.FTZ R35, R41, UR42, -R11.reuse ;  /* 0x0000002a29237c23 */ /* 0x100fe2000801080b */
[----:B------:R-:W-:Y:S01]  /*43e0*/  FMNMX.FTZ R85, R56, R85, !PT ;  /* 0x0000005538557209 */ /* 0x000fe20007810000 */
[--C-:B------:R-:W-:Y:S01]  /*43f0*/  FFMA.FTZ R41, R52, UR42, -R11.reuse ;  /* 0x0000002a34297c23 */ /* 0x100fe2000801080b */
[----:B------:R-:W-:Y:S01]  /*4400*/  ISETP.GT.AND P4, PT, R37, 0x99, PT ;  /* 0x000000992500780c */ /* 0x000fe20003f84270 */
[--C-:B------:R-:W-:Y:S01]  /*4410*/  FFMA.FTZ R37, R44, UR42, -R11.reuse ;  /* 0x0000002a2c257c23 */ /* 0x100fe2000801080b */
[----:B------:R-:W-:Y:S01]  /*4420*/  FSEL R40, R38, -INF , P3 ;  /* 0xff80000026287808 */ /* 0x000fe20001800000 */
[--C-:B------:R-:W-:Y:S01]  /*4430*/  FFMA.FTZ R38, R14, UR42, -R11.reuse ;  /* 0x0000002a0e267c23 */ /* 0x100fe2000801080b */
[----:B------:R-:W-:Y:S01]  /*4440*/  FMNMX.FTZ R85, R72, R85, !PT ;  /* 0x0000005548557209 */ /* 0x000fe20007810000 */
[--C-:B------:R-:W-:Y:S01]  /*4450*/  FFMA.FTZ R14, R64, UR42, -R11.reuse ;  /* 0x0000002a400e7c23 */ /* 0x100fe2000801080b */
[----:B--2---:R-:W-:Y:S01]  /*4460*/  FSEL R80, R39, -INF , P4 ;  /* 0xff80000027507808 */ /* 0x004fe20002000000 */
[--C-:B------:R-:W-:Y:S01]  /*4470*/  FFMA.FTZ R39, R48, UR42, -R11.reuse ;  /* 0x0000002a30277c23 */ /* 0x100fe2000801080b */
[----:B------:R-:W-:Y:S01]  /*4480*/  FMNMX.FTZ R85, R40, R85, !PT ;  /* 0x0000005528557209 */ /* 0x000fe20007810000 */
[----:B------:R-:W-:Y:S01]  /*4490*/  FFMA.FTZ R48, R60, UR42, -R11 ;  /* 0x0000002a3c307c23 */ /* 0x000fe2000801080b */
[----:B------:R-:W2:Y:S01]  /*44a0*/  MUFU.EX2 R78, R78 ;  /* 0x0000004e004e7308 */ /* 0x000ea20000000800 */
[----:B0-----:R-:W-:-:S02]  /*44b0*/  F2FP.SATFINITE.E4M3.F32.PACK_AB_MERGE_C R216, R8, R5, RZ ;  /* 0x0000000508d8723e */ /* 0x001fc400048070ff */
[----:B------:R-:W-:Y:S02]  /*44c0*/  FMNMX.FTZ R85, R80, R85, !PT ;  /* 0x0000005550557209 */ /* 0x000fe40007810000 */
[----:B-1----:R-:W-:Y:S02]  /*44d0*/  F2FP.SATFINITE.E4M3.F32.PACK_AB_MERGE_C R218, R76, R9, RZ ;  /* 0x000000094cda723e */ /* 0x002fe400048070ff */
[----:B------:R-:W-:Y:S01]  /*44e0*/  F2FP.SATFINITE.E4M3.F32.PACK_AB_MERGE_C R216, R6, R3, R216 ;  /* 0x0000000306d8723e */ /* 0x000fe200048070d8 */
[----:B------:R-:W0:Y:S01]  /*44f0*/  SHFL.BFLY PT, R44, R85, 0x2, 0x1f ;  /* 0x0c401f00552c7f89 */ /* 0x000e2200000e0000 */
[----:B------:R-:W1:Y:S01]  /*4500*/  MUFU.EX2 R45, R45 ;  /* 0x0000002d002d7308 */ /* 0x000e620000000800 */
[----:B------:R-:W-:-:S07]  /*4510*/  F2FP.SATFINITE.E4M3.F32.PACK_AB_MERGE_C R218, R10, R7, R218 ;  /* 0x000000070ada723e */ /* 0x000fce00048070da */
[----:B------:R-:W-:Y:S01]  /*4520*/  MUFU.EX2 R53, R53 ;  /* 0x0000003500357308 */ /* 0x000fe20000000800 */
[----:B--2---:R-:W-:-:S04]  /*4530*/  F2FP.SATFINITE.E4M3.F32.PACK_AB_MERGE_C R212, R78, R15, RZ ;  /* 0x0000000f4ed4723e */ /* 0x004fc800048070ff */
[----:B------:R-:W-:-:S03]  /*4540*/  F2FP.SATFINITE.E4M3.F32.PACK_AB_MERGE_C R212, R74, R13, R212 ;  /* 0x0000000d4ad4723e */ /* 0x000fc600048070d4 */
[----:B------:R-:W2:Y:S01]  /*4550*/  MUFU.EX2 R73, R73 ;  /* 0x0000004900497308 */ /* 0x000ea20000000800 */
[----:B-1----:R-:W-:-:S04]  /*4560*/  F2FP.SATFINITE.E4M3.F32.PACK_AB_MERGE_C R214, R66, R45, RZ ;  /* 0x0000002d42d6723e */ /* 0x002fc800048070ff */
[----:B------:R-:W-:Y:S02]  /*4570*/  F2FP.SATFINITE.E4M3.F32.PACK_AB_MERGE_C R214, R58, R25, R214 ;  /* 0x000000193ad6723e */ /* 0x000fe400048070d6 */
[----:B0-----:R-:W-:Y:S01]  /*4580*/  FMNMX.FTZ R52, R85, R44, !PT ;  /* 0x0000002c55347209 */ /* 0x001fe20007810000 */
[--C-:B------:R-:W-:Y:S01]  /*4590*/  FFMA.FTZ R85, R24, UR42, -R11.reuse ;  /* 0x0000002a18557c23 */ /* 0x100fe2000801080b */
[----:B------:R0:W-:Y:S01]  /*45a0*/  MUFU.EX2 R44, R4 ;  /* 0x00000004002c7308 */ /* 0x0001e20000000800 */
[----:B------:R-:W-:-:S01]  /*45b0*/  FFMA.FTZ R24, R28, UR42, -R11 ;  /* 0x0000002a1c187c23 */ /* 0x000fc2000801080b */
[--C-:B------:R-:W-:Y:S01]  /*45c0*/  FFMA.FTZ R28, R36, UR42, -R11.reuse ;  /* 0x0000002a241c7c23 */ /* 0x100fe2000801080b */
[----:B------:R-:W0:Y:S01]  /*45d0*/  SHFL.BFLY PT, R93, R52, 0x1, 0x1f ;  /* 0x0c201f00345d7f89 */ /* 0x000e2200000e0000 */
[----:B------:R-:W-:-:S04]  /*45e0*/  FFMA.FTZ R11, R20, UR42, -R11 ;  /* 0x0000002a140b7c23 */ /* 0x000fc8000801080b */
[----:B------:R-:W-:Y:S01]  /*45f0*/  MUFU.EX2 R50, R50 ;  /* 0x0000003200327308 */ /* 0x000fe20000000800 */
[----:B--2---:R-:W-:-:S04]  /*4600*/  F2FP.SATFINITE.E4M3.F32.PACK_AB_MERGE_C R208, R73, R46, RZ ;  /* 0x0000002e49d0723e */ /* 0x004fc800048070ff */
[----:B------:R-:W-:-:S03]  /*4610*/  F2FP.SATFINITE.E4M3.F32.PACK_AB_MERGE_C R208, R42, R53, R208 ;  /* 0x000000352ad0723e */ /* 0x000fc600048070d0 */
[----:B------:R-:W-:Y:S08]  /*4620*/  MUFU.EX2 R55, R55 ;  /* 0x0000003700377308 */ /* 0x000ff00000000800 */
[----:B------:R-:W-:Y:S01]  /*4630*/  MUFU.EX2 R34, R34 ;  /* 0x0000002200227308 */ /* 0x000fe20000000800 */
[----:B0-----:R-:W-:Y:S01]  /*4640*/  FMNMX.FTZ R4, R52, R93, !PT ;  /* 0x0000005d34047209 */ /* 0x001fe20007810000 */
[----:B------:R-:W-:-:S03]  /*4650*/  IMAD.U32 R93, RZ, RZ, UR42 ;  /* 0x0000002aff5d7e24 */ /* 0x000fc6000f8e00ff */
[C---:B------:R-:W-:Y:S01]  /*4660*/  FSETP.NEU.FTZ.AND P3, PT, R4.reuse, -INF , PT ;  /* 0xff8000000400780b */ /* 0x040fe20003f7d000 */
[----:B------:R-:W-:-:S02]  /*4670*/  FFMA.FTZ R32, R4, R93, -8 ;  /* 0xc100000004207423 */ /* 0x000fc4000001005d */
[----:B------:R-:W-:Y:S03]  /*4680*/  MUFU.EX2 R35, R35 ;  /* 0x0000002300237308 */ /* 0x000fe60000000800 */
        /* <DEDUP_REMOVED lines=41> */
[----:B------:R-:W-:Y:S01]  /*4920*/  CS2R R98, SRZ ;  /* 0x0000000000627805 */ /* 0x000fe2000001ff00 */
[----:B------:R1:W-:Y:S08]  /*4930*/  MUFU.EX2 R75, R60 ;  /* 0x0000003c004b7308 */ /* 0x0003f00000000800 */
[----:B------:R-:W-:Y:S01]  /*4940*/  MUFU.EX2 R32, R32 ;  /* 0x0000002000207308 */ /* 0x000fe20000000800 */
[----:B-1----:R-:W-:-:S01]  /*4950*/  FFMA.FTZ R60, R59, UR42, -R64 ;  /* 0x0000002a3b3c7c23 */ /* 0x002fc20008010840 */
[--C-:B------:R-:W-:Y:S01]  /*4960*/  FFMA.FTZ R59, R62, UR42, -R64.reuse ;  /* 0x0000002a3e3b7c23 */ /* 0x100fe20008010840 */
[----:B------:R-:W-:-:S01]  /*4970*/  FFMA.FTZ R62, R67, UR42, -R64 ;  /* 0x0000002a433e7c23 */ /* 0x000fc20008010840 */
[----:B0-----:R-:W-:-:S04]  /*4980*/  F2FP.SATFINITE.E4M3.F32.PACK_AB_MERGE_C R217, R95, R94, RZ ;  /* 0x0000005e5fd9723e */ /* 0x001fc800048070ff */
[----:B------:R-:W0:Y:S01]  /*4990*/  MUFU.EX2 R84, R79 ;  /* 0x0000004f00547308 */ /* 0x000e220000000800 */
[----:B------:R-:W-:-:S07]  /*49a0*/  F2FP.SATFINITE.E4M3.F32.PACK_AB_MERGE_C R217, R91, R20, R217 ;  /* 0x000000145bd9723e */ /* 0x000fce00048070d9 */
[----:B------:R-:W-:Y:S08]  /*49b0*/  MUFU.EX2 R93, R93 ;  /* 0x0000005d005d7308 */ /* 0x000ff00000000800 */
[----:B------:R1:W-:Y:S01]  /*49c0*/  MUFU.EX2 R79, R59 ;  /* 0x0000003b004f7308 */ /* 0x0003e20000000800 */
[----:B0-----:R-:W-:-:S07]  /*49d0*/  F2FP.SATFINITE.E4M3.F32.PACK_AB_MERGE_C R213, R84, R75, RZ ;  /* 0x0000004b54d5723e */ /* 0x001fce00048070ff */
[----:B------:R0:W2:Y:S01]  /*49e0*/  MUFU.EX2 R82, R63 ;  /* 0x0000003f00527308 */ /* 0x0000a20000000800 */
[----:B-1----:R-:W-:-:S07]  /*49f0*/  FADD.FTZ R59, R20, R91 ;  /* 0x0000005b143b7221 */ /* 0x002fce0000010000 */
[----:B------:R-:W1:Y:S01]  /*4a00*/  MUFU.EX2 R102, R102 ;  /* 0x0000006600667308 */ /* 0x000e620000000800 */
[----:B0-----:R-:W-:-:S01]  /*4a10*/  FADD.FTZ R63, R5, R88 ;  /* 0x00000058053f7221 */ /* 0x001fc20000010000 */
[----:B------:R-:W-:Y:S01]  /*4a20*/  FADD.FTZ R88, R94, R59 ;  /* 0x0000003b5e587221 */ /* 0x000fe20000010000 */
[----:B------:R-:W-:Y:S02]  /*4a30*/  @!P0 PRMT R59, RZ, 0x654, R2 ;  /* 0x00000654ff3b8816 */ /* 0x000fe40000000002 */
[----:B------:R-:W-:Y:S01]  /*4a40*/  FADD.FTZ R90, R8, R63 ;  /* 0x0000003f085a7221 */ /* 0x000fe20000010000 */
[----:B------:R-:W-:-:S01]  /*4a50*/  FADD.FTZ R63, R95, R88 ;  /* 0x000000585f3f7221 */ /* 0x000fc20000010000 */
[----:B------:R0:W-:Y:S01]  /*4a60*/  @!P0 SYNCS.ARRIVE.TRANS64.RED.A1T0 RZ, [R59+URZ], RZ ;  /* 0x000000ff3bff89a7 */ /* 0x0001e2000810043f */
[----:B------:R-:W3:Y:S01]  /*4a70*/  MUFU.EX2 R103, R103 ;  /* 0x0000006700677308 */ /* 0x000ee20000000800 */
[----:B------:R-:W-:-:S01]  /*4a80*/  FADD.FTZ R67, R7, R90 ;  /* 0x0000005a07437221 */ /* 0x000fc20000010000 */
[----:B------:R-:W-:Y:S01]  /*4a90*/  FADD.FTZ R88, R32, R63 ;  /* 0x0000003f20587221 */ /* 0x000fe20000010000 */
[----:B--2---:R-:W-:-:S02]  /*4aa0*/  F2FP.SATFINITE.E4M3.F32.PACK_AB_MERGE_C R209, R82, R79, RZ ;  /* 0x0000004f52d1723e */ /* 0x004fc400048070ff */
[----:B------:R-:W-:Y:S01]  /*4ab0*/  CS2R R94, SRZ ;  /* 0x00000000005e7805 */ /* 0x000fe2000001ff00 */
[----:B------:R-:W-:-:S01]  /*4ac0*/  FADD.FTZ R90, R10, R67 ;  /* 0x000000430a5a7221 */ /* 0x000fc20000010000 */
[----:B0-----:R-:W-:Y:S01]  /*4ad0*/  FADD.FTZ R59, R93, R88 ;  /* 0x000000585d3b7221 */ /* 0x001fe20000010000 */
[----:B------:R-:W-:Y:S02]  /*4ae0*/  MUFU.EX2 R21, R21 ;  /* 0x0000001500157308 */ /* 0x000fe40000000800 */
[----:B------:R-:W-:-:S01]  /*4af0*/  FADD.FTZ R63, R9, R90 ;  /* 0x0000005a093f7221 */ /* 0x000fc20000010000 */
[----:B-1----:R-:W-:-:S03]  /*4b00*/  FADD.FTZ R88, R102, R59 ;  /* 0x0000003b66587221 */ /* 0x002fc60000010000 */
[----:B------:R-:W-:Y:S02]  /*4b10*/  FADD.FTZ R90, R76, R63 ;  /* 0x0000003f4c5a7221 */ /* 0x000fe40000010000 */
[----:B------:R-:W0:Y:S01]  /*4b20*/  MUFU.EX2 R36, R36 ;  /* 0x0000002400247308 */ /* 0x000e220000000800 */
[----:B---3--:R-:W-:-:S01]  /*4b30*/  FADD.FTZ R88, R103, R88 ;  /* 0x0000005867587221 */ /* 0x008fc20000010000 */
[----:B------:R-:W-:Y:S01]  /*4b40*/  FADD.FTZ R59, R13, R90 ;  /* 0x0000005a0d3b7221 */ /* 0x000fe20000010000 */
[----:B------:R-:W-:Y:S02]  /*4b50*/  F2FP.SATFINITE.E4M3.F32.PACK_AB_MERGE_C R219, R103, R102, RZ ;  /* 0x0000006667db723e */ /* 0x000fe400048070ff */
[----:B------:R-:W-:Y:S02]  /*4b60*/  CS2R R102, SRZ ;  /* 0x0000000000667805 */ /* 0x000fe4000001ff00 */
[----:B------:R-:W-:Y:S01]  /*4b70*/  F2FP.SATFINITE.E4M3.F32.PACK_AB_MERGE_C R219, R93, R32, R219 ;  /* 0x000000205ddb723e */ /* 0x000fe200048070db */
[----:B------:R-:W1:Y:S01]  /*4b80*/  MUFU.EX2 R29, R29 ;  /* 0x0000001d001d7308 */ /* 0x000e620000000800 */
[----:B------:R-:W-:-:S07]  /*4b90*/  CS2R R92, SRZ ;  /* 0x00000000005c7805 */ /* 0x000fce000001ff00 */
[----:B------:R2:W-:Y:S01]  /*4ba0*/  MUFU.EX2 R2, R61 ;  /* 0x0000003d00027308 */ /* 0x0005e20000000800 */
[----:B0-----:R-:W-:-:S07]  /*4bb0*/  F2FP.SATFINITE.E4M3.F32.PACK_AB_MERGE_C R213, R36, R21, R213 ;  /* 0x0000001524d5723e */ /* 0x001fce00048070d5 */
[----:B------:R-:W0:Y:S01]  /*4bc0*/  MUFU.EX2 R52, R52 ;  /* 0x0000003400347308 */ /* 0x000e220000000800 */
[----:B--2---:R-:W-:-:S01]  /*4bd0*/  FADD.FTZ R61, R21, R88 ;  /* 0x00000058153d7221 */ /* 0x004fc20000010000 */
[----:B------:R-:W-:Y:S01]  /*4be0*/  FADD.FTZ R88, R74, R59 ;  /* 0x0000003b4a587221 */ /* 0x000fe20000010000 */
[----:B------:R-:W-:-:S02]  /*4bf0*/  FFMA.FTZ R59, R26, UR42, -R64 ;  /* 0x0000002a1a3b7c23 */ /* 0x000fc40008010840 */
[----:B------:R-:W-:Y:S01]  /*4c00*/  FADD.FTZ R90, R36, R61 ;  /* 0x0000003d245a7221 */ /* 0x000fe20000010000 */
[----:B------:R-:W-:-:S02]  /*4c10*/  FADD.FTZ R61, R15, R88 ;  /* 0x000000580f3d7221 */ /* 0x000fc40000010000 */
[----:B------:R-:W-:Y:S01]  /*4c20*/  MUFU.EX2 R86, R86 ;  /* 0x0000005600567308 */ /* 0x000fe20000000800 */
[----:B------:R-:W-:-:S01]  /*4c30*/  FADD.FTZ R63, R75, R90 ;  /* 0x0000005a4b3f7221 */ /* 0x000fc20000010000 */
[----:B------:R-:W-:Y:S01]  /*4c40*/  FADD.FTZ R88, R78, R61 ;  /* 0x0000003d4e587221 */ /* 0x000fe20000010000 */
[----:B------:R-:W-:-:S02]  /*4c50*/  CS2R R74, SRZ ;  /* 0x00000000004a7805 */ /* 0x000fc4000001ff00 */
[----:B------:R-:W-:Y:S01]  /*4c60*/  FADD.FTZ R90, R84, R63 ;  /* 0x0000003f545a7221 */ /* 0x000fe20000010000 */
[----:B------:R-:W-:-:S02]  /*4c70*/  FADD.FTZ R61, R25, R88 ;  /* 0x00000058193d7221 */ /* 0x000fc40000010000 */
[----:B------:R-:W2:Y:S01]  /*4c80*/  MUFU.EX2 R87, R87 ;  /* 0x0000005700577308 */ /* 0x000ea20000000800 */
[----:B-1----:R-:W-:-:S01]  /*4c90*/  FADD.FTZ R63, R29, R90 ;  /* 0x0000005a1d3f7221 */ /* 0x002fc20000010000 */
[----:B------:R-:W-:Y:S01]  /*4ca0*/  FADD.FTZ R88, R58, R61 ;  /* 0x0000003d3a587221 */ /* 0x000fe20000010000 */
[----:B------:R-:W-:Y:S02]  /*4cb0*/  CS2R R90, SRZ ;  /* 0x00000000005a7805 */ /* 0x000fe4000001ff00 */
[----:B0-----:R-:W-:Y:S01]  /*4cc0*/  FADD.FTZ R63, R52, R63 ;  /* 0x0000003f343f7221 */ /* 0x001fe20000010000 */
[----:B------:R-:W-:-:S02]  /*4cd0*/  FADD.FTZ R61, R45, R88 ;  /* 0x000000582d3d7221 */ /* 0x000fc40000010000 */
[----:B------:R-:W-:Y:S02]  /*4ce0*/  MUFU.EX2 R49, R49 ;  /* 0x0000003100317308 */ /* 0x000fe40000000800 */
[----:B------:R-:W-:-:S04]  /*4cf0*/  FADD.FTZ R8, R66, R61 ;  /* 0x0000003d42087221 */ /* 0x000fc80000010000 */
[----:B------:R-:W-:Y:S02]  /*4d00*/  FADD.FTZ R5, R53, R8 ;  /* 0x0000000835057221 */ /* 0x000fe40000010000 */
[----:B------:R-:W0:Y:S01]  /*4d10*/  MUFU.EX2 R60, R60 ;  /* 0x0000003c003c7308 */ /* 0x000e220000000800 */
[----:B--2---:R-:W-:Y:S01]  /*4d20*/  F2FP.SATFINITE.E4M3.F32.PACK_AB_MERGE_C R215, R87, R86, RZ ;  /* 0x0000005657d7723e */ /* 0x004fe200048070ff */
[----:B------:R-:W-:-:S03]  /*4d30*/  FADD.FTZ R5, R42, R5 ;  /* 0x000000052a057221 */ /* 0x000fc60000010000 */
[----:B------:R-:W-:Y:S01]  /*4d40*/  F2FP.SATFINITE.E4M3.F32.PACK_AB_MERGE_C R215, R52, R29, R215 ;  /* 0x0000001d34d7723e */ /* 0x000fe200048070d7 */
[----:B------:R-:W-:-:S01]  /*4d50*/  FADD.FTZ R76, R46, R5 ;  /* 0x000000052e4c7221 */ /* 0x000fc20000010000 */
[----:B------:R-:W-:Y:S01]  /*4d60*/  CS2R R52, SRZ ;  /* 0x0000000000347805 */ /* 0x000fe2000001ff00 */
[----:B------:R1:W-:Y:S08]  /*4d70*/  MUFU.EX2 R26, R47 ;  /* 0x0000002f001a7308 */ /* 0x0003f00000000800 */
[----:B------:R-:W2:Y:S01]  /*4d80*/  MUFU.EX2 R57, R57 ;  /* 0x0000003900397308 */ /* 0x000ea20000000800 */
[----:B-1----:R-:W-:-:S01]  /*4d90*/  FFMA.FTZ R47, R40, UR42, -R64 ;  /* 0x0000002a282f7c23 */ /* 0x002fc20008010840 */
[----:B------:R-:W-:Y:S01]  /*4da0*/  FFMA.FTZ R64, R80, UR42, -R64 ;  /* 0x0000002a50407c23 */ /* 0x000fe20008010840 */
[----:B------:R-:W-:-:S01]  /*4db0*/  FADD.FTZ R80, R86, R63 ;  /* 0x0000003f56507221 */ /* 0x000fc20000010000 */
[----:B0-----:R-:W-:-:S03]  /*4dc0*/  F2FP.SATFINITE.E4M3.F32.PACK_AB_MERGE_C R209, R60, R49, R209 ;  /* 0x000000313cd1723e */ /* 0x001fc600048070d1 */
[----:B------:R-:W-:Y:S01]  /*4dd0*/  FADD.FTZ R80, R87, R80 ;  /* 0x0000005057507221 */ /* 0x000fe20000010000 */
[----:B------:R-:W0:Y:S01]  /*4de0*/  MUFU.EX2 R62, R62 ;  /* 0x0000003e003e7308 */ /* 0x000e220000000800 */
[----:B------:R-:W-:Y:S02]  /*4df0*/  CS2R R86, SRZ ;  /* 0x0000000000567805 */ /* 0x000fe4000001ff00 */
[----:B------:R-:W-:-:S04]  /*4e00*/  FADD.FTZ R9, R49, R80 ;  /* 0x0000005031097221 */ /* 0x000fc80000010000 */
[----:B------:R-:W-:Y:S01]  /*4e10*/  FADD.FTZ R8, R60, R9 ;  /* 0x000000093c087221 */ /* 0x000fe20000010000 */
[----:B------:R-:W1:Y:S01]  /*4e20*/  MUFU.EX2 R70, R70 ;  /* 0x0000004600467308 */ /* 0x000e620000000800 */
[----:B------:R-:W-:-:S01]  /*4e30*/  FADD.FTZ R9, R73, R76 ;  /* 0x0000004c49097221 */ /* 0x000fc20000010000 */
[----:B------:R-:W-:Y:S01]  /*4e40*/  CS2R R60, SRZ ;  /* 0x00000000003c7805 */ /* 0x000fe2000001ff00 */
[----:B------:R-:W-:-:S01]  /*4e50*/  FADD.FTZ R5, R79, R8 ;  /* 0x000000084f057221 */ /* 0x000fc20000010000 */
[----:B------:R-:W-:Y:S01]  /*4e60*/  CS2R R78, SRZ ;  /* 0x00000000004e7805 */ /* 0x000fe2000001ff00 */
[----:B------:R-:W-:-:S02]  /*4e70*/  FADD.FTZ R66, R50, R9 ;  /* 0x0000000932427221 */ /* 0x000fc40000010000 */
[----:B------:R-:W-:Y:S01]  /*4e80*/  FADD.FTZ R8, R82, R5 ;  /* 0x0000000552087221 */ /* 0x000fe20000010000 */
[----:B------:R-:W3:Y:S01]  /*4e90*/  MUFU.EX2 R71, R71 ;  /* 0x0000004700477308 */ /* 0x000ee20000000800 */
[----:B------:R-:W-:-:S01]  /*4ea0*/  FADD.FTZ R9, R55, R66 ;  /* 0x0000004237097221 */ /* 0x000fc20000010000 */
[----:B------:R-:W-:Y:S01]  /*4eb0*/  CS2R R66, SRZ ;  /* 0x0000000000427805 */ /* 0x000fe2000001ff00 */
[----:B--2---:R-:W-:-:S01]  /*4ec0*/  FADD.FTZ R5, R57, R8 ;  /* 0x0000000839057221 */ /* 0x004fc20000010000 */
[----:B------:R-:W-:Y:S01]  /*4ed0*/  CS2R R82, SRZ ;  /* 0x0000000000527805 */ /* 0x000fe2000001ff00 */
[----:B------:R-:W-:-:S01]  /*4ee0*/  FADD.FTZ R8, R30, R9 ;  /* 0x000000091e087221 */ /* 0x000fc20000010000 */
[----:B------:R-:W-:Y:S01]  /*4ef0*/  F2FP.SATFINITE.E4M3.F32.PACK_AB_MERGE_C R30, R81, R30, RZ ;  /* 0x0000001e511e723e */ /* 0x000fe200048070ff */
[----:B0-----:R-:W-:-:S01]  /*4f00*/  FADD.FTZ R5, R62, R5 ;  /* 0x000000053e057221 */ /* 0x001fc20000010000 */
[----:B------:R-:W0:Y:S01]  /*4f10*/  MUFU.EX2 R43, R43 ;  /* 0x0000002b002b7308 */ /* 0x000e220000000800 */
[----:B------:R-:W-:-:S01]  /*4f20*/  FADD.FTZ R81, R81, R8 ;  /* 0x0000000851517221 */ /* 0x000fc20000010000 */
[----:B------:R-:W-:Y:S01]  /*4f30*/  F2FP.SATFINITE.E4M3.F32.PACK_AB_MERGE_C R210, R55, R50, R30 ;  /* 0x0000003237d2723e */ /* 0x000fe2000480701e */
[----:B-1----:R-:W-:-:S02]  /*4f40*/  FADD.FTZ R20, R70, R5 ;  /* 0x0000000546147221 */ /* 0x002fc40000010000 */
[----:B------:R-:W-:Y:S01]  /*4f50*/  FADD.FTZ R8, R34, R81 ;  /* 0x0000005122087221 */ /* 0x000fe20000010000 */
[----:B------:R-:W-:Y:S02]  /*4f60*/  CS2R R80, SRZ ;  /* 0x0000000000507805 */ /* 0x000fe4000001ff00 */
[----:B------:R-:W1:Y:S01]  /*4f70*/  MUFU.EX2 R65, R65 ;  /* 0x0000004100417308 */ /* 0x000e620000000800 */
[C---:B---3--:R-:W-:Y:S01]  /*4f80*/  F2FP.SATFINITE.E4M3.F32.PACK_AB_MERGE_C R70, R71.reuse, R70, RZ ;  /* 0x000000464746723e */ /* 0x048fe200048070ff */
[----:B------:R-:W-:Y:S01]  /*4f90*/  FADD.FTZ R71, R71, R20 ;  /* 0x0000001447477221 */ /* 0x000fe20000010000 */
[----:B------:R-:W-:-:S02]  /*4fa0*/  FADD.FTZ R8, R35, R8 ;  /* 0x0000000823087221 */ /* 0x000fc40000010000 */
[----:B------:R-:W-:Y:S01]  /*4fb0*/  F2FP.SATFINITE.E4M3.F32.PACK_AB_MERGE_C R211, R62, R57, R70 ;  /* 0x000000393ed3723e */ /* 0x000fe20004807046 */
[----:B------:R-:W-:-:S01]  /*4fc0*/  FADD.FTZ R10, R2, R71 ;  /* 0x00000047020a7221 */ /* 0x000fc20000010000 */
[----:B------:R-:W-:Y:S01]  /*4fd0*/  FADD.FTZ R3, R37, R8 ;  /* 0x0000000825037221 */ /* 0x000fe20000010000 */
[----:B------:R-:W2:Y:S01]  /*4fe0*/  MUFU.EX2 R38, R38 ;  /* 0x0000002600267308 */ /* 0x000ea20000000800 */
[----:B------:R-:W-:Y:S01]  /*4ff0*/  CS2R R62, SRZ ;  /* 0x00000000003e7805 */ /* 0x000fe2000001ff00 */
[----:B0-----:R-:W-:Y:S01]  /*5000*/  FADD.FTZ R10, R43, R10 ;  /* 0x0000000a2b0a7221 */ /* 0x001fe20000010000 */
[----:B------:R-:W-:-:S05]  /*5010*/  CS2R R70, SRZ ;  /* 0x0000000000467805 */ /* 0x000fca000001ff00 */
[----:B------:R-:W0:Y:S01]  /*5020*/  MUFU.EX2 R14, R14 ;  /* 0x0000000e000e7308 */ /* 0x000e220000000800 */
[----:B-1----:R-:W-:-:S01]  /*5030*/  FADD.FTZ R5, R65, R10 ;  /* 0x0000000a41057221 */ /* 0x002fc20000010000 */
[----:B------:R-:W-:-:S03]  /*5040*/  F2FP.SATFINITE.E4M3.F32.PACK_AB_MERGE_C R65, R26, R65, RZ ;  /* 0x000000411a41723e */ /* 0x000fc600048070ff */
[----:B------:R-:W-:Y:S01]  /*5050*/  FADD.FTZ R26, R26, R5 ;  /* 0x000000051a1a7221 */ /* 0x000fe20000010000 */
[----:B------:R-:W-:Y:S02]  /*5060*/  F2FP.SATFINITE.E4M3.F32.PACK_AB_MERGE_C R205, R43, R2, R65 ;  /* 0x000000022bcd723e */ /* 0x000fe40004807041 */
[----:B------:R-:W-:Y:S01]  /*5070*/  CS2R R42, SRZ ;  /* 0x00000000002a7805 */ /* 0x000fe2000001ff00 */
[----:B------:R-:W1:Y:S01]  /*5080*/  MUFU.EX2 R69, R69 ;  /* 0x0000004500457308 */ /* 0x000e620000000800 */
[----:B--2---:R-:W-:-:S01]  /*5090*/  FADD.FTZ R3, R38, R3 ;  /* 0x0000000326037221 */ /* 0x004fc20000010000 */
[----:B------:R-:W-:-:S04]  /*50a0*/  F2FP.SATFINITE.E4M3.F32.PACK_AB_MERGE_C R37, R38, R37, RZ ;  /* 0x000000252625723e */ /* 0x000fc800048070ff */
[----:B------:R-:W-:Y:S02]  /*50b0*/  F2FP.SATFINITE.E4M3.F32.PACK_AB_MERGE_C R204, R35, R34, R37 ;  /* 0x0000002223cc723e */ /* 0x000fe40004807025 */
[----:B------:R-:W-:Y:S01]  /*50c0*/  CS2R R34, SRZ ;  /* 0x0000000000227805 */ /* 0x000fe2000001ff00 */
[----:B------:R-:W2:Y:S01]  /*50d0*/  MUFU.EX2 R39, R39 ;  /* 0x0000002700277308 */ /* 0x000ea20000000800 */
[----:B0-----:R-:W-:-:S01]  /*50e0*/  FADD.FTZ R8, R14, R3 ;  /* 0x000000030e087221 */ /* 0x001fc20000010000 */
[----:B------:R-:W-:-:S06]  /*50f0*/  CS2R R36, SRZ ;  /* 0x0000000000247805 */ /* 0x000fcc000001ff00 */
[----:B------:R0:W3:Y:S01]  /*5100*/  MUFU.EX2 R40, R51 ;  /* 0x0000003300287308 */ /* 0x0000e20000000800 */
[----:B-1----:R-:W-:-:S07]  /*5110*/  FADD.FTZ R3, R69, R26 ;  /* 0x0000001a45037221 */ /* 0x002fce0000010000 */
[----:B------:R-:W1:Y:S01]  /*5120*/  MUFU.EX2 R41, R41 ;  /* 0x0000002900297308 */ /* 0x000e620000000800 */
[----:B--2---:R-:W-:-:S01]  /*5130*/  FADD.FTZ R8, R39, R8 ;  /* 0x0000000827087221 */ /* 0x004fc20000010000 */
[----:B0-----:R-:W-:-:S06]  /*5140*/  CS2R R50, SRZ ;  /* 0x0000000000327805 */ /* 0x001fcc000001ff00 */
[----:B------:R-:W0:Y:S01]  /*5150*/  MUFU.EX2 R54, R54 ;  /* 0x0000003600367308 */ /* 0x000e220000000800 */
[----:B---3--:R-:W-:-:S07]  /*5160*/  FADD.FTZ R5, R40, R3 ;  /* 0x0000000328057221 */ /* 0x008fce0000010000 */
[----:B------:R-:W2:Y:S01]  /*5170*/  MUFU.EX2 R77, R77 ;  /* 0x0000004d004d7308 */ /* 0x000ea20000000800 */
[----:B-1----:R-:W-:-:S01]  /*5180*/  FADD.FTZ R7, R41, R8 ;  /* 0x0000000829077221 */ /* 0x002fc20000010000 */
[----:B------:R-:W-:-:S03]  /*5190*/  F2FP.SATFINITE.E4M3.F32.PACK_AB_MERGE_C R41, R44, R41, RZ ;  /* 0x000000292c29723e */ /* 0x000fc600048070ff */
[----:B------:R-:W-:Y:S01]  /*51a0*/  FADD.FTZ R7, R44, R7 ;  /* 0x000000072c077221 */ /* 0x000fe20000010000 */
[----:B------:R-:W-:Y:S02]  /*51b0*/  F2FP.SATFINITE.E4M3.F32.PACK_AB_MERGE_C R206, R39, R14, R41 ;  /* 0x0000000e27ce723e */ /* 0x000fe40004807029 */
[----:B------:R-:W-:Y:S01]  /*51c0*/  CS2R R38, SRZ ;  /* 0x0000000000267805 */ /* 0x000fe2000001ff00 */
[----:B------:R-:W1:Y:S01]  /*51d0*/  MUFU.EX2 R48, R48 ;  /* 0x0000003000307308 */ /* 0x000e620000000800 */
[----:B0-----:R-:W-:-:S01]  /*51e0*/  FADD.FTZ R8, R54, R5 ;  /* 0x0000000536087221 */ /* 0x001fc20000010000 */
[----:B------:R-:W-:-:S06]  /*51f0*/  CS2R R44, SRZ ;  /* 0x00000000002c7805 */ /* 0x000fcc000001ff00 */
[----:B------:R-:W0:Y:S01]  /*5200*/  MUFU.EX2 R59, R59 ;  /* 0x0000003b003b7308 */ /* 0x000e220000000800 */
[----:B--2---:R-:W-:-:S01]  /*5210*/  FADD.FTZ R8, R77, R8 ;  /* 0x000000084d087221 */ /* 0x004fc20000010000 */
[----:B------:R-:W-:Y:S02]  /*5220*/  F2FP.SATFINITE.E4M3.F32.PACK_AB_MERGE_C R54, R77, R54, RZ ;  /* 0x000000364d36723e */ /* 0x000fe400048070ff */
[----:B------:R-:W-:Y:S02]  /*5230*/  CS2R R76, SRZ ;  /* 0x00000000004c7805 */ /* 0x000fe4000001ff00 */
[----:B------:R-:W-:Y:S02]  /*5240*/  F2FP.SATFINITE.E4M3.F32.PACK_AB_MERGE_C R207, R40, R69, R54 ;  /* 0x0000004528cf723e */ /* 0x000fe40004807036 */
[----:B------:R-:W-:Y:S01]  /*5250*/  CS2R R40, SRZ ;  /* 0x0000000000287805 */ /* 0x000fe2000001ff00 */
[----:B------:R-:W2:Y:S01]  /*5260*/  MUFU.EX2 R85, R85 ;  /* 0x0000005500557308 */ /* 0x000ea20000000800 */
[----:B-1----:R-:W-:-:S01]  /*5270*/  FADD.FTZ R10, R48, R7 ;  /* 0x00000007300a7221 */ /* 0x002fc20000010000 */
[----:B------:R-:W-:-:S06]  /*5280*/  CS2R R54, SRZ ;  /* 0x0000000000367805 */ /* 0x000fcc000001ff00 */
[----:B------:R1:W3:Y:S01]  /*5290*/  MUFU.EX2 R6, R27 ;  /* 0x0000001b00067308 */ /* 0x0002e20000000800 */
[----:B0-----:R-:W-:-:S07]  /*52a0*/  FADD.FTZ R5, R59, R8 ;  /* 0x000000083b057221 */ /* 0x001fce0000010000 */
[----:B------:R-:W0:Y:S01]  /*52b0*/  MUFU.EX2 R24, R24 ;  /* 0x0000001800187308 */ /* 0x000e220000000800 */
[----:B--2---:R-:W-:-:S01]  /*52c0*/  FADD.FTZ R7, R85, R10 ;  /* 0x0000000a55077221 */ /* 0x004fc20000010000 */
[----:B-1----:R-:W-:-:S06]  /*52d0*/  CS2R R26, SRZ ;  /* 0x00000000001a7805 */ /* 0x002fcc000001ff00 */
[----:B------:R-:W1:Y:S01]  /*52e0*/  MUFU.EX2 R68, R68 ;  /* 0x0000004400447308 */ /* 0x000e620000000800 */
[----:B---3--:R-:W-:-:S07]  /*52f0*/  FADD.FTZ R5, R6, R5 ;  /* 0x0000000506057221 */ /* 0x008fce0000010000 */
[----:B------:R-:W2:Y:S01]  /*5300*/  MUFU.EX2 R89, R89 ;  /* 0x0000005900597308 */ /* 0x000ea20000000800 */
[----:B0-----:R-:W-:-:S07]  /*5310*/  FADD.FTZ R8, R24, R7 ;  /* 0x0000000718087221 */ /* 0x001fce0000010000 */
[----:B------:R-:W0:Y:S01]  /*5320*/  MUFU.EX2 R31, R31 ;  /* 0x0000001f001f7308 */ /* 0x000e220000000800 */
[----:B-1----:R-:W-:-:S07]  /*5330*/  FADD.FTZ R2, R68, R5 ;  /* 0x0000000544027221 */ /* 0x002fce0000010000 */
[----:B------:R-:W1:Y:S01]  /*5340*/  MUFU.EX2 R12, R12 ;  /* 0x0000000c000c7308 */ /* 0x000e620000000800 */
[C---:B--2---:R-:W-:Y:S01]  /*5350*/  F2FP.SATFINITE.E4M3.F32.PACK_AB_MERGE_C R24, R89.reuse, R24, RZ ;  /* 0x000000185918723e */ /* 0x044fe200048070ff */
[----:B------:R-:W-:-:S03]  /*5360*/  FADD.FTZ R89, R89, R8 ;  /* 0x0000000859597221 */ /* 0x000fc60000010000 */
[----:B------:R-:W-:Y:S02]  /*5370*/  F2FP.SATFINITE.E4M3.F32.PACK_AB_MERGE_C R200, R85, R48, R24 ;  /* 0x0000003055c8723e */ /* 0x000fe40004807018 */
[----:B------:R-:W-:Y:S02]  /*5380*/  CS2R R24, SRZ ;  /* 0x0000000000187805 */ /* 0x000fe4000001ff00 */
[----:B------:R-:W-:Y:S01]  /*5390*/  CS2R R48, SRZ ;  /* 0x0000000000307805 */ /* 0x000fe2000001ff00 */
[----:B------:R-:W2:Y:S01]  /*53a0*/  MUFU.EX2 R56, R56 ;  /* 0x0000003800387308 */ /* 0x000ea20000000800 */
[C---:B0-----:R-:W-:Y:S01]  /*53b0*/  F2FP.SATFINITE.E4M3.F32.PACK_AB_MERGE_C R68, R31.reuse, R68, RZ ;  /* 0x000000441f44723e */ /* 0x041fe200048070ff */
[----:B------:R-:W-:Y:S01]  /*53c0*/  FADD.FTZ R31, R31, R2 ;  /* 0x000000021f1f7221 */ /* 0x000fe20000010000 */
[----:B------:R-:W-:Y:S02]  /*53d0*/  CS2R R84, SRZ ;  /* 0x0000000000547805 */ /* 0x000fe4000001ff00 */
[----:B------:R-:W-:-:S02]  /*53e0*/  F2FP.SATFINITE.E4M3.F32.PACK_AB_MERGE_C R201, R6, R59, R68 ;  /* 0x0000003b06c9723e */ /* 0x000fc40004807044 */
[----:B------:R-:W-:Y:S02]  /*53f0*/  CS2R R58, SRZ ;  /* 0x00000000003a7805 */ /* 0x000fe4000001ff00 */
[----:B------:R-:W-:Y:S01]  /*5400*/  CS2R R68, SRZ ;  /* 0x0000000000447805 */ /* 0x000fe2000001ff00 */
[----:B------:R-:W0:Y:S01]  /*5410*/  MUFU.EX2 R33, R33 ;  /* 0x0000002100217308 */ /* 0x000e220000000800 */
[----:B-1----:R-:W-:-:S01]  /*5420*/  FADD.FTZ R2, R12, R89 ;  /* 0x000000590c027221 */ /* 0x002fc20000010000 */
[----:B------:R-:W-:-:S06]  /*5430*/  CS2R R88, SRZ ;  /* 0x0000000000587805 */ /* 0x000fcc000001ff00 */
[----:B------:R1:W3:Y:S01]  /*5440*/  MUFU.EX2 R3, R72 ;  /* 0x0000004800037308 */ /* 0x0002e20000000800 */
[----:B--2---:R-:W-:-:S01]  /*5450*/  FADD.FTZ R8, R56, R31 ;  /* 0x0000001f38087221 */ /* 0x004fc20000010000 */
[----:B------:R-:W-:-:S06]  /*5460*/  CS2R R30, SRZ ;  /* 0x00000000001e7805 */ /* 0x000fcc000001ff00 */
[----:B------:R-:W-:Y:S01]  /*5470*/  MUFU.EX2 R28, R28 ;  /* 0x0000001c001c7308 */ /* 0x000fe20000000800 */
[----:B0-----:R-:W-:-:S01]  /*5480*/  FADD.FTZ R5, R33, R2 ;  /* 0x0000000221057221 */ /* 0x001fc20000010000 */
[----:B-1----:R-:W-:-:S06]  /*5490*/  CS2R R72, SRZ ;  /* 0x0000000000487805 */ /* 0x002fcc000001ff00 */
[----:B------:R-:W0:Y:S01]  /*54a0*/  MUFU.EX2 R11, R11 ;  /* 0x0000000b000b7308 */ /* 0x000e220000000800 */
[----:B---3--:R-:W-:-:S07]  /*54b0*/  FADD.FTZ R8, R3, R8 ;  /* 0x0000000803087221 */ /* 0x008fce0000010000 */
[----:B------:R-:W-:Y:S08]  /*54c0*/  MUFU.EX2 R47, R47 ;  /* 0x0000002f002f7308 */ /* 0x000ff00000000800 */
[----:B------:R-:W1:Y:S01]  /*54d0*/  MUFU.EX2 R64, R64 ;  /* 0x0000004000407308 */ /* 0x000e620000000800 */
[----:B0-----:R-:W-:Y:S01]  /*54e0*/  F2FP.SATFINITE.E4M3.F32.PACK_AB_MERGE_C R2, R11, R28, RZ ;  /* 0x0000001c0b02723e */ /* 0x001fe200048070ff */
[----:B------:R-:W-:-:S03]  /*54f0*/  FADD.FTZ R28, R28, R5 ;  /* 0x000000051c1c7221 */ /* 0x000fc60000010000 */
[----:B------:R-:W-:Y:S02]  /*5500*/  F2FP.SATFINITE.E4M3.F32.PACK_AB_MERGE_C R202, R33, R12, R2 ;  /* 0x0000000c21ca723e */ /* 0x000fe40004807002 */
[----:B------:R-:W-:Y:S02]  /*5510*/  CS2R R32, SRZ ;  /* 0x0000000000207805 */ /* 0x000fe4000001ff00 */
[----:B-1----:R-:W-:Y:S01]  /*5520*/  F2FP.SATFINITE.E4M3.F32.PACK_AB_MERGE_C R6, R64, R47, RZ ;  /* 0x0000002f4006723e */ /* 0x002fe200048070ff */
[----:B------:R-:W-:-:S03]  /*5530*/  FADD.FTZ R47, R47, R8 ;  /* 0x000000082f2f7221 */ /* 0x000fc60000010000 */
[----:B------:R-:W-:Y:S01]  /*5540*/  F2FP.SATFINITE.E4M3.F32.PACK_AB_MERGE_C R203, R3, R56, R6 ;  /* 0x0000003803cb723e */ /* 0x000fe20004807006 */
[----:B------:R-:W-:-:S01]  /*5550*/  FADD.FTZ R3, R11, R28 ;  /* 0x0000001c0b037221 */ /* 0x000fc20000010000 */
[----:B------:R-:W-:Y:S01]  /*5560*/  FADD.FTZ R2, R64, R47 ;  /* 0x0000002f40027221 */ /* 0x000fe20000010000 */
[----:B------:R-:W-:Y:S02]  /*5570*/  CS2R R28, SRZ ;  /* 0x00000000001c7805 */ /* 0x000fe4000001ff00 */
[----:B------:R-:W-:Y:S02]  /*5580*/  CS2R R46, SRZ ;  /* 0x00000000002e7805 */ /* 0x000fe4000001ff00 */
[----:B------:R-:W-:Y:S02]  /*5590*/  CS2R R56, SRZ ;  /* 0x0000000000387805 */ /* 0x000fe4000001ff00 */
[----:B------:R-:W-:Y:S01]  /*55a0*/  CS2R R64, SRZ ;  /* 0x0000000000407805 */ /* 0x000fe2000001ff00 */
        /* <DEDUP_REMOVED lines=53> */
.L_x_2052:
[----:B------:R-:W-:Y:S01]  /*5900*/  ISETP.NE.AND P4, PT, RZ, UR46, PT ;  /* 0x0000002eff007c0c */ /* 0x000fe2000bf85270 */
[----:B------:R-:W-:-:S04]  /*5910*/  UISETP.NE.AND UP1, UPT, UR59, 0x1, UPT ;  /* 0x000000013b00788c */ /* 0x000fc8000bf25270 */
[----:B------:R-:W-:-:S04]  /*5920*/  USEL UR48, URZ, 0x1, UP1 ;  /* 0x000000013f307887 */ /* 0x000fc80008800000 */
[----:B------:R-:W-:-:S04]  /*5930*/  ULOP3.LUT UR48, UR60, UR48, URZ, 0x3c, !UPT ;  /* 0x000000303c307292 */ /* 0x000fc8000f8e3c3f */
[----:B------:R-:W-:Y:S08]  /*5940*/  @P4 BRA `(.L_x_2043) ;  /* 0x0000000000384947 */ /* 0x000ff00003800000 */
[----:B------:R-:W-:Y:S05]  /*5950*/  @!P1 BRA `(.L_x_2044) ;  /* 0x0000000000049947 */ /* 0x000fea0003800000 */
[----:B------:R-:W-:Y:S01]  /*5960*/  BPT.TRAP 0x1 ;  /* 0x000000040000795c */ /* 0x000fe20000300000 */
.L_x_2044:
        /* <DEDUP_REMOVED lines=9> */
.L_x_2045:
[----:B-1----:R-:W-:Y:S05]  /*5a00*/  @P3 BRA `(.L_x_2043) ;  /* 0x0000000000083947 */ /* 0x002fea0003800000 */
[----:B------:R-:W1:Y:S02]  /*5a10*/  SYNCS.PHASECHK.TRANS64.TRYWAIT P3, [UR6+0x33430], R0 ;  /* 0x03343000ff0075a7 */ /* 0x000e640008060146 */
[----:B-1----:R-:W-:Y:S05]  /*5a20*/  @!P3 BRA `(.L_x_2046) ;  /* 0x0000012800f8b947 */ /* 0x002fea0003800000 */
.L_x_2043:
        /* <DEDUP_REMOVED lines=192> */
.L_x_2048:
[----:B------:R-:W-:Y:S01]  /*6630*/  ULEA UR6, UR59, UR41, 0x3 ;  /* 0x000000293b067291 */ /* 0x000fe2000f8e183f */
[----:B------:R-:W-:-:S05]  /*6640*/  IMAD.U32 R0, RZ, RZ, UR60 ;  /* 0x0000003cff007e24 */ /* 0x000fca000f8e00ff */
[----:B------:R-:W-:-:S04]  /*6650*/  SHF.L.U32 R0, R0, 0x1f, RZ ;  /* 0x0000001f00007819 */ /* 0x000fc800000006ff */
[----:B------:R0:W1:Y:S01]  /*6660*/  SYNCS.PHASECHK.TRANS64.TRYWAIT P3, [UR6+0x33450], R0 ;  /* 0x03345000ff0075a7 */ /* 0x0000620008060146 */
[----:B------:R-:W-:Y:S05]  /*6670*/  @!P1 BRA `(.L_x_2049) ;  /* 0x0000000000049947 */ /* 0x000fea0003800000 */
[----:B------:R-:W-:Y:S01]  /*6680*/  BPT.TRAP 0x1 ;  /* 0x000000040000795c */ /* 0x000fe20000300000 */
.L_x_2049:
[----:B-1----:R-:W-:Y:S05]  /*6690*/  @P3 BRA `(.L_x_2047) ;  /* 0x0000000000083947 */ /* 0x002fea0003800000 */
[----:B------:R-:W1:Y:S02]  /*66a0*/  SYNCS.PHASECHK.TRANS64.TRYWAIT P3, [UR6+0x33450], R0 ;  /* 0x03345000ff0075a7 */ /* 0x000e640008060146 */
[----:B-1----:R-:W-:Y:S05]  /*66b0*/  @!P3 BRA `(.L_x_2050) ;  /* 0x0000011c00ecb947 */ /* 0x002fea0003800000 */
.L_x_2047:
[----:B------:R-:W-:Y:S01]  /*66c0*/  UIADD3 UR6, UR41, 0x200, URZ ;  /* 0x0000020029067890 */ /* 0x000fe2000fffe03f */
[----:B------:R-:W-:Y:S01]  /*66d0*/  WARPGROUP.ARRIVE ;  /* 0x00000000000079c5 */ /* 0x000fe20000000000 */
[----:B------:R-:W-:Y:S01]  /*66e0*/  UMOV UR7, 0xc0000010 ;  /* 0xc000001000077882 */ /* 0x000fe20000000000 */
[----:B-1----:R-:W-:Y:S01]  /*66f0*/  VIADD R4, R17, UR36 ;  /* 0x0000002411047c36 */ /* 0x002fe20008000000 */
[----:B------:R-:W-:-:S04]  /*6700*/  USHF.R.U32.HI UR6, URZ, 0x4, UR6 ;  /* 0x000000043f067899 */ /* 0x000fc80008011606 */
[----:B------:R-:W-:-:S04]  /*6710*/  ULOP3.LUT UR6, UR6, 0x3fff, URZ, 0xc0, !UPT ;  /* 0x00003fff06067892 */ /* 0x000fc8000f8ec03f */
[----:B------:R-:W-:-:S04]  /*6720*/  ULOP3.LUT UR6, UR6, 0x10000, URZ, 0xfc, !UPT ;  /* 0x0001000006067892 */ /* 0x000fc8000f8efc3f */
[----:B------:R-:W-:-:S07]  /*6730*/  UIMAD UR10, UR59, 0x780, UR6 ;  /* 0x000007803b0a78a4 */ /* 0x000fce000f8e0206 */
[----:B------:R-:W-:Y:S02]  /*6740*/  UMOV UR6, UR10 ;  /* 0x0000000a00067c82 */ /* 0x000fe40008000000 */
[----:B------:R-:W-:Y:S01]  /*6750*/  QGMMA.64x192x32.F32.E4M3.E4M3 R24, R216, gdesc[UR4], R24, gsb0 ;  /* 0x02e00004d8187df3 */ /* 0x000fe20008000818 */
[----:B------:R-:W-:Y:S01]  /*6760*/  UIADD3 UR6, UR10, 0x180, URZ ;  /* 0x000001800a067890 */ /* 0x000fe2000fffe03f */
[----:B------:R-:W-:Y:S01]  /*6770*/  UMOV UR7, 0xc0000010 ;  /* 0xc000001000077882 */ /* 0x000fe20000000000 */
[----:B------:R-:W-:Y:S02]  /*6780*/  WARPGROUP.DEPBAR.LE gsb0, 0x0 ;  /* 0x00008000000079c5 */ /* 0x000fe40000010000 */
[----:B------:R-:W-:-:S06]  /*6790*/  WARPGROUP.ARRIVE ;  /* 0x00000000000079c5 */ /* 0x000fcc0000000000 */
[----:B------:R-:W1:Y:S09]  /*67a0*/  S2R R219, SR_TID.X ;  /* 0x0000000000db7919 */ /* 0x000e720000002100 */
[----:B------:R-:W-:Y:S01]  /*67b0*/  QGMMA.64x192x32.F32.E4M3.E4M3 R24, R212, gdesc[UR4], R24, gsb0 ;  /* 0x02e00004d4187df3 */ /* 0x000fe20008000818 */
[----:B------:R-:W-:Y:S01]  /*67c0*/  UIADD3 UR6, UR10, 0x300, URZ ;  /* 0x000003000a067890 */ /* 0x000fe2000fffe03f */
[----:B------:R-:W-:Y:S01]  /*67d0*/  UMOV UR7, 0xc0000010 ;  /* 0xc000001000077882 */ /* 0x000fe20000000000 */
[----:B-1----:R-:W-:Y:S01]  /*67e0*/  SHF.R.U32.HI R219, RZ, 0x7, R219 ;  /* 0x00000007ffdb7819 */ /* 0x002fe200000116db */
[----:B------:R-:W-:-:S02]  /*67f0*/  WARPGROUP.DEPBAR.LE gsb0, 0x0 ;  /* 0x00008000000079c5 */ /* 0x000fc40000010000 */
[----:B------:R-:W-:-:S14]  /*6800*/  WARPGROUP.ARRIVE ;  /* 0x00000000000079c5 */ /* 0x000fdc0000000000 */
[----:B------:R-:W-:Y:S01]  /*6810*/  QGMMA.64x192x32.F32.E4M3.E4M3 R24, R208, gdesc[UR4], R24, gsb0 ;  /* 0x02e00004d0187df3 */ /* 0x000fe20008000818 */
[----:B------:R-:W-:Y:S01]  /*6820*/  UIADD3 UR6, UR10, 0x480, URZ ;  /* 0x000004800a067890 */ /* 0x000fe2000fffe03f */
[----:B------:R-:W-:Y:S01]  /*6830*/  UMOV UR7, 0xc0000010 ;  /* 0xc000001000077882 */ /* 0x000fe20000000000 */
[----:B------:R-:W-:Y:S02]  /*6840*/  WARPGROUP.DEPBAR.LE gsb0, 0x0 ;  /* 0x00008000000079c5 */ /* 0x000fe40000010000 */
[----:B------:R-:W-:-:S15]  /*6850*/  WARPGROUP.ARRIVE ;  /* 0x00000000000079c5 */ /* 0x000fde0000000000 */
[----:B------:R-:W-:Y:S01]  /*6860*/  QGMMA.64x192x32.F32.E4M3.E4M3 R24, R204, gdesc[UR4], R24, gsb0 ;  /* 0x02e00004cc187df3 */ /* 0x000fe20008000818 */
[----:B------:R-:W-:Y:S01]  /*6870*/  @UP0 ULDC UR6, c[0x0][0x44c] ;  /* 0x0001130000060ab9 */ /* 0x000fe20000000800 */
[----:B------:R-:W-:Y:S01]  /*6880*/  UMOV UR7, 0xc0000010 ;  /* 0xc000001000077882 */ /* 0x000fe20000000000 */
[----:B0-----:R-:W-:Y:S01]  /*6890*/  @P2 IMAD.HI.U32 R0, R4, UR6, RZ ;  /* 0x0000000604002c27 */ /* 0x001fe2000f8e00ff */
[----:B------:R-:W-:-:S04]  /*68a0*/  @UP0 ULDC UR6, c[0x0][0x450] ;  /* 0x0001140000060ab9 */ /* 0x000fc80000000800 */
[----:B------:R-:W-:Y:S01]  /*68b0*/  @P2 SHF.R.U32.HI R4, RZ, UR6, R0 ;  /* 0x00000006ff042c19 */ /* 0x000fe20008011600 */
[----:B------:R-:W-:-:S04]  /*68c0*/  UIMAD UR6, UR58, -0xa0, URZ ;  /* 0xffffff603a0678a4 */ /* 0x000fc8000f8e023f */
[----:B------:R-:W0:Y:S02]  /*68d0*/  SHFL.IDX PT, R7, R4, RZ, 0x1c1f ;  /* 0x001c1fff04077589 */ /* 0x000e2400000e0000 */
[----:B------:R-:W-:Y:S01]  /*68e0*/  IMAD.U32 R9, RZ, RZ, UR6 ;  /* 0x00000006ff097e24 */ /* 0x000fe2000f8e00ff */
[----:B------:R-:W-:-:S04]  /*68f0*/  UIADD3 UR6, UR10, 0x600, URZ ;  /* 0x000006000a067890 */ /* 0x000fc8000fffe03f */
[----:B------:R-:W-:Y:S01]  /*6900*/  IADD3 R0, -R16, 0x1, R9 ;  /* 0x0000000110007810 */ /* 0x000fe20007ffe109 */
[----:B------:R-:W-:-:S05]  /*6910*/  IMAD.U32 R9, RZ, RZ, UR53 ;  /* 0x00000035ff097e24 */ /* 0x000fca000f8e00ff */
[----:B------:R-:W-:-:S05]  /*6920*/  IADD3 R0, -R9, UR52, R0 ;  /* 0x0000003409007c10 */ /* 0x000fca000fffe100 */
[----:B0-----:R-:W-:-:S05]  /*6930*/  IMAD.IADD R8, R0, 0x1, R7 ;  /* 0x0000000100087824 */ /* 0x001fca00078e0207 */
[C---:B------:R-:W-:Y:S02]  /*6940*/  ISETP.GT.AND P3, PT, R8.reuse, RZ, PT ;  /* 0x000000ff0800720c */ /* 0x040fe40003f64270 */
[----:B------:R-:W-:Y:S02]  /*6950*/  ISETP.GT.AND P4, PT, R8, 0x1, PT ;  /* 0x000000010800780c */ /* 0x000fe40003f84270 */
        /* <DEDUP_REMOVED lines=80> */
[----:B------:R-:W-:Y:S01]  /*6e60*/  FSEL R141, R141, -INF , P4 ;  /* 0xff8000008d8d7808 */ /* 0x000fe20002000000 */
[----:B------:R-:W-:Y:S02]  /*6e70*/  WARPGROUP.DEPBAR.LE gsb0, 0x0 ;  /* 0x00008000000079c5 */ /* 0x000fe40000010000 */
[----:B------:R-:W-:Y:S01]  /*6e80*/  FMNMX.FTZ R10, R140, R9, !PT ;  /* 0x000000098c0a7209 */ /* 0x000fe20007810000 */
[----:B------:R-:W-:Y:S01]  /*6e90*/  WARPGROUP.ARRIVE ;  /* 0x00000000000079c5 */ /* 0x000fe20000000000 */
[----:B------:R-:W-:-:S02]  /*6ea0*/  ISETP.GT.AND P4, PT, R8, 0x71, PT ;  /* 0x000000710800780c */ /* 0x000fc40003f84270 */
[----:B------:R-:W-:Y:S02]  /*6eb0*/  FSEL R144, R144, -INF , P3 ;  /* 0xff80000090907808 */ /* 0x000fe40001800000 */
[----:B------:R-:W-:Y:S01]  /*6ec0*/  FMNMX.FTZ R9, R141, R10, !PT ;  /* 0x0000000a8d097209 */ /* 0x000fe20007810000 */
[----:B------:R-:W-:Y:S01]  /*6ed0*/  QGMMA.64x192x32.F32.E4M3.E4M3 R24, R200, gdesc[UR4], R24, gsb0 ;  /* 0x02e00004c8187df3 */ /* 0x000fe20008000818 */
[----:B------:R-:W-:Y:S02]  /*6ee0*/  ISETP.GT.AND P3, PT, R8, 0x78, PT ;  /* 0x000000780800780c */ /* 0x000fe40003f64270 */
[----:B------:R-:W-:Y:S02]  /*6ef0*/  FSEL R145, R145, -INF , P4 ;  /* 0xff80000091917808 */ /* 0x000fe40002000000 */
[----:B------:R-:W-:Y:S02]  /*6f00*/  FMNMX.FTZ R10, R144, R9, !PT ;  /* 0x00000009900a7209 */ /* 0x000fe40007810000 */
[----:B------:R-:W-:-:S02]  /*6f10*/  ISETP.GT.AND P4, PT, R8, 0x79, PT ;  /* 0x000000790800780c */ /* 0x000fc40003f84270 */
[----:B------:R-:W-:Y:S02]  /*6f20*/  FSEL R148, R148, -INF , P3 ;  /* 0xff80000094947808 */ /* 0x000fe40001800000 */
[----:B------:R-:W-:Y:S02]  /*6f30*/  FMNMX.FTZ R9, R145, R10, !PT ;  /* 0x0000000a91097209 */ /* 0x000fe40007810000 */
        /* <DEDUP_REMOVED lines=12> */
[----:B------:R-:W-:Y:S02]  /*7000*/  FSEL R125, R125, -INF , P5 ;  /* 0xff8000007d7d7808 */ /* 0x000fe40002800000 */
[C---:B------:R-:W-:Y:S02]  /*7010*/  ISETP.GT.AND P3, PT, R8.reuse, 0x90, PT ;  /* 0x000000900800780c */ /* 0x040fe40003f64270 */
[C---:B------:R-:W-:Y:S02]  /*7020*/  ISETP.GT.AND P4, PT, R8.reuse, 0x91, PT ;  /* 0x000000910800780c */ /* 0x040fe40003f84270 */
[----:B------:R-:W-:-:S02]  /*7030*/  ISETP.GT.AND P6, PT, R8, 0x98, PT ;  /* 0x000000980800780c */ /* 0x000fc40003fc4270 */
[----:B------:R-:W-:Y:S02]  /*7040*/  ISETP.GT.AND P5, PT, R8, 0x99, PT ;  /* 0x000000990800780c */ /* 0x000fe40003fa4270 */
        /* <DEDUP_REMOVED lines=8> */
[----:B------:R-:W-:-:S04]  /*70d0*/  FMNMX.FTZ R8, R132, R9, !PT ;  /* 0x0000000984087209 */ /* 0x000fc80007810000 */
[----:B------:R-:W-:-:S05]  /*70e0*/  FMNMX.FTZ R10, R133, R8, !PT ;  /* 0x00000008850a7209 */ /* 0x000fca0007810000 */
[----:B------:R-:W0:Y:S02]  /*70f0*/  SHFL.BFLY PT, R9, R10, 0x2, 0x1f ;  /* 0x0c401f000a097f89 */ /* 0x000e2400000e0000 */
[----:B0-----:R-:W-:Y:S02]  /*7100*/  FMNMX.FTZ R11, R10, R9, !PT ;  /* 0x000000090a0b7209 */ /* 0x001fe40007810000 */
[----:B------:R-:W0:Y:S04]  /*7110*/  SHFL.IDX PT, R9, R4, 0x1, 0x1c1f ;  /* 0x003c1f0004097f89 */ /* 0x000e2800000e0000 */
[----:B------:R-:W1:Y:S01]  /*7120*/  SHFL.BFLY PT, R12, R11, 0x1, 0x1f ;  /* 0x0c201f000b0c7f89 */ /* 0x000e6200000e0000 */
[----:B0-----:R-:W-:Y:S02]  /*7130*/  IMAD.IADD R8, R0, 0x1, R9 ;  /* 0x0000000100087824 */ /* 0x001fe400078e0209 */
[----:B------:R-:W-:Y:S01]  /*7140*/  IMAD.U32 R9, RZ, RZ, UR42 ;  /* 0x0000002aff097e24 */ /* 0x000fe2000f8e00ff */
[----:B-1----:R-:W-:-:S02]  /*7150*/  FMNMX.FTZ R0, R11, R12, !PT ;  /* 0x0000000c0b007209 */ /* 0x002fc40007810000 */
[C---:B------:R-:W-:Y:S02]  /*7160*/  ISETP.GT.AND P5, PT, R8.reuse, RZ, PT ;  /* 0x000000ff0800720c */ /* 0x040fe40003fa4270 */
[----:B------:R-:W-:Y:S01]  /*7170*/  ISETP.GT.AND P6, PT, R8, 0x1, PT ;  /* 0x000000010800780c */ /* 0x000fe20003fc4270 */
[----:B------:R-:W-:-:S01]  /*7180*/  FFMA.FTZ R10, R0, R9, -8 ;  /* 0xc1000000000a7423 */ /* 0x000fc20000010009 */
        /* <DEDUP_REMOVED lines=11> */
[C---:B------:R-:W-:Y:S02]  /*7240*/  ISETP.GT.AND P6, PT, R8.reuse, 0x11, PT ;  /* 0x000000110800780c */ /* 0x040fe40003fc4270 */
[C---:B------:R-:W-:Y:S02]  /*7250*/  ISETP.GT.AND P5, PT, R8.reuse, 0x29, PT ;  /* 0x000000290800780c */ /* 0x040fe40003fa4270 */
[----:B------:R-:W-:Y:S02]  /*7260*/  FMNMX.FTZ R21, R191, R4, !PT ;  /* 0x00000004bf157209 */ /* 0x000fe40007810000 */
[----:B------:R-:W-:Y:S02]  /*7270*/  ISETP.GT.AND P3, PT, R8, 0x18, PT ;  /* 0x000000180800780c */ /* 0x000fe40003f64270 */
[----:B------:R-:W-:-:S02]  /*7280*/  FSEL R195, R195, -INF , P6 ;  /* 0xff800000c3c37808 */ /* 0x000fc40003000000 */
[----:B------:R-:W-:Y:S02]  /*7290*/  FSEL R175, R175, -INF , P5 ;  /* 0xff800000afaf7808 */ /* 0x000fe40002800000 */
[----:B------:R-:W-:Y:S02]  /*72a0*/  FMNMX.FTZ R4, R194, R21, !PT ;  /* 0x00000015c2047209 */ /* 0x000fe40007810000 */
[----:B------:R-:W-:Y:S02]  /*72b0*/  FSETP.NEU.FTZ.AND P5, PT, R0, -INF , PT ;  /* 0xff8000000000780b */ /* 0x000fe40003fbd000 */
[----:B------:R-:W-:Y:S02]  /*72c0*/  ISETP.GT.AND P4, PT, R8, 0x19, PT ;  /* 0x000000190800780c */ /* 0x000fe40003f84270 */
[----:B------:R-:W-:Y:S02]  /*72d0*/  FSEL R198, R198, -INF , P3 ;  /* 0xff800000c6c67808 */ /* 0x000fe40001800000 */
[----:B------:R-:W-:-:S02]  /*72e0*/  FMNMX.FTZ R21, R195, R4, !PT ;  /* 0x00000004c3157209 */ /* 0x000fc40007810000 */
[----:B------:R-:W-:Y:S02]  /*72f0*/  FSEL R10, R10, RZ, P5 ;  /* 0x000000ff0a0a7208 */ /* 0x000fe40002800000 */
[----:B------:R-:W-:Y:S02]  /*7300*/  FSEL R199, R199, -INF , P4 ;  /* 0xff800000c7c77808 */ /* 0x000fe40002000000 */
[----:B------:R-:W-:Y:S01]  /*7310*/  ISETP.GT.AND P6, PT, R8, 0x20, PT ;  /* 0x000000200800780c */ /* 0x000fe20003fc4270 */
[----:B------:R-:W-:-:S01]  /*7320*/  FFMA.FTZ R184, R168, UR42, -R10 ;  /* 0x0000002aa8b87c23 */ /* 0x000fc2000801080a */
[----:B------:R-:W-:Y:S01]  /*7330*/  FMNMX.FTZ R4, R198, R21, !PT ;  /* 0x00000015c6047209 */ /* 0x000fe20007810000 */
[----:B------:R-:W-:-:S01]  /*7340*/  FFMA.FTZ R168, R169, UR42, -R10 ;  /* 0x0000002aa9a87c23 */ /* 0x000fc2000801080a */
[----:B------:R-:W-:Y:S01]  /*7350*/  ISETP.GT.AND P3, PT, R8, 0x21, PT ;  /* 0x000000210800780c */ /* 0x000fe20003f64270 */
[----:B------:R-:W-:-:S01]  /*7360*/  FFMA.FTZ R12, R7, UR42, -R10 ;  /* 0x0000002a070c7c23 */ /* 0x000fc2000801080a */
[----:B------:R-:W-:Y:S01]  /*7370*/  FSEL R170, R170, -INF , P6 ;  /* 0xff800000aaaa7808 */ /* 0x000fe20003000000 */
[----:B------:R-:W-:-:S01]  /*7380*/  FFMA.FTZ R7, R185, UR42, -R10 ;  /* 0x0000002ab9077c23 */ /* 0x000fc2000801080a */
[----:B------:R-:W-:Y:S01]  /*7390*/  FMNMX.FTZ R169, R199, R4, !PT ;  /* 0x00000004c7a97209 */ /* 0x000fe20007810000 */
[----:B------:R-:W-:-:S01]  /*73a0*/  FFMA.FTZ R185, R172, UR42, -R10 ;  /* 0x0000002aacb97c23 */ /* 0x000fc2000801080a */
[----:B------:R-:W-:Y:S01]  /*73b0*/  ISETP.GT.AND P4, PT, R8, 0x28, PT ;  /* 0x000000280800780c */ /* 0x000fe20003f84270 */
[----:B------:R-:W-:-:S01]  /*73c0*/  FFMA.FTZ R172, R173, UR42, -R10 ;  /* 0x0000002aadac7c23 */ /* 0x000fc2000801080a */
[----:B------:R-:W-:Y:S01]  /*73d0*/  FSEL R171, R171, -INF , P3 ;  /* 0xff800000abab7808 */ /* 0x000fe20001800000 */
[----:B------:R0:W-:Y:S01]  /*73e0*/  MUFU.EX2 R15, R184 ;  /* 0x000000b8000f7308 */ /* 0x0001e20000000800 */
[----:B------:R-:W-:Y:S01]  /*73f0*/  FMNMX.FTZ R4, R170, R169, !PT ;  /* 0x000000a9aa047209 */ /* 0x000fe20007810000 */
[--C-:B------:R-:W-:Y:S01]  /*7400*/  FFMA.FTZ R9, R188, UR42, -R10.reuse ;  /* 0x0000002abc097c23 */ /* 0x100fe2000801080a */
[----:B------:R-:W-:Y:S01]  /*7410*/  FSEL R174, R174, -INF , P4 ;  /* 0xff800000aeae7808 */ /* 0x000fe20002000000 */
[--C-:B------:R-:W-:Y:S01]  /*7420*/  FFMA.FTZ R14, R189, UR42, -R10.reuse ;  /* 0x0000002abd0e7c23 */ /* 0x100fe2000801080a */
[----:B------:R-:W-:Y:S01]  /*7430*/  FMNMX.FTZ R169, R171, R4, !PT ;  /* 0x00000004aba97209 */ /* 0x000fe20007810000 */
[--C-:B------:R-:W-:Y:S01]  /*7440*/  FFMA.FTZ R11, R192, UR42, -R10.reuse ;  /* 0x0000002ac00b7c23 */ /* 0x100fe2000801080a */
[----:B------:R-:W-:Y:S01]  /*7450*/  ISETP.GT.AND P6, PT, R8, 0x30, PT ;  /* 0x000000300800780c */ /* 0x000fe20003fc4270 */
[----:B------:R1:W-:Y:S01]  /*7460*/  MUFU.EX2 R21, R185 ;  /* 0x000000b900157308 */ /* 0x0003e20000000800 */
[----:B------:R-:W-:Y:S01]  /*7470*/  FMNMX.FTZ R4, R174, R169, !PT ;  /* 0x000000a9ae047209 */ /* 0x000fe20007810000 */
[--C-:B0-----:R-:W-:Y:S01]  /*7480*/  FFMA.FTZ R184, R176, UR42, -R10.reuse ;  /* 0x0000002ab0b87c23 */ /* 0x101fe2000801080a */
[----:B------:R-:W-:Y:S01]  /*7490*/  ISETP.GT.AND P3, PT, R8, 0x31, PT ;  /* 0x000000310800780c */ /* 0x000fe20003f64270 */
[--C-:B------:R-:W-:Y:S01]  /*74a0*/  FFMA.FTZ R176, R177, UR42, -R10.reuse ;  /* 0x0000002ab1b07c23 */ /* 0x100fe2000801080a */
[----:B------:R-:W-:Y:S01]  /*74b0*/  FSEL R178, R178, -INF , P6 ;  /* 0xff800000b2b27808 */ /* 0x000fe20003000000 */
[--C-:B------:R-:W-:Y:S01]  /*74c0*/  FFMA.FTZ R20, R193, UR42, -R10.reuse ;  /* 0x0000002ac1147c23 */ /* 0x100fe2000801080a */
[----:B------:R-:W-:Y:S01]  /*74d0*/  FMNMX.FTZ R173, R175, R4, !PT ;  /* 0x00000004afad7209 */ /* 0x000fe20007810000 */
[--C-:B------:R-:W-:Y:S01]  /*74e0*/  FFMA.FTZ R13, R196, UR42, -R10.reuse ;  /* 0x0000002ac40d7c23 */ /* 0x100fe2000801080a */
[----:B------:R-:W-:Y:S01]  /*74f0*/  ISETP.GT.AND P4, PT, R8, 0x38, PT ;  /* 0x000000380800780c */ /* 0x000fe20003f84270 */
[--C-:B-1----:R-:W-:Y:S01]  /*7500*/  FFMA.FTZ R185, R180, UR42, -R10.reuse ;  /* 0x0000002ab4b97c23 */ /* 0x102fe2000801080a */
        /* <DEDUP_REMOVED lines=10> */
[----:B------:R-:W-:Y:S01]  /*75b0*/  FSEL R183, R183, -INF , P6 ;  /* 0xff800000b7b77808 */ /* 0x000fe20003000000 */
[--C-:B------:R-:W-:Y:S01]  /*75c0*/  FFMA.FTZ R160, R160, UR42, -R10.reuse ;  /* 0x0000002aa0a07c23 */ /* 0x100fe2000801080a */
[----:B------:R-:W-:Y:S01]  /*75d0*/  ISETP.GT.AND P4, PT, R8, 0x40, PT ;  /* 0x000000400800780c */ /* 0x000fe20003f84270 */
        /* <DEDUP_REMOVED lines=36> */
[----:B------:R-:W-:Y:S01]  /*7820*/  FFMA.FTZ R133, R133, UR42, -R10 ;  /* 0x0000002a85857c23 */ /* 0x000fe2000801080a */
[----:B------:R-:W-:Y:S01]  /*7830*/  FMNMX.FTZ R4, R162, R177, !PT ;  /* 0x000000b1a2047209 */ /* 0x000fe20007810000 */
[----:B------:R0:W-:Y:S01]  /*7840*/  MUFU.EX2 R173, R185 ;  /* 0x000000b900ad7308 */ /* 0x0001e20000000800 */
[----:B------:R-:W-:Y:S01]  /*7850*/  ISETP.GT.AND P3, PT, R8, 0x59, PT ;  /* 0x000000590800780c */ /* 0x000fe20003f64270 */
[----:B------:R-:W-:-:S02]  /*7860*/  WARPGROUP.DEPBAR.LE gsb0, 0x0 ;  /* 0x00008000000079c5 */ /* 0x000fc40000010000 */
[----:B------:R-:W-:Y:S02]  /*7870*/  FSEL R166, R166, -INF , P4 ;  /* 0xff800000a6a67808 */ /* 0x000fe40002000000 */
[----:B------:R-:W-:Y:S02]  /*7880*/  FMNMX.FTZ R177, R163, R4, !PT ;  /* 0x00000004a3b17209 */ /* 0x000fe40007810000 */
[----:B------:R-:W-:Y:S01]  /*7890*/  FSEL R167, R167, -INF , P3 ;  /* 0xff800000a7a77808 */ /* 0x000fe20001800000 */
[----:B------:R1:W-:Y:S01]  /*78a0*/  MUFU.EX2 R169, R184 ;  /* 0x000000b800a97308 */ /* 0x0003e20000000800 */
[----:B------:R-:W-:Y:S02]  /*78b0*/  ISETP.GT.AND P4, PT, R8, 0x60, PT ;  /* 0x000000600800780c */ /* 0x000fe40003f84270 */
[----:B------:R-:W-:Y:S02]  /*78c0*/  FMNMX.FTZ R4, R166, R177, !PT ;  /* 0x000000b1a6047209 */ /* 0x000fe40007810000 */
[----:B------:R-:W-:-:S02]  /*78d0*/  ISETP.GT.AND P3, PT, R8, 0x61, PT ;  /* 0x000000610800780c */ /* 0x000fc40003f64270 */
[----:B------:R-:W-:Y:S01]  /*78e0*/  FSEL R138, R138, -INF , P4 ;  /* 0xff8000008a8a7808 */ /* 0x000fe20002000000 */
[----:B------:R-:W-:Y:S01]  /*78f0*/  MUFU.EX2 R12, R12 ;  /* 0x0000000c000c7308 */ /* 0x000fe20000000800 */
[----:B------:R-:W-:Y:S02]  /*7900*/  FMNMX.FTZ R177, R167, R4, !PT ;  /* 0x00000004a7b17209 */ /* 0x000fe40007810000 */
[----:B------:R-:W-:Y:S02]  /*7910*/  ISETP.GT.AND P6, PT, R8, 0x68, PT ;  /* 0x000000680800780c */ /* 0x000fe40003fc4270 */
[----:B------:R-:W-:Y:S02]  /*7920*/  FSEL R139, R139, -INF , P3 ;  /* 0xff8000008b8b7808 */ /* 0x000fe40001800000 */
[----:B------:R-:W-:Y:S01]  /*7930*/  FMNMX.FTZ R4, R138, R177, !PT ;  /* 0x000000b18a047209 */ /* 0x000fe20007810000 */
[----:B------:R-:W-:Y:S01]  /*7940*/  MUFU.EX2 R7, R7 ;  /* 0x0000000700077308 */ /* 0x000fe20000000800 */
[----:B------:R-:W-:-:S02]  /*7950*/  ISETP.GT.AND P4, PT, R8, 0x69, PT ;  /* 0x000000690800780c */ /* 0x000fc40003f84270 */
[----:B------:R-:W-:Y:S02]  /*7960*/  FSEL R142, R142, -INF , P6 ;  /* 0xff8000008e8e7808 */ /* 0x000fe40003000000 */
[----:B------:R-:W-:Y:S02]  /*7970*/  FMNMX.FTZ R177, R139, R4, !PT ;  /* 0x000000048bb17209 */ /* 0x000fe40007810000 */
[----:B------:R-:W-:Y:S01]  /*7980*/  ISETP.GT.AND P3, PT, R8, 0x70, PT ;  /* 0x000000700800780c */ /* 0x000fe20003f64270 */
[----:B------:R-:W-:Y:S01]  /*7990*/  MUFU.EX2 R9, R9 ;  /* 0x0000000900097308 */ /* 0x000fe20000000800 */
[----:B------:R-:W-:Y:S02]  /*79a0*/  FSEL R143, R143, -INF , P4 ;  /* 0xff8000008f8f7808 */ /* 0x000fe40002000000 */
        /* <DEDUP_REMOVED lines=12> */
[----:B------:R-:W-:Y:S01]  /*7a70*/  FSEL R151, R151, -INF , P3 ;  /* 0xff80000097977808 */ /* 0x000fe20001800000 */
[----:B------:R-:W-:Y:S01]  /*7a80*/  MUFU.EX2 R20, R20 ;  /* 0x0000001400147308 */ /* 0x000fe20000000800 */
        /* <DEDUP_REMOVED lines=25> */
[----:B------:R-:W-:Y:S01]  /*7c20*/  ISETP.GT.AND P3, PT, R8, 0x99, PT ;  /* 0x000000990800780c */ /* 0x000fe20003f64270 */
[----:B------:R-:W-:Y:S01]  /*7c30*/  FFMA.FTZ R8, R197, UR42, -R10 ;  /* 0x0000002ac5087c23 */ /* 0x000fe2000801080a */
[----:B------:R-:W-:-:S02]  /*7c40*/  FSEL R134, R134, -INF , P4 ;  /* 0xff80000086867808 */ /* 0x000fc40002000000 */
[----:B------:R-:W-:Y:S02]  /*7c50*/  FMNMX.FTZ R177, R131, R4, !PT ;  /* 0x0000000483b17209 */ /* 0x000fe40007810000 */
[----:B------:R-:W-:Y:S01]  /*7c60*/  FSEL R135, R135, -INF , P3 ;  /* 0xff80000087877808 */ /* 0x000fe20001800000 */
[----:B------:R-:W-:Y:S01]  /*7c70*/  MUFU.EX2 R8, R8 ;  /* 0x0000000800087308 */ /* 0x000fe20000000800 */
[----:B------:R-:W-:Y:S02]  /*7c80*/  FMNMX.FTZ R4, R134, R177, !PT ;  /* 0x000000b186047209 */ /* 0x000fe40007810000 */
[----:B------:R-:W-:Y:S02]  /*7c90*/  FSEL R189, R0, RZ, P5 ;  /* 0x000000ff00bd7208 */ /* 0x000fe40002800000 */
[----:B------:R-:W-:-:S03]  /*7ca0*/  FMNMX.FTZ R4, R135, R4, !PT ;  /* 0x0000000487047209 */ /* 0x000fc60007810000 */
[----:B------:R-:W-:Y:S01]  /*7cb0*/  FADD.FTZ R189, -R189, R6 ;  /* 0x00000006bdbd7221 */ /* 0x000fe20000010100 */
[----:B------:R-:W-:Y:S01]  /*7cc0*/  MUFU.EX2 R152, R152 ;  /* 0x0000009800987308 */ /* 0x000fe20000000800 */
[----:B------:R-:W2:Y:S02]  /*7cd0*/  SHFL.BFLY PT, R177, R4, 0x2, 0x1f ;  /* 0x0c401f0004b17f89 */ /* 0x000ea400000e0000 */
[----:B------:R-:W-:-:S05]  /*7ce0*/  FMUL.FTZ R192, R189, UR42 ;  /* 0x0000002abdc07c20 */ /* 0x000fca0008410000 */
[----:B------:R-:W-:Y:S08]  /*7cf0*/  MUFU.EX2 R153, R153 ;  /* 0x0000009900997308 */ /* 0x000ff00000000800 */
[----:B------:R-:W-:Y:S08]  /*7d00*/  MUFU.EX2 R156, R156 ;  /* 0x0000009c009c7308 */ /* 0x000ff00000000800 */
[----:B------:R-:W-:Y:S01]  /*7d10*/  MUFU.EX2 R157, R157 ;  /* 0x0000009d009d7308 */ /* 0x000fe20000000800 */
[----:B--2---:R-:W-:-:S05]  /*7d20*/  FMNMX.FTZ R177, R4, R177, !PT ;  /* 0x000000b104b17209 */ /* 0x004fca0007810000 */
[----:B------:R-:W2:Y:S02]  /*7d30*/  SHFL.BFLY PT, R4, R177, 0x1, 0x1f ;  /* 0x0c201f00b1047f89 */ /* 0x000ea400000e0000 */
[----:B------:R-:W-:Y:S08]  /*7d40*/  MUFU.EX2 R160, R160 ;  /* 0x000000a000a07308 */ /* 0x000ff00000000800 */
[----:B------:R-:W-:Y:S08]  /*7d50*/  MUFU.EX2 R161, R161 ;  /* 0x000000a100a17308 */ /* 0x000ff00000000800 */
[----:B------:R-:W-:Y:S01]  /*7d60*/  MUFU.EX2 R164, R164 ;  /* 0x000000a400a47308 */ /* 0x000fe20000000800 */
[----:B--2---:R-:W-:Y:S01]  /*7d70*/  FMNMX.FTZ R4, R177, R4, !PT ;  /* 0x00000004b1047209 */ /* 0x004fe20007810000 */
[----:B------:R-:W-:-:S06]  /*7d80*/  IMAD.U32 R177, RZ, RZ, UR42 ;  /* 0x0000002affb17e24 */ /* 0x000fcc000f8e00ff */
[----:B------:R-:W-:Y:S01]  /*7d90*/  MUFU.EX2 R165, R165 ;  /* 0x000000a500a57308 */ /* 0x000fe20000000800 */
[C---:B------:R-:W-:Y:S01]  /*7da0*/  FSETP.NEU.FTZ.AND P3, PT, R4.reuse, -INF , PT ;  /* 0xff8000000400780b */ /* 0x040fe20003f7d000 */
[----:B------:R-:W-:-:S05]  /*7db0*/  FFMA.FTZ R177, R4, R177, -8 ;  /* 0xc100000004b17423 */ /* 0x000fca00000100b1 */
[----:B------:R-:W-:Y:S01]  /*7dc0*/  FSEL R10, R177, RZ, P3 ;  /* 0x000000ffb10a7208 */ /* 0x000fe20001800000 */
[----:B------:R-:W-:Y:S04]  /*7dd0*/  MUFU.EX2 R136, R136 ;  /* 0x0000008800887308 */ /* 0x000fe80000000800 */
[----:B------:R-:W-:-:S01]  /*7de0*/  FFMA.FTZ R177, R186, UR42, -R10 ;  /* 0x0000002abab17c23 */ /* 0x000fc2000801080a */
[--C-:B------:R-:W-:Y:S01]  /*7df0*/  FFMA.FTZ R186, R191, UR42, -R10.reuse ;  /* 0x0000002abfba7c23 */ /* 0x100fe2000801080a */
[----:B------:R-:W-:-:S01]  /*7e00*/  FFMA.FTZ R191, R158, UR42, -R10 ;  /* 0x0000002a9ebf7c23 */ /* 0x000fc2000801080a */
[----:B------:R-:W-:Y:S02]  /*7e10*/  IMAD.U32 R158, RZ, RZ, UR54 ;  /* 0x00000036ff9e7e24 */ /* 0x000fe4000f8e00ff */
[----:B0-----:R-:W-:-:S01]  /*7e20*/  FFMA.FTZ R185, R194, UR42, -R10 ;  /* 0x0000002ac2b97c23 */ /* 0x001fc2000801080a */
[----:B------:R-:W-:Y:S01]  /*7e30*/  FSEL R194, R4, RZ, P3 ;  /* 0x000000ff04c27208 */ /* 0x000fe20001800000 */
[----:B------:R0:W-:Y:S01]  /*7e40*/  MUFU.EX2 R6, R191 ;  /* 0x000000bf00067308 */ /* 0x0001e20000000800 */
[----:B-1----:R-:W-:-:S01]  /*7e50*/  FFMA.FTZ R184, R187, UR42, -R10 ;  /* 0x0000002abbb87c23 */ /* 0x002fc2000801080a */
[----:B------:R-:W-:Y:S01]  /*7e60*/  @!P0 LEA R158, R158, UR41, 0x3 ;  /* 0x000000299e9e8c11 */ /* 0x000fe2000f8e18ff */
[----:B------:R-:W-:-:S01]  /*7e70*/  FFMA.FTZ R181, R190, UR42, -R10 ;  /* 0x0000002abeb57c23 */ /* 0x000fc2000801080a */
[----:B------:R-:W-:Y:S01]  /*7e80*/  FADD.FTZ R194, -R194, R5 ;  /* 0x00000005c2c27221 */ /* 0x000fe20000010100 */
[----:B------:R-:W-:-:S01]  /*7e90*/  FFMA.FTZ R188, R195, UR42, -R10 ;  /* 0x0000002ac3bc7c23 */ /* 0x000fc2000801080a */
[--C-:B------:R-:W-:Y:S01]  /*7ea0*/  FFMA.FTZ R187, R198, UR42, -R10.reuse ;  /* 0x0000002ac6bb7c23 */ /* 0x100fe2000801080a */
[----:B------:R-:W-:Y:S01]  /*7eb0*/  @!P0 VIADD R158, R158, 0x33440 ;  /* 0x000334409e9e8836 */ /* 0x000fe20000000000 */
[----:B------:R-:W1:Y:S01]  /*7ec0*/  MUFU.EX2 R5, R192 ;  /* 0x000000c000057308 */ /* 0x000e620000000800 */
[----:B0-----:R-:W-:Y:S01]  /*7ed0*/  IADD3 R191, -R219, 0xb, RZ ;  /* 0x0000000bdbbf7810 */ /* 0x001fe20007ffe1ff */
[--C-:B------:R-:W-:Y:S01]  /*7ee0*/  FFMA.FTZ R190, R199, UR42, -R10.reuse ;  /* 0x0000002ac7be7c23 */ /* 0x100fe2000801080a */
[----:B------:R-:W-:-:S01]  /*7ef0*/  FFMA.FTZ R189, R162, UR42, -R10 ;  /* 0x0000002aa2bd7c23 */ /* 0x000fc2000801080a */
[----:B------:R-:W-:Y:S01]  /*7f00*/  @!P0 PRMT R158, RZ, 0x654, R158 ;  /* 0x00000654ff9e8816 */ /* 0x000fe2000000009e */
[----:B------:R-:W-:-:S01]  /*7f10*/  FFMA.FTZ R170, R170, UR42, -R10 ;  /* 0x0000002aaaaa7c23 */ /* 0x000fc2000801080a */
[----:B------:R0:W-:Y:S06]  /*7f20*/  BAR.ARV R191, 0x100 ;  /* 0x000400bf0000751d */ /* 0x0001ec0000002000 */
[----:B------:R2:W-:Y:S01]  /*7f30*/  @!P0 SYNCS.ARRIVE.TRANS64.RED.A1T0 RZ, [R158+URZ], RZ ;  /* 0x000000ff9eff89a7 */ /* 0x0005e2000810043f */
[----:B------:R-:W-:Y:S01]  /*7f40*/  MUFU.EX2 R177, R177 ;  /* 0x000000b100b17308 */ /* 0x000fe20000000800 */
[----:B------:R-:W-:-:S01]  /*7f50*/  FFMA.FTZ R171, R171, UR42, -R10 ;  /* 0x0000002aabab7c23 */ /* 0x000fc2000801080a */
[--C-:B------:R-:W-:Y:S01]  /*7f60*/  FFMA.FTZ R174, R174, UR42, -R10.reuse ;  /* 0x0000002aaeae7c23 */ /* 0x100fe2000801080a */
[----:B------:R-:W-:-:S01]  /*7f70*/  FFMA.FTZ R175, R175, UR42, -R10 ;  /* 0x0000002aafaf7c23 */ /* 0x000fc2000801080a */
[----:B-1----:R-:W-:Y:S01]  /*7f80*/  FFMA.FTZ R192, R5, R3, R12 ;  /* 0x0000000305c07223 */ /* 0x002fe2000001000c */
[----:B------:R-:W-:-:S01]  /*7f90*/  FFMA.FTZ R178, R178, UR42, -R10 ;  /* 0x0000002ab2b27c23 */ /* 0x000fc2000801080a */
[----:B------:R-:W-:Y:S01]  /*7fa0*/  FFMA.FTZ R179, R179, UR42, -R10 ;  /* 0x0000002ab3b37c23 */ /* 0x000fe2000801080a */
[----:B--2---:R-:W-:Y:S01]  /*7fb0*/  FMUL.FTZ R158, R194, UR42 ;  /* 0x0000002ac29e7c20 */ /* 0x004fe20008410000 */
[----:B------:R-:W-:Y:S01]  /*7fc0*/  MUFU.EX2 R184, R184 ;  /* 0x000000b800b87308 */ /* 0x000fe20000000800 */
[----:B------:R-:W-:-:S01]  /*7fd0*/  FADD.FTZ R192, R7, R192 ;  /* 0x000000c007c07221 */ /* 0x000fc20000010000 */
        /* <DEDUP_REMOVED lines=26> */
[----:B------:R-:W-:Y:S01]  /*8180*/  FFMA.FTZ R134, R134, UR42, -R10 ;  /* 0x0000002a86867c23 */ /* 0x000fe2000801080a */
[----:B------:R-:W-:-:S01]  /*8190*/  FADD.FTZ R2, R184, R3 ;  /* 0x00000003b8027221 */ /* 0x000fc20000010000 */
[----:B------:R-:W-:Y:S01]  /*81a0*/  FFMA.FTZ R10, R135, UR42, -R10 ;  /* 0x0000002a870a7c23 */ /* 0x000fe2000801080a */
[----:B------:R-:W-:-:S01]  /*81b0*/  FADD.FTZ R3, R9, R192 ;  /* 0x000000c009037221 */ /* 0x000fc20000010000 */
[----:B------:R-:W1:Y:S01]  /*81c0*/  MUFU.EX2 R185, R185 ;  /* 0x000000b900b97308 */ /* 0x000e620000000800 */
[----:B--2---:R-:W-:-:S02]  /*81d0*/  FADD.FTZ R135, R181, R2 ;  /* 0x00000002b5877221 */ /* 0x004fc40000010000 */
[----:B------:R-:W-:-:S04]  /*81e0*/  FADD.FTZ R2, R14, R3 ;  /* 0x000000030e027221 */ /* 0x000fc80000010000 */
[----:B------:R-:W-:Y:S01]  /*81f0*/  FADD.FTZ R3, R11, R2 ;  /* 0x000000020b037221 */ /* 0x000fe20000010000 */
[----:B------:R-:W2:Y:S01]  /*8200*/  MUFU.EX2 R188, R188 ;  /* 0x000000bc00bc7308 */ /* 0x000ea20000000800 */
[----:B---3--:R-:W-:-:S02]  /*8210*/  FADD.FTZ R192, R186, R135 ;  /* 0x00000087bac07221 */ /* 0x008fc40000010000 */
[----:B------:R-:W-:-:S04]  /*8220*/  FADD.FTZ R2, R20, R3 ;  /* 0x0000000314027221 */ /* 0x000fc80000010000 */
[----:B------:R-:W-:Y:S01]  /*8230*/  FADD.FTZ R3, R13, R2 ;  /* 0x000000020d037221 */ /* 0x000fe20000010000 */
[----:B------:R-:W3:Y:S01]  /*8240*/  MUFU.EX2 R187, R187 ;  /* 0x000000bb00bb7308 */ /* 0x000ee20000000800 */
[----:B-1----:R-:W-:-:S02]  /*8250*/  FADD.FTZ R135, R185, R192 ;  /* 0x000000c0b9877221 */ /* 0x002fc40000010000 */
[----:B------:R-:W-:-:S04]  /*8260*/  FADD.FTZ R2, R8, R3 ;  /* 0x0000000308027221 */ /* 0x000fc80000010000 */
[----:B------:R-:W-:Y:S01]  /*8270*/  FADD.FTZ R3, R15, R2 ;  /* 0x000000020f037221 */ /* 0x000fe20000010000 */
[----:B------:R-:W1:Y:S01]  /*8280*/  MUFU.EX2 R190, R190 ;  /* 0x000000be00be7308 */ /* 0x000e620000000800 */
[----:B--2---:R-:W-:-:S07]  /*8290*/  FADD.FTZ R192, R188, R135 ;  /* 0x00000087bcc07221 */ /* 0x004fce0000010000 */
[----:B------:R-:W2:Y:S01]  /*82a0*/  MUFU.EX2 R170, R170 ;  /* 0x000000aa00aa7308 */ /* 0x000ea20000000800 */
[----:B---3--:R-:W-:-:S01]  /*82b0*/  FADD.FTZ R135, R187, R192 ;  /* 0x000000c0bb877221 */ /* 0x008fc20000010000 */
[----:B------:R-:W-:-:S06]  /*82c0*/  FADD.FTZ R192, R168, R3 ;  /* 0x00000003a8c07221 */ /* 0x000fcc0000010000 */
[----:B------:R-:W3:Y:S01]  /*82d0*/  MUFU.EX2 R171, R171 ;  /* 0x000000ab00ab7308 */ /* 0x000ee20000000800 */
[----:B-1----:R-:W-:-:S07]  /*82e0*/  FADD.FTZ R135, R190, R135 ;  /* 0x00000087be877221 */ /* 0x002fce0000010000 */
[----:B------:R-:W1:Y:S01]  /*82f0*/  MUFU.EX2 R174, R174 ;  /* 0x000000ae00ae7308 */ /* 0x000e620000000800 */
[----:B--2---:R-:W-:-:S01]  /*8300*/  FADD.FTZ R2, R170, R135 ;  /* 0x00000087aa027221 */ /* 0x004fc20000010000 */
[----:B------:R-:W-:-:S04]  /*8310*/  FADD.FTZ R135, R21, R192 ;  /* 0x000000c015877221 */ /* 0x000fc80000010000 */
[----:B------:R-:W-:Y:S02]  /*8320*/  FADD.FTZ R192, R172, R135 ;  /* 0x00000087acc07221 */ /* 0x000fe40000010000 */
[----:B------:R-:W2:Y:S01]  /*8330*/  MUFU.EX2 R175, R175 ;  /* 0x000000af00af7308 */ /* 0x000ea20000000800 */
[----:B---3--:R-:W-:-:S01]  /*8340*/  FADD.FTZ R3, R171, R2 ;  /* 0x00000002ab037221 */ /* 0x008fc20000010000 */
[----:B------:R-:W-:-:S04]  /*8350*/  FADD.FTZ R135, R169, R192 ;  /* 0x000000c0a9877221 */ /* 0x000fc80000010000 */
[----:B------:R-:W-:Y:S02]  /*8360*/  FADD.FTZ R192, R176, R135 ;  /* 0x00000087b0c07221 */ /* 0x000fe40000010000 */
[----:B------:R-:W3:Y:S01]  /*8370*/  MUFU.EX2 R178, R178 ;  /* 0x000000b200b27308 */ /* 0x000ee20000000800 */
[----:B-1----:R-:W-:-:S01]  /*8380*/  FADD.FTZ R2, R174, R3 ;  /* 0x00000003ae027221 */ /* 0x002fc20000010000 */
[----:B------:R-:W-:-:S04]  /*8390*/  FADD.FTZ R135, R173, R192 ;  /* 0x000000c0ad877221 */ /* 0x000fc80000010000 */
[----:B------:R-:W-:Y:S02]  /*83a0*/  FADD.FTZ R135, R180, R135 ;  /* 0x00000087b4877221 */ /* 0x000fe40000010000 */
        /* <DEDUP_REMOVED lines=10> */
[----:B------:R-:W-:-:S06]  /*8450*/  FADD.FTZ R2, R152, R135 ;  /* 0x0000008798027221 */ /* 0x000fcc0000010000 */
[----:B------:R-:W3:Y:S01]  /*8460*/  MUFU.EX2 R159, R159 ;  /* 0x0000009f009f7308 */ /* 0x000ee20000000800 */
[----:B-1----:R-:W-:-:S01]  /*8470*/  FADD.FTZ R192, R154, R3 ;  /* 0x000000039ac07221 */ /* 0x002fc20000010000 */
[----:B------:R-:W-:-:S04]  /*8480*/  FADD.FTZ R3, R153, R2 ;  /* 0x0000000299037221 */ /* 0x000fc80000010000 */
[----:B------:R-:W-:Y:S02]  /*8490*/  FADD.FTZ R2, R156, R3 ;  /* 0x000000039c027221 */ /* 0x000fe40000010000 */
[----:B------:R-:W1:Y:S01]  /*84a0*/  MUFU.EX2 R146, R189 ;  /* 0x000000bd00927308 */ /* 0x000e620000000800 */
[----:B--2---:R-:W-:-:S01]  /*84b0*/  FADD.FTZ R135, R155, R192 ;  /* 0x000000c09b877221 */ /* 0x004fc20000010000 */
[----:B------:R-:W-:-:S03]  /*84c0*/  FADD.FTZ R3, R157, R2 ;  /* 0x000000029d037221 */ /* 0x000fc60000010000 */
[----:B------:R-:W-:Y:S01]  /*84d0*/  FADD.FTZ R192, R6, R135 ;  /* 0x0000008706c07221 */ /* 0x000fe20000010000 */
[----:B------:R-:W-:-:S02]  /*84e0*/  FADD.FTZ R2, R160, R3 ;  /* 0x00000003a0027221 */ /* 0x000fc40000010000 */
        /* <DEDUP_REMOVED lines=76> */
.L_x_2051:
[----:B------:R-:W-:Y:S01]  /*89b0*/  UISETP.GT.AND UP1, UPT, UR58, UR55, UPT ;  /* 0x000000373a00728c */ /* 0x000fe2000bf24270 */
[----:B------:R-:W-:Y:S01]  /*89c0*/  F2FP.SATFINITE.E4M3.F32.PACK_AB_MERGE_C R6, R159, R6, RZ ;  /* 0x000000069f06723e */ /* 0x000fe200048070ff */
[----:B------:R-:W-:Y:S01]  /*89d0*/  ULEA UR6, UR59, UR41, 0x3 ;  /* 0x000000293b067291 */ /* 0x000fe2000f8e183f */
[----:B------:R-:W-:Y:S01]  /*89e0*/  F2FP.SATFINITE.E4M3.F32.PACK_AB_MERGE_C R9, R14, R9, RZ ;  /* 0x000000090e09723e */ /* 0x000fe200048070ff */
[----:B------:R-:W-:Y:S01]  /*89f0*/  UIADD3 UR58, UR58, -0x1, URZ ;  /* 0xffffffff3a3a7890 */ /* 0x000fe2000fffe03f */
[----:B------:R-:W-:Y:S01]  /*8a00*/  F2FP.SATFINITE.E4M3.F32.PACK_AB_MERGE_C R181, R186, R181, RZ ;  /* 0x000000b5bab5723e */ /* 0x000fe200048070ff */
[----:B------:R-:W-:Y:S01]  /*8a10*/  UIADD3 UR6, UR6, 0x33460, URZ ;  /* 0x0003346006067890 */ /* 0x000fe2000fffe03f */
[----:B------:R-:W-:Y:S01]  /*8a20*/  PLOP3.LUT P3, PT, PT, PT, UP1, 0x80, 0x0 ;  /* 0x000000000000781c */ /* 0x000fe20003f6f018 */
[----:B------:R-:W-:Y:S01]  /*8a30*/  UMOV UR60, UR48 ;  /* 0x00000030003c7c82 */ /* 0x000fe20008000000 */
[----:B------:R-:W-:Y:S01]  /*8a40*/  F2FP.SATFINITE.E4M3.F32.PACK_AB_MERGE_C R8, R8, R13, RZ ;  /* 0x0000000d0808723e */ /* 0x000fe200048070ff */
[----:B------:R-:W-:Y:S01]  /*8a50*/  UPRMT UR6, UR40, 0x654, UR6 ;  /* 0x0000065428067896 */ /* 0x000fe20008000006 */
[----:B------:R-:W-:Y:S01]  /*8a60*/  F2FP.SATFINITE.E4M3.F32.PACK_AB_MERGE_C R187, R190, R187, RZ ;  /* 0x000000bbbebb723e */ /* 0x000fe200048070ff */
[----:B------:R-:W-:Y:S01]  /*8a70*/  UMOV UR59, UR54 ;  /* 0x00000036003b7c82 */ /* 0x000fe20008000000 */
[----:B------:R-:W-:Y:S01]  /*8a80*/  F2FP.SATFINITE.E4M3.F32.PACK_AB_MERGE_C R21, R172, R21, RZ ;  /* 0x00000015ac15723e */ /* 0x000fe200048070ff */
[-C--:B------:R-:W-:Y:S01]  /*8a90*/  FMUL.FTZ R24, R24, R5.reuse ;  /* 0x0000000518187220 */ /* 0x080fe20000410000 */
[----:B------:R-:W-:Y:S01]  /*8aa0*/  F2FP.SATFINITE.E4M3.F32.PACK_AB_MERGE_C R174, R175, R174, RZ ;  /* 0x000000aeafae723e */ /* 0x000fe200048070ff */
[----:B------:R-:W-:Y:S01]  /*8ab0*/  FMUL.FTZ R25, R25, R5 ;  /* 0x0000000519197220 */ /* 0x000fe20000410000 */
        /* <DEDUP_REMOVED lines=131> */
.L_x_2042:
[----:B------:R-:W-:-:S06]  /*92f0*/  UISETP.GE.AND UP0, UPT, UR58, UR39, UPT ;  /* 0x000000273a00728c */ /* 0x000fcc000bf06270 */
[----:B------:R-:W-:-:S13]  /*9300*/  PLOP3.LUT P2, PT, PT, PT, UP0, 0x80, 0x0 ;  /* 0x000000000000781c */ /* 0x000fda0003f4f008 */
[----:B------:R-:W-:Y:S05]  /*9310*/  @!P2 BRA `(.L_x_2053) ;  /* 0x0000002c00aca947 */ /* 0x000fea0003800000 */
[----:B------:R-:W-:Y:S01]  /*9320*/  IMAD.MOV.U32 R5, RZ, RZ, R4 ;  /* 0x000000ffff057224 */ /* 0x000fe200078e0004 */
[----:B------:R-:W-:Y:S01]  /*9330*/  UMOV UR53, UR48 ;  /* 0x0000003000357c82 */ /* 0x000fe20008000000 */
[----:B------:R-:W-:Y:S01]  /*9340*/  IMAD.MOV.U32 R6, RZ, RZ, R0 ;  /* 0x000000ffff067224 */ /* 0x000fe200078e0000 */
[----:B------:R-:W-:-:S06]  /*9350*/  UMOV UR52, UR54 ;  /* 0x0000003600347c82 */ /* 0x000fcc0008000000 */
.L_x_2063:
        /* <DEDUP_REMOVED lines=9> */
.L_x_2055:
[----:B------:R-:W-:Y:S01]  /*93f0*/  ULEA UR6, UR54, UR41, 0x3 ;  /* 0x0000002936067291 */ /* 0x000fe2000f8e183f */
[----:B------:R-:W-:-:S05]  /*9400*/  IMAD.U32 R0, RZ, RZ, UR48 ;  /* 0x00000030ff007e24 */ /* 0x000fca000f8e00ff */
[----:B------:R-:W-:-:S04]  /*9410*/  SHF.L.U32 R0, R0, 0x1f, RZ ;  /* 0x0000001f00007819 */ /* 0x000fc800000006ff */
[----:B------:R0:W1:Y:S01]  /*9420*/  SYNCS.PHASECHK.TRANS64.TRYWAIT P2, [UR6+0x33430], R0 ;  /* 0x03343000ff0075a7 */ /* 0x0000620008040146 */
[----:B------:R-:W-:Y:S05]  /*9430*/  @!P1 BRA `(.L_x_2056) ;  /* 0x0000000000049947 */ /* 0x000fea0003800000 */
[----:B------:R-:W-:Y:S01]  /*9440*/  BPT.TRAP 0x1 ;  /* 0x000000040000795c */ /* 0x000fe20000300000 */
.L_x_2056:
[----:B-1----:R-:W-:Y:S05]  /*9450*/  @P2 BRA `(.L_x_2054) ;  /* 0x0000000000082947 */ /* 0x002fea0003800000 */
[----:B------:R-:W1:Y:S02]  /*9460*/  SYNCS.PHASECHK.TRANS64.TRYWAIT P2, [UR6+0x33430], R0 ;  /* 0x03343000ff0075a7 */ /* 0x000e640008040146 */
[----:B-1----:R-:W-:Y:S05]  /*9470*/  @!P2 BRA `(.L_x_2057) ;  /* 0x000000f00094a947 */ /* 0x002fea0003800000 */
.L_x_2054:
[----:B------:R-:W2:Y:S01]  /*9480*/  S2R R4, SR_TID.X ;  /* 0x0000000000047919 */ /* 0x000ea20000002100 */
        /* <DEDUP_REMOVED lines=21> */
[----:B--2---:R-:W-:-:S05]  /*95e0*/  SHF.R.U32.HI R4, RZ, 0x7, R4 ;  /* 0x00000007ff047819 */ /* 0x004fca0000011604 */
        /* <DEDUP_REMOVED lines=166> */
.L_x_2059:
[----:B------:R-:W-:Y:S01]  /*a050*/  ULEA UR6, UR52, UR41, 0x3 ;  /* 0x0000002934067291 */ /* 0x000fe2000f8e183f */
[----:B------:R-:W-:-:S05]  /*a060*/  IMAD.U32 R0, RZ, RZ, UR53 ;  /* 0x00000035ff007e24 */ /* 0x000fca000f8e00ff */
[----:B------:R-:W-:-:S04]  /*a070*/  SHF.L.U32 R0, R0, 0x1f, RZ ;  /* 0x0000001f00007819 */ /* 0x000fc800000006ff */
[----:B------:R0:W1:Y:S01]  /*a080*/  SYNCS.PHASECHK.TRANS64.TRYWAIT P2, [UR6+0x33450], R0 ;  /* 0x03345000ff0075a7 */ /* 0x0000620008040146 */
[----:B------:R-:W-:Y:S05]  /*a090*/  @!P1 BRA `(.L_x_2060) ;  /* 0x0000000000049947 */ /* 0x000fea0003800000 */
[----:B------:R-:W-:Y:S01]  /*a0a0*/  BPT.TRAP 0x1 ;  /* 0x000000040000795c */ /* 0x000fe20000300000 */
.L_x_2060:
[----:B-1----:R-:W-:Y:S05]  /*a0b0*/  @P2 BRA `(.L_x_2058) ;  /* 0x0000000000082947 */ /* 0x002fea0003800000 */
[----:B------:R-:W1:Y:S02]  /*a0c0*/  SYNCS.PHASECHK.TRANS64.TRYWAIT P2, [UR6+0x33450], R0 ;  /* 0x03345000ff0075a7 */ /* 0x000e640008040146 */
[----:B-1----:R-:W-:Y:S05]  /*a0d0*/  @!P2 BRA `(.L_x_2061) ;  /* 0x000000e40094a947 */ /* 0x002fea0003800000 */
.L_x_2058:
[----:B------:R-:W-:Y:S01]  /*a0e0*/  UIADD3 UR6, UR41, 0x200, URZ ;  /* 0x0000020029067890 */ /* 0x000fe2000fffe03f */
[----:B------:R-:W-:Y:S01]  /*a0f0*/  WARPGROUP.ARRIVE ;  /* 0x00000000000079c5 */ /* 0x000fe20000000000 */
[----:B------:R-:W-:Y:S01]  /*a100*/  UMOV UR7, 0xc0000010 ;  /* 0xc000001000077882 */ /* 0x000fe20000000000 */
[----:B01----:R-:W-:Y:S01]  /*a110*/  FMNMX.FTZ R0, R184, R6, !PT ;  /* 0x00000006b8007209 */ /* 0x003fe20007810000 */
[----:B------:R-:W-:-:S03]  /*a120*/  USHF.R.U32.HI UR6, URZ, 0x4, UR6 ;  /* 0x000000043f067899 */ /* 0x000fc60008011606 */
[----:B------:R-:W-:Y:S01]  /*a130*/  FMNMX.FTZ R7, R185, R0, !PT ;  /* 0x00000000b9077209 */ /* 0x000fe20007810000 */
[----:B------:R-:W-:Y:S01]  /*a140*/  ULOP3.LUT UR6, UR6, 0x3fff, URZ, 0xc0, !UPT ;  /* 0x00003fff06067892 */ /* 0x000fe2000f8ec03f */
[----:B------:R-:W-:-:S03]  /*a150*/  FMNMX.FTZ R0, R186, R5, !PT ;  /* 0x00000005ba007209 */ /* 0x000fc60007810000 */
[----:B------:R-:W-:Y:S01]  /*a160*/  ULOP3.LUT UR6, UR6, 0x10000, URZ, 0xfc, !UPT ;  /* 0x0001000006067892 */ /* 0x000fe2000f8efc3f */
[----:B------:R-:W-:Y:S02]  /*a170*/  FMNMX.FTZ R9, R187, R0, !PT ;  /* 0x00000000bb097209 */ /* 0x000fe40007810000 */
        /* <DEDUP_REMOVED lines=90> */
[C---:B------:R-:W-:Y:S01]  /*a720*/  FFMA.FTZ R7, R0.reuse, R7, -8 ;  /* 0xc100000000077423 */ /* 0x040fe20000010007 */
[----:B------:R-:W-:-:S01]  /*a730*/  FADD.FTZ R6, -R0, R6 ;  /* 0x0000000600067221 */ /* 0x000fc20000010100 */
[----:B------:R-:W-:Y:S02]  /*a740*/  WARPGROUP.DEPBAR.LE gsb0, 0x0 ;  /* 0x00008000000079c5 */ /* 0x000fe40000010000 */
[----:B------:R-:W-:-:S06]  /*a750*/  WARPGROUP.ARRIVE ;  /* 0x00000000000079c5 */ /* 0x000fcc0000000000 */
[----:B------:R-:W0:Y:S01]  /*a760*/  S2R R219, SR_TID.X ;  /* 0x0000000000db7919 */ /* 0x000e220000002100 */
[----:B------:R-:W-:-:S01]  /*a770*/  FFMA.FTZ R20, R168, UR42, -R7 ;  /* 0x0000002aa8147c23 */ /* 0x000fc20008010807 */
        /* <DEDUP_REMOVED lines=42> */
[----:B------:R-:W-:-:S02]  /*aa20*/  IMAD.U32 R133, RZ, RZ, UR42 ;  /* 0x0000002aff857e24 */ /* 0x000fc4000f8e00ff */
[----:B------:R-:W-:Y:S01]  /*aa30*/  FADD.FTZ R5, -R4, R5 ;  /* 0x0000000504057221 */ /* 0x000fe20000010100 */
[----:B------:R-:W-:Y:S01]  /*aa40*/  FMUL.FTZ R6, R6, UR42 ;  /* 0x0000002a06067c20 */ /* 0x000fe20008410000 */
[----:B------:R-:W-:Y:S01]  /*aa50*/  MUFU.EX2 R9, R9 ;  /* 0x0000000900097308 */ /* 0x000fe20000000800 */
[----:B------:R-:W-:-:S01]  /*aa60*/  FFMA.FTZ R133, R4, R133, -8 ;  /* 0xc100000004857423 */ /* 0x000fc20000010085 */
[----:B------:R-:W-:Y:S01]  /*aa70*/  FMUL.FTZ R5, R5, UR42 ;  /* 0x0000002a05057c20 */ /* 0x000fe20008410000 */
[----:B0-----:R-:W-:Y:S02]  /*aa80*/  SHF.R.U32.HI R219, RZ, 0x7, R219 ;  /* 0x00000007ffdb7819 */ /* 0x001fe400000116db */
[--C-:B------:R-:W-:Y:S01]  /*aa90*/  FFMA.FTZ R180, R186, UR42, -R133.reuse ;  /* 0x0000002abab47c23 */ /* 0x100fe20008010885 */
[----:B------:R-:W-:-:S01]  /*aaa0*/  FFMA.FTZ R184, R190, UR42, -R133 ;  /* 0x0000002abeb87c23 */ /* 0x000fc20008010885 */
[--C-:B------:R-:W-:Y:S01]  /*aab0*/  FFMA.FTZ R181, R187, UR42, -R133.reuse ;  /* 0x0000002abbb57c23 */ /* 0x100fe20008010885 */
[----:B------:R-:W-:Y:S01]  /*aac0*/  IMAD.U32 R190, RZ, RZ, UR54 ;  /* 0x00000036ffbe7e24 */ /* 0x000fe2000f8e00ff */
[----:B------:R-:W0:Y:S01]  /*aad0*/  MUFU.EX2 R6, R6 ;  /* 0x0000000600067308 */ /* 0x000e220000000800 */
[----:B------:R-:W-:-:S01]  /*aae0*/  FFMA.FTZ R185, R191, UR42, -R133 ;  /* 0x0000002abfb97c23 */ /* 0x000fc20008010885 */
[--C-:B------:R-:W-:Y:S01]  /*aaf0*/  FFMA.FTZ R186, R194, UR42, -R133.reuse ;  /* 0x0000002ac2ba7c23 */ /* 0x100fe20008010885 */
[----:B------:R-:W-:Y:S01]  /*ab00*/  IADD3 R191, -R219, 0xb, RZ ;  /* 0x0000000bdbbf7810 */ /* 0x000fe20007ffe1ff */
[--C-:B------:R-:W-:Y:S01]  /*ab10*/  FFMA.FTZ R187, R195, UR42, -R133.reuse ;  /* 0x0000002ac3bb7c23 */ /* 0x100fe20008010885 */
[----:B------:R-:W-:Y:S01]  /*ab20*/  @!P0 LEA R190, R190, UR41, 0x3 ;  /* 0x00000029bebe8c11 */ /* 0x000fe2000f8e18ff */
[--C-:B------:R-:W-:Y:S01]  /*ab30*/  FFMA.FTZ R188, R198, UR42, -R133.reuse ;  /* 0x0000002ac6bc7c23 */ /* 0x100fe20008010885 */
[----:B------:R-:W-:-:S01]  /*ab40*/  FFMA.FTZ R189, R199, UR42, -R133 ;  /* 0x0000002ac7bd7c23 */ /* 0x000fc20008010885 */
[----:B------:R-:W-:Y:S01]  /*ab50*/  MUFU.EX2 R5, R5 ;  /* 0x0000000500057308 */ /* 0x000fe20000000800 */
[----:B------:R-:W-:-:S01]  /*ab60*/  FFMA.FTZ R170, R170, UR42, -R133 ;  /* 0x0000002aaaaa7c23 */ /* 0x000fc20008010885 */
[----:B------:R-:W-:-:S02]  /*ab70*/  @!P0 VIADD R190, R190, 0x33440 ;  /* 0x00033440bebe8836 */ /* 0x000fc40000000000 */
[----:B------:R-:W-:-:S01]  /*ab80*/  FFMA.FTZ R171, R171, UR42, -R133 ;  /* 0x0000002aabab7c23 */ /* 0x000fc20008010885 */
[--C-:B------:R-:W-:Y:S01]  /*ab90*/  FFMA.FTZ R174, R174, UR42, -R133.reuse ;  /* 0x0000002aaeae7c23 */ /* 0x100fe20008010885 */
[----:B------:R-:W-:-:S01]  /*aba0*/  FFMA.FTZ R175, R175, UR42, -R133 ;  /* 0x0000002aafaf7c23 */ /* 0x000fc20008010885 */
[----:B------:R-:W-:Y:S01]  /*abb0*/  FFMA.FTZ R178, R178, UR42, -R133 ;  /* 0x0000002ab2b27c23 */ /* 0x000fe20008010885 */
[----:B------:R-:W-:Y:S01]  /*abc0*/  @!P0 PRMT R190, RZ, 0x654, R190 ;  /* 0x00000654ffbe8816 */ /* 0x000fe200000000be */
        /* <DEDUP_REMOVED lines=30> */
[----:B0-----:R-:W-:-:S02]  /*adb0*/  FADD.FTZ R3, R8, R3 ;  /* 0x0000000308037221 */ /* 0x001fc40000010000 */
[----:B------:R-:W-:Y:S08]  /*adc0*/  MUFU.EX2 R184, R184 ;  /* 0x000000b800b87308 */ /* 0x000ff00000000800 */
[----:B------:R-:W0:Y:S08]  /*add0*/  MUFU.EX2 R11, R11 ;  /* 0x0000000b000b7308 */ /* 0x000e300000000800 */
[----:B------:R-:W-:Y:S08]  /*ade0*/  MUFU.EX2 R185, R185 ;  /* 0x000000b900b97308 */ /* 0x000ff00000000800 */
[----:B------:R-:W3:Y:S08]  /*adf0*/  MUFU.EX2 R12, R12 ;  /* 0x0000000c000c7308 */ /* 0x000ef00000000800 */
[----:B------:R-:W-:Y:S08]  /*ae00*/  MUFU.EX2 R186, R186 ;  /* 0x000000ba00ba7308 */ /* 0x000ff00000000800 */
[----:B------:R-:W4:Y:S08]  /*ae10*/  MUFU.EX2 R13, R13 ;  /* 0x0000000d000d7308 */ /* 0x000f300000000800 */
[----:B------:R-:W-:Y:S08]  /*ae20*/  MUFU.EX2 R187, R187 ;  /* 0x000000bb00bb7308 */ /* 0x000ff00000000800 */
[----:B------:R-:W5:Y:S08]  /*ae30*/  MUFU.EX2 R14, R14 ;  /* 0x0000000e000e7308 */ /* 0x000f700000000800 */
[----:B------:R-:W-:Y:S08]  /*ae40*/  MUFU.EX2 R188, R188 ;  /* 0x000000bc00bc7308 */ /* 0x000ff00000000800 */
[----:B------:R-:W5:Y:S08]  /*ae50*/  MUFU.EX2 R15, R15 ;  /* 0x0000000f000f7308 */ /* 0x000f700000000800 */
[----:B------:R-:W-:Y:S08]  /*ae60*/  MUFU.EX2 R189, R189 ;  /* 0x000000bd00bd7308 */ /* 0x000ff00000000800 */
[----:B------:R-:W5:Y:S08]  /*ae70*/  MUFU.EX2 R20, R20 ;  /* 0x0000001400147308 */ /* 0x000f700000000800 */
[----:B------:R-:W-:Y:S08]  /*ae80*/  MUFU.EX2 R170, R170 ;  /* 0x000000aa00aa7308 */ /* 0x000ff00000000800 */
[----:B------:R-:W5:Y:S01]  /*ae90*/  MUFU.EX2 R21, R21 ;  /* 0x0000001500157308 */ /* 0x000f620000000800 */
[----:B------:R-:W-:-:S02]  /*aea0*/  WARPGROUP.DEPBAR.LE gsb0, 0x0 ;  /* 0x00008000000079c5 */ /* 0x000fc40000010000 */
[----:B------:R-:W-:-:S05]  /*aeb0*/  WARPGROUP.ARRIVE ;  /* 0x00000000000079c5 */ /* 0x000fca0000000000 */
[----:B------:R-:W-:Y:S01]  /*aec0*/  MUFU.EX2 R171, R171 ;  /* 0x000000ab00ab7308 */ /* 0x000fe20000000800 */
[----:B------:R-:W-:Y:S01]  /*aed0*/  QGMMA.64x192x32.F32.E4M3.E4M3 R24, R208, gdesc[UR4], R24, gsb0 ;  /* 0x02e00004d0187df3 */ /* 0x000fe20008000818 */
[----:B------:R-:W-:Y:S01]  /*aee0*/  UIADD3 UR6, UR10, 0x480, URZ ;  /* 0x000004800a067890 */ /* 0x000fe2000fffe03f */
[----:B------:R-:W-:-:S05]  /*aef0*/  UMOV UR7, 0xc0000010 ;  /* 0xc000001000077882 */ /* 0x000fca0000000000 */
[----:B------:R-:W5:Y:S08]  /*af00*/  MUFU.EX2 R168, R168 ;  /* 0x000000a800a87308 */ /* 0x000f700000000800 */
[----:B------:R-:W-:Y:S08]  /*af10*/  MUFU.EX2 R174, R174 ;  /* 0x000000ae00ae7308 */ /* 0x000ff00000000800 */
        /* <DEDUP_REMOVED lines=19> */
[----:B------:R-:W5:Y:S08]  /*b050*/  MUFU.EX2 R161, R161 ;  /* 0x000000a100a17308 */ /* 0x000f700000000800 */
[----:B------:R-:W-:Y:S08]  /*b060*/  MUFU.EX2 R163, R163 ;  /* 0x000000a300a37308 */ /* 0x000ff00000000800 */
[----:B------:R-:W-:Y:S08]  /*b070*/  MUFU.EX2 R164, R164 ;  /* 0x000000a400a47308 */ /* 0x000ff00000000800 */
[----:B------:R-:W-:Y:S08]  /*b080*/  MUFU.EX2 R166, R166 ;  /* 0x000000a600a67308 */ /* 0x000ff00000000800 */
[----:B------:R-:W-:Y:S01]  /*b090*/  MUFU.EX2 R165, R165 ;  /* 0x000000a500a57308 */ /* 0x000fe20000000800 */
[----:B------:R-:W-:-:S02]  /*b0a0*/  WARPGROUP.DEPBAR.LE gsb0, 0x0 ;  /* 0x00008000000079c5 */ /* 0x000fc40000010000 */
[----:B------:R-:W-:-:S05]  /*b0b0*/  WARPGROUP.ARRIVE ;  /* 0x00000000000079c5 */ /* 0x000fca0000000000 */
[----:B------:R-:W-:Y:S01]  /*b0c0*/  MUFU.EX2 R167, R167 ;  /* 0x000000a700a77308 */ /* 0x000fe20000000800 */
[----:B------:R-:W-:Y:S01]  /*b0d0*/  QGMMA.64x192x32.F32.E4M3.E4M3 R24, R204, gdesc[UR4], R24, gsb0 ;  /* 0x02e00004cc187df3 */ /* 0x000fe20008000818 */
[----:B------:R-:W-:Y:S01]  /*b0e0*/  UIADD3 UR6, UR10, 0x600, URZ ;  /* 0x000006000a067890 */ /* 0x000fe2000fffe03f */
[----:B------:R-:W-:-:S05]  /*b0f0*/  UMOV UR7, 0xc0000010 ;  /* 0xc000001000077882 */ /* 0x000fca0000000000 */
        /* <DEDUP_REMOVED lines=26> */
[----:B------:R-:W-:-:S05]  /*b2a0*/  WARPGROUP.ARRIVE ;  /* 0x00000000000079c5 */ /* 0x000fca0000000000 */
[----:B------:R-:W-:Y:S01]  /*b2b0*/  MUFU.EX2 R129, R129 ;  /* 0x0000008100817308 */ /* 0x000fe20000000800 */
[----:B------:R-:W-:Y:S07]  /*b2c0*/  QGMMA.64x192x32.F32.E4M3.E4M3 R24, R200, gdesc[UR4], R24, gsb0 ;  /* 0x02e00004c8187df3 */ /* 0x000fee0008000818 */
[----:B------:R-:W-:Y:S08]  /*b2d0*/  MUFU.EX2 R131, R131 ;  /* 0x0000008300837308 */ /* 0x000ff00000000800 */
[----:B------:R-:W-:Y:S08]  /*b2e0*/  MUFU.EX2 R132, R132 ;  /* 0x0000008400847308 */ /* 0x000ff00000000800 */
[----:B------:R-:W-:Y:S08]  /*b2f0*/  MUFU.EX2 R134, R134 ;  /* 0x0000008600867308 */ /* 0x000ff00000000800 */
[----:B------:R-:W-:Y:S01]  /*b300*/  MUFU.EX2 R7, R7 ;  /* 0x0000000700077308 */ /* 0x000fe20000000800 */
[----:B------:R-:W-:-:S02]  /*b310*/  WARPGROUP.DEPBAR.LE gsb0, 0x0 ;  /* 0x00008000000079c5 */ /* 0x000fc40000010000 */
[----:B------:R0:W-:Y:S06]  /*b320*/  BAR.ARV R191, 0x100 ;  /* 0x000400bf0000751d */ /* 0x0001ec0000002000 */
[----:B------:R2:W-:Y:S02]  /*b330*/  @!P0 SYNCS.ARRIVE.TRANS64.RED.A1T0 RZ, [R190+URZ], RZ ;  /* 0x000000ffbeff89a7 */ /* 0x0005e4000810043f */
[----:B--2---:R-:W-:-:S01]  /*b340*/  FFMA.FTZ R190, R162, UR42, -R133 ;  /* 0x0000002aa2be7c23 */ /* 0x004fc20008010885 */
[--C-:B------:R-:W-:Y:S01]  /*b350*/  FFMA.FTZ R162, R146, UR42, -R133.reuse ;  /* 0x0000002a92a27c23 */ /* 0x100fe20008010885 */
[----:B------:R-:W-:-:S01]  /*b360*/  FFMA.FTZ R133, R135, UR42, -R133 ;  /* 0x0000002a87857c23 */ /* 0x000fc20008010885 */
[----:B------:R-:W-:Y:S01]  /*b370*/  FADD.FTZ R135, R181, R2 ;  /* 0x00000002b5877221 */ /* 0x000fe20000010000 */
[----:B------:R2:W5:Y:S01]  /*b380*/  MUFU.EX2 R146, R190 ;  /* 0x000000be00927308 */ /* 0x0005620000000800 */
[----:B-1----:R-:W-:-:S04]  /*b390*/  FADD.FTZ R2, R10, R3 ;  /* 0x000000030a027221 */ /* 0x002fc80000010000 */
[----:B0-----:R-:W-:-:S03]  /*b3a0*/  FADD.FTZ R3, R11, R2 ;  /* 0x000000020b037221 */ /* 0x001fc60000010000 */
[----:B------:R-:W0:Y:S01]  /*b3b0*/  MUFU.EX2 R162, R162 ;  /* 0x000000a200a27308 */ /* 0x000e220000000800 */
[----:B--2---:R-:W-:-:S01]  /*b3c0*/  FADD.FTZ R190, R184, R135 ;  /* 0x00000087b8be7221 */ /* 0x004fc20000010000 */
[----:B---3--:R-:W-:-:S03]  /*b3d0*/  FADD.FTZ R2, R12, R3 ;  /* 0x000000030c027221 */ /* 0x008fc60000010000 */
[----:B------:R-:W-:Y:S01]  /*b3e0*/  FADD.FTZ R135, R185, R190 ;  /* 0x000000beb9877221 */ /* 0x000fe20000010000 */
[----:B----4-:R-:W-:-:S02]  /*b3f0*/  FADD.FTZ R3, R13, R2 ;  /* 0x000000020d037221 */ /* 0x010fc40000010000 */
[----:B------:R-:W1:Y:S01]  /*b400*/  MUFU.EX2 R133, R133 ;  /* 0x0000008500857308 */ /* 0x000e620000000800 */
[----:B------:R-:W-:-:S01]  /*b410*/  FADD.FTZ R190, R186, R135 ;  /* 0x00000087babe7221 */ /* 0x000fc20000010000 */
        /* <DEDUP_REMOVED lines=47> */
[----:B0-----:R-:W-:Y:S01]  /*b710*/  FADD.FTZ R190, R162, R135 ;  /* 0x00000087a2be7221 */ /* 0x001fe20000010000 */
        /* <DEDUP_REMOVED lines=19> */
[----:B------:R-:W-:-:S04]  /*b850*/  FADD.FTZ R190, R134, R135 ;  /* 0x0000008786be7221 */ /* 0x000fc80000010000 */
[----:B-1----:R-:W-:Y:S01]  /*b860*/  FADD.FTZ R2, R133, R190 ;  /* 0x000000be85027221 */ /* 0x002fe20000010000 */
[----:B------:R-:W-:Y:S06]  /*b870*/  @!P1 BRA `(.L_x_2062) ;  /* 0x0000000000049947 */ /* 0x000fec0003800000 */
[----:B------:R-:W-:Y:S01]  /*b880*/  BPT.TRAP 0x1 ;  /* 0x000000040000795c */ /* 0x000fe20000300000 */
.L_x_2062:
        /* <DEDUP_REMOVED lines=146> */
[----:B------:R-:W-:Y:S01]  /*c1b0*/  F2FP.SATFINITE.E4M3.F32.PACK_AB_MERGE_C R203, R131, R130, R133 ;  /* 0x0000008283cb723e */ /* 0x000fe20004807085 */
[----:B------:R-:W-:Y:S06]  /*c1c0*/  @P2 BRA `(.L_x_2063) ;  /* 0xffffffd000642947 */ /* 0x000fec000383ffff */
.L_x_2053:
[----:B------:R-:W-:Y:S06]  /*c1d0*/  BAR.ARV 0x8, 0x180 ;  /* 0x0206000000007b1d */ /* 0x000fec0000002000 */
[----:B------:R-:W-:Y:S05]  /*c1e0*/  @!P1 BRA `(.L_x_2064) ;  /* 0x0000000000049947 */ /* 0x000fea0003800000 */
[----:B------:R-:W-:Y:S01]  /*c1f0*/  BPT.TRAP 0x1 ;  /* 0x000000040000795c */ /* 0x000fe20000300000 */
.L_x_2064:
[----:B------:R-:W-:Y:S01]  /*c200*/  ULEA UR5, UR54, UR41, 0x3 ;  /* 0x0000002936057291 */ /* 0x000fe2000f8e183f */
[----:B------:R-:W-:-:S05]  /*c210*/  IMAD.U32 R5, RZ, RZ, UR48 ;  /* 0x00000030ff057e24 */ /* 0x000fca000f8e00ff */
[----:B------:R-:W-:-:S04]  /*c220*/  SHF.L.U32 R5, R5, 0x1f, RZ ;  /* 0x0000001f05057819 */ /* 0x000fc800000006ff */
[----:B------:R0:W1:Y:S01]  /*c230*/  SYNCS.PHASECHK.TRANS64.TRYWAIT P0, [UR5+0x33450], R5 ;  /* 0x03345005ff0075a7 */ /* 0x0000620008000145 */
[----:B------:R-:W-:Y:S05]  /*c240*/  @!P1 BRA `(.L_x_2065) ;  /* 0x0000000000049947 */ /* 0x000fea0003800000 */
[----:B------:R-:W-:Y:S01]  /*c250*/  BPT.TRAP 0x1 ;  /* 0x000000040000795c */ /* 0x000fe20000300000 */
.L_x_2065:
[----:B-1----:R-:W-:Y:S05]  /*c260*/  @P0 BRA `(.L_x_2066) ;  /* 0x0000000000080947 */ /* 0x002fea0003800000 */
[----:B------:R-:W1:Y:S02]  /*c270*/  SYNCS.PHASECHK.TRANS64.TRYWAIT P0, [UR5+0x33450], R5 ;  /* 0x03345005ff0075a7 */ /* 0x000e640008000145 */
[----:B-1----:R-:W-:Y:S05]  /*c280*/  @!P0 BRA `(.L_x_2067) ;  /* 0x000000c400408947 */ /* 0x002fea0003800000 */
.L_x_2066:
[----:B------:R-:W-:Y:S01]  /*c290*/  UIADD3 UR41, UR41, 0x200, URZ ;  /* 0x0000020029297890 */ /* 0x000fe2000fffe03f */
[----:B------:R-:W-:Y:S01]  /*c2a0*/  WARPGROUP.ARRIVE ;  /* 0x00000000000079c5 */ /* 0x000fe20000000000 */
[----:B------:R-:W-:Y:S02]  /*c2b0*/  UMOV UR7, 0xc0000010 ;  /* 0xc000001000077882 */ /* 0x000fe40000000000 */
        /* <DEDUP_REMOVED lines=16> */
[----:B------:R-:W-:Y:S02]  /*c3c0*/  ULDC.64 UR6, c[0x0][0x9a0] ;  /* 0x0002680000067ab9 */ /* 0x000fe40000000a00 */
[----:B------:R-:W-:-:S04]  /*c3d0*/  ISETP.NE.U32.AND P0, PT, RZ, UR6, PT ;  /* 0x00000006ff007c0c */ /* 0x000fc8000bf05070 */
[----:B------:R-:W-:-:S13]  /*c3e0*/  ISETP.NE.AND.EX P0, PT, RZ, UR7, PT, P0 ;  /* 0x00000007ff007c0c */ /* 0x000fda000bf05300 */
[----:B------:R-:W1:Y:S08]  /*c3f0*/  @P0 LDC.64 R8, c[0x0][0x9c8] ;  /* 0x00027200ff080b82 */ /* 0x000e700000000a00 */
[----:B------:R-:W2:Y:S01]  /*c400*/  @P0 LDC.64 R10, c[0x0][0x9d0] ;  /* 0x00027400ff0a0b82 */ /* 0x000ea20000000a00 */
[----:B-1----:R-:W-:-:S04]  /*c410*/  @P0 IMAD R6, R8, UR43, RZ ;  /* 0x0000002b08060c24 */ /* 0x002fc8000f8e02ff */
[----:B0-----:R-:W-:Y:S02]  /*c420*/  @P0 IMAD R5, R9, UR44, R6 ;  /* 0x0000002c09050c24 */ /* 0x001fe4000f8e0206 */
[----:B------:R-:W-:-:S04]  /*c430*/  @P0 IMAD.WIDE.U32 R6, R8, UR44, RZ ;  /* 0x0000002c08060c25 */ /* 0x000fc8000f8e00ff */
[----:B------:R-:W-:Y:S02]  /*c440*/  @P0 IMAD.IADD R7, R7, 0x1, R5 ;  /* 0x0000000107070824 */ /* 0x000fe400078e0205 */
[----:B--2---:R-:W-:-:S04]  /*c450*/  @P0 IMAD.WIDE.U32 R6, R10, UR45, R6 ;  /* 0x0000002d0a060c25 */ /* 0x004fc8000f8e0006 */
[----:B------:R-:W-:Y:S01]  /*c460*/  @P0 IMAD R5, R11, UR45, R7 ;  /* 0x0000002d0b050c24 */ /* 0x000fe2000f8e0207 */
[----:B------:R-:W-:-:S04]  /*c470*/  @P0 LEA R8, P2, R6, UR6, 0x2 ;  /* 0x0000000606080c11 */ /* 0x000fc8000f8410ff */
[----:B------:R-:W-:Y:S01]  /*c480*/  @P0 LEA.HI.X R9, R6, UR7, R5, 0x2, P2 ;  /* 0x0000000706090c11 */ /* 0x000fe200090f1405 */
[----:B------:R-:W-:-:S06]  /*c490*/  IMAD.MOV.U32 R5, RZ, RZ, 0x3f800000 ;  /* 0x3f800000ff057424 */ /* 0x000fcc00078e00ff */
[----:B------:R0:W2:Y:S01]  /*c4a0*/  @P0 LDG.E R5, desc[UR56][R8.64] ;  /* 0x0000003808050981 */ /* 0x0000a2000c1e1900 */
[----:B------:R-:W-:Y:S01]  /*c4b0*/  UIADD3 UR6, UR4, 0x480, URZ ;  /* 0x0000048004067890 */ /* 0x000fe2000fffe03f */
[----:B------:R-:W-:Y:S01]  /*c4c0*/  UMOV UR7, 0xc0000010 ;  /* 0xc000001000077882 */ /* 0x000fe20000000000 */
[----:B------:R-:W-:Y:S02]  /*c4d0*/  WARPGROUP.DEPBAR.LE gsb0, 0x0 ;  /* 0x00008000000079c5 */ /* 0x000fe40000010000 */
[----:B------:R-:W-:-:S06]  /*c4e0*/  WARPGROUP.ARRIVE ;  /* 0x00000000000079c5 */ /* 0x000fcc0000000000 */
[----:B------:R-:W-:Y:S01]  /*c4f0*/  QGMMA.64x192x32.F32.E4M3.E4M3 R24, R204, gdesc[UR4], R24, gsb0 ;  /* 0x02e00004cc187df3 */ /* 0x000fe20008000818 */
[----:B------:R-:W-:Y:S01]  /*c500*/  UIADD3 UR6, UR4, 0x600, URZ ;  /* 0x0000060004067890 */ /* 0x000fe2000fffe03f */
        /* <DEDUP_REMOVED lines=39> */
.L_x_2068:
        /* <DEDUP_REMOVED lines=106> */
.L_x_2035:
        /* <DEDUP_REMOVED lines=23> */
[----:B------:R-:W2:Y:S01]  /*cf90*/  LDG.E.CONSTANT R39, desc[UR56][R4.64] ;  /* 0x0000003804277981 */ /* 0x000ea2000c1e9900 */
[----:B------:R-:W-:-:S03]  /*cfa0*/  LOP3.LUT P0, R6, R26, 0x3, RZ, 0xc0, !PT ;  /* 0x000000031a067812 */ /* 0x000fc6000780c0ff */
[----:B------:R-:W3:Y:S01]  /*cfb0*/  LDL R4, [R1+0x3c] ;  /* 0x00003c0001047983 */ /* 0x000ee20000100800 */
[----:B------:R-:W-:Y:S01]  /*cfc0*/  ISETP.EQ.OR P0, PT, R6, 0x3, !P0 ;  /* 0x000000030600780c */ /* 0x000fe20004702670 */
[----:B------:R-:W-:Y:S01]  /*cfd0*/  UMOV UR10, UR8 ;  /* 0x00000008000a7c82 */ /* 0x000fe20008000000 */
[----:B-1----:R-:W-:Y:S01]  /*cfe0*/  UMOV UR11, UR4 ;  /* 0x00000004000b7c82 */ /* 0x002fe20008000000 */
[----:B------:R-:W-:Y:S01]  /*cff0*/  UIMAD.WIDE UR12, UR44, 0x4, UR12 ;  /* 0x000000042c0c78a5 */ /* 0x000fe2000f8e020c */
        /* <DEDUP_REMOVED lines=97> */
[----:B--2---:R-:W-:Y:S04]  /*d610*/  SHFL.IDX PT, R62, R62, R39, 0x1c1f ;  /* 0x001c1f273e3e7589 */ /* 0x004fe800000e0000 */
[----:B------:R-:W-:Y:S04]  /*d620*/  SHFL.IDX PT, R110, R110, R39, 0x1c1f ;  /* 0x001c1f276e6e7589 */ /* 0x000fe800000e0000 */
[----:B------:R-:W-:Y:S01]  /*d630*/  SHFL.IDX PT, R64, R64, R39, 0x1c1f ;  /* 0x001c1f2740407589 */ /* 0x000fe200000e0000 */
[----:B---3--:R-:W-:-:S03]  /*d640*/  IMAD.WIDE R20, R4, R20, UR10 ;  /* 0x0000000a04147e25 */ /* 0x008fc6000f8e0214 */
[----:B------:R-:W-:Y:S01]  /*d650*/  SHFL.IDX PT, R66, R66, R39, 0x1c1f ;  /* 0x001c1f2742427589 */ /* 0x000fe200000e0000 */
[----:B------:R-:W-:-:S03]  /*d660*/  IADD3 R97, P3, R20, 0x8040, RZ ;  /* 0x0000804014617810 */ /* 0x000fc60007f7e0ff */
[----:B------:R-:W-:Y:S01]  /*d670*/  SHFL.IDX PT, R68, R68, R39, 0x1c1f ;  /* 0x001c1f2744447589 */ /* 0x000fe200000e0000 */
[C---:B------:R-:W-:Y:S02]  /*d680*/  IADD3 R93, P6, R20.reuse, 0x8020, RZ ;  /* 0x00008020145d7810 */ /* 0x040fe40007fde0ff */
[----:B------:R-:W-:Y:S01]  /*d690*/  LOP3.LUT R4, R97, 0x380, RZ, 0xc0, !PT ;  /* 0x0000038061047812 */ /* 0x000fe200078ec0ff */
[--C-:B------:R-:W-:Y:S01]  /*d6a0*/  IMAD.X R135, RZ, RZ, R21.reuse, P3 ;  /* 0x000000ffff877224 */ /* 0x100fe200018e0615 */
[----:B------:R-:W-:Y:S01]  /*d6b0*/  IADD3 R99, P4, R20, 0x8060, RZ ;  /* 0x0000806014637810 */ /* 0x000fe20007f9e0ff */
[--C-:B------:R-:W-:Y:S01]  /*d6c0*/  IMAD.X R15, RZ, RZ, R21.reuse, P6 ;  /* 0x000000ffff0f7224 */ /* 0x100fe200030e0615 */
[----:B------:R-:W-:Y:S01]  /*d6d0*/  LOP3.LUT R0, R93, 0x380, RZ, 0xc0, !PT ;  /* 0x000003805d007812 */ /* 0x000fe200078ec0ff */
[----:B------:R-:W-:Y:S01]  /*d6e0*/  SHFL.IDX PT, R70, R70, R39, 0x1c1f ;  /* 0x001c1f2746467589 */ /* 0x000fe200000e0000 */
[----:B------:R-:W-:Y:S01]  /*d6f0*/  SHF.R.U64 R4, R4, 0x3, RZ ;  /* 0x0000000304047819 */ /* 0x000fe200000012ff */
[----:B------:R-:W-:Y:S01]  /*d700*/  IMAD.X R25, RZ, RZ, R21, P4 ;  /* 0x000000ffff197224 */ /* 0x000fe200020e0615 */
[----:B------:R-:W-:Y:S01]  /*d710*/  IADD3 R85, P1, R20, 0x4040, RZ ;  /* 0x0000404014557810 */ /* 0x000fe20007f3e0ff */
[----:B------:R-:W-:Y:S01]  /*d720*/  SHFL.IDX PT, R72, R72, R39, 0x1c1f ;  /* 0x001c1f2748487589 */ /* 0x000fe200000e0000 */
[----:B------:R-:W-:-:S02]  /*d730*/  LOP3.LUT R6, R99, 0x380, RZ, 0xc0, !PT ;  /* 0x0000038063067812 */ /* 0x000fc400078ec0ff */
[----:B------:R-:W-:Y:S01]  /*d740*/  IADD3 R91, P5, R20, 0x8000, RZ ;  /* 0x00008000145b7810 */ /* 0x000fe20007fbe0ff */
[--C-:B------:R-:W-:Y:S01]  /*d750*/  IMAD.X R139, RZ, RZ, R21.reuse, P1 ;  /* 0x000000ffff8b7224 */ /* 0x100fe200008e0615 */
[----:B------:R-:W-:Y:S01]  /*d760*/  SHF.R.U64 R0, R0, 0x3, RZ ;  /* 0x0000000300007819 */ /* 0x000fe200000012ff */
[----:B------:R-:W-:Y:S01]  /*d770*/  SHFL.IDX PT, R74, R74, R39, 0x1c1f ;  /* 0x001c1f274a4a7589 */ /* 0x000fe200000e0000 */
[C---:B------:R-:W-:Y:S01]  /*d780*/  IADD3 R83, P4, R20.reuse, 0x4020, RZ ;  /* 0x0000402014537810 */ /* 0x040fe20007f9e0ff */
[--C-:B------:R-:W-:Y:S01]  /*d790*/  IMAD.X R137, RZ, RZ, R21.reuse, P5 ;  /* 0x000000ffff897224 */ /* 0x100fe200028e0615 */
[----:B------:R-:W-:Y:S01]  /*d7a0*/  IADD3 R89, P2, R20, 0x4060, RZ ;  /* 0x0000406014597810 */ /* 0x000fe20007f5e0ff */
[----:B------:R-:W-:Y:S01]  /*d7b0*/  SHFL.IDX PT, R76, R76, R39, 0x1c1f ;  /* 0x001c1f274c4c7589 */ /* 0x000fe200000e0000 */
[----:B------:R-:W-:Y:S01]  /*d7c0*/  LOP3.LUT R134, R4, R97, RZ, 0x3c, !PT ;  /* 0x0000006104867212 */ /* 0x000fe200078e3cff */
[--C-:B------:R-:W-:Y:S01]  /*d7d0*/  IMAD.X R11, RZ, RZ, R21.reuse, P4 ;  /* 0x000000ffff0b7224 */ /* 0x100fe200020e0615 */
[----:B------:R-:W-:Y:S01]  /*d7e0*/  SHF.R.U64 R6, R6, 0x3, RZ ;  /* 0x0000000306067819 */ /* 0x000fe200000012ff */
[----:B------:R-:W-:Y:S01]  /*d7f0*/  IMAD.X R13, RZ, RZ, R21, P2 ;  /* 0x000000ffff0d7224 */ /* 0x000fe200010e0615 */
[----:B------:R-:W-:Y:S01]  /*d800*/  LOP3.LUT R4, R85, 0x380, RZ, 0xc0, !PT ;  /* 0x0000038055047812 */ /* 0x000fe200078ec0ff */
[----:B------:R-:W-:Y:S01]  /*d810*/  SHFL.IDX PT, R78, R78, R39, 0x1c1f ;  /* 0x001c1f274e4e7589 */ /* 0x000fe200000e0000 */
[----:B------:R-:W-:-:S02]  /*d820*/  LOP3.LUT R14, R0, R93, RZ, 0x3c, !PT ;  /* 0x0000005d000e7212 */ /* 0x000fc400078e3cff */
[----:B------:R-:W-:Y:S01]  /*d830*/  LOP3.LUT R8, R91, 0x380, RZ, 0xc0, !PT ;  /* 0x000003805b087812 */ /* 0x000fe200078ec0ff */
[----:B------:R-:W-:Y:S01]  /*d840*/  SHFL.IDX PT, R93, R86, R39, 0x1c1f ;  /* 0x001c1f27565d7589 */ /* 0x000fe200000e0000 */
[----:B------:R-:W-:Y:S02]  /*d850*/  LOP3.LUT R0, R83, 0x380, RZ, 0xc0, !PT ;  /* 0x0000038053007812 */ /* 0x000fe400078ec0ff */
[----:B------:R-:W-:Y:S01]  /*d860*/  LOP3.LUT R24, R6, R99, RZ, 0x3c, !PT ;  /* 0x0000006306187212 */ /* 0x000fe200078e3cff */
[----:B------:R-:W-:Y:S01]  /*d870*/  SHFL.IDX PT, R100, R88, R39, 0x1c1f ;  /* 0x001c1f2758647589 */ /* 0x000fe200000e0000 */
[----:B------:R-:W-:Y:S02]  /*d880*/  SHF.R.U64 R4, R4, 0x3, RZ ;  /* 0x0000000304047819 */ /* 0x000fe400000012ff */
[----:B------:R-:W-:Y:S01]  /*d890*/  IADD3 R33, P2, R20, 0x40, RZ ;  /* 0x0000004014217810 */ /* 0x000fe20007f5e0ff */
[----:B------:R-:W-:Y:S01]  /*d8a0*/  SHFL.IDX PT, R101, R90, R39, 0x1c1f ;  /* 0x001c1f275a657589 */ /* 0x000fe200000e0000 */
[----:B------:R-:W-:-:S02]  /*d8b0*/  LOP3.LUT R6, R89, 0x380, RZ, 0xc0, !PT ;  /* 0x0000038059067812 */ /* 0x000fc400078ec0ff */
[----:B------:R-:W-:Y:S01]  /*d8c0*/  SHF.R.U64 R8, R8, 0x3, RZ ;  /* 0x0000000308087819 */ /* 0x000fe200000012ff */
[----:B------:R-:W-:Y:S01]  /*d8d0*/  SHFL.IDX PT, R108, R108, R39, 0x1c1f ;  /* 0x001c1f276c6c7589 */ /* 0x000fe200000e0000 */
[C---:B------:R-:W-:Y:S02]  /*d8e0*/  LOP3.LUT R5, R20.reuse, 0x380, RZ, 0xc0, !PT ;  /* 0x0000038014057812 */ /* 0x040fe400078ec0ff */
[----:B------:R-:W-:Y:S01]  /*d8f0*/  IADD3 R81, P3, R20, 0x4000, RZ ;  /* 0x0000400014517810 */ /* 0x000fe20007f7e0ff */
[----:B------:R-:W-:Y:S01]  /*d900*/  SHFL.IDX PT, R116, R116, R39, 0x1c1f ;  /* 0x001c1f2774747589 */ /* 0x000fe200000e0000 */
[----:B------:R-:W-:Y:S02]  /*d910*/  SHF.R.U64 R0, R0, 0x3, RZ ;  /* 0x0000000300007819 */ /* 0x000fe400000012ff */
[----:B------:R-:W-:Y:S01]  /*d920*/  IADD3 R27, P6, R20, 0x20, RZ ;  /* 0x00000020141b7810 */ /* 0x000fe20007fde0ff */
[--C-:B------:R-:W-:Y:S01]  /*d930*/  IMAD.X R141, RZ, RZ, R21.reuse, P3 ;  /* 0x000000ffff8d7224 */ /* 0x100fe200018e0615 */
[----:B------:R-:W-:Y:S01]  /*d940*/  LOP3.LUT R138, R4, R85, RZ, 0x3c, !PT ;  /* 0x00000055048a7212 */ /* 0x000fe200078e3cff */
[----:B------:R-:W-:Y:S01]  /*d950*/  SHFL.IDX PT, R124, R124, R39, 0x1c1f ;  /* 0x001c1f277c7c7589 */ /* 0x000fe200000e0000 */
[----:B------:R-:W-:Y:S01]  /*d960*/  SHF.R.U64 R6, R6, 0x3, RZ ;  /* 0x0000000306067819 */ /* 0x000fe200000012ff */
[----:B------:R-:W-:Y:S01]  /*d970*/  IMAD.X R9, RZ, RZ, R21, P6 ;  /* 0x000000ffff097224 */ /* 0x000fe200030e0615 */
[----:B------:R-:W-:Y:S01]  /*d980*/  LOP3.LUT R136, R8, R91, RZ, 0x3c, !PT ;  /* 0x0000005b08887212 */ /* 0x000fe200078e3cff */
[----:B------:R-:W-:Y:S01]  /*d990*/  SHFL.IDX PT, R85, R82, R39, 0x1c1f ;  /* 0x001c1f2752557589 */ /* 0x000fe200000e0000 */
[----:B------:R-:W-:-:S02]  /*d9a0*/  LOP3.LUT R4, R33, 0x380, RZ, 0xc0, !PT ;  /* 0x0000038021047812 */ /* 0x000fc400078ec0ff */
[----:B------:R-:W-:Y:S01]  /*d9b0*/  IADD3 R57, P5, R20, 0x60, RZ ;  /* 0x0000006014397810 */ /* 0x000fe20007fbe0ff */
[----:B------:R-:W-:Y:S01]  /*d9c0*/  SHFL.IDX PT, R82, R112, R39, 0x1c1f ;  /* 0x001c1f2770527589 */ /* 0x000fe200000e0000 */
[----:B------:R-:W-:Y:S02]  /*d9d0*/  SHF.R.U64 R5, R5, 0x3, RZ ;  /* 0x0000000305057819 */ /* 0x000fe400000012ff */
[----:B------:R-:W-:Y:S01]  /*d9e0*/  LOP3.LUT R10, R0, R83, RZ, 0x3c, !PT ;  /* 0x00000053000a7212 */ /* 0x000fe200078e3cff */
[----:B------:R-:W-:Y:S01]  /*d9f0*/  IMAD.X R7, RZ, RZ, R21, P5 ;  /* 0x000000ffff077224 */ /* 0x000fe200028e0615 */
[----:B------:R-:W-:Y:S01]  /*da00*/  LOP3.LUT R8, R81, 0x380, RZ, 0xc0, !PT ;  /* 0x0000038051087812 */ /* 0x000fe200078ec0ff */
[----:B------:R-:W-:Y:S01]  /*da10*/  SHFL.IDX PT, R83, R80, R39, 0x1c1f ;  /* 0x001c1f2750537589 */ /* 0x000fe200000e0000 */
[----:B------:R-:W-:Y:S02]  /*da20*/  LOP3.LUT R0, R27, 0x380, RZ, 0xc0, !PT ;  /* 0x000003801b007812 */ /* 0x000fe400078ec0ff */
[----:B------:R-:W-:Y:S01]  /*da30*/  LOP3.LUT R12, R6, R89, RZ, 0x3c, !PT ;  /* 0x00000059060c7212 */ /* 0x000fe200078e3cff */
[----:B------:R-:W-:Y:S01]  /*da40*/  SHFL.IDX PT, R80, R128, R39, 0x1c1f ;  /* 0x001c1f2780507589 */ /* 0x000fe200000e0000 */
[----:B------:R-:W-:-:S02]  /*da50*/  SHF.R.U64 R4, R4, 0x3, RZ ;  /* 0x0000000304047819 */ /* 0x000fc400000012ff */
[----:B------:R-:W-:Y:S01]  /*da60*/  LOP3.LUT R20, R5, R20, RZ, 0x3c, !PT ;  /* 0x0000001405147212 */ /* 0x000fe200078e3cff */
[----:B------:R-:W-:Y:S01]  /*da70*/  IMAD.X R5, RZ, RZ, R21, P2 ;  /* 0x000000ffff057224 */ /* 0x000fe200010e0615 */
[----:B------:R-:W-:Y:S01]  /*da80*/  LOP3.LUT R6, R57, 0x380, RZ, 0xc0, !PT ;  /* 0x0000038039067812 */ /* 0x000fe200078ec0ff */
[----:B------:R-:W-:Y:S01]  /*da90*/  SHFL.IDX PT, R91, R84, R39, 0x1c1f ;  /* 0x001c1f27545b7589 */ /* 0x000fe200000e0000 */
[----:B------:R-:W-:Y:S02]  /*daa0*/  SHF.R.U64 R8, R8, 0x3, RZ ;  /* 0x0000000308087819 */ /* 0x000fe400000012ff */
[----:B------:R-:W-:Y:S01]  /*dab0*/  SHF.R.U64 R0, R0, 0x3, RZ ;  /* 0x0000000300007819 */ /* 0x000fe200000012ff */
[----:B------:R-:W-:Y:S01]  /*dac0*/  SHFL.IDX PT, R132, R132, R39, 0x1c1f ;  /* 0x001c1f2784847589 */ /* 0x000fe200000e0000 */
[----:B------:R-:W-:Y:S02]  /*dad0*/  LOP3.LUT R4, R4, R33, RZ, 0x3c, !PT ;  /* 0x0000002104047212 */ /* 0x000fe400078e3cff */
[----:B------:R-:W-:Y:S01]  /*dae0*/  SHF.R.U64 R6, R6, 0x3, RZ ;  /* 0x0000000306067819 */ /* 0x000fe200000012ff */
[----:B------:R-:W-:Y:S01]  /*daf0*/  SHFL.IDX PT, R118, R118, R39, 0x1c1f ;  /* 0x001c1f2776767589 */ /* 0x000fe200000e0000 */
[----:B------:R-:W-:-:S02]  /*db00*/  LOP3.LUT R140, R8, R81, RZ, 0x3c, !PT ;  /* 0x00000051088c7212 */ /* 0x000fc400078e3cff */
[----:B------:R-:W-:Y:S01]  /*db10*/  MOV R33, R20 ;  /* 0x0000001400217202 */ /* 0x000fe20000000f00 */
[----:B------:R-:W-:Y:S01]  /*db20*/  SHFL.IDX PT, R81, R120, R39, 0x1c1f ;  /* 0x001c1f2778517589 */ /* 0x000fe200000e0000 */
[----:B------:R-:W-:Y:S02]  /*db30*/  LOP3.LUT R8, R0, R27, RZ, 0x3c, !PT ;  /* 0x0000001b00087212 */ /* 0x000fe400078e3cff */
[----:B------:R-:W-:Y:S01]  /*db40*/  LOP3.LUT R20, R39, 0x2, RZ, 0x3c, !PT ;  /* 0x0000000227147812 */ /* 0x000fe200078e3cff */
[----:B------:R-:W-:Y:S01]  /*db50*/  SHFL.IDX PT, R122, R122, R39, 0x1c1f ;  /* 0x001c1f277a7a7589 */ /* 0x000fe200000e0000 */
[----:B------:R-:W-:Y:S02]  /*db60*/  LOP3.LUT R6, R6, R57, RZ, 0x3c, !PT ;  /* 0x0000003906067212 */ /* 0x000fe400078e3cff */
[----:B------:R-:W-:Y:S01]  /*db70*/  MOV R138, R138 ;  /* 0x0000008a008a7202 */ /* 0x000fe20000000f00 */
[----:B------:R-:W-:Y:S01]  /*db80*/  SHFL.IDX PT, R86, R41, R20, 0x1c1f ;  /* 0x001c1f1429567589 */ /* 0x000fe200000e0000 */
[----:B------:R-:W-:-:S02]  /*db90*/  MOV R134, R134 ;  /* 0x0000008600867202 */ /* 0x000fc40000000f00 */
[----:B------:R-:W-:Y:S01]  /*dba0*/  MOV R139, R10 ;  /* 0x0000000a008b7202 */ /* 0x000fe20000000f00 */
[----:B------:R-:W0:Y:S01]  /*dbb0*/  SHFL.IDX PT, R55, R55, R20, 0x1c1f ;  /* 0x001c1f1437377589 */ /* 0x000e2200000e0000 */
[----:B------:R-:W-:Y:S02]  /*dbc0*/  MOV R57, R8 ;  /* 0x0000000800397202 */ /* 0x000fe40000000f00 */
[----:B------:R-:W-:Y:S01]  /*dbd0*/  MOV R135, R14 ;  /* 0x0000000e00877202 */ /* 0x000fe20000000f00 */
[----:B------:R-:W-:Y:S01]  /*dbe0*/  SHFL.IDX PT, R10, R26, R39, 0x1c1f ;  /* 0x001c1f271a0a7589 */ /* 0x000fe200000e0000 */
[----:B------:R-:W-:Y:S02]  /*dbf0*/  MOV R0, R24 ;  /* 0x0000001800007202 */ /* 0x000fe40000000f00 */
[----:B------:R-:W-:Y:S01]  /*dc00*/  MOV R140, R140 ;  /* 0x0000008c008c7202 */ /* 0x000fe20000000f00 */
[----:B------:R-:W1:Y:S01]  /*dc10*/  SHFL.IDX PT, R9, R28, R20, 0x1c1f ;  /* 0x001c1f141c097589 */ /* 0x000e6200000e0000 */
[----:B------:R-:W-:-:S02]  /*dc20*/  MOV R141, R6 ;  /* 0x00000006008d7202 */ /* 0x000fc40000000f00 */
[----:B------:R-:W-:Y:S01]  /*dc30*/  MOV R142, R4 ;  /* 0x00000004008e7202 */ /* 0x000fe20000000f00 */
[----:B------:R-:W-:Y:S01]  /*dc40*/  SHFL.IDX PT, R14, R104, R39, 0x1c1f ;  /* 0x001c1f27680e7589 */ /* 0x000fe200000e0000 */
[----:B------:R-:W-:Y:S02]  /*dc50*/  MOV R136, R136 ;  /* 0x0000008800887202 */ /* 0x000fe40000000f00 */
[----:B------:R-:W-:Y:S01]  /*dc60*/  MOV R137, R12 ;  /* 0x0000000c00897202 */ /* 0x000fe20000000f00 */
[----:B------:R-:W2:Y:S04]  /*dc70*/  SHFL.IDX PT, R15, R52, R20, 0x1c1f ;  /* 0x001c1f14340f7589 */ /* 0x000ea800000e0000 */
[----:B------:R-:W3:Y:S04]  /*dc80*/  SHFL.IDX PT, R11, R29, R20, 0x1c1f ;  /* 0x001c1f141d0b7589 */ /* 0x000ee800000e0000 */
[----:B------:R-:W-:Y:S01]  /*dc90*/  SHFL.IDX PT, R24, R96, R39, 0x1c1f ;  /* 0x001c1f2760187589 */ /* 0x000fe200000e0000 */
[----:B0-----:R-:W-:-:S03]  /*dca0*/  SEL R13, R110, R55, P0 ;  /* 0x000000376e0d7207 */ /* 0x001fc60000000000 */
[----:B------:R-:W-:Y:S04]  /*dcb0*/  SHFL.IDX PT, R26, R92, R39, 0x1c1f ;  /* 0x001c1f275c1a7589 */ /* 0x000fe800000e0000 */
[----:B------:R-:W-:Y:S01]  /*dcc0*/  SHFL.IDX PT, R25, R94, R39, 0x1c1f ;  /* 0x001c1f275e197589 */ /* 0x000fe200000e0000 */
[----:B-1----:R-:W-:Y:S02]  /*dcd0*/  SEL R8, R10, R9, P0 ;  /* 0x000000090a087207 */ /* 0x002fe40000000000 */
[----:B------:R-:W-:Y:S01]  /*dce0*/  SEL R10, R9, R10, P0 ;  /* 0x0000000a090a7207 */ /* 0x000fe20000000000 */
[----:B------:R-:W-:Y:S04]  /*dcf0*/  SHFL.IDX PT, R4, R102, R39, 0x1c1f ;  /* 0x001c1f2766047589 */ /* 0x000fe800000e0000 */
[----:B------:R-:W-:Y:S01]  /*dd00*/  SHFL.IDX PT, R126, R126, R39, 0x1c1f ;  /* 0x001c1f277e7e7589 */ /* 0x000fe200000e0000 */
[----:B--2---:R-:W-:-:S02]  /*dd10*/  SEL R12, R14, R15, P0 ;  /* 0x0000000f0e0c7207 */ /* 0x004fc40000000000 */
[----:B------:R-:W-:Y:S01]  /*dd20*/  SEL R14, R15, R14, P0 ;  /* 0x0000000e0f0e7207 */ /* 0x000fe20000000000 */
[----:B------:R-:W-:Y:S01]  /*dd30*/  SHFL.IDX PT, R130, R130, R39, 0x1c1f ;  /* 0x001c1f2782827589 */ /* 0x000fe200000e0000 */
[----:B---3--:R-:W-:Y:S02]  /*dd40*/  SEL R9, R62, R11, P0 ;  /* 0x0000000b3e097207 */ /* 0x008fe40000000000 */
        /* <DEDUP_REMOVED lines=24> */
[----:B------:R0:W1:Y:S04]  /*ded0*/  SHFL.IDX PT, R39, R44, R20, 0x1c1f ;  /* 0x001c1f142c277589 */ /* 0x00006800000e0000 */
[----:B------:R-:W-:Y:S04]  /*dee0*/  SHFL.IDX PT, R36, R95, R20, 0x1c1f ;  /* 0x001c1f145f247589 */ /* 0x000fe800000e0000 */
[----:B------:R1:W-:Y:S01]  /*def0*/  SHFL.IDX PT, R37, R98, R20, 0x1c1f ;  /* 0x001c1f1462257589 */ /* 0x0003e200000e0000 */
[----:B0-----:R-:W-:-:S03]  /*df00*/  SEL R44, R21, R64, P0 ;  /* 0x00000040152c7207 */ /* 0x001fc60000000000 */
[----:B------:R-:W-:Y:S04]  /*df10*/  SHFL.IDX PT, R99, R34, R20, 0x1c1f ;  /* 0x001c1f1422637589 */ /* 0x000fe800000e0000 */
[----:B------:R-:W-:Y:S04]  /*df20*/  SHFL.IDX PT, R123, R35, R20, 0x1c1f ;  /* 0x001c1f14237b7589 */ /* 0x000fe800000e0000 */
[----:B------:R-:W-:Y:S04]  /*df30*/  SHFL.IDX PT, R94, R43, R20, 0x1c1f ;  /* 0x001c1f142b5e7589 */ /* 0x000fe800000e0000 */
[----:B------:R-:W0:Y:S01]  /*df40*/  SHFL.IDX PT, R38, R59, R20, 0x1c1f ;  /* 0x001c1f143b267589 */ /* 0x000e2200000e0000 */
[----:B-1----:R-:W-:-:S02]  /*df50*/  SEL R98, R100, R39, P0 ;  /* 0x0000002764627207 */ /* 0x002fc40000000000 */
[----:B------:R-:W-:Y:S01]  /*df60*/  SEL R100, R39, R100, P0 ;  /* 0x0000006427647207 */ /* 0x000fe20000000000 */
[----:B------:R-:W-:Y:S01]  /*df70*/  SHFL.IDX PT, R145, R63, R20, 0x1c1f ;  /* 0x001c1f143f917589 */ /* 0x000fe200000e0000 */
[----:B------:R-:W-:-:S03]  /*df80*/  F2FP.BF16.F32.PACK_AB R39, R15, R14 ;  /* 0x0000000e0f27723e */ /* 0x000fc600000010ff */
[----:B------:R-:W-:Y:S04]  /*df90*/  SHFL.IDX PT, R43, R56, R20, 0x1c1f ;  /* 0x001c1f14382b7589 */ /* 0x000fe800000e0000 */
[----:B------:R1:W2:Y:S04]  /*dfa0*/  SHFL.IDX PT, R143, R60, R20, 0x1c1f ;  /* 0x001c1f143c8f7589 */ /* 0x0002a800000e0000 */
[----:B------:R3:W-:Y:S04]  /*dfb0*/  SHFL.IDX PT, R147, R61, R20, 0x1c1f ;  /* 0x001c1f143d937589 */ /* 0x0007e800000e0000 */
[----:B------:R4:W-:Y:S01]  /*dfc0*/  SHFL.IDX PT, R151, R65, R20, 0x1c1f ;  /* 0x001c1f1441977589 */ /* 0x0009e200000e0000 */
[----:B-1----:R-:W-:-:S03]  /*dfd0*/  SEL R60, R107, R68, P0 ;  /* 0x000000446b3c7207 */ /* 0x002fc60000000000 */
[----:B------:R-:W1:Y:S01]  /*dfe0*/  SHFL.IDX PT, R40, R40, R20, 0x1c1f ;  /* 0x001c1f1428287589 */ /* 0x000e6200000e0000 */
[----:B0-----:R-:W-:Y:S02]  /*dff0*/  SEL R62, R81, R38, P0 ;  /* 0x00000026513e7207 */ /* 0x001fe40000000000 */
[----:B---3--:R-:W-:Y:S01]  /*e000*/  SEL R61, R99, R70, P0 ;  /* 0x00000046633d7207 */ /* 0x008fe20000000000 */
[----:B------:R-:W0:Y:S04]  /*e010*/  SHFL.IDX PT, R42, R42, R20, 0x1c1f ;  /* 0x001c1f142a2a7589 */ /* 0x000e2800000e0000 */
[----:B------:R3:W0:Y:S04]  /*e020*/  SHFL.IDX PT, R109, R46, R20, 0x1c1f ;  /* 0x001c1f142e6d7589 */ /* 0x00062800000e0000 */
[----:B------:R1:W-:Y:S01]  /*e030*/  SHFL.IDX PT, R117, R48, R20, 0x1c1f ;  /* 0x001c1f1430757589 */ /* 0x0003e200000e0000 */
[----:B--2---:R-:W-:-:S02]  /*e040*/  SEL R63, R122, R143, P0 ;  /* 0x0000008f7a3f7207 */ /* 0x004fc40000000000 */
[----:B----4-:R-:W-:Y:S01]  /*e050*/  SEL R65, R143, R122, P0 ;  /* 0x0000007a8f417207 */ /* 0x010fe20000000000 */
[----:B------:R2:W4:Y:S01]  /*e060*/  SHFL.IDX PT, R125, R50, R20, 0x1c1f ;  /* 0x001c1f14327d7589 */ /* 0x00052200000e0000 */
[----:B---3--:R-:W-:-:S03]  /*e070*/  SEL R46, R82, R43, P0 ;  /* 0x0000002b522e7207 */ /* 0x008fc60000000000 */
[----:B------:R3:W-:Y:S01]  /*e080*/  SHFL.IDX PT, R133, R51, R20, 0x1c1f ;  /* 0x001c1f1433857589 */ /* 0x0007e200000e0000 */
[----:B-1----:R-:W-:-:S03]  /*e090*/  SEL R48, R43, R82, P0 ;  /* 0x000000522b307207 */ /* 0x002fc60000000000 */
[----:B------:R1:W-:Y:S01]  /*e0a0*/  SHFL.IDX PT, R129, R106, R20, 0x1c1f ;  /* 0x001c1f146a817589 */ /* 0x0003e200000e0000 */
[----:B------:R-:W-:Y:S02]  /*e0b0*/  SEL R82, R83, R40, P0 ;  /* 0x0000002853527207 */ /* 0x000fe40000000000 */
[----:B--2---:R-:W-:Y:S01]  /*e0c0*/  SEL R50, R68, R107, P0 ;  /* 0x0000006b44327207 */ /* 0x004fe20000000000 */
[----:B------:R-:W-:Y:S01]  /*e0d0*/  SHFL.IDX PT, R7, R119, R20, 0x1c1f ;  /* 0x001c1f1477077589 */ /* 0x000fe200000e0000 */
[----:B------:R-:W-:Y:S02]  /*e0e0*/  SEL R68, R123, R72, P0 ;  /* 0x000000487b447207 */ /* 0x000fe40000000000 */
[----:B---3--:R-:W-:Y:S01]  /*e0f0*/  SEL R51, R70, R99, P0 ;  /* 0x0000006346337207 */ /* 0x008fe20000000000 */
[----:B------:R2:W-:Y:S01]  /*e100*/  SHFL.IDX PT, R30, R45, R20, 0x1c1f ;  /* 0x001c1f142d1e7589 */ /* 0x0005e200000e0000 */
[----:B------:R-:W-:Y:S02]  /*e110*/  SEL R70, R126, R147, P0 ;  /* 0x000000937e467207 */ /* 0x000fe40000000000 */
[----:B------:R-:W-:Y:S01]  /*e120*/  SEL R84, R40, R83, P0 ;  /* 0x0000005328547207 */ /* 0x000fe20000000000 */
[----:B------:R3:W-:Y:S01]  /*e130*/  SHFL.IDX PT, R31, R47, R20, 0x1c1f ;  /* 0x001c1f142f1f7589 */ /* 0x0007e200000e0000 */
[----:B0-----:R-:W-:-:S02]  /*e140*/  SEL R90, R91, R42, P0 ;  /* 0x0000002a5b5a7207 */ /* 0x001fc40000000000 */
[----:B------:R-:W-:Y:S01]  /*e150*/  SEL R92, R42, R91, P0 ;  /* 0x0000005b2a5c7207 */ /* 0x000fe20000000000 */
[----:B------:R0:W-:Y:S01]  /*e160*/  SHFL.IDX PT, R28, R49, R20, 0x1c1f ;  /* 0x001c1f14311c7589 */ /* 0x0001e200000e0000 */
[----:B-1----:R-:W-:Y:S02]  /*e170*/  SEL R106, R108, R109, P0 ;  /* 0x0000006d6c6a7207 */ /* 0x002fe40000000000 */
[----:B--2---:R-:W-:Y:S01]  /*e180*/  SEL R45, R89, R66, P0 ;  /* 0x00000042592d7207 */ /* 0x004fe20000000000 */
[----:B------:R-:W-:Y:S01]  /*e190*/  SHFL.IDX PT, R53, R53, R20, 0x1c1f ;  /* 0x001c1f1435357589 */ /* 0x000fe200000e0000 */
[----:B----4-:R-:W-:Y:S02]  /*e1a0*/  SEL R122, R124, R125, P0 ;  /* 0x0000007d7c7a7207 */ /* 0x010fe40000000000 */
[----:B---3--:R-:W-:Y:S01]  /*e1b0*/  SEL R47, R118, R41, P0 ;  /* 0x00000029762f7207 */ /* 0x008fe20000000000 */
[----:B------:R-:W-:Y:S01]  /*e1c0*/  SHFL.IDX PT, R29, R54, R20, 0x1c1f ;  /* 0x001c1f14361d7589 */ /* 0x000fe200000e0000 */
[----:B------:R-:W-:-:S02]  /*e1d0*/  SEL R83, R85, R86, P0 ;  /* 0x0000005655537207 */ /* 0x000fc40000000000 */
[----:B0-----:R-:W-:Y:S01]  /*e1e0*/  SEL R49, R41, R118, P0 ;  /* 0x0000007629317207 */ /* 0x001fe20000000000 */
[----:B------:R0:W-:Y:S01]  /*e1f0*/  SHFL.IDX PT, R149, R67, R20, 0x1c1f ;  /* 0x001c1f1443957589 */ /* 0x0001e200000e0000 */
[----:B------:R-:W-:Y:S02]  /*e200*/  SEL R118, R120, R37, P0 ;  /* 0x0000002578767207 */ /* 0x000fe40000000000 */
[----:B------:R-:W-:Y:S01]  /*e210*/  SEL R120, R37, R120, P0 ;  /* 0x0000007825787207 */ /* 0x000fe20000000000 */
[----:B------:R1:W2:Y:S01]  /*e220*/  SHFL.IDX PT, R119, R71, R20, 0x1c1f ;  /* 0x001c1f1447777589 */ /* 0x0002a200000e0000 */
[----:B------:R-:W-:Y:S02]  /*e230*/  F2FP.BF16.F32.PACK_AB R37, R13, R12 ;  /* 0x0000000c0d25723e */ /* 0x000fe400000010ff */
[----:B------:R-:W-:Y:S01]  /*e240*/  SEL R91, R93, R94, P0 ;  /* 0x0000005e5d5b7207 */ /* 0x000fe20000000000 */
[----:B------:R3:W4:Y:S01]  /*e250*/  SHFL.IDX PT, R32, R111, R20, 0x1c1f ;  /* 0x001c1f146f207589 */ /* 0x00072200000e0000 */
[----:B------:R-:W-:-:S02]  /*e260*/  SEL R108, R109, R108, P0 ;  /* 0x0000006c6d6c7207 */ /* 0x000fc40000000000 */
[----:B0-----:R-:W-:Y:S01]  /*e270*/  SEL R67, R74, R115, P0 ;  /* 0x000000734a437207 */ /* 0x001fe20000000000 */
[----:B------:R0:W4:Y:S01]  /*e280*/  SHFL.IDX PT, R153, R69, R20, 0x1c1f ;  /* 0x001c1f1445997589 */ /* 0x00012200000e0000 */
[----:B------:R-:W-:Y:S02]  /*e290*/  SEL R124, R125, R124, P0 ;  /* 0x0000007c7d7c7207 */ /* 0x000fe40000000000 */
[----:B-1----:R-:W-:Y:S01]  /*e2a0*/  SEL R71, R80, R145, P0 ;  /* 0x0000009150477207 */ /* 0x002fe20000000000 */
[----:B------:R1:W-:Y:S01]  /*e2b0*/  SHFL.IDX PT, R52, R75, R20, 0x1c1f ;  /* 0x001c1f144b347589 */ /* 0x0003e200000e0000 */
[----:B------:R-:W-:Y:S02]  /*e2c0*/  SEL R85, R86, R85, P0 ;  /* 0x0000005556557207 */ /* 0x000fe40000000000 */
[----:B---3--:R-:W-:Y:S01]  /*e2d0*/  SEL R111, R113, R36, P0 ;  /* 0x00000024716f7207 */ /* 0x008fe20000000000 */
[----:B------:R3:W4:Y:S01]  /*e2e0*/  SHFL.IDX PT, R155, R73, R20, 0x1c1f ;  /* 0x001c1f14499b7589 */ /* 0x00072200000e0000 */
[----:B------:R-:W-:-:S02]  /*e2f0*/  SEL R113, R36, R113, P0 ;  /* 0x0000007124717207 */ /* 0x000fc40000000000 */
[----:B0-----:R-:W-:Y:S01]  /*e300*/  SEL R69, R115, R74, P0 ;  /* 0x0000004a73457207 */ /* 0x001fe20000000000 */
[----:B------:R-:W0:Y:S01]  /*e310*/  SHFL.IDX PT, R34, R103, R20, 0x1c1f ;  /* 0x001c1f1467227589 */ /* 0x000e2200000e0000 */
[----:B------:R-:W-:Y:S02]  /*e320*/  F2FP.BF16.F32.PACK_AB R36, R9, R8 ;  /* 0x000000080924723e */ /* 0x000fe400000010ff */
[----:B-1----:R-:W-:Y:S01]  /*e330*/  SEL R75, R78, R127, P0 ;  /* 0x0000007f4e4b7207 */ /* 0x002fe20000000000 */
[----:B------:R1:W0:Y:S01]  /*e340*/  SHFL.IDX PT, R35, R114, R20, 0x1c1f ;  /* 0x001c1f1472237589 */ /* 0x00022200000e0000 */
[----:B------:R-:W-:Y:S02]  /*e350*/  SEL R74, R76, R131, P0 ;  /* 0x000000834c4a7207 */ /* 0x000fe40000000000 */
[----:B---3--:R-:W-:Y:S01]  /*e360*/  SEL R73, R145, R80, P0 ;  /* 0x0000005091497207 */ /* 0x008fe20000000000 */
[----:B------:R2:W-:Y:S01]  /*e370*/  SHFL.IDX PT, R54, R87, R20, 0x1c1f ;  /* 0x001c1f1457367589 */ /* 0x0005e200000e0000 */
[----:B------:R-:W-:-:S02]  /*e380*/  SEL R80, R151, R130, P0 ;  /* 0x0000008297507207 */ /* 0x000fc40000000000 */
[----:B------:R-:W-:Y:S01]  /*e390*/  SEL R76, R131, R76, P0 ;  /* 0x0000004c834c7207 */ /* 0x000fe20000000000 */
[----:B------:R3:W0:Y:S01]  /*e3a0*/  SHFL.IDX PT, R157, R77, R20, 0x1c1f ;  /* 0x001c1f144d9d7589 */ /* 0x00062200000e0000 */
[----:B------:R-:W-:Y:S02]  /*e3b0*/  SEL R93, R94, R93, P0 ;  /* 0x0000005d5e5d7207 */ /* 0x000fe40000000000 */
[----:B-1----:R-:W-:Y:S01]  /*e3c0*/  SEL R114, R116, R117, P0 ;  /* 0x0000007574727207 */ /* 0x002fe20000000000 */
[----:B------:R1:W0:Y:S01]  /*e3d0*/  SHFL.IDX PT, R59, R79, R20, 0x1c1f ;  /* 0x001c1f144f3b7589 */ /* 0x00022200000e0000 */
[----:B------:R-:W-:Y:S02]  /*e3e0*/  SEL R116, R117, R116, P0 ;  /* 0x0000007475747207 */ /* 0x000fe40000000000 */
[----:B--2---:R-:W-:Y:S02]  /*e3f0*/  SEL R87, R148, R119, P0 ;  /* 0x0000007794577207 */ /* 0x004fe40000000000 */
[----:B------:R-:W-:-:S02]  /*e400*/  SEL R99, R101, R30, P0 ;  /* 0x0000001e65637207 */ /* 0x000fc40000000000 */
[----:B---3--:R-:W-:Y:S02]  /*e410*/  SEL R77, R127, R78, P0 ;  /* 0x0000004e7f4d7207 */ /* 0x008fe40000000000 */
[----:B------:R-:W-:Y:S02]  /*e420*/  SEL R78, R130, R151, P0 ;  /* 0x00000097824e7207 */ /* 0x000fe40000000000 */
[----:B-1----:R-:W-:Y:S02]  /*e430*/  SEL R20, R64, R21, P0 ;  /* 0x0000001540147207 */ /* 0x002fe40000000000 */
[----:B------:R-:W-:Y:S02]  /*e440*/  SEL R21, R66, R89, P0 ;  /* 0x0000005942157207 */ /* 0x000fe40000000000 */
[----:B------:R-:W-:Y:S02]  /*e450*/  SEL R64, R38, R81, P0 ;  /* 0x0000005126407207 */ /* 0x000fe40000000000 */
[----:B------:R-:W-:-:S02]  /*e460*/  SEL R66, R72, R123, P0 ;  /* 0x0000007b48427207 */ /* 0x000fc40000000000 */
[----:B------:R-:W-:Y:S02]  /*e470*/  SEL R72, R147, R126, P0 ;  /* 0x0000007e93487207 */ /* 0x000fe40000000000 */
[----:B------:R-:W-:Y:S02]  /*e480*/  F2FP.BF16.F32.PACK_AB R38, R11, R10 ;  /* 0x0000000a0b26723e */ /* 0x000fe400000010ff */
[----:B------:R-:W-:Y:S02]  /*e490*/  SEL R126, R128, R129, P0 ;  /* 0x00000081807e7207 */ /* 0x000fe40000000000 */
[----:B------:R-:W-:Y:S01]  /*e4a0*/  SEL R130, R132, R133, P0 ;  /* 0x0000008584827207 */ /* 0x000fe20000000000 */
[----:B------:R1:W-:Y:S01]  /*e4b0*/  STSM.16.M88.4 [R33], R36 ;  /* 0x0000002421007844 */ /* 0x0003e20000000200 */
        /* <DEDUP_REMOVED lines=11> */
[----:B----4-:R-:W-:Y:S02]  /*e570*/  SEL R127, R27, R32, P0 ;  /* 0x000000201b7f7207 */ /* 0x010fe40000000000 */
        /* <DEDUP_REMOVED lines=8> */
[----:B0-----:R-:W-:Y:S02]  /*e600*/  SEL R119, R121, R34, P0 ;  /* 0x0000002279777207 */ /* 0x001fe40000000000 */
        /* <DEDUP_REMOVED lines=10> */
[----:B------:R-:W-:Y:S02]  /*e6b0*/  SEL R121, R34, R121, P0 ;  /* 0x0000007922797207 */ /* 0x000fe40000000000 */
[----:B------:R-:W-:-:S02]  /*e6c0*/  SEL R6, R35, R6, P0 ;  /* 0x0000000623067207 */ /* 0x000fc40000000000 */
[----:B------:R-:W-:Y:S02]  /*e6d0*/  F2FP.BF16.F32.PACK_AB R28, R51, R50 ;  /* 0x00000032331c723e */ /* 0x000fe400000010ff */
[----:B------:R-:W-:Y:S02]  /*e6e0*/  F2FP.BF16.F32.PACK_AB R30, R61, R60 ;  /* 0x0000003c3d1e723e */ /* 0x000fe400000010ff */
[----:B------:R-:W-:Y:S02]  /*e6f0*/  F2FP.BF16.F32.PACK_AB R31, R65, R64 ;  /* 0x00000040411f723e */ /* 0x000fe400000010ff */
[----:B------:R-:W-:Y:S02]  /*e700*/  F2FP.BF16.F32.PACK_AB R29, R63, R62 ;  /* 0x0000003e3f1d723e */ /* 0x000fe400000010ff */
[----:B------:R-:W-:Y:S02]  /*e710*/  SEL R104, R157, R104, P0 ;  /* 0x000000689d687207 */ /* 0x000fe40000000000 */
[----:B------:R-:W-:Y:S01]  /*e720*/  SEL R105, R54, R105, P0 ;  /* 0x0000006936697207 */ /* 0x000fe20000000000 */
[----:B------:R-:W-:Y:S01]  /*e730*/  STSM.16.M88.4 [R142], R28 ;  /* 0x0000001c8e007844 */ /* 0x000fe20000000200 */
[----:B------:R-:W-:-:S02]  /*e740*/  SEL R110, R112, R59, P0 ;  /* 0x0000003b706e7207 */ /* 0x000fc40000000000 */
[----:B------:R-:W-:Y:S02]  /*e750*/  F2FP.BF16.F32.PACK_AB R32, R67, R66 ;  /* 0x000000424320723e */ /* 0x000fe400000010ff */
[----:B------:R-:W-:Y:S02]  /*e760*/  F2FP.BF16.F32.PACK_AB R34, R69, R68 ;  /* 0x000000444522723e */ /* 0x000fe400000010ff */
[----:B------:R-:W-:Y:S02]  /*e770*/  F2FP.BF16.F32.PACK_AB R35, R73, R72 ;  /* 0x000000484923723e */ /* 0x000fe400000010ff */
[----:B-1----:R-:W-:Y:S02]  /*e780*/  F2FP.BF16.F32.PACK_AB R33, R71, R70 ;  /* 0x000000464721723e */ /* 0x002fe400000010ff */
[----:B------:R-:W-:Y:S02]  /*e790*/  SEL R112, R59, R112, P0 ;  /* 0x000000703b707207 */ /* 0x000fe40000000000 */
[----:B------:R-:W-:Y:S01]  /*e7a0*/  F2FP.BF16.F32.PACK_AB R36, R75, R74 ;  /* 0x0000004a4b24723e */ /* 0x000fe200000010ff */
[----:B------:R-:W-:Y:S01]  /*e7b0*/  STSM.16.M88.4 [R141], R32 ;  /* 0x000000208d007844 */ /* 0x000fe20000000200 */
[----:B------:R-:W-:-:S02]  /*e7c0*/  F2FP.BF16.F32.PACK_AB R38, R77, R76 ;  /* 0x0000004c4d26723e */ /* 0x000fc400000010ff */
[----:B------:R-:W-:Y:S02]  /*e7d0*/  F2FP.BF16.F32.PACK_AB R39, R81, R80 ;  /* 0x000000505127723e */ /* 0x000fe400000010ff */
[----:B------:R-:W-:Y:S02]  /*e7e0*/  F2FP.BF16.F32.PACK_AB R37, R79, R78 ;  /* 0x0000004e4f25723e */ /* 0x000fe400000010ff */
[----:B------:R-:W-:Y:S02]  /*e7f0*/  F2FP.BF16.F32.PACK_AB R40, R83, R82 ;  /* 0x000000525328723e */ /* 0x000fe400000010ff */
[----:B------:R-:W-:Y:S01]  /*e800*/  F2FP.BF16.F32.PACK_AB R42, R85, R84 ;  /* 0x00000054552a723e */ /* 0x000fe200000010ff */
[----:B------:R-:W-:Y:S01]  /*e810*/  STSM.16.M88.4 [R140], R36 ;  /* 0x000000248c007844 */ /* 0x000fe20000000200 */
[----:B------:R-:W-:Y:S02]  /*e820*/  F2FP.BF16.F32.PACK_AB R43, R89, R88 ;  /* 0x00000058592b723e */ /* 0x000fe400000010ff */
[----:B------:R-:W-:-:S02]  /*e830*/  F2FP.BF16.F32.PACK_AB R41, R87, R86 ;  /* 0x000000565729723e */ /* 0x000fc400000010ff */
[----:B------:R-:W-:Y:S02]  /*e840*/  SEL R5, R172, R7, P0 ;  /* 0x00000007ac057207 */ /* 0x000fe40000000000 */
[----:B------:R-:W-:Y:S01]  /*e850*/  F2FP.BF16.F32.PACK_AB R52, R91, R90 ;  /* 0x0000005a5b34723e */ /* 0x000fe200000010ff */
[----:B------:R1:W-:Y:S01]  /*e860*/  STSM.16.M88.4 [R139], R40 ;  /* 0x000000288b007844 */ /* 0x0003e20000000200 */
[----:B------:R-:W-:Y:S02]  /*e870*/  F2FP.BF16.F32.PACK_AB R54, R93, R92 ;  /* 0x0000005c5d36723e */ /* 0x000fe400000010ff */
[----:B------:R-:W-:Y:S02]  /*e880*/  F2FP.BF16.F32.PACK_AB R55, R97, R96 ;  /* 0x000000606137723e */ /* 0x000fe400000010ff */
[----:B------:R-:W-:Y:S02]  /*e890*/  F2FP.BF16.F32.PACK_AB R53, R95, R94 ;  /* 0x0000005e5f35723e */ /* 0x000fe400000010ff */
[----:B------:R-:W-:-:S02]  /*e8a0*/  SEL R7, R7, R172, P0 ;  /* 0x000000ac07077207 */ /* 0x000fc40000000000 */
[----:B------:R-:W-:Y:S01]  /*e8b0*/  F2FP.BF16.F32.PACK_AB R56, R99, R98 ;  /* 0x000000626338723e */ /* 0x000fe200000010ff */
[----:B------:R-:W-:Y:S01]  /*e8c0*/  STSM.16.M88.4 [R138], R52 ;  /* 0x000000348a007844 */ /* 0x000fe20000000200 */
[----:B------:R-:W-:Y:S02]  /*e8d0*/  F2FP.BF16.F32.PACK_AB R58, R101, R100 ;  /* 0x00000064653a723e */ /* 0x000fe400000010ff */
[----:B------:R-:W-:Y:S02]  /*e8e0*/  F2FP.BF16.F32.PACK_AB R59, R105, R104 ;  /* 0x00000068693b723e */ /* 0x000fe400000010ff */
[----:B0-----:R-:W-:Y:S01]  /*e8f0*/  F2FP.BF16.F32.PACK_AB R57, R103, R102 ;  /* 0x000000666739723e */ /* 0x001fe200000010ff */
[----:B-1----:R-:W-:Y:S01]  /*e900*/  IMAD.U32 R40, RZ, RZ, UR12 ;  /* 0x0000000cff287e24 */ /* 0x002fe2000f8e00ff */
[----:B------:R-:W-:Y:S01]  /*e910*/  F2FP.BF16.F32.PACK_AB R24, R107, R106 ;  /* 0x0000006a6b18723e */ /* 0x000fe200000010ff */
[----:B------:R-:W-:Y:S01]  /*e920*/  IMAD.U32 R41, RZ, RZ, UR13 ;  /* 0x0000000dff297e24 */ /* 0x000fe2000f8e00ff */
[----:B------:R-:W-:Y:S01]  /*e930*/  F2FP.BF16.F32.PACK_AB R26, R109, R108 ;  /* 0x0000006c6d1a723e */ /* 0x000fe200000010ff */
[----:B------:R-:W-:Y:S01]  /*e940*/  STSM.16.M88.4 [R137], R56 ;  /* 0x0000003889007844 */ /* 0x000fe20000000200 */
[----:B------:R-:W-:Y:S01]  /*e950*/  F2FP.BF16.F32.PACK_AB R27, R113, R112 ;  /* 0x00000070711b723e */ /* 0x000fe200000010ff */
[----:B------:R-:W-:Y:S01]  /*e960*/  ULDC.64 UR12, c[0x0][0xc08] ;  /* 0x00030200000c7ab9 */ /* 0x000fe20000000a00 */
[----:B------:R-:W-:-:S02]  /*e970*/  F2FP.BF16.F32.PACK_AB R25, R111, R110 ;  /* 0x0000006e6f19723e */ /* 0x000fc400000010ff */
[----:B------:R-:W-:Y:S02]  /*e980*/  F2FP.BF16.F32.PACK_AB R28, R115, R114 ;  /* 0x00000072731c723e */ /* 0x000fe400000010ff */
        /* <DEDUP_REMOVED lines=16> */
[----:B------:R-:W-:Y:S01]  /*ea90*/  BAR.SYNC.DEFER_BLOCKING 0x1, 0x100 ;  /* 0x0044000000007b1d */ /* 0x000fe20000010000 */
[----:B------:R-:W-:-:S07]  /*eaa0*/  ISETP.NE.AND.EX P0, PT, RZ, UR15, PT, P0 ;  /* 0x0000000fff007c0c */ /* 0x000fce000bf05300 */
[----:B0-----:R-:W0:Y:S06]  /*eab0*/  LDC R134, c[0x0][0xbe8] ;  /* 0x0002fa00ff867b82 */ /* 0x001e2c0000000800 */
[----:B------:R-:W2:Y:S01]  /*eac0*/  @P0 LDG.E R42, desc[UR56][R40.64] ;  /* 0x00000038282a0981 */ /* 0x000ea2000c1e1900 */
[----:B------:R-:W-:Y:S01]  /*ead0*/  UISETP.NE.U32.AND UP0, UPT, UR12, URZ, UPT ;  /* 0x0000003f0c00728c */ /* 0x000fe2000bf05070 */
[----:B------:R-:W-:Y:S01]  /*eae0*/  UMOV UR20, 0x9b8 ;  /* 0x000009b800147882 */ /* 0x000fe20000000000 */
[----:B------:R-:W-:Y:S02]  /*eaf0*/  ULDC UR4, c[0x0][0xa88] ;  /* 0x0002a20000047ab9 */ /* 0x000fe40000000800 */
[----:B------:R-:W-:Y:S01]  /*eb00*/  UISETP.NE.AND.EX UP0, UPT, UR13, URZ, UPT, UP0 ;  /* 0x0000003f0d00728c */ /* 0x000fe2000bf05300 */
[----:B0-----:R-:W-:Y:S01]  /*eb10*/  ISETP.NE.AND P1, PT, R134, 0x1, PT ;  /* 0x000000018600780c */ /* 0x001fe20003f25270 */
[----:B------:R-:W-:-:S04]  /*eb20*/  IMAD.U32 R31, RZ, RZ, UR4 ;  /* 0x00000004ff1f7e24 */ /* 0x000fc8000f8e00ff */
[----:B------:R-:W-:-:S05]  /*eb30*/  PLOP3.LUT P4, PT, PT, PT, UP0, 0x80, 0x0 ;  /* 0x000000000000781c */ /* 0x000fca0003f8f008 */
[----:B------:R-:W-:-:S03]  /*eb40*/  @UP0 ULEA UR12, UP1, UR44, UR12, 0x2 ;  /* 0x0000000c2c0c0291 */ /* 0x000fc6000f82103f */
[----:B-1----:R-:W0:Y:S01]  /*eb50*/  @P1 LDC R0, c[0x0][0xbec] ;  /* 0x0002fb00ff001b82 */ /* 0x002e220000000800 */
[----:B------:R-:W-:Y:S02]  /*eb60*/  @UP0 ULEA.HI.X UR13, UR44, UR13, UR43, 0x2, UP1 ;  /* 0x0000000d2c0d0291 */ /* 0x000fe400088f142b */
[----:B------:R-:W-:Y:S01]  /*eb70*/  UISETP.GT.AND UP1, UPT, UR47, 0x1, UPT ;  /* 0x000000012f00788c */ /* 0x000fe2000bf24270 */
[----:B------:R-:W-:-:S04]  /*eb80*/  VIADD R35, R17, UR36 ;  /* 0x0000002411237c36 */ /* 0x000fc80008000000 */
[----:B------:R-:W1:Y:S01]  /*eb90*/  @P1 LDC R29, c[0x0][0xbf0] ;  /* 0x0002fc00ff1d1b82 */ /* 0x000e620000000800 */
[----:B------:R-:W-:Y:S01]  /*eba0*/  USEL UR20, UR20, 0x978, UP1 ;  /* 0x0000097814147887 */ /* 0x000fe20008800000 */
[----:B------:R-:W-:Y:S01]  /*ebb0*/  IMAD.U32 R24, RZ, RZ, UR12 ;  /* 0x0000000cff187e24 */ /* 0x000fe2000f8e00ff */
[----:B------:R-:W-:Y:S01]  /*ebc0*/  UISETP.NE.U32.AND UP0, UPT, UR14, URZ, UPT ;  /* 0x0000003f0e00728c */ /* 0x000fe2000bf05070 */
[----:B------:R-:W-:Y:S01]  /*ebd0*/  IMAD.U32 R25, RZ, RZ, UR13 ;  /* 0x0000000dff197e24 */ /* 0x000fe2000f8e00ff */
[----:B------:R-:W-:Y:S02]  /*ebe0*/  UMOV UR4, URZ ;  /* 0x0000003f00047c82 */ /* 0x000fe40008000000 */
[----:B------:R-:W-:Y:S02]  /*ebf0*/  UISETP.NE.AND.EX UP0, UPT, UR15, URZ, UPT, UP0 ;  /* 0x0000003f0f00728c */ /* 0x000fe4000bf05300 */
[----:B------:R-:W-:Y:S01]  /*ec00*/  USEL UR9, UR37, URZ, UP1 ;  /* 0x0000003f25097287 */ /* 0x000fe20008800000 */
[----:B------:R-:W-:Y:S01]  /*ec10*/  IMAD.MOV.U32 R27, RZ, RZ, R35 ;  /* 0x000000ffff1b7224 */ /* 0x000fe200078e0023 */
[----:B------:R-:W-:Y:S01]  /*ec20*/  USEL UR44, UR44, URZ, !UP0 ;  /* 0x0000003f2c2c7287 */ /* 0x000fe2000c000000 */
[----:B------:R3:W5:Y:S01]  /*ec30*/  @P4 LDG.E R31, desc[UR56][R24.64] ;  /* 0x00000038181f4981 */ /* 0x000762000c1e1900 */
[----:B------:R-:W-:Y:S01]  /*ec40*/  ULDC.64 UR16, c[0x0][UR20+0x218] ;  /* 0x0000860014107abb */ /* 0x000fe20008000a00 */
[----:B------:R-:W-:Y:S01]  /*ec50*/  ULDC.64 UR18, c[0x0][UR20+0x228] ;  /* 0x00008a0014127abb */ /* 0x000fe20008000a00 */
[----:B------:R-:W-:Y:S01]  /*ec60*/  ULDC.64 UR14, c[0x0][UR20+0x220] ;  /* 0x00008800140e7abb */ /* 0x000fe20008000a00 */
[----:B------:R-:W-:Y:S01]  /*ec70*/  UIMAD.WIDE.U32 UR12, UR16, UR45, URZ ;  /* 0x0000002d100c72a5 */ /* 0x000fe2000f8e003f */
[----:B0-----:R-:W-:Y:S01]  /*ec80*/  @P1 IMAD.HI.U32 R0, R35, R0, RZ ;  /* 0x0000000023001227 */ /* 0x001fe200078e00ff */
[----:B------:R-:W-:-:S02]  /*ec90*/  UIMAD.WIDE.U32 UR22, UR18, UR9, URZ ;  /* 0x00000009121672a5 */ /* 0x000fc4000f8e003f */
[----:B------:R-:W-:Y:S02]  /*eca0*/  UIMAD UR16, UR17, UR45, URZ ;  /* 0x0000002d111072a4 */ /* 0x000fe4000f8e023f */
[----:B------:R-:W-:Y:S02]  /*ecb0*/  UIMAD UR18, UR19, UR9, URZ ;  /* 0x00000009131272a4 */ /* 0x000fe4000f8e023f */
[----:B------:R-:W-:Y:S01]  /*ecc0*/  USEL UR43, UR43, URZ, !UP0 ;  /* 0x0000003f2b2b7287 */ /* 0x000fe2000c000000 */
[----:B-1----:R-:W-:Y:S01]  /*ecd0*/  @P1 SHF.R.U32.HI R27, RZ, R29, R0 ;  /* 0x0000001dff1b1219 */ /* 0x002fe20000011600 */
[----:B------:R-:W-:Y:S01]  /*ece0*/  UIMAD UR9, UR15, UR44, URZ ;  /* 0x0000002c0f0972a4 */ /* 0x000fe2000f8e023f */
[----:B---3--:R-:W-:Y:S01]  /*ecf0*/  IMAD.U32 R24, RZ, RZ, UR22 ;  /* 0x00000016ff187e24 */ /* 0x008fe2000f8e00ff */
[----:B------:R-:W-:Y:S01]  /*ed00*/  UIADD3 UR13, UR13, UR16, URZ ;  /* 0x000000100d0d7290 */ /* 0x000fe2000fffe03f */
[----:B------:R-:W-:Y:S01]  /*ed10*/  IMAD.U32 R25, RZ, RZ, UR23 ;  /* 0x00000017ff197e24 */ /* 0x000fe2000f8e00ff */
[----:B------:R-:W-:Y:S01]  /*ed20*/  UIMAD.WIDE.U32 UR16, UR14, UR44, URZ ;  /* 0x0000002c0e1072a5 */ /* 0x000fe2000f8e003f */
[--C-:B------:R-:W-:Y:S01]  /*ed30*/  IMAD.MOV R29, RZ, RZ, -R27.reuse ;  /* 0x000000ffff1d7224 */ /* 0x100fe200078e0a1b */
[----:B------:R-:W-:Y:S01]  /*ed40*/  UIMAD UR9, UR14, UR43, UR9 ;  /* 0x0000002b0e0972a4 */ /* 0x000fe2000f8e0209 */
[----:B------:R-:W-:Y:S01]  /*ed50*/  SHF.R.S32.HI R25, RZ, 0x1f, R27 ;  /* 0x0000001fff197819 */ /* 0x000fe2000001141b */
[----:B------:R-:W-:Y:S01]  /*ed60*/  UIADD3 UR18, UR23, UR18, URZ ;  /* 0x0000001217127290 */ /* 0x000fe2000fffe03f */
[----:B------:R-:W-:Y:S01]  /*ed70*/  IMAD R29, R134, R29, R35 ;  /* 0x0000001d861d7224 */ /* 0x000fe200078e0223 */
[----:B------:R-:W-:-:S04]  /*ed80*/  UIADD3 UR9, UR17, UR9, URZ ;  /* 0x0000000911097290 */ /* 0x000fc8000fffe03f */
[----:B------:R-:W-:Y:S01]  /*ed90*/  IMAD.U32 R26, RZ, RZ, UR18 ;  /* 0x00000012ff1a7e24 */ /* 0x000fe2000f8e00ff */
        /* <DEDUP_REMOVED lines=22> */
.L_x_2071:
[----:B------:R-:W2:Y:S01]  /*ef00*/  LDL R0, [R1+0x38] ;  /* 0x0000380001007983 */ /* 0x000ea20000100800 */
[----:B------:R-:W-:-:S03]  /*ef10*/  LOP3.LUT P0, RZ, R236, 0x3, RZ, 0xc0, !PT ;  /* 0x00000003ecff7812 */ /* 0x000fc6000780c0ff */
[----:B------:R-:W-:Y:S04]  /*ef20*/  SHFL.IDX PT, R26, R30, RZ, 0x1c1f ;  /* 0x001c1fff1e1a7589 */ /* 0x000fe800000e0000 */
[----:B------:R-:W0:Y:S04]  /*ef30*/  SHFL.IDX PT, R27, R24, RZ, 0x1c1f ;  /* 0x001c1fff181b7589 */ /* 0x000e2800000e0000 */
[----:B------:R-:W-:Y:S04]  /*ef40*/  SHFL.IDX PT, R28, R30, 0x1, 0x1c1f ;  /* 0x003c1f001e1c7f89 */ /* 0x000fe800000e0000 */
[----:B------:R-:W1:Y:S01]  /*ef50*/  SHFL.IDX PT, R29, R24, 0x1, 0x1c1f ;  /* 0x003c1f00181d7f89 */ /* 0x000e6200000e0000 */
[----:B--2---:R-:W-:-:S02]  /*ef60*/  VIADD R33, R0, UR36 ;  /* 0x0000002400217c36 */ /* 0x004fc40008000000 */
        /* <DEDUP_REMOVED lines=9> */
[----:B------:R-:W-:Y:S01]  /*f000*/  ULDC.64 UR12, c[0x0][0xaa0] ;  /* 0x0002a800000c7ab9 */ /* 0x000fe20000000a00 */
[----:B------:R-:W-:Y:S01]  /*f010*/  IMAD.MOV.U32 R3, RZ, RZ, 0x2 ;  /* 0x00000002ff037424 */ /* 0x000fe200078e00ff */
[----:B------:R-:W0:Y:S01]  /*f020*/  @P1 LDC R61, c[0x0][0xbf0] ;  /* 0x0002fc00ff3d1b82 */ /* 0x000e220000000800 */
[----:B------:R-:W-:-:S04]  /*f030*/  IMAD R2, R235, 0x40, R64 ;  /* 0x00000040eb027824 */ /* 0x000fc800078e0240 */
[----:B------:R-:W-:-:S03]  /*f040*/  IMAD.WIDE R2, R2, R3, UR10 ;  /* 0x0000000a02027e25 */ /* 0x000fc6000f8e0203 */
[C---:B------:R-:W-:Y:S02]  /*f050*/  IADD3 R33, P2, R2.reuse, 0x5000, RZ ;  /* 0x0000500002217810 */ /* 0x040fe40007f5e0ff */
[C---:B------:R-:W-:Y:S02]  /*f060*/  IADD3 R9, P4, R2.reuse, 0x1000, RZ ;  /* 0x0000100002097810 */ /* 0x040fe40007f9e0ff */
[C---:B------:R-:W-:Y:S02]  /*f070*/  IADD3 R13, P3, R2.reuse, 0x2000, RZ ;  /* 0x00002000020d7810 */ /* 0x040fe40007f7e0ff */
[C---:B------:R-:W-:Y:S02]  /*f080*/  IADD3 R25, P6, R2.reuse, 0x3000, RZ ;  /* 0x0000300002197810 */ /* 0x040fe40007fde0ff */
[----:B------:R-:W-:Y:S02]  /*f090*/  IADD3 R29, P5, R2, 0x4000, RZ ;  /* 0x00004000021d7810 */ /* 0x000fe40007fbe0ff */
[----:B------:R-:W-:-:S02]  /*f0a0*/  LOP3.LUT R32, R33, 0x380, RZ, 0xc0, !PT ;  /* 0x0000038021207812 */ /* 0x000fc400078ec0ff */
[----:B------:R-:W-:Y:S02]  /*f0b0*/  LOP3.LUT R8, R9, 0x380, RZ, 0xc0, !PT ;  /* 0x0000038009087812 */ /* 0x000fe400078ec0ff */
[----:B------:R-:W-:Y:S02]  /*f0c0*/  LOP3.LUT R12, R13, 0x380, RZ, 0xc0, !PT ;  /* 0x000003800d0c7812 */ /* 0x000fe400078ec0ff */
[----:B------:R-:W-:Y:S02]  /*f0d0*/  LOP3.LUT R24, R25, 0x380, RZ, 0xc0, !PT ;  /* 0x0000038019187812 */ /* 0x000fe400078ec0ff */
[----:B------:R-:W-:Y:S02]  /*f0e0*/  LOP3.LUT R28, R29, 0x380, RZ, 0xc0, !PT ;  /* 0x000003801d1c7812 */ /* 0x000fe400078ec0ff */
[----:B------:R-:W-:Y:S02]  /*f0f0*/  SHF.R.U64 R32, R32, 0x3, RZ ;  /* 0x0000000320207819 */ /* 0x000fe400000012ff */
[----:B------:R-:W-:-:S02]  /*f100*/  SHF.R.U64 R8, R8, 0x3, RZ ;  /* 0x0000000308087819 */ /* 0x000fc400000012ff */
[----:B------:R-:W-:Y:S02]  /*f110*/  SHF.R.U64 R12, R12, 0x3, RZ ;  /* 0x000000030c0c7819 */ /* 0x000fe400000012ff */
[----:B------:R-:W-:Y:S02]  /*f120*/  SHF.R.U64 R24, R24, 0x3, RZ ;  /* 0x0000000318187819 */ /* 0x000fe400000012ff */
[----:B------:R-:W-:Y:S02]  /*f130*/  SHF.R.U64 R28, R28, 0x3, RZ ;  /* 0x000000031c1c7819 */ /* 0x000fe400000012ff */
        /* <DEDUP_REMOVED lines=11> */
[----:B------:R-:W-:Y:S01]  /*f1f0*/  UIMAD UR9, UR14, UR12, URZ ;  /* 0x0000000c0e0972a4 */ /* 0x000fe2000f8e023f */
[C---:B------:R-:W-:Y:S01]  /*f200*/  IADD3 R37, P0, R2.reuse, 0x6000, RZ ;  /* 0x0000600002257810 */ /* 0x040fe20007f1e0ff */
[----:B------:R-:W-:Y:S01]  /*f210*/  UIMAD.WIDE.U32 UR10, UR4, UR12, URZ ;  /* 0x0000000c040a72a5 */ /* 0x000fe2000f8e003f */
[C---:B------:R-:W-:Y:S01]  /*f220*/  IADD3 R41, P4, R2.reuse, 0x7000, RZ ;  /* 0x0000700002297810 */ /* 0x040fe20007f9e0ff */
[----:B------:R-:W-:Y:S01]  /*f230*/  IMAD.X R57, RZ, RZ, R3, P2 ;  /* 0x000000ffff397224 */ /* 0x000fe200010e0603 */
[C---:B------:R-:W-:Y:S01]  /*f240*/  IADD3 R45, P3, R2.reuse, 0x8000, RZ ;  /* 0x00008000022d7810 */ /* 0x040fe20007f7e0ff */
[----:B------:R-:W5:Y:S01]  /*f250*/  LD.E.128 R8, desc[UR56][R8.64] ;  /* 0x0000003808087980 */ /* 0x000f62000c101d00 */
[----:B------:R-:W-:-:S02]  /*f260*/  IADD3 R49, P6, R2, 0x9000, RZ ;  /* 0x0000900002317810 */ /* 0x000fc40007fde0ff */
[C---:B------:R-:W-:Y:S01]  /*f270*/  IADD3 R53, P5, R2.reuse, 0xa000, RZ ;  /* 0x0000a00002357810 */ /* 0x040fe20007fbe0ff */
[----:B------:R-:W5:Y:S01]  /*f280*/  LD.E.128 R12, desc[UR56][R12.64] ;  /* 0x000000380c0c7980 */ /* 0x000f62000c101d00 */
[----:B------:R-:W-:Y:S02]  /*f290*/  LOP3.LUT R7, R2, 0x380, RZ, 0xc0, !PT ;  /* 0x0000038002077812 */ /* 0x000fe400078ec0ff */
[----:B------:R-:W-:Y:S01]  /*f2a0*/  LOP3.LUT R4, R5, 0x380, RZ, 0xc0, !PT ;  /* 0x0000038005047812 */ /* 0x000fe200078ec0ff */
[----:B------:R-:W5:Y:S01]  /*f2b0*/  LD.E.128 R24, desc[UR56][R24.64] ;  /* 0x0000003818187980 */ /* 0x000f62000c101d00 */
[----:B------:R-:W-:Y:S02]  /*f2c0*/  LOP3.LUT R36, R37, 0x380, RZ, 0xc0, !PT ;  /* 0x0000038025247812 */ /* 0x000fe400078ec0ff */
[----:B------:R-:W-:Y:S01]  /*f2d0*/  LOP3.LUT R40, R41, 0x380, RZ, 0xc0, !PT ;  /* 0x0000038029287812 */ /* 0x000fe200078ec0ff */
[----:B------:R-:W5:Y:S01]  /*f2e0*/  LD.E.128 R28, desc[UR56][R28.64] ;  /* 0x000000381c1c7980 */ /* 0x000f62000c101d00 */
[----:B------:R-:W-:-:S02]  /*f2f0*/  LOP3.LUT R44, R45, 0x380, RZ, 0xc0, !PT ;  /* 0x000003802d2c7812 */ /* 0x000fc400078ec0ff */
[----:B------:R-:W-:Y:S01]  /*f300*/  LOP3.LUT R48, R49, 0x380, RZ, 0xc0, !PT ;  /* 0x0000038031307812 */ /* 0x000fe200078ec0ff */
[----:B------:R-:W5:Y:S01]  /*f310*/  LD.E.128 R32, desc[UR56][R32.64] ;  /* 0x0000003820207980 */ /* 0x000f62000c101d00 */
[----:B------:R-:W-:Y:S02]  /*f320*/  LOP3.LUT R52, R53, 0x380, RZ, 0xc0, !PT ;  /* 0x0000038035347812 */ /* 0x000fe400078ec0ff */
[----:B------:R-:W-:Y:S02]  /*f330*/  SHF.R.U64 R7, R7, 0x3, RZ ;  /* 0x0000000307077819 */ /* 0x000fe400000012ff */
[----:B------:R-:W-:Y:S02]  /*f340*/  SHF.R.U64 R4, R4, 0x3, RZ ;  /* 0x0000000304047819 */ /* 0x000fe400000012ff */
[----:B------:R-:W-:Y:S02]  /*f350*/  SHF.R.U64 R36, R36, 0x3, RZ ;  /* 0x0000000324247819 */ /* 0x000fe400000012ff */
[----:B------:R-:W-:-:S02]  /*f360*/  SHF.R.U64 R40, R40, 0x3, RZ ;  /* 0x0000000328287819 */ /* 0x000fc400000012ff */
[----:B------:R-:W-:Y:S02]  /*f370*/  SHF.R.U64 R44, R44, 0x3, RZ ;  /* 0x000000032c2c7819 */ /* 0x000fe400000012ff */
[----:B------:R-:W-:Y:S02]  /*f380*/  SHF.R.U64 R48, R48, 0x3, RZ ;  /* 0x0000000330307819 */ /* 0x000fe400000012ff */
[----:B------:R-:W-:Y:S02]  /*f390*/  SHF.R.U64 R52, R52, 0x3, RZ ;  /* 0x0000000334347819 */ /* 0x000fe400000012ff */
        /* <DEDUP_REMOVED lines=12> */
[----:B------:R-:W-:Y:S01]  /*f460*/  UIMAD UR9, UR4, UR13, UR9 ;  /* 0x0000000d040972a4 */ /* 0x000fe2000f8e0209 */
[----:B------:R1:W5:Y:S02]  /*f470*/  LD.E.128 R4, desc[UR56][R2.64] ;  /* 0x0000003802047980 */ /* 0x000364000c101d00 */
[----:B------:R-:W-:-:S02]  /*f480*/  ULDC.64 UR12, c[0x0][0xae8] ;  /* 0x0002ba00000c7ab9 */ /* 0x000fc40000000a00 */
[----:B------:R-:W5:Y:S04]  /*f490*/  LD.E.128 R36, desc[UR56][R36.64] ;  /* 0x0000003824247980 */ /* 0x000f68000c101d00 */
[----:B------:R-:W5:Y:S01]  /*f4a0*/  LD.E.128 R40, desc[UR56][R40.64] ;  /* 0x0000003828287980 */ /* 0x000f62000c101d00 */
[----:B-1----:R-:W1:Y:S01]  /*f4b0*/  @P1 LDC R3, c[0x0][0xbec] ;  /* 0x0002fb00ff031b82 */ /* 0x002e620000000800 */
[----:B------:R-:W-:Y:S01]  /*f4c0*/  UIADD3 UR11, UR11, UR9, URZ ;  /* 0x000000090b0b7290 */ /* 0x000fe2000fffe03f */
[----:B------:R-:W-:Y:S01]  /*f4d0*/  IMAD R2, R18, 0x20, R235 ;  /* 0x0000002012027824 */ /* 0x000fe200078e02eb */
[----:B------:R-:W5:Y:S02]  /*f4e0*/  LD.E.128 R44, desc[UR56][R44.64] ;  /* 0x000000382c2c7980 */ /* 0x000f64000c101d00 */
[----:B------:R-:W-:Y:S01]  /*f4f0*/  UIMAD.WIDE.U32 UR10, UR45, UR12, UR10 ;  /* 0x0000000c2d0a72a5 */ /* 0x000fe2000f8e000a */
[----:B------:R-:W-:Y:S01]  /*f500*/  VIADD R60, R2, UR36 ;  /* 0x00000024023c7c36 */ /* 0x000fe20008000000 */
[----:B------:R-:W-:Y:S01]  /*f510*/  USHF.R.S32.HI UR4, URZ, 0x1f, UR44 ;  /* 0x0000001f3f047899 */ /* 0x000fe2000801142c */
[----:B------:R-:W5:Y:S01]  /*f520*/  LD.E.128 R48, desc[UR56][R48.64] ;  /* 0x0000003830307980 */ /* 0x000f62000c101d00 */
[----:B------:R-:W-:-:S03]  /*f530*/  UIMAD UR11, UR45, UR13, UR11 ;  /* 0x0000000d2d0b72a4 */ /* 0x000fc6000f8e020b */
[----:B------:R-:W-:Y:S01]  /*f540*/  ULDC.64 UR12, c[0x0][0xaf0] ;  /* 0x0002bc00000c7ab9 */ /* 0x000fe20000000a00 */
[----:B------:R-:W5:Y:S01]  /*f550*/  LD.E.128 R52, desc[UR56][R52.64] ;  /* 0x0000003834347980 */ /* 0x000f62000c101d00 */
[----:B------:R-:W-:Y:S01]  /*f560*/  UIMAD UR4, UR4, UR12, URZ ;  /* 0x0000000c040472a4 */ /* 0x000fe2000f8e023f */
[----:B------:R-:W-:Y:S02]  /*f570*/  IMAD.MOV.U32 R21, RZ, RZ, R60 ;  /* 0x000000ffff157224 */ /* 0x000fe400078e003c */
[----:B------:R-:W5:Y:S01]  /*f580*/  LD.E.128 R56, desc[UR56][R56.64] ;  /* 0x0000003838387980 */ /* 0x000f62000c101d00 */
[----:B------:R-:W-:Y:S01]  /*f590*/  UIMAD UR4, UR44, UR13, UR4 ;  /* 0x0000000d2c0472a4 */ /* 0x000fe2000f8e0204 */
[----:B-1----:R-:W-:Y:S01]  /*f5a0*/  @P1 IMAD.HI.U32 R2, R60, R3, RZ ;  /* 0x000000033c021227 */ /* 0x002fe200078e00ff */
[----:B------:R-:W-:Y:S01]  /*f5b0*/  UIMAD.WIDE.U32 UR44, UR44, UR12, UR10 ;  /* 0x0000000c2c2c72a5 */ /* 0x000fe2000f8e000a */
[----:B------:R-:W-:Y:S01]  /*f5c0*/  @!PT LDS RZ, [RZ] ;  /* 0x00000000fffff984 */ /* 0x000fe20000000800 */
[----:B------:R-:W-:Y:S01]  /*f5d0*/  @!PT LDS RZ, [RZ] ;  /* 0x00000000fffff984 */ /* 0x000fe20000000800 */
[----:B------:R-:W-:Y:S01]  /*f5e0*/  @!PT LDS RZ, [RZ] ;  /* 0x00000000fffff984 */ /* 0x000fe20000000800 */
[----:B------:R-:W-:Y:S01]  /*f5f0*/  @!PT LDS RZ, [RZ] ;  /* 0x00000000fffff984 */ /* 0x000fe20000000800 */
[----:B------:R1:W-:Y:S06]  /*f600*/  MEMBAR.ALL.CTA ;  /* 0x0000000000007992 */ /* 0x0003ec0000008000 */
[----:B-1----:R-:W1:Y:S01]  /*f610*/  FENCE.VIEW.ASYNC.S ;  /* 0x00000000000073c6 */ /* 0x002e620000000000 */
[----:B------:R-:W-:Y:S01]  /*f620*/  ULDC.64 UR10, c[0x0][0xae0] ;  /* 0x0002b800000a7ab9 */ /* 0x000fe20000000a00 */
[----:B0-----:R-:W-:Y:S01]  /*f630*/  @P1 SHF.R.U32.HI R21, RZ, R61, R2 ;  /* 0x0000003dff151219 */ /* 0x001fe20000011602 */
[----:B------:R-:W-:-:S03]  /*f640*/  UIADD3 UR4, UR45, UR4, URZ ;  /* 0x000000042d047290 */ /* 0x000fc6000fffe03f */
[--C-:B------:R-:W-:Y:S01]  /*f650*/  SHF.R.S32.HI R20, RZ, 0x1f, R21.reuse ;  /* 0x0000001fff147819 */ /* 0x100fe20000011415 */
[----:B------:R-:W-:Y:S02]  /*f660*/  IMAD.MOV R61, RZ, RZ, -R21 ;  /* 0x000000ffff3d7224 */ /* 0x000fe400078e0a15 */
[----:B------:R-:W-:Y:S02]  /*f670*/  IMAD.U32 R3, RZ, RZ, UR45 ;  /* 0x0000002dff037e24 */ /* 0x000fe4000f8e00ff */
[----:B------:R-:W-:Y:S02]  /*f680*/  IMAD R20, R20, UR10, RZ ;  /* 0x0000000a14147c24 */ /* 0x000fe4000f8e02ff */
[----:B------:R-:W-:Y:S02]  /*f690*/  IMAD R61, R134, R61, R60 ;  /* 0x0000003d863d7224 */ /* 0x000fe400078e023c */
[----:B------:R-:W-:Y:S02]  /*f6a0*/  IMAD.U32 R2, RZ, RZ, UR44 ;  /* 0x0000002cff027e24 */ /* 0x000fe4000f8e00ff */
[----:B------:R-:W-:-:S02]  /*f6b0*/  IMAD.U32 R3, RZ, RZ, UR4 ;  /* 0x00000004ff037e24 */ /* 0x000fc4000f8e00ff */
[C---:B------:R-:W-:Y:S01]  /*f6c0*/  IMAD R63, R21.reuse, UR11, R20 ;  /* 0x0000000b153f7c24 */ /* 0x040fe2000f8e0214 */
[----:B------:R-:W-:Y:S01]  /*f6d0*/  SHF.R.S32.HI R20, RZ, 0x1f, R61 ;  /* 0x0000001fff147819 */ /* 0x000fe2000001143d */
[----:B------:R-:W-:Y:S01]  /*f6e0*/  IMAD.WIDE.U32 R2, R21, UR10, R2 ;  /* 0x0000000a15027c25 */ /* 0x000fe2000f8e0002 */
[----:B------:R-:W-:-:S03]  /*f6f0*/  ULDC.64 UR10, c[0x0][0xad8] ;  /* 0x0002b600000a7ab9 */ /* 0x000fc60000000a00 */
[----:B------:R-:W-:Y:S02]  /*f700*/  IMAD.IADD R3, R3, 0x1, R63 ;  /* 0x0000000103037824 */ /* 0x000fe400078e023f */
[----:B------:R-:W-:Y:S02]  /*f710*/  IMAD R20, R20, UR10, RZ ;  /* 0x0000000a14147c24 */ /* 0x000fe4000f8e02ff */
[----:B------:R-:W-:Y:S01]  /*f720*/  VIADD R65, R235, UR36 ;  /* 0x00000024eb417c36 */ /* 0x000fe20008000000 */
[----:B------:R-:W-:Y:S01]  /*f730*/  UIADD3 UR8, UR8, 0x33420, URZ ;  /* 0x0003342008087890 */ /* 0x000fe2000fffe03f */
[C---:B------:R-:W-:Y:S02]  /*f740*/  IMAD R63, R61.reuse, UR11, R20 ;  /* 0x0000000b3d3f7c24 */ /* 0x040fe4000f8e0214 */
[----:B------:R-:W-:Y:S01]  /*f750*/  IMAD.WIDE.U32 R2, R61, UR10, R2 ;  /* 0x0000000a3d027c25 */ /* 0x000fe2000f8e0002 */
[----:B------:R-:W-:Y:S01]  /*f760*/  ISETP.GE.AND P2, PT, R65, R0, PT ;  /* 0x000000004100720c */ /* 0x000fe20003f46270 */
[----:B------:R-:W-:Y:S01]  /*f770*/  ULDC.64 UR10, c[0x0][0xa80] ;  /* 0x0002a000000a7ab9 */ /* 0x000fe20000000a00 */
[----:B------:R-:W-:Y:S01]  /*f780*/  UPRMT UR8, URZ, 0x654, UR8 ;  /* 0x000006543f087896 */ /* 0x000fe20008000008 */
[----:B------:R-:W-:Y:S01]  /*f790*/  IMAD.IADD R3, R3, 0x1, R63 ;  /* 0x0000000103037824 */ /* 0x000fe200078e023f */
[----:B------:R-:W-:Y:S01]  /*f7a0*/  LEA R62, P3, R2, UR10, 0x1 ;  /* 0x0000000a023e7c11 */ /* 0x000fe2000f8608ff */
[----:B------:R-:W-:-:S03]  /*f7b0*/  VIADD R61, R65, 0x40 ;  /* 0x00000040413d7836 */ /* 0x000fc60000000000 */
[----:B------:R-:W-:Y:S01]  /*f7c0*/  LEA.HI.X R63, R2, UR11, R3, 0x1, P3 ;  /* 0x0000000b023f7c11 */ /* 0x000fe200098f0c03 */
[----:B------:R-:W-:Y:S01]  /*f7d0*/  VIADD R21, R65, 0x20 ;  /* 0x0000002041157836 */ /* 0x000fe20000000000 */
[-C--:B------:R-:W-:Y:S01]  /*f7e0*/  ISETP.GE.AND P1, PT, R61, R0.reuse, PT ;  /* 0x000000003d00720c */ /* 0x080fe20003f26270 */
[C---:B------:R-:W-:Y:S01]  /*f7f0*/  VIADD R67, R64.reuse, 0x40 ;  /* 0x0000004040437836 */ /* 0x040fe20000000000 */
[----:B-1----:R-:W-:Y:S01]  /*f800*/  SYNCS.ARRIVE.TRANS64.RED.A1T0 RZ, [UR8], RZ ;  /* 0x000000ffffff79a7 */ /* 0x002fe20008100408 */
[----:B------:R-:W-:Y:S01]  /*f810*/  VIADD R69, R64, 0x80 ;  /* 0x0000008040457836 */ /* 0x000fe20000000000 */
        /* <DEDUP_REMOVED lines=21> */
.L_x_2074:
[----:B------:R-:W-:Y:S05]  /*f970*/  BSYNC B1 ;  /* 0x0000000000017941 */ /* 0x000fea0003800000 */
.L_x_2073:
[----:B0----5:R0:W3:Y:S01]  /*f980*/  SHFL.IDX PT, R7, R63, 0x1, 0x181f ;  /* 0x00381f003f077f89 */ /* 0x0210e200000e0000 */
[----:B------:R-:W-:Y:S03]  /*f990*/  BSSY B1, `(.L_x_2075) ;  /* 0x0000010000017945 */ /* 0x000fe60003800000 */
[----:B------:R0:W4:Y:S01]  /*f9a0*/  SHFL.IDX PT, R6, R62, 0x1, 0x181f ;  /* 0x00381f003e067f89 */ /* 0x00012200000e0000 */
[----:B------:R-:W-:Y:S05]  /*f9b0*/  @P0 BRA `(.L_x_2076) ;  /* 0x0000000000340947 */ /* 0x000fea0003800000 */
[----:B------:R-:W-:Y:S02]  /*f9c0*/  ULDC UR4, c[0x0][0xac8] ;  /* 0x0002b20000047ab9 */ /* 0x000fe40000000800 */
[----:B------:R-:W-:Y:S02]  /*f9d0*/  ISETP.GE.AND P4, PT, R64, UR4, PT ;  /* 0x0000000440007c0c */ /* 0x000fe4000bf86270 */
[----:B------:R-:W-:Y:S02]  /*f9e0*/  ISETP.GE.AND P5, PT, R67, UR4, PT ;  /* 0x0000000443007c0c */ /* 0x000fe4000bfa6270 */
[----:B------:R-:W-:-:S09]  /*f9f0*/  ISETP.GE.AND P6, PT, R69, UR4, PT ;  /* 0x0000000445007c0c */ /* 0x000fd2000bfc6270 */
[CC--:B----4-:R-:W-:Y:S02]  /*fa00*/  @!P4 LEA R2, P0, R64.reuse, R6.reuse, 0x1 ;  /* 0x000000064002c211 */ /* 0x0d0fe400078008ff */
        /* <DEDUP_REMOVED lines=8> */
.L_x_2076:
[----:B------:R-:W-:Y:S05]  /*fa90*/  BSYNC B1 ;  /* 0x0000000000017941 */ /* 0x000fea0003800000 */
.L_x_2075:
        /* <DEDUP_REMOVED lines=17> */
.L_x_2078:
[----:B------:R-:W-:Y:S05]  /*fbb0*/  BSYNC B1 ;  /* 0x0000000000017941 */ /* 0x000fea0003800000 */
.L_x_2077:
[----:B0-----:R-:W-:Y:S01]  /*fbc0*/  VIADD R3, R65, 0x60 ;  /* 0x0000006041037836 */ /* 0x001fe20000000000 */
[----:B---3--:R-:W0:Y:S04]  /*fbd0*/  SHFL.IDX PT, R63, R63, 0x3, 0x181f ;  /* 0x00781f003f3f7f89 */ /* 0x008e2800000e0000 */
[----:B------:R-:W-:Y:S01]  /*fbe0*/  ISETP.GE.AND P0, PT, R3, R0, PT ;  /* 0x000000000300720c */ /* 0x000fe20003f06270 */
[----:B------:R-:W3:-:S12]  /*fbf0*/  SHFL.IDX PT, R62, R62, 0x3, 0x181f ;  /* 0x00781f003e3e7f89 */ /* 0x000ed800000e0000 */
[----:B------:R-:W-:Y:S05]  /*fc00*/  @P0 BRA `(.L_x_2079) ;  /* 0x0000002000280947 */ /* 0x000fea0003800000 */
[----:B------:R-:W-:Y:S02]  /*fc10*/  ULDC UR4, c[0x0][0xac8] ;  /* 0x0002b20000047ab9 */ /* 0x000fe40000000800 */
[----:B------:R-:W-:Y:S02]  /*fc20*/  ISETP.GE.AND P2, PT, R64, UR4, PT ;  /* 0x0000000440007c0c */ /* 0x000fe4000bf46270 */
[----:B------:R-:W-:-:S11]  /*fc30*/  ISETP.GE.AND P3, PT, R67, UR4, PT ;  /* 0x0000000443007c0c */ /* 0x000fd6000bf66270 */
[CC--:B---3--:R-:W-:Y:S02]  /*fc40*/  @!P2 LEA R2, P0, R64.reuse, R62.reuse, 0x1 ;  /* 0x0000003e4002a211 */ /* 0x0c8fe400078008ff */
        /* <DEDUP_REMOVED lines=11> */
.L_x_2072:
        /* <DEDUP_REMOVED lines=55> */
[----:B------:R-:W-:-:S03]  /*10070*/  SHF.R.S32.HI R137, RZ, 0x1f, R234 ;  /* 0x0000001fff897819 */ /* 0x000fc600000114ea */
        /* <DEDUP_REMOVED lines=11> */
[C---:B------:R-:W-:Y:S01]  /*10130*/  VIADD R27, R16.reuse, 0x20 ;  /* 0x00000020101b7836 */ /* 0x040fe20000000000 */
[----:B------:R-:W-:Y:S01]  /*10140*/  ULDC UR4, c[0x0][0xac8] ;  /* 0x0002b20000047ab9 */ /* 0x000fe20000000800 */
[C---:B------:R-:W-:Y:S01]  /*10150*/  VIADD R35, R16.reuse, 0x28 ;  /* 0x0000002810237836 */ /* 0x040fe20000000000 */
[C---:B------:R-:W-:Y:S01]  /*10160*/  ISETP.GE.AND P2, PT, R16.reuse, UR4, PT ;  /* 0x0000000410007c0c */ /* 0x040fe2000bf46270 */
[C---:B------:R-:W-:Y:S01]  /*10170*/  VIADD R37, R16.reuse, 0x30 ;  /* 0x0000003010257836 */ /* 0x040fe20000000000 */
[----:B------:R-:W-:Y:S01]  /*10180*/  ISETP.GE.AND P4, PT, R27, UR4, PT ;  /* 0x000000041b007c0c */ /* 0x000fe2000bf86270 */
[----:B------:R-:W-:Y:S01]  /*10190*/  VIADD R39, R16, 0x38 ;  /* 0x0000003810277836 */ /* 0x000fe20000000000 */
[----:B------:R-:W-:Y:S01]  /*101a0*/  ISETP.GE.AND P1, PT, R234, UR4, PT ;  /* 0x00000004ea007c0c */ /* 0x000fe2000bf26270 */
[----:B------:R-:W-:Y:S01]  /*101b0*/  VIADD R41, R16, 0x40 ;  /* 0x0000004010297836 */ /* 0x000fe20000000000 */
[----:B------:R-:W-:Y:S02]  /*101c0*/  ISETP.GE.AND P0, PT, R233, UR4, PT ;  /* 0x00000004e9007c0c */ /* 0x000fe4000bf06270 */
[----:B------:R-:W-:-:S02]  /*101d0*/  SHF.R.S32.HI R30, RZ, 0x1f, R27 ;  /* 0x0000001fff1e7819 */ /* 0x000fc4000001141b */
[----:B------:R-:W-:-:S03]  /*101e0*/  ISETP.GE.AND P5, PT, R19, UR4, PT ;  /* 0x0000000413007c0c */ /* 0x000fc6000bfa6270 */
[----:B-12---:R-:W-:Y:S02]  /*101f0*/  @!P2 IMAD.WIDE R28, R16, 0x4, R2 ;  /* 0x00000004101ca825 */ /* 0x006fe400078e0202 */
[----:B------:R-:W-:-:S03]  /*10200*/  @!P4 LEA R26, P3, R27, R2, 0x2 ;  /* 0x000000021b1ac211 */ /* 0x000fc600078610ff */
[----:B------:R1:W-:Y:S01]  /*10210*/  @!P2 ST.E.64 desc[UR56][R28.64], R8 ;  /* 0x000000081c00a985 */ /* 0x0003e2000c101b38 */
[-C--:B------:R-:W-:Y:S02]  /*10220*/  @!P4 LEA.HI.X R27, R27, R3.reuse, R30, 0x2, P3 ;  /* 0x000000031b1bc211 */ /* 0x080fe400018f141e */
[CC--:B------:R-:W-:Y:S02]  /*10230*/  @!P1 LEA R30, P2, R234.reuse, R2.reuse, 0x2 ;  /* 0x00000002ea1e9211 */ /* 0x0c0fe400078410ff */
[----:B------:R-:W-:Y:S02]  /*10240*/  @!P0 LEA R32, P3, R233, R2, 0x2 ;  /* 0x00000002e9208211 */ /* 0x000fe400078610ff */
[-C--:B------:R-:W-:Y:S02]  /*10250*/  @!P1 LEA.HI.X R31, R234, R3.reuse, R137, 0x2, P2 ;  /* 0x00000003ea1f9211 */ /* 0x080fe400010f1489 */
[----:B------:R-:W-:Y:S02]  /*10260*/  ISETP.GE.AND P2, PT, R35, UR4, PT ;  /* 0x0000000423007c0c */ /* 0x000fe4000bf46270 */
[----:B------:R-:W-:Y:S01]  /*10270*/  @!P0 LEA.HI.X R33, R233, R3, R136, 0x2, P3 ;  /* 0x00000003e9218211 */ /* 0x000fe200018f1488 */
[----:B------:R2:W-:Y:S01]  /*10280*/  @!P1 ST.E.64 desc[UR56][R30.64], R10 ;  /* 0x0000000a1e009985 */ /* 0x0005e2000c101b38 */
[----:B------:R-:W-:-:S02]  /*10290*/  ISETP.GE.AND P3, PT, R37, UR4, PT ;  /* 0x0000000425007c0c */ /* 0x000fc4000bf66270 */
[----:B-1----:R-:W-:Y:S01]  /*102a0*/  SHF.R.S32.HI R9, RZ, 0x1f, R19 ;  /* 0x0000001fff097819 */ /* 0x002fe20000011413 */
[----:B------:R1:W-:Y:S01]  /*102b0*/  @!P0 ST.E.64 desc[UR56][R32.64], R20 ;  /* 0x0000001420008985 */ /* 0x0003e2000c101b38 */
[-C--:B------:R-:W-:Y:S02]  /*102c0*/  @!P5 LEA R8, P1, R19, R2.reuse, 0x2 ;  /* 0x000000021308d211 */ /* 0x080fe400078210ff */
[----:B------:R-:W-:Y:S02]  /*102d0*/  ISETP.GE.AND P0, PT, R39, UR4, PT ;  /* 0x0000000427007c0c */ /* 0x000fe4000bf06270 */
[----:B------:R-:W-:Y:S02]  /*102e0*/  SHF.R.S32.HI R29, RZ, 0x1f, R35 ;  /* 0x0000001fff1d7819 */ /* 0x000fe40000011423 */
[----:B------:R-:W-:Y:S02]  /*102f0*/  @!P2 LEA R28, P6, R35, R2, 0x2 ;  /* 0x00000002231ca211 */ /* 0x000fe400078c10ff */
[----:B------:R-:W-:-:S02]  /*10300*/  @!P5 LEA.HI.X R9, R19, R3, R9, 0x2, P1 ;  /* 0x000000031309d211 */ /* 0x000fc400008f1409 */
[----:B------:R-:W-:Y:S02]  /*10310*/  ISETP.GE.AND P1, PT, R41, UR4, PT ;  /* 0x0000000429007c0c */ /* 0x000fe4000bf26270 */
[-C--:B------:R-:W-:Y:S01]  /*10320*/  @!P2 LEA.HI.X R29, R35, R3.reuse, R29, 0x2, P6 ;  /* 0x00000003231da211 */ /* 0x080fe200030f141d */
[----:B------:R3:W-:Y:S01]  /*10330*/  @!P5 ST.E.64 desc[UR56][R8.64], R44 ;  /* 0x0000002c0800d985 */ /* 0x0007e2000c101b38 */
[----:B--2---:R-:W-:Y:S02]  /*10340*/  SHF.R.S32.HI R11, RZ, 0x1f, R37 ;  /* 0x0000001fff0b7819 */ /* 0x004fe40000011425 */
[C---:B------:R-:W-:Y:S01]  /*10350*/  @!P3 LEA R10, P6, R37.reuse, R2, 0x2 ;  /* 0x00000002250ab211 */ /* 0x040fe200078c10ff */
[----:B------:R2:W-:Y:S01]  /*10360*/  @!P4 ST.E.64 desc[UR56][R26.64], R50 ;  /* 0x000000321a00c985 */ /* 0x0005e2000c101b38 */
[----:B------:R-:W-:Y:S02]  /*10370*/  ISETP.GE.AND P4, PT, R232, UR4, PT ;  /* 0x00000004e8007c0c */ /* 0x000fe4000bf86270 */
[----:B------:R-:W-:Y:S01]  /*10380*/  @!P3 LEA.HI.X R11, R37, R3, R11, 0x2, P6 ;  /* 0x00000003250bb211 */ /* 0x000fe200030f140b */
[----:B------:R-:W-:Y:S01]  /*10390*/  @!P2 ST.E.64 desc[UR56][R28.64], R60 ;  /* 0x0000003c1c00a985 */ /* 0x000fe2000c101b38 */
[----:B-1----:R-:W-:-:S02]  /*103a0*/  SHF.R.S32.HI R21, RZ, 0x1f, R39 ;  /* 0x0000001fff157819 */ /* 0x002fc40000011427 */
[CC--:B------:R-:W-:Y:S01]  /*103b0*/  @!P0 LEA R20, P6, R39.reuse, R2.reuse, 0x2 ;  /* 0x0000000227148211 */ /* 0x0c0fe200078c10ff */
[----:B------:R1:W-:Y:S01]  /*103c0*/  @!P3 ST.E.64 desc[UR56][R10.64], R66 ;  /* 0x000000420a00b985 */ /* 0x0003e2000c101b38 */
[----:B------:R-:W-:Y:S02]  /*103d0*/  SHF.R.S32.HI R31, RZ, 0x1f, R41 ;  /* 0x0000001fff1f7819 */ /* 0x000fe40000011429 */
[-C--:B------:R-:W-:Y:S02]  /*103e0*/  @!P0 LEA.HI.X R21, R39, R3.reuse, R21, 0x2, P6 ;  /* 0x0000000327158211 */ /* 0x080fe400030f1415 */
[----:B------:R-:W-:Y:S02]  /*103f0*/  @!P1 LEA R30, P6, R41, R2, 0x2 ;  /* 0x00000002291e9211 */ /* 0x000fe400078c10ff */
[----:B------:R-:W-:Y:S01]  /*10400*/  ISETP.GE.AND P2, PT, R231, UR4, PT ;  /* 0x00000004e7007c0c */ /* 0x000fe2000bf46270 */
[----:B------:R4:W-:Y:S01]  /*10410*/  @!P0 ST.E.64 desc[UR56][R20.64], R68 ;  /* 0x0000004414008985 */ /* 0x0009e2000c101b38 */
[----:B------:R-:W-:-:S02]  /*10420*/  @!P1 LEA.HI.X R31, R41, R3, R31, 0x2, P6 ;  /* 0x00000003291f9211 */ /* 0x000fc400030f141f */
[----:B------:R-:W-:Y:S02]  /*10430*/  ISETP.GE.AND P3, PT, R230, UR4, PT ;  /* 0x00000004e6007c0c */ /* 0x000fe4000bf66270 */
[CC--:B------:R-:W-:Y:S01]  /*10440*/  @!P4 LEA R32, P0, R232.reuse, R2.reuse, 0x2 ;  /* 0x00000002e820c211 */ /* 0x0c0fe200078010ff */
[----:B------:R-:W-:Y:S01]  /*10450*/  @!P1 ST.E.64 desc[UR56][R30.64], R74 ;  /* 0x0000004a1e009985 */ /* 0x000fe2000c101b38 */
[----:B------:R-:W-:Y:S02]  /*10460*/  ISETP.GE.AND P1, PT, R229, UR4, PT ;  /* 0x00000004e5007c0c */ /* 0x000fe4000bf26270 */
[----:B------:R-:W-:Y:S02]  /*10470*/  @!P4 LEA.HI.X R33, R232, R3, R135, 0x2, P0 ;  /* 0x00000003e821c211 */ /* 0x000fe400000f1487 */
[----:B------:R-:W-:Y:S02]  /*10480*/  ISETP.GE.AND P0, PT, R228, UR4, PT ;  /* 0x00000004e4007c0c */ /* 0x000fe4000bf06270 */
[----:B---3--:R-:W-:Y:S01]  /*10490*/  @!P2 LEA R8, P6, R231, R2, 0x2 ;  /* 0x00000002e708a211 */ /* 0x008fe200078c10ff */
[----:B------:R-:W-:Y:S01]  /*104a0*/  @!P4 ST.E.64 desc[UR56][R32.64], R76 ;  /* 0x0000004c2000c985 */ /* 0x000fe2000c101b38 */
[----:B------:R-:W-:-:S02]  /*104b0*/  ISETP.GE.AND P4, PT, R227, UR4, PT ;  /* 0x00000004e3007c0c */ /* 0x000fc4000bf86270 */
[CC--:B--2---:R-:W-:Y:S02]  /*104c0*/  @!P3 LEA R26, P5, R230.reuse, R2.reuse, 0x2 ;  /* 0x00000002e61ab211 */ /* 0x0c4fe400078a10ff */
[-C--:B------:R-:W-:Y:S02]  /*104d0*/  @!P2 LEA.HI.X R9, R231, R3.reuse, R59, 0x2, P6 ;  /* 0x00000003e709a211 */ /* 0x080fe400030f143b */
[-C--:B------:R-:W-:Y:S02]  /*104e0*/  @!P3 LEA.HI.X R27, R230, R3.reuse, R58, 0x2, P5 ;  /* 0x00000003e61bb211 */ /* 0x080fe400028f143a */
[CC--:B-1----:R-:W-:Y:S01]  /*104f0*/  @!P1 LEA R10, P5, R229.reuse, R2.reuse, 0x2 ;  /* 0x00000002e50a9211 */ /* 0x0c2fe200078a10ff */
[----:B------:R1:W-:Y:S01]  /*10500*/  @!P2 ST.E.64 desc[UR56][R8.64], R82 ;  /* 0x000000520800a985 */ /* 0x0003e2000c101b38 */
[----:B------:R-:W-:Y:S02]  /*10510*/  ISETP.GE.AND P2, PT, R226, UR4, PT ;  /* 0x00000004e2007c0c */ /* 0x000fe4000bf46270 */
[----:B----4-:R-:W-:Y:S01]  /*10520*/  @!P0 LEA R20, P6, R228, R2, 0x2 ;  /* 0x00000002e4148211 */ /* 0x010fe200078c10ff */
        /* <DEDUP_REMOVED lines=43> */
.L_x_2081:
[----:B------:R-:W-:Y:S05]  /*107e0*/  BSYNC B1 ;  /* 0x0000000000017941 */ /* 0x000fea0003800000 */
.L_x_2080:
[----:B------:R-:W-:Y:S01]  /*107f0*/  ISETP.GE.AND P0, PT, R25, R0, PT ;  /* 0x000000001900720c */ /* 0x000fe20003f06270 */
[----:B---3--:R3:W4:Y:S04]  /*10800*/  SHFL.IDX PT, R9, R34, 0x1, 0x1c1f ;  /* 0x003c1f0022097f89 */ /* 0x00872800000e0000 */
[----:B------:R3:W0:Y:S08]  /*10810*/  SHFL.IDX PT, R8, R24, 0x1, 0x1c1f ;  /* 0x003c1f0018087f89 */ /* 0x00063000000e0000 */
[----:B---3--:R-:W-:Y:S05]  /*10820*/  @P0 BRA `(.L_x_2079) ;  /* 0x0000001400200947 */ /* 0x008fea0003800000 */
        /* <DEDUP_REMOVED lines=10> */
[----:B------:R-:W-:-:S05]  /*108d0*/  SHF.R.S32.HI R0, RZ, 0x1f, R11 ;  /* 0x0000001fff007819 */ /* 0x000fca000001140b */
[----:B012-4-:R-:W-:Y:S02]  /*108e0*/  @!P2 IMAD.WIDE R2, R16, 0x4, R8 ;  /* 0x000000041002a825 */ /* 0x017fe400078e0208 */
[----:B------:R-:W-:-:S03]  /*108f0*/  @!P3 LEA R24, P0, R11, R8, 0x2 ;  /* 0x000000080b18b211 */ /* 0x000fc600078010ff */
[----:B------:R0:W-:Y:S01]  /*10900*/  @!P2 ST.E.64 desc[UR56][R2.64], R12 ;  /* 0x0000000c0200a985 */ /* 0x0001e2000c101b38 */
[-C--:B------:R-:W-:Y:S02]  /*10910*/  @!P3 LEA.HI.X R25, R11, R9.reuse, R0, 0x2, P0 ;  /* 0x000000090b19b211 */ /* 0x080fe400000f1400 */
[CC--:B------:R-:W-:Y:S02]  /*10920*/  @!P1 LEA R10, P0, R234.reuse, R8.reuse, 0x2 ;  /* 0x00000008ea0a9211 */ /* 0x0c0fe400078010ff */
[----:B------:R-:W-:Y:S02]  /*10930*/  ISETP.GE.AND P2, PT, R19, UR4, PT ;  /* 0x0000000413007c0c */ /* 0x000fe4000bf46270 */
[-C--:B------:R-:W-:Y:S02]  /*10940*/  @!P1 LEA.HI.X R11, R234, R9.reuse, R137, 0x2, P0 ;  /* 0x00000009ea0b9211 */ /* 0x080fe400000f1489 */
[----:B------:R-:W-:Y:S02]  /*10950*/  @!P4 LEA R20, P5, R233, R8, 0x2 ;  /* 0x00000008e914c211 */ /* 0x000fe400078a10ff */
[----:B------:R-:W-:Y:S01]  /*10960*/  ISETP.GE.AND P0, PT, R29, UR4, PT ;  /* 0x000000041d007c0c */ /* 0x000fe2000bf06270 */
[----:B------:R1:W-:Y:S01]  /*10970*/  @!P1 ST.E.64 desc[UR56][R10.64], R14 ;  /* 0x0000000e0a009985 */ /* 0x0003e2000c101b38 */
[----:B------:R-:W-:-:S02]  /*10980*/  @!P4 LEA.HI.X R21, R233, R9, R136, 0x2, P5 ;  /* 0x00000009e915c211 */ /* 0x000fc400028f1488 */
[----:B------:R-:W-:Y:S02]  /*10990*/  ISETP.GE.AND P1, PT, R27, UR4, PT ;  /* 0x000000041b007c0c */ /* 0x000fe4000bf26270 */
[----:B0-----:R-:W-:Y:S01]  /*109a0*/  SHF.R.S32.HI R3, RZ, 0x1f, R19 ;  /* 0x0000001fff037819 */ /* 0x001fe20000011413 */
[----:B------:R0:W-:Y:S01]  /*109b0*/  @!P4 ST.E.64 desc[UR56][R20.64], R46 ;  /* 0x0000002e1400c985 */ /* 0x0001e2000c101b38 */
[----:B------:R-:W-:Y:S02]  /*109c0*/  ISETP.GE.AND P5, PT, R31, UR4, PT ;  /* 0x000000041f007c0c */ /* 0x000fe4000bfa6270 */
[-C--:B------:R-:W-:Y:S02]  /*109d0*/  @!P2 LEA R2, P4, R19, R8.reuse, 0x2 ;  /* 0x000000081302a211 */ /* 0x080fe400078810ff */
[----:B------:R-:W-:Y:S02]  /*109e0*/  SHF.R.S32.HI R0, RZ, 0x1f, R29 ;  /* 0x0000001fff007819 */ /* 0x000fe4000001141d */
[----:B------:R-:W-:-:S02]  /*109f0*/  @!P0 LEA R12, P6, R29, R8, 0x2 ;  /* 0x000000081d0c8211 */ /* 0x000fc400078c10ff */
[-C--:B------:R-:W-:Y:S02]  /*10a00*/  @!P2 LEA.HI.X R3, R19, R9.reuse, R3, 0x2, P4 ;  /* 0x000000091303a211 */ /* 0x080fe400020f1403 */
[----:B------:R-:W-:Y:S02]  /*10a10*/  ISETP.GE.AND P4, PT, R33, UR4, PT ;  /* 0x0000000421007c0c */ /* 0x000fe4000bf86270 */
[----:B------:R-:W-:Y:S01]  /*10a20*/  @!P0 LEA.HI.X R13, R29, R9, R0, 0x2, P6 ;  /* 0x000000091d0d8211 */ /* 0x000fe200030f1400 */
[----:B------:R2:W-:Y:S01]  /*10a30*/  @!P2 ST.E.64 desc[UR56][R2.64], R48 ;  /* 0x000000300200a985 */ /* 0x0005e2000c101b38 */
[----:B------:R-:W-:Y:S02]  /*10a40*/  SHF.R.S32.HI R0, RZ, 0x1f, R27 ;  /* 0x0000001fff007819 */ /* 0x000fe4000001141b */
[----:B-1----:R-:W-:Y:S01]  /*10a50*/  @!P1 LEA R10, P6, R27, R8, 0x2 ;  /* 0x000000081b0a9211 */ /* 0x002fe200078c10ff */
[----:B------:R-:W-:Y:S01]  /*10a60*/  @!P3 ST.E.64 desc[UR56][R24.64], R62 ;  /* 0x0000003e1800b985 */ /* 0x000fe2000c101b38 */
[----:B------:R-:W-:-:S02]  /*10a70*/  ISETP.GE.AND P2, PT, R232, UR4, PT ;  /* 0x00000004e8007c0c */ /* 0x000fc4000bf46270 */
[-C--:B------:R-:W-:Y:S01]  /*10a80*/  @!P1 LEA.HI.X R11, R27, R9.reuse, R0, 0x2, P6 ;  /* 0x000000091b0b9211 */ /* 0x080fe200030f1400 */
[----:B------:R-:W-:Y:S01]  /*10a90*/  @!P0 ST.E.64 desc[UR56][R12.64], R64 ;  /* 0x000000400c008985 */ /* 0x000fe2000c101b38 */
[----:B------:R-:W-:Y:S02]  /*10aa0*/  SHF.R.S32.HI R0, RZ, 0x1f, R31 ;  /* 0x0000001fff007819 */ /* 0x000fe4000001141f */
[----:B------:R-:W-:Y:S01]  /*10ab0*/  @!P5 LEA R14, P6, R31, R8, 0x2 ;  /* 0x000000081f0ed211 */ /* 0x000fe200078c10ff */
[----:B------:R1:W-:Y:S01]  /*10ac0*/  @!P1 ST.E.64 desc[UR56][R10.64], R70 ;  /* 0x000000460a009985 */ /* 0x0003e2000c101b38 */
[----:B------:R-:W-:Y:S02]  /*10ad0*/  ISETP.GE.AND P3, PT, R231, UR4, PT ;  /* 0x00000004e7007c0c */ /* 0x000fe4000bf66270 */
[----:B------:R-:W-:Y:S02]  /*10ae0*/  @!P5 LEA.HI.X R15, R31, R9, R0, 0x2, P6 ;  /* 0x000000091f0fd211 */ /* 0x000fe400030f1400 */
[----:B------:R-:W-:-:S02]  /*10af0*/  SHF.R.S32.HI R0, RZ, 0x1f, R33 ;  /* 0x0000001fff007819 */ /* 0x000fc40000011421 */
[CC--:B0-----:R-:W-:Y:S01]  /*10b00*/  @!P4 LEA R20, P6, R33.reuse, R8.reuse, 0x2 ;  /* 0x000000082114c211 */ /* 0x0c1fe200078c10ff */
[----:B------:R0:W-:Y:S01]  /*10b10*/  @!P5 ST.E.64 desc[UR56][R14.64], R72 ;  /* 0x000000480e00d985 */ /* 0x0001e2000c101b38 */
[----:B------:R-:W-:Y:S02]  /*10b20*/  ISETP.GE.AND P1, PT, R230, UR4, PT ;  /* 0x00000004e6007c0c */ /* 0x000fe4000bf26270 */
[----:B------:R-:W-:Y:S02]  /*10b30*/  @!P4 LEA.HI.X R21, R33, R9, R0, 0x2, P6 ;  /* 0x000000092115c211 */ /* 0x000fe400030f1400 */
[----:B------:R-:W-:Y:S02]  /*10b40*/  ISETP.GE.AND P0, PT, R229, UR4, PT ;  /* 0x00000004e5007c0c */ /* 0x000fe4000bf06270 */
[----:B------:R-:W-:Y:S01]  /*10b50*/  @!P2 LEA R26, P6, R232, R8, 0x2 ;  /* 0x00000008e81aa211 */ /* 0x000fe200078c10ff */
[----:B------:R3:W-:Y:S01]  /*10b60*/  @!P4 ST.E.64 desc[UR56][R20.64], R78 ;  /* 0x0000004e1400c985 */ /* 0x0007e2000c101b38 */
[----:B------:R-:W-:-:S02]  /*10b70*/  ISETP.GE.AND P4, PT, R228, UR4, PT ;  /* 0x00000004e4007c0c */ /* 0x000fc4000bf86270 */
[CC--:B------:R-:W-:Y:S02]  /*10b80*/  @!P3 LEA R28, P5, R231.reuse, R8.reuse, 0x2 ;  /* 0x00000008e71cb211 */ /* 0x0c0fe400078a10ff */
[-C--:B------:R-:W-:Y:S02]  /*10b90*/  @!P2 LEA.HI.X R27, R232, R9.reuse, R135, 0x2, P6 ;  /* 0x00000009e81ba211 */ /* 0x080fe400030f1487 */
[-C--:B------:R-:W-:Y:S02]  /*10ba0*/  @!P3 LEA.HI.X R29, R231, R9.reuse, R59, 0x2, P5 ;  /* 0x00000009e71db211 */ /* 0x080fe400028f143b */
[CC--:B--2---:R-:W-:Y:S01]  /*10bb0*/  @!P1 LEA R2, P5, R230.reuse, R8.reuse, 0x2 ;  /* 0x00000008e6029211 */ /* 0x0c4fe200078a10ff */
[----:B------:R-:W-:Y:S01]  /*10bc0*/  @!P2 ST.E.64 desc[UR56][R26.64], R80 ;  /* 0x000000501a00a985 */ /* 0x000fe2000c101b38 */
[----:B------:R-:W-:Y:S02]  /*10bd0*/  ISETP.GE.AND P2, PT, R227, UR4, PT ;  /* 0x00000004e3007c0c */ /* 0x000fe4000bf46270 */
[----:B-1----:R-:W-:Y:S01]  /*10be0*/  @!P0 LEA R10, P6, R229, R8, 0x2 ;  /* 0x00000008e50a8211 */ /* 0x002fe200078c10ff */
[----:B------:R-:W-:Y:S01]  /*10bf0*/  @!P3 ST.E.64 desc[UR56][R28.64], R86 ;  /* 0x000000561c00b985 */ /* 0x000fe2000c101b38 */
        /* <DEDUP_REMOVED lines=8> */
[----:B0-----:R-:W-:-:S03]  /*10c80*/  @!P2 LEA R14, P0, R227, R8, 0x2 ;  /* 0x00000008e30ea211 */ /* 0x001fc600078010ff */
[----:B------:R0:W-:Y:S01]  /*10c90*/  @!P4 ST.E.64 desc[UR56][R12.64], R96 ;  /* 0x000000600c00c985 */ /* 0x0001e2000c101b38 */
[----:B------:R-:W-:Y:S02]  /*10ca0*/  ISETP.GE.AND P4, PT, R224, UR4, PT ;  /* 0x00000004e0007c0c */ /* 0x000fe4000bf86270 */
[CC--:B---3--:R-:W-:Y:S02]  /*10cb0*/  @!P3 LEA R20, P5, R226.reuse, R8.reuse, 0x2 ;  /* 0x00000008e214b211 */ /* 0x0c8fe400078a10ff */
        /* <DEDUP_REMOVED lines=8> */
[C---:B-1----:R-:W-:Y:S02]  /*10d40*/  @!P4 LEA R2, P3, R224.reuse, R8, 0x2 ;  /* 0x00000008e002c211 */ /* 0x042fe400078610ff */
[----:B------:R-:W-:Y:S01]  /*10d50*/  ISETP.GE.AND P5, PT, R221, UR4, PT ;  /* 0x00000004dd007c0c */ /* 0x000fe2000bfa6270 */
[----:B------:R1:W-:Y:S01]  /*10d60*/  @!P1 ST.E.64 desc[UR56][R24.64], R110 ;  /* 0x0000006e18009985 */ /* 0x0003e2000c101b38 */
[----:B------:R-:W-:Y:S02]  /*10d70*/  @!P4 LEA.HI.X R3, R224, R9, R52, 0x2, P3 ;  /* 0x00000009e003c211 */ /* 0x000fe400018f1434 */
[----:B------:R-:W-:-:S02]  /*10d80*/  ISETP.GE.AND P3, PT, R220, UR4, PT ;  /* 0x00000004dc007c0c */ /* 0x000fc4000bf66270 */
[----:B------:R-:W-:Y:S01]  /*10d90*/  ISETP.GE.AND P1, PT, R23, UR4, PT ;  /* 0x0000000417007c0c */ /* 0x000fe2000bf26270 */
[----:B------:R1:W-:Y:S01]  /*10da0*/  @!P4 ST.E.64 desc[UR56][R2.64], R112 ;  /* 0x000000700200c985 */ /* 0x0003e2000c101b38 */
[CC--:B--2---:R-:W-:Y:S02]  /*10db0*/  @!P0 LEA R10, P6, R223.reuse, R8.reuse, 0x2 ;  /* 0x00000008df0a8211 */ /* 0x0c4fe400078c10ff */
[C---:B0-----:R-:W-:Y:S02]  /*10dc0*/  @!P2 LEA R12, P4, R222.reuse, R8, 0x2 ;  /* 0x00000008de0ca211 */ /* 0x041fe400078810ff */
[-C--:B------:R-:W-:Y:S02]  /*10dd0*/  @!P0 LEA.HI.X R11, R223, R9.reuse, R43, 0x2, P6 ;  /* 0x00000009df0b8211 */ /* 0x080fe400030f142b */
[----:B------:R-:W-:-:S03]  /*10de0*/  @!P2 LEA.HI.X R13, R222, R9, R42, 0x2, P4 ;  /* 0x00000009de0da211 */ /* 0x000fc600020f142a */
[----:B------:R0:W-:Y:S01]  /*10df0*/  @!P0 ST.E.64 desc[UR56][R10.64], R118 ;  /* 0x000000760a008985 */ /* 0x0001e2000c101b38 */
[-C--:B---3--:R-:W-:Y:S02]  /*10e00*/  @!P5 LEA R14, P0, R221, R8.reuse, 0x2 ;  /* 0x00000008dd0ed211 */ /* 0x088fe400078010ff */
[CC--:B----4-:R-:W-:Y:S01]  /*10e10*/  @!P3 LEA R20, P4, R220.reuse, R8.reuse, 0x2 ;  /* 0x00000008dc14b211 */ /* 0x0d0fe200078810ff */
[----:B------:R0:W-:Y:S01]  /*10e20*/  @!P2 ST.E.64 desc[UR56][R12.64], R120 ;  /* 0x000000780c00a985 */ /* 0x0001e2000c101b38 */
[----:B-1----:R-:W-:Y:S02]  /*10e30*/  @!P1 LEA R24, P6, R23, R8, 0x2 ;  /* 0x0000000817189211 */ /* 0x002fe400078c10ff */
        /* <DEDUP_REMOVED lines=8> */
[----:B------:R-:W-:-:S04]  /*10ec0*/  LEA R2, P0, R22, R8, 0x2 ;  /* 0x0000000816027211 */ /* 0x000fc800078010ff */
[----:B------:R-:W-:-:S05]  /*10ed0*/  LEA.HI.X R3, R22, R9, R237, 0x2, P0 ;  /* 0x0000000916037211 */ /* 0x000fca00000f14ed */
[----:B------:R1:W-:Y:S01]  /*10ee0*/  ST.E.64 desc[UR56][R2.64], R6 ;  /* 0x0000000602007985 */ /* 0x0003e2000c101b38 */
[----:B------:R-:W-:Y:S05]  /*10ef0*/  BRA `(.L_x_2079) ;  /* 0x0000000c006c7947 */ /* 0x000fea0003800000 */
.L_x_2070:
        /* <DEDUP_REMOVED lines=31> */
.L_x_2082:
[----:B------:R-:W-:Y:S01]  /*110f0*/  USEL UR44, UR44, URZ, !UP0 ;  /* 0x0000003f2c2c7287 */ /* 0x000fe2000c000000 */
[----:B------:R-:W-:Y:S01]  /*11100*/  BSSY B1, `(.L_x_2083) ;  /* 0x0000038000017945 */ /* 0x000fe20003800000 */
[----:B------:R-:W-:-:S03]  /*11110*/  USEL UR43, UR43, URZ, !UP0 ;  /* 0x0000003f2b2b7287 */ /* 0x000fc6000c000000 */
[----:B------:R-:W-:Y:S09]  /*11120*/  @P0 BRA `(.L_x_2084) ;  /* 0x0000000000d40947 */ /* 0x000ff20003800000 */
[----:B------:R-:W0:Y:S01]  /*11130*/  S2R R3, SR_TID.X ;  /* 0x0000000000037919 */ /* 0x000e220000002100 */
[----:B------:R-:W1:Y:S01]  /*11140*/  LDC R9, c[0x0][0xbe8] ;  /* 0x0002fa00ff097b82 */ /* 0x000e620000000800 */
[----:B------:R-:W-:Y:S02]  /*11150*/  IMAD.U32 R4, RZ, RZ, UR36 ;  /* 0x00000024ff047e24 */ /* 0x000fe4000f8e00ff */
[----:B-1---5:R-:W-:-:S03]  /*11160*/  IMAD R2, R0, R9, RZ ;  /* 0x0000000900027224 */ /* 0x022fc600078e02ff */
        /* <DEDUP_REMOVED lines=49> */
.L_x_2084:
[----:B------:R-:W-:Y:S05]  /*11480*/  BSYNC B1 ;  /* 0x0000000000017941 */ /* 0x000fea0003800000 */
.L_x_2083:
[----:B------:R-:W-:-:S06]  /*11490*/  UISETP.GT.AND UP0, UPT, UR47, 0x1, UPT ;  /* 0x000000012f00788c */ /* 0x000fcc000bf04270 */
[----:B------:R-:W-:-:S13]  /*114a0*/  PLOP3.LUT P0, PT, PT, PT, UP0, 0x80, 0x0 ;  /* 0x000000000000781c */ /* 0x000fda0003f0f008 */
[----:B------:R-:W-:Y:S05]  /*114b0*/  @P0 BRA `(.L_x_2079) ;  /* 0x0000000400fc0947 */ /* 0x000fea0003800000 */
[----:B------:R-:W1:Y:S01]  /*114c0*/  LDC R11, c[0x0][0xbe8] ;  /* 0x0002fa00ff0b7b82 */ /* 0x000e620000000800 */
[----:B------:R-:W-:Y:S01]  /*114d0*/  ULDC.64 UR12, c[0x0][0xaa0] ;  /* 0x0002a800000c7ab9 */ /* 0x000fe20000000a00 */
[----:B------:R-:W-:Y:S01]  /*114e0*/  IMAD R2, R18, 0x20, R235 ;  /* 0x0000002012027824 */ /* 0x000fe200078e02eb */
[----:B------:R-:W-:Y:S01]  /*114f0*/  UIMAD UR10, UR16, UR12, URZ ;  /* 0x0000000c100a72a4 */ /* 0x000fe2000f8e023f */
[----:B------:R-:W-:Y:S01]  /*11500*/  VIADD R8, R235, UR36 ;  /* 0x00000024eb087c36 */ /* 0x000fe20008000000 */
[----:B------:R-:W-:Y:S01]  /*11510*/  UIMAD.WIDE.U32 UR8, UR4, UR12, URZ ;  /* 0x0000000c040872a5 */ /* 0x000fe2000f8e003f */
[----:B------:R-:W-:Y:S01]  /*11520*/  VIADD R6, R2, UR36 ;  /* 0x0000002402067c36 */ /* 0x000fe20008000000 */
[----:B------:R-:W-:Y:S01]  /*11530*/  UIMAD UR10, UR4, UR13, UR10 ;  /* 0x0000000d040a72a4 */ /* 0x000fe2000f8e020a */
[----:B------:R-:W-:Y:S02]  /*11540*/  BSSY B1, `(.L_x_2085) ;  /* 0x0000040000017945 */ /* 0x000fe40003800000 */
[----:B0-----:R-:W-:Y:S01]  /*11550*/  IMAD.MOV.U32 R5, RZ, RZ, R6 ;  /* 0x000000ffff057224 */ /* 0x001fe200078e0006 */
[----:B------:R-:W-:-:S03]  /*11560*/  UIADD3 UR9, UR9, UR10, URZ ;  /* 0x0000000a09097290 */ /* 0x000fc6000fffe03f */
        /* <DEDUP_REMOVED lines=19> */
[----:B------:R-:W-:Y:S02]  /*116a0*/  IMAD R7, R11, R7, R6 ;  /* 0x000000070b077224 */ /* 0x000fe400078e0206 */
[----:B------:R-:W-:Y:S02]  /*116b0*/  IMAD.U32 R2, RZ, RZ, UR44 ;  /* 0x0000002cff027e24 */ /* 0x000fe4000f8e00ff */
[C---:B------:R-:W-:Y:S01]  /*116c0*/  IMAD R9, R5.reuse, UR9, R4 ;  /* 0x0000000905097c24 */ /* 0x040fe2000f8e0204 */
[----:B------:R-:W-:Y:S01]  /*116d0*/  SHF.R.S32.HI R4, RZ, 0x1f, R7 ;  /* 0x0000001fff047819 */ /* 0x000fe20000011407 */
[----:B------:R-:W-:Y:S01]  /*116e0*/  IMAD.WIDE.U32 R2, R5, UR8, R2 ;  /* 0x0000000805027c25 */ /* 0x000fe2000f8e0002 */
[----:B------:R-:W-:-:S03]  /*116f0*/  ULDC.64 UR8, c[0x0][0xad8] ;  /* 0x0002b60000087ab9 */ /* 0x000fc60000000a00 */
[----:B------:R-:W-:Y:S02]  /*11700*/  IMAD.IADD R3, R3, 0x1, R9 ;  /* 0x0000000103037824 */ /* 0x000fe400078e0209 */
[----:B------:R-:W-:Y:S02]  /*11710*/  IMAD R6, R4, UR8, RZ ;  /* 0x0000000804067c24 */ /* 0x000fe4000f8e02ff */
[----:B-----5:R-:W-:Y:S02]  /*11720*/  IMAD R11, R0, R11, RZ ;  /* 0x0000000b000b7224 */ /* 0x020fe400078e02ff */
[C---:B------:R-:W-:Y:S02]  /*11730*/  VIADD R4, R8.reuse, 0x40 ;  /* 0x0000004008047836 */ /* 0x040fe40000000000 */
[C---:B------:R-:W-:Y:S01]  /*11740*/  IMAD R5, R7.reuse, UR9, R6 ;  /* 0x0000000907057c24 */ /* 0x040fe2000f8e0206 */
[-C--:B------:R-:W-:Y:S01]  /*11750*/  ISETP.GE.AND P2, PT, R8, R11.reuse, PT ;  /* 0x0000000b0800720c */ /* 0x080fe20003f46270 */
[----:B------:R-:W-:Y:S01]  /*11760*/  IMAD.WIDE.U32 R2, R7, UR8, R2 ;  /* 0x0000000807027c25 */ /* 0x000fe2000f8e0002 */
[----:B------:R-:W-:Y:S01]  /*11770*/  ULDC.64 UR8, c[0x0][0xa80] ;  /* 0x0002a00000087ab9 */ /* 0x000fe20000000a00 */
[----:B------:R-:W-:-:S02]  /*11780*/  ISETP.GE.AND P1, PT, R4, R11, PT ;  /* 0x0000000b0400720c */ /* 0x000fc40003f26270 */
        /* <DEDUP_REMOVED lines=27> */
.L_x_2086:
[----:B------:R-:W-:Y:S05]  /*11940*/  BSYNC B1 ;  /* 0x0000000000017941 */ /* 0x000fea0003800000 */
.L_x_2085:
        /* <DEDUP_REMOVED lines=17> */
.L_x_2088:
[----:B------:R-:W-:Y:S05]  /*11a60*/  BSYNC B1 ;  /* 0x0000000000017941 */ /* 0x000fea0003800000 */
.L_x_2087:
        /* <DEDUP_REMOVED lines=17> */
.L_x_2090:
[----:B------:R-:W-:Y:S05]  /*11b80*/  BSYNC B1 ;  /* 0x0000000000017941 */ /* 0x000fea0003800000 */
.L_x_2089:
        /* <DEDUP_REMOVED lines=18> */
.L_x_2079:
[----:B------:R-:W-:Y:S05]  /*11cb0*/  BSYNC B0 ;  /* 0x0000000000007941 */ /* 0x000fea0003800000 */
.L_x_2069:
[----:B------:R-:W-:Y:S02]  /*11cc0*/  ULDC UR4, c[0x0][0xc3c] ;  /* 0x00030f0000047ab9 */ /* 0x000fe40000000800 */
[----:B------:R-:W-:-:S06]  /*11cd0*/  UISETP.GE.AND UP0, UPT, UR7, UR4, UPT ;  /* 0x000000040700728c */ /* 0x000fcc000bf06270 */
[----:B------:R-:W-:-:S13]  /*11ce0*/  PLOP3.LUT P0, PT, PT, PT, UP0, 0x80, 0x0 ;  /* 0x000000000000781c */ /* 0x000fda0003f0f008 */
[----:B------:R-:W-:Y:S05]  /*11cf0*/  @!P0 BRA `(.L_x_2091) ;  /* 0xfffffef000cc8947 */ /* 0x000fea000383ffff */
[----:B------:R-:W-:Y:S05]  /*11d00*/  EXIT ;  /* 0x000000000000794d */ /* 0x000fea0003800000 */
.L_x_2029:
[----:B------:R-:W-:-:S08]  /*11d10*/  NOP ;  /* 0x0000000000007918 */ /* 0x000fd00000000000 */
[----:B------:R-:W0:-:S00]  /*11d20*/  USETMAXREG.DEALLOC.CTAPOOL 0x18 ;  /* 0x00000018000079c8 */ /* 0x000e0000080e0500 */
[----:B0-----:R-:W-:Y:S01]  /*11d30*/  LOP3.LUT R0, R0, 0x3, RZ, 0xc0, !PT ;  /* 0x0000000300007812 */ /* 0x001fe200078ec0ff */
[----:B------:R-:W-:-:S05]  /*11d40*/  IMAD.MOV.U32 R6, RZ, RZ, RZ ;  /* 0x000000ffff067224 */ /* 0x000fca00078e00ff */
[----:B------:R-:W0:Y:S02]  /*11d50*/  SHFL.IDX PT, R0, R0, RZ, 0x1f ;  /* 0x00001fff00007589 */ /* 0x000e2400000e0000 */
[----:B0-----:R-:W-:-:S04]  /*11d60*/  ISETP.NE.AND P0, PT, R0, RZ, PT ;  /* 0x000000ff0000720c */ /* 0x001fc80003f05270 */
[----:B------:R-:W-:-:S05]  /*11d70*/  P2R R0, PR, RZ, 0x1 ;  /* 0x00000001ff007803 */ /* 0x000fca0000000000 */
[----:B------:R0:W-:Y:S04]  /*11d80*/  STL [R1+0x34], R0 ;  /* 0x0000340001007387 */ /* 0x0001e80000100800 */
[----:B------:R-:W-:Y:S05]  /*11d90*/  @!P0 BRA `(.L_x_2092) ;  /* 0x00000000002c8947 */ /* 0x000fea0003800000 */
[----:B------:R-:W1:Y:S08]  /*11da0*/  S2UR UR5, SR_CgaCtaId ;  /* 0x00000000000579c3 */ /* 0x000e700000008800 */
[----:B------:R-:W-:Y:S06]  /*11db0*/  BAR.SYNC.DEFER_BLOCKING 0x5, 0x180 ;  /* 0x0146000000007b1d */ /* 0x000fec0000010000 */
[----:B------:R-:W-:-:S02]  /*11dc0*/  UMOV UR4, 0x400 ;  /* 0x0000040000047882 */ /* 0x000fc40000000000 */
[----:B-1----:R-:W-:-:S09]  /*11dd0*/  ULEA UR4, UR5, UR4, 0x18 ;  /* 0x0000000405047291 */ /* 0x002fd2000f8ec03f */
[----:B------:R-:W1:Y:S04]  /*11de0*/  LDS.128 R4, [UR4+0x334d0] ;  /* 0x0334d004ff047984 */ /* 0x000e680008000c00 */
[----:B-1----:R1:W-:Y:S01]  /*11df0*/  STL.64 [R1], R4 ;  /* 0x0000000401007387 */ /* 0x0023e20000100a00 */
[----:B0-----:R-:W-:-:S03]  /*11e00*/  IMAD.MOV.U32 R0, RZ, RZ, R7 ;  /* 0x000000ffff007224 */ /* 0x001fc600078e0007 */
[----:B------:R1:W-:Y:S02]  /*11e10*/  STL [R1+0x8], R6 ;  /* 0x0000080601007387 */ /* 0x0003e40000100800 */
[----:B------:R-:W-:Y:S01]  /*11e20*/  R2UR UR42, R0 ;  /* 0x00000000002a72ca */ /* 0x000fe200000e0000 */
[----:B------:R-:W-:Y:S06]  /*11e30*/  BAR.ARV 0x4, 0x180 ;  /* 0x0106000000007b1d */ /* 0x000fec0000002000 */
[----:B------:R-:W-:Y:S08]  /*11e40*/  BRA `(.L_x_2093) ;  /* 0x0000000c00c47947 */ /* 0x000ff00003800000 */
.L_x_2092:
[----:B0-----:R-:W0:Y:S01]  /*11e50*/  S2R R0, SR_TID.X ;  /* 0x0000000000007919 */ /* 0x001e220000002100 */
        /* <DEDUP_REMOVED lines=43> */
.L_x_2096:
        /* <DEDUP_REMOVED lines=39> */
.L_x_2094:
        /* <DEDUP_REMOVED lines=15> */
.L_x_2097:
[----:B---34-:R-:W-:Y:S01]  /*12470*/  IMAD R2, R9, R4, R10 ;  /* 0x0000000409027224 */ /* 0x018fe200078e020a */
[----:B-1----:R-:W-:Y:S01]  /*12480*/  ISETP.NE.AND P0, PT, R8, 0x1, PT ;  /* 0x000000010800780c */ /* 0x002fe20003f05270 */
[----:B------:R-:W-:Y:S02]  /*12490*/  UIADD3 UR42, UR4, UR42, URZ ;  /* 0x0000002a042a7290 */ /* 0x000fe4000fffe03f */
[----:B0-----:R-:W-:Y:S01]  /*124a0*/  IMAD.IADD R5, R7, 0x1, -R2 ;  /* 0x0000000107057824 */ /* 0x001fe200078e0a02 */
[----:B------:R0:W-:Y:S09]  /*124b0*/  STL [R1], R2 ;  /* 0x0000000201007387 */ /* 0x0001f20000100800 */
        /* <DEDUP_REMOVED lines=57> */
.L_x_2098:
        /* <DEDUP_REMOVED lines=63> */
.L_x_2099:
[----:B01----:R-:W-:-:S05]  /*12c40*/  LOP3.LUT R3, RZ, R2, RZ, 0x33, !PT ;  /* 0x00000002ff037212 */ /* 0x003fca00078e33ff */
[----:B------:R-:W-:-:S05]  /*12c50*/  IMAD.IADD R2, R6, 0x1, R3 ;  /* 0x0000000106027824 */ /* 0x000fca00078e0203 */
[----:B------:R1:W-:Y:S01]  /*12c60*/  STL [R1+0x4], R2 ;  /* 0x0000040201007387 */ /* 0x0003e20000100800 */
[----:B------:R-:W-:Y:S05]  /*12c70*/  BRA `(.L_x_2100) ;  /* 0x00000000000c7947 */ /* 0x000fea0003800000 */
.L_x_2095:
[----:B------:R0:W-:Y:S04]  /*12c80*/  STL [R1], R7 ;  /* 0x0000000701007387 */ /* 0x0001e80000100800 */
[----:B------:R0:W-:Y:S04]  /*12c90*/  STL [R1+0x4], RZ ;  /* 0x000004ff01007387 */ /* 0x0001e80000100800 */
[----:B------:R0:W-:Y:S02]  /*12ca0*/  STL [R1+0x8], RZ ;  /* 0x000008ff01007387 */ /* 0x0001e40000100800 */
.L_x_2100:
[----:B------:R-:W2:Y:S04]  /*12cb0*/  LDL R4, [R1] ;  /* 0x0000000001047983 */ /* 0x000ea80000100800 */
        /* <DEDUP_REMOVED lines=10> */
.L_x_2093:
[----:B------:R-:W-:Y:S01]  /*12d60*/  ULDC UR4, c[0x0][0xc3c] ;  /* 0x00030f0000047ab9 */ /* 0x000fe20000000800 */
[----:B------:R2:W-:Y:S01]  /*12d70*/  STL [R1+0x30], RZ ;  /* 0x000030ff01007387 */ /* 0x0005e20000100800 */
[----:B------:R-:W-:Y:S01]  /*12d80*/  UISETP.GE.AND UP0, UPT, UR42, UR4, UPT ;  /* 0x000000042a00728c */ /* 0x000fe2000bf06270 */
[----:B------:R-:W-:Y:S02]  /*12d90*/  IMAD.MOV.U32 R19, RZ, RZ, 0x1 ;  /* 0x00000001ff137424 */ /* 0x000fe400078e00ff */
[----:B------:R-:W-:-:S03]  /*12da0*/  IMAD.MOV.U32 R18, RZ, RZ, RZ ;  /* 0x000000ffff127224 */ /* 0x000fc600078e00ff */
[----:B------:R-:W-:-:S13]  /*12db0*/  PLOP3.LUT P0, PT, PT, PT, UP0, 0x80, 0x0 ;  /* 0x000000000000781c */ /* 0x000fda0003f0f008 */
[----:B--2---:R-:W-:Y:S05]  /*12dc0*/  @P0 BRA `(.L_x_2101) ;  /* 0x0000005000e00947 */ /* 0x004fea0003800000 */
[----:B------:R-:W2:Y:S01]  /*12dd0*/  S2R R10, SR_TID.X ;  /* 0x00000000000a7919 */ /* 0x000ea20000002100 */
[----:B------:R-:W3:Y:S01]  /*12de0*/  S2UR UR5, SR_CgaCtaId ;  /* 0x00000000000579c3 */ /* 0x000ee20000008800 */
[----:B------:R-:W-:Y:S01]  /*12df0*/  UMOV UR4, 0x400 ;  /* 0x0000040000047882 */ /* 0x000fe20000000000 */
[----:B------:R-:W-:Y:S01]  /*12e00*/  IMAD.MOV.U32 R19, RZ, RZ, 0x1 ;  /* 0x00000001ff137424 */ /* 0x000fe200078e00ff */
[----:B------:R-:W-:Y:S01]  /*12e10*/  ULDC UR40, c[0x0][0xc] ;  /* 0x0000030000287ab9 */ /* 0x000fe20000000800 */
[----:B------:R-:W-:Y:S01]  /*12e20*/  IMAD.MOV.U32 R18, RZ, RZ, RZ ;  /* 0x000000ffff127224 */ /* 0x000fe200078e00ff */
[----:B------:R-:W-:Y:S02]  /*12e30*/  ULOP3.LUT UR39, UR38, 0x1, URZ, 0xfc, !UPT ;  /* 0x0000000126277892 */ /* 0x000fe4000f8efc3f */
[----:B------:R-:W-:Y:S01]  /*12e40*/  ULOP3.LUT UR41, UR38, 0x2, URZ, 0xfc, !UPT ;  /* 0x0000000226297892 */ /* 0x000fe2000f8efc3f */
[----:B------:R-:W-:Y:S01]  /*12e50*/  ULDC.64 UR48, c[0x0][0x198] ;  /* 0x0000660000307ab9 */ /* 0x000fe20000000a00 */
[----:B---3--:R-:W-:-:S06]  /*12e60*/  ULEA UR4, UR5, UR4, 0x18 ;  /* 0x0000000405047291 */ /* 0x008fcc000f8ec03f */
[----:B------:R-:W-:Y:S01]  /*12e70*/  IMAD.U32 R17, RZ, RZ, UR4 ;  /* 0x00000004ff117e24 */ /* 0x000fe2000f8e00ff */
[----:B--2---:R-:W-:Y:S01]  /*12e80*/  SHF.R.U32.HI R3, RZ, 0x1, R10 ;  /* 0x00000001ff037819 */ /* 0x004fe2000001160a */
[C---:B01----:R-:W-:Y:S01]  /*12e90*/  IMAD.SHL.U32 R4, R10.reuse, 0x40, RZ ;  /* 0x000000400a047824 */ /* 0x043fe200078e00ff */
        /* <DEDUP_REMOVED lines=32> */
.L_x_2175:
[----:B------:R-:W-:Y:S01]  /*130a0*/  ULDC.64 UR4, c[0x0][0xc88] ;  /* 0x0003220000047ab9 */ /* 0x000fe20000000a00 */
[----:B------:R-:W-:Y:S01]  /*130b0*/  IMAD.MOV.U32 R0, RZ, RZ, RZ ;  /* 0x000000ffff007224 */ /* 0x000fe200078e00ff */
[----:B------:R-:W-:Y:S01]  /*130c0*/  UIMAD.WIDE UR4, UR42, 0x4, UR4 ;  /* 0x000000042a0478a5 */ /* 0x000fe2000f8e0204 */
[----:B--2---:R-:W2:Y:S01]  /*130d0*/  LDL.LU R13, [R1+0x8] ;  /* 0x00000800010d7983 */ /* 0x004ea20000300800 */
[----:B------:R-:W-:Y:S01]  /*130e0*/  ULDC.64 UR6, c[0x0][0xa08] ;  /* 0x0002820000067ab9 */ /* 0x000fe20000000a00 */
[----:B------:R-:W-:Y:S01]  /*130f0*/  ULDC.64 UR8, c[0x0][0xa18] ;  /* 0x0002860000087ab9 */ /* 0x000fe20000000a00 */
[----:B0-----:R-:W0:Y:S02]  /*13100*/  LDC R10, c[0x0][0x288] ;  /* 0x0000a200ff0a7b82 */ /* 0x001e240000000800 */
[----:B------:R-:W-:Y:S02]  /*13110*/  IMAD.U32 R2, RZ, RZ, UR4 ;  /* 0x00000004ff027e24 */ /* 0x000fe4000f8e00ff */
[----:B------:R-:W-:Y:S01]  /*13120*/  IMAD.U32 R3, RZ, RZ, UR5 ;  /* 0x00000005ff037e24 */ /* 0x000fe2000f8e00ff */
[----:B------:R-:W-:Y:S01]  /*13130*/  ULDC.64 UR4, c[0x0][0xa28] ;  /* 0x00028a0000047ab9 */ /* 0x000fe20000000a00 */
[----:B------:R-:W-:-:S02]  /*13140*/  IMAD.MOV.U32 R8, RZ, RZ, RZ ;  /* 0x000000ffff087224 */ /* 0x000fc400078e00ff */
[----:B-1----:R-:W1:Y:S01]  /*13150*/  LDC R11, c[0x0][0x2f0] ;  /* 0x0000bc00ff0b7b82 */ /* 0x002e620000000800 */
[----:B------:R-:W3:Y:S01]  /*13160*/  LDG.E R2, desc[UR56][R2.64] ;  /* 0x0000003802027981 */ /* 0x000ee2000c1e1900 */
[----:B------:R-:W-:-:S04]  /*13170*/  UISETP.NE.U32.AND UP0, UPT, UR4, URZ, UPT ;  /* 0x0000003f0400728c */ /* 0x000fc8000bf05070 */
[----:B------:R-:W-:-:S06]  /*13180*/  UISETP.NE.AND.EX UP0, UPT, UR5, URZ, UPT, UP0 ;  /* 0x0000003f0500728c */ /* 0x000fcc000bf05300 */
[----:B------:R-:W-:Y:S02]  /*13190*/  PLOP3.LUT P0, PT, PT, PT, UP0, 0x80, 0x0 ;  /* 0x000000000000781c */ /* 0x000fe40003f0f008 */
[----:B---3--:R-:W-:-:S13]  /*131a0*/  R2UR UR46, R2 ;  /* 0x00000000022e72ca */ /* 0x008fda00000e0000 */
[----:B------:R-:W-:Y:S02]  /*131b0*/  USHF.R.S32.HI UR45, URZ, 0x1f, UR46 ;  /* 0x0000001f3f2d7899 */ /* 0x000fe4000801142e */
[----:B------:R-:W-:-:S04]  /*131c0*/  @UP0 ULEA UR4, UP1, UR46, UR4, 0x2 ;  /* 0x000000042e040291 */ /* 0x000fc8000f82103f */
[----:B------:R-:W-:Y:S02]  /*131d0*/  @UP0 ULEA.HI.X UR5, UR46, UR5, UR45, 0x2, UP1 ;  /* 0x000000052e050291 */ /* 0x000fe400088f142d */
[----:B------:R-:W-:Y:S01]  /*131e0*/  IMAD.U32 R2, RZ, RZ, UR4 ;  /* 0x00000004ff027e24 */ /* 0x000fe2000f8e00ff */
[----:B------:R-:W-:-:S03]  /*131f0*/  USHF.L.U32 UR43, UR46, 0x2, URZ ;  /* 0x000000022e2b7899 */ /* 0x000fc6000800063f */
[----:B------:R-:W-:Y:S01]  /*13200*/  IMAD.U32 R3, RZ, RZ, UR5 ;  /* 0x00000005ff037e24 */ /* 0x000fe2000f8e00ff */
[----:B------:R-:W-:Y:S01]  /*13210*/  ULDC.64 UR4, c[0x0][0xa00] ;  /* 0x0002800000047ab9 */ /* 0x000fe20000000a00 */
[----:B------:R-:W-:-:S03]  /*13220*/  USHF.L.U64.HI UR44, UR46, 0x2, UR45 ;  /* 0x000000022e2c7899 */ /* 0x000fc6000801022d */
[----:B------:R3:W5:Y:S01]  /*13230*/  @P0 LDG.E R0, desc[UR56][R2.64] ;  /* 0x0000003802000981 */ /* 0x000762000c1e1900 */
[----:B------:R-:W-:Y:S01]  /*13240*/  ISETP.NE.U32.AND P0, PT, RZ, UR4, PT ;  /* 0x00000004ff007c0c */ /* 0x000fe2000bf05070 */
[----:B------:R-:W-:-:S03]  /*13250*/  UIADD3 UR4, UP0, UR43, UR4, URZ ;  /* 0x000000042b047290 */ /* 0x000fc6000ff1e03f */
[----:B------:R-:W-:Y:S01]  /*13260*/  ISETP.NE.AND.EX P2, PT, RZ, UR5, PT, P0 ;  /* 0x00000005ff007c0c */ /* 0x000fe2000bf45300 */
[----:B------:R-:W-:Y:S01]  /*13270*/  UIADD3.X UR5, UR44, UR5, URZ, UP0, !UPT ;  /* 0x000000052c057290 */ /* 0x000fe200087fe43f */
[----:B------:R-:W-:Y:S01]  /*13280*/  ISETP.NE.U32.AND P0, PT, RZ, UR6, PT ;  /* 0x00000006ff007c0c */ /* 0x000fe2000bf05070 */
[----:B---3--:R-:W-:Y:S01]  /*13290*/  IMAD.U32 R2, RZ, RZ, UR4 ;  /* 0x00000004ff027e24 */ /* 0x008fe2000f8e00ff */
[----:B------:R-:W-:-:S03]  /*132a0*/  UIADD3 UR4, UP0, UR43, UR6, URZ ;  /* 0x000000062b047290 */ /* 0x000fc6000ff1e03f */
[----:B------:R-:W-:Y:S01]  /*132b0*/  IMAD.U32 R3, RZ, RZ, UR5 ;  /* 0x00000005ff037e24 */ /* 0x000fe2000f8e00ff */
[----:B------:R-:W-:Y:S02]  /*132c0*/  UIADD3.X UR5, UR44, UR7, URZ, UP0, !UPT ;  /* 0x000000072c057290 */ /* 0x000fe400087fe43f */
[----:B------:R-:W-:Y:S01]  /*132d0*/  UISETP.NE.U32.AND UP0, UPT, UR8, URZ, UPT ;  /* 0x0000003f0800728c */ /* 0x000fe2000bf05070 */
[----:B------:R-:W-:Y:S01]  /*132e0*/  IMAD.U32 R4, RZ, RZ, UR4 ;  /* 0x00000004ff047e24 */ /* 0x000fe2000f8e00ff */
[----:B------:R-:W-:Y:S01]  /*132f0*/  ISETP.NE.AND.EX P0, PT, RZ, UR7, PT, P0 ;  /* 0x00000007ff007c0c */ /* 0x000fe2000bf05300 */
[----:B------:R-:W3:Y:S01]  /*13300*/  @P2 LDG.E R9, desc[UR56][R2.64] ;  /* 0x0000003802092981 */ /* 0x000ee2000c1e1900 */
[----:B------:R-:W-:Y:S01]  /*13310*/  UISETP.NE.AND.EX UP0, UPT, UR9, URZ, UPT, UP0 ;  /* 0x0000003f0900728c */ /* 0x000fe2000bf05300 */
[----:B------:R-:W-:-:S05]  /*13320*/  IMAD.U32 R5, RZ, RZ, UR5 ;  /* 0x00000005ff057e24 */ /* 0x000fca000f8e00ff */
[----:B------:R-:W-:-:S05]  /*13330*/  PLOP3.LUT P3, PT, PT, PT, UP0, 0x80, 0x0 ;  /* 0x000000000000781c */ /* 0x000fca0003f6f008 */
[----:B------:R-:W-:Y:S01]  /*13340*/  @UP0 UIADD3 UR4, UP1, UR43, UR8, URZ ;  /* 0x000000082b040290 */ /* 0x000fe2000ff3e03f */
[----:B------:R-:W5:Y:S03]  /*13350*/  @P0 LDG.E R8, desc[UR56][R4.64] ;  /* 0x0000003804080981 */ /* 0x000f66000c1e1900 */
[----:B------:R-:W-:Y:S02]  /*13360*/  @UP0 UIADD3.X UR5, UR44, UR9, URZ, UP1, !UPT ;  /* 0x000000092c050290 */ /* 0x000fe40008ffe43f */
[----:B------:R-:W-:-:S04]  /*13370*/  IMAD.U32 R6, RZ, RZ, UR4 ;  /* 0x00000004ff067e24 */ /* 0x000fc8000f8e00ff */
[----:B------:R-:W-:-:S05]  /*13380*/  IMAD.U32 R7, RZ, RZ, UR5 ;  /* 0x00000005ff077e24 */ /* 0x000fca000f8e00ff */
[----:B0-----:R0:W4:Y:S01]  /*13390*/  @P3 LDG.E R10, desc[UR56][R6.64] ;  /* 0x00000038060a3981 */ /* 0x001122000c1e1900 */
[----:B------:R-:W-:Y:S01]  /*133a0*/  UMOV UR47, URZ ;  /* 0x0000003f002f7c82 */ /* 0x000fe20008000000 */
[C---:B--2---:R-:W-:Y:S01]  /*133b0*/  R2UR UR36, R13.reuse ;  /* 0x000000000d2472ca */ /* 0x044fe200000e0000 */
[----:B0-----:R-:W0:Y:S02]  /*133c0*/  LDC.64 R6, c[0x0][0x418] ;  /* 0x00010600ff067b82 */ /* 0x001e240000000a00 */
[----:B0-----:R-:W-:Y:S02]  /*133d0*/  ISETP.NE.U32.AND P1, PT, R6, RZ, PT ;  /* 0x000000ff0600720c */ /* 0x001fe40003f25070 */
[----:B------:R-:W-:Y:S02]  /*133e0*/  LOP3.LUT R6, R13, 0xff000000, RZ, 0xc0, !PT ;  /* 0xff0000000d067812 */ /* 0x000fe400078ec0ff */
[----:B------:R-:W-:Y:S02]  /*133f0*/  ISETP.NE.AND.EX P1, PT, R7, RZ, PT, P1 ;  /* 0x000000ff0700720c */ /* 0x000fe40003f25310 */
[----:B------:R-:W-:-:S02]  /*13400*/  LOP3.LUT R7, R13, 0xff0000, RZ, 0xc0, !PT ;  /* 0x00ff00000d077812 */ /* 0x000fc400078ec0ff */
[----:B------:R-:W-:-:S04]  /*13410*/  SHF.R.U32.HI R6, RZ, 0x8, R6 ;  /* 0x00000008ff067819 */ /* 0x000fc80000011606 */
[----:B------:R-:W-:Y:S02]  /*13420*/  LEA.HI R6, R7, R6, RZ, 0x10 ;  /* 0x0000000607067211 */ /* 0x000fe400078f80ff */
[----:B---3--:R-:W-:Y:S01]  /*13430*/  @P2 R2UR UR47, R9 ;  /* 0x00000000092f22ca */ /* 0x008fe200000e0000 */
[----:B----4-:R0:W-:Y:S01]  /*13440*/  STL [R1+0x28], R10 ;  /* 0x0000280a01007387 */ /* 0x0101e20000100800 */
[----:B------:R-:W-:Y:S02]  /*13450*/  IMAD.MOV.U32 R12, RZ, RZ, R10 ;  /* 0x000000ffff0c7224 */ /* 0x000fe400078e000a */
[----:B0-----:R-:W0:Y:S01]  /*13460*/  LDC R10, c[0x0][0x424] ;  /* 0x00010900ff0a7b82 */ /* 0x001e220000000800 */
[----:B-1----:R-:W-:Y:S10]  /*13470*/  @P3 BRA `(.L_x_2102) ;  /* 0x0000000000143947 */ /* 0x002ff40003800000 */
[----:B------:R-:W-:Y:S05]  /*13480*/  @!P2 BRA `(.L_x_2102) ;  /* 0x000000000010a947 */ /* 0x000fea0003800000 */
[----:B------:R-:W2:Y:S04]  /*13490*/  LDG.E R7, desc[UR56][R2.64] ;  /* 0x0000003802077981 */ /* 0x000ea8000c1e1900 */
[----:B------:R-:W2:Y:S02]  /*134a0*/  LDG.E R2, desc[UR56][R2.64+0x4] ;  /* 0x0000043802027981 */ /* 0x000ea4000c1e1900 */
[----:B--2---:R-:W-:-:S05]  /*134b0*/  IMAD.IADD R12, R2, 0x1, -R7 ;  /* 0x00000001020c7824 */ /* 0x004fca00078e0a07 */
[----:B------:R1:W-:Y:S02]  /*134c0*/  STL [R1+0x28], R12 ;  /* 0x0000280c01007387 */ /* 0x0003e40000100800 */
.L_x_2102:
[----:B------:R-:W-:Y:S01]  /*134d0*/  IMAD.U32 R3, RZ, RZ, UR46 ;  /* 0x0000002eff037e24 */ /* 0x000fe2000f8e00ff */
[----:B------:R-:W-:Y:S01]  /*134e0*/  ULDC.64 UR4, c[0x0][0xa20] ;  /* 0x0002880000047ab9 */ /* 0x000fe20000000a00 */
[----:B-----5:R-:W-:Y:S01]  /*134f0*/  IMAD.IADD R7, R8, 0x1, R0 ;  /* 0x0000000108077824 */ /* 0x020fe200078e0200 */
[----:B------:R-:W-:Y:S01]  /*13500*/  ISETP.NE.U32.AND P2, PT, RZ, UR4, PT ;  /* 0x00000004ff007c0c */ /* 0x000fe2000bf45070 */
[----:B------:R-:W-:Y:S01]  /*13510*/  ULOP3.LUT UR36, UR36, 0xffff, URZ, 0xc0, !UPT ;  /* 0x0000ffff24247892 */ /* 0x000fe2000f8ec03f */
[----:B------:R2:W-:Y:S01]  /*13520*/  STL [R1+0x8], R3 ;  /* 0x0000080301007387 */ /* 0x0005e20000100800 */
[----:B0-----:R-:W-:Y:S02]  /*13530*/  SEL R2, R10, 0x1, P1 ;  /* 0x000000010a027807 */ /* 0x001fe40000800000 */
[----:B------:R-:W-:Y:S01]  /*13540*/  ISETP.NE.AND.EX P2, PT, RZ, UR5, PT, P2 ;  /* 0x00000005ff007c0c */ /* 0x000fe2000bf45320 */
[----:B------:R2:W-:Y:S02]  /*13550*/  STL [R1+0x18], R7 ;  /* 0x0000180701007387 */ /* 0x0005e40000100800 */
[----:B------:R-:W-:-:S10]  /*13560*/  IMAD R2, R2, R11, RZ ;  /* 0x0000000b02027224 */ /* 0x000fd400078e02ff */
[----:B--2---:R-:W-:Y:S05]  /*13570*/  @!P2 BRA `(.L_x_2103) ;  /* 0x000000000018a947 */ /* 0x004fea0003800000 */
[----:B------:R-:W-:-:S04]  /*13580*/  UIADD3 UR4, UP0, UR43, UR4, URZ ;  /* 0x000000042b047290 */ /* 0x000fc8000ff1e03f */
[----:B------:R-:W-:Y:S02]  /*13590*/  UIADD3.X UR5, UR44, UR5, URZ, UP0, !UPT ;  /* 0x000000052c057290 */ /* 0x000fe400087fe43f */
[----:B------:R-:W-:-:S04]  /*135a0*/  IMAD.U32 R2, RZ, RZ, UR4 ;  /* 0x00000004ff027e24 */ /* 0x000fc8000f8e00ff */
[----:B------:R-:W-:-:S05]  /*135b0*/  IMAD.U32 R3, RZ, RZ, UR5 ;  /* 0x00000005ff037e24 */ /* 0x000fca000f8e00ff */
[----:B------:R0:W5:Y:S01]  /*135c0*/  LDG.E R2, desc[UR56][R2.64] ;  /* 0x0000003802027981 */ /* 0x000162000c1e1900 */
[----:B------:R-:W-:Y:S05]  /*135d0*/  BRA `(.L_x_2104) ;  /* 0x0000000000107947 */ /* 0x000fea0003800000 */
.L_x_2103:
[----:B------:R-:W-:Y:S05]  /*135e0*/  @!P0 BRA `(.L_x_2104) ;  /* 0x00000000000c8947 */ /* 0x000fea0003800000 */
[----:B------:R-:W2:Y:S04]  /*135f0*/  LDG.E R2, desc[UR56][R4.64] ;  /* 0x0000003804027981 */ /* 0x000ea8000c1e1900 */
[----:B------:R-:W2:Y:S02]  /*13600*/  LDG.E R4, desc[UR56][R4.64+0x4] ;  /* 0x0000043804047981 */ /* 0x000ea4000c1e1900 */
[----:B--2---:R-:W-:-:S07]  /*13610*/  IMAD.IADD R2, R4, 0x1, -R2 ;  /* 0x0000000104027824 */ /* 0x004fce00078e0a02 */
.L_x_2104:
[----:B0-----:R-:W2:Y:S01]  /*13620*/  LDL R3, [R1+0x4] ;  /* 0x0000040001037983 */ /* 0x001ea20000100800 */
[----:B-----5:R-:W-:Y:S02]  /*13630*/  IMAD.IADD R2, R2, 0x1, -R0 ;  /* 0x0000000102027824 */ /* 0x020fe400078e0a00 */
[----:B------:R-:W0:Y:S02]  /*13640*/  LDC R0, c[0x0][0x448] ;  /* 0x00011200ff007b82 */ /* 0x000e240000000800 */
[----:B0-----:R-:W-:-:S13]  /*13650*/  ISETP.NE.AND P0, PT, R0, 0x1, PT ;  /* 0x000000010000780c */ /* 0x001fda0003f05270 */
[----:B------:R-:W0:Y:S08]  /*13660*/  @P0 LDC R4, c[0x0][0x44c] ;  /* 0x00011300ff040b82 */ /* 0x000e300000000800 */
[----:B------:R-:W3:Y:S01]  /*13670*/  @P0 LDC R0, c[0x0][0x450] ;  /* 0x00011400ff000b82 */ /* 0x000ee20000000800 */
[----:B--2---:R-:W-:-:S04]  /*13680*/  IMAD.SHL.U32 R3, R3, 0x80, RZ ;  /* 0x0000008003037824 */ /* 0x004fc800078e00ff */
[----:B------:R-:W-:-:S04]  /*13690*/  VIADD R3, R3, 0x7f ;  /* 0x0000007f03037836 */ /* 0x000fc80000000000 */
[----:B0-----:R-:W-:-:S05]  /*136a0*/  @P0 IMAD.HI.U32 R4, R3, R4, RZ ;  /* 0x0000000403040227 */ /* 0x001fca00078e00ff */
[----:B---3--:R-:W-:Y:S01]  /*136b0*/  @P0 SHF.R.U32.HI R3, RZ, R0, R4 ;  /* 0x00000000ff030219 */ /* 0x008fe20000011604 */
[C---:B------:R-:W-:Y:S01]  /*136c0*/  VIADD R0, R2.reuse, 0x9f ;  /* 0x0000009f02007836 */ /* 0x040fe20000000000 */
[----:B------:R-:W-:Y:S02]  /*136d0*/  IADD3 R2, R2, 0xa0, -R12 ;  /* 0x000000a002027810 */ /* 0x000fe40007ffe80c */
[----:B------:R-:W-:Y:S01]  /*136e0*/  SHF.R.U32.HI R4, RZ, 0x10, R6 ;  /* 0x00000010ff047819 */ /* 0x000fe20000011606 */
[----:B------:R-:W-:-:S03]  /*136f0*/  IMAD.HI R0, R0, 0x66666667, RZ ;  /* 0x6666666700007827 */ /* 0x000fc600078e02ff */
[----:B------:R-:W-:Y:S01]  /*13700*/  ISETP.NE.AND P0, PT, R4, RZ, PT ;  /* 0x000000ff0400720c */ /* 0x000fe20003f05270 */
[----:B------:R-:W-:Y:S01]  /*13710*/  IMAD.IADD R2, R2, 0x1, R3 ;  /* 0x0000000102027824 */ /* 0x000fe200078e0203 */
[----:B------:R-:W-:-:S03]  /*13720*/  SHF.R.U32.HI R3, RZ, 0x1f, R0 ;  /* 0x0000001fff037819 */ /* 0x000fc60000011600 */
[----:B------:R-:W-:Y:S01]  /*13730*/  IMAD.HI R2, R2, 0x66666667, RZ ;  /* 0x6666666702027827 */ /* 0x000fe200078e02ff */
[----:B------:R-:W-:-:S04]  /*13740*/  LEA.HI.SX32 R0, R0, R3, 0x1a ;  /* 0x0000000300007211 */ /* 0x000fc800078fd2ff */
[----:B------:R-:W-:-:S03]  /*13750*/  SHF.R.U32.HI R3, RZ, 0x1f, R2 ;  /* 0x0000001fff037819 */ /* 0x000fc60000011602 */
[----:B------:R-:W0:Y:S01]  /*13760*/  @!P0 LDC R4, c[0x0][0x9f0] ;  /* 0x00027c00ff048b82 */ /* 0x000e220000000800 */
[----:B------:R-:W-:Y:S01]  /*13770*/  LEA.HI.SX32 R3, R2, R3, 0x1a ;  /* 0x0000000302037211 */ /* 0x000fe200078fd2ff */
[----:B------:R-:W-:-:S03]  /*13780*/  IMAD.MOV.U32 R2, RZ, RZ, RZ ;  /* 0x000000ffff027224 */ /* 0x000fc600078e00ff */
[----:B------:R-:W-:-:S04]  /*13790*/  VIMNMX R0, R0, R3, PT ;  /* 0x0000000300007248 */ /* 0x000fc80003fe0100 */
[----:B------:R-:W-:-:S13]  /*137a0*/  ISETP.GE.AND P1, PT, R0, 0x1, PT ;  /* 0x000000010000780c */ /* 0x000fda0003f26270 */
[----:B------:R-:W-:Y:S05]  /*137b0*/  @!P1 BRA `(.L_x_2105) ;  /* 0x0000000000689947 */ /* 0x000fea0003800000 */
[-C--:B0-----:R-:W-:Y:S02]  /*137c0*/  IABS R5, R4.reuse ;  /* 0x0000000400057213 */ /* 0x081fe40000000000 */
        /* <DEDUP_REMOVED lines=10> */
[----:B------:R-:W-:-:S04]  /*13870*/  IADD3 R3, R4, -0x1, R0 ;  /* 0xffffffff04037810 */ /* 0x000fc80007ffe000 */
        /* <DEDUP_REMOVED lines=14> */
.L_x_2105:
[----:B------:R-:W-:Y:S01]  /*13960*/  LOP3.LUT R6, R6, 0xff, RZ, 0xc0, !PT ;  /* 0x000000ff06067812 */ /* 0x000fe200078ec0ff */
[----:B------:R-:W-:Y:S04]  /*13970*/  BSSY B7, `(.L_x_2106) ;  /* 0x0000371000077945 */ /* 0x000fe80003800000 */
        /* <DEDUP_REMOVED lines=13> */
[----:B------:R-:W3:Y:S01]  /*13a50*/  POPC R5, UR4 ;  /* 0x0000000400057d09 */ /* 0x000ee20008000000 */
[----:B--2---:R-:W-:-:S02]  /*13a60*/  ISETP.EQ.U32.AND P0, PT, R0, R3, PT ;  /* 0x000000030000720c */ /* 0x004fc40003f02070 */
[----:B------:R-:W3:Y:S11]  /*13a70*/  LDC.64 R2, c[0x0][0xc60] ;  /* 0x00031800ff027b82 */ /* 0x000ef60000000a00 */
[----:B---3--:R-:W2:Y:S01]  /*13a80*/  @P0 ATOMG.E.ADD.STRONG.GPU PT, R3, desc[UR56][R2.64], R5 ;  /* 0x00000005020309a8 */ /* 0x008ea200081ee1f8 */
[----:B0-----:R-:W0:Y:S02]  /*13a90*/  S2R R4, SR_LTMASK ;  /* 0x0000000000047919 */ /* 0x001e240000003900 */
[----:B0-----:R-:W-:-:S04]  /*13aa0*/  LOP3.LUT R4, R4, UR4, RZ, 0xc0, !PT ;  /* 0x0000000404047c12 */ /* 0x001fc8000f8ec0ff */
[----:B------:R-:W0:Y:S01]  /*13ab0*/  POPC R7, R4 ;  /* 0x0000000400077309 */ /* 0x000e220000000000 */
[----:B--2---:R-:W0:Y:S02]  /*13ac0*/  SHFL.IDX PT, R0, R3, R0, 0x1f ;  /* 0x00001f0003007589 */ /* 0x004e2400000e0000 */
[----:B0-----:R-:W-:-:S05]  /*13ad0*/  IADD3 R0, R0, UR40, R7 ;  /* 0x0000002800007c10 */ /* 0x001fca000fffe007 */
[----:B------:R2:W-:Y:S01]  /*13ae0*/  STL [R1], R0 ;  /* 0x0000000001007387 */ /* 0x0005e20000100800 */
[----:B------:R-:W-:Y:S05]  /*13af0*/  BRA `(.L_x_2108) ;  /* 0x0000003400607947 */ /* 0x000fea0003800000 */
.L_x_2107:
        /* <DEDUP_REMOVED lines=8> */
[----:B0-----:R-:W-:Y:S02]  /*13b80*/  IMAD.U32 R4, RZ, RZ, UR6 ;  /* 0x00000006ff047e24 */ /* 0x001fe4000f8e00ff */
[----:B------:R-:W0:Y:S01]  /*13b90*/  LDC.64 R2, c[0x4][R2] ;  /* 0x0100000002027b82 */ /* 0x000e220000000a00 */
[----:B------:R-:W-:Y:S02]  /*13ba0*/  IMAD.U32 R5, RZ, RZ, UR7 ;  /* 0x00000007ff057e24 */ /* 0x000fe4000f8e00ff */
[----:B------:R-:W-:Y:S02]  /*13bb0*/  IMAD.U32 R6, RZ, RZ, UR8 ;  /* 0x00000008ff067e24 */ /* 0x000fe4000f8e00ff */
[----:B------:R-:W-:-:S02]  /*13bc0*/  IMAD.U32 R7, RZ, RZ, UR9 ;  /* 0x00000009ff077e24 */ /* 0x000fc4000f8e00ff */
[----:B------:R-:W-:Y:S02]  /*13bd0*/  IMAD.U32 R10, RZ, RZ, UR4 ;  /* 0x00000004ff0a7e24 */ /* 0x000fe4000f8e00ff */
[----:B------:R-:W-:Y:S02]  /*13be0*/  IMAD.U32 R11, RZ, RZ, UR5 ;  /* 0x00000005ff0b7e24 */ /* 0x000fe4000f8e00ff */
[----:B------:R-:W-:Y:S02]  /*13bf0*/  IMAD.MOV.U32 R8, RZ, RZ, 0x70 ;  /* 0x00000070ff087424 */ /* 0x000fe400078e00ff */
[----:B-1----:R-:W-:Y:S02]  /*13c00*/  IMAD.MOV.U32 R12, RZ, RZ, 0x1 ;  /* 0x00000001ff0c7424 */ /* 0x002fe400078e00ff */
[----:B------:R-:W-:-:S07]  /*13c10*/  IMAD.MOV.U32 R13, RZ, RZ, RZ ;  /* 0x000000ffff0d7224 */ /* 0x000fce00078e00ff */
[----:B------:R-:W-:-:S07]  /*13c20*/  LEPC R20, `(.L_x_2110) ;  /* 0x000000001014794e */ /* 0x000fce0000000000 */
[----:B0-----:R-:W-:Y:S05]  /*13c30*/  CALL.ABS.NOINC R2 ;  /* 0x0000000002007343 */ /* 0x001fea0003c00000 */
.L_x_2110:
[----:B------:R-:W-:Y:S05]  /*13c40*/  BSYNC B6 ;  /* 0x0000000000067941 */ /* 0x000fea0003800000 */
.L_x_2109:
[----:B------:R-:W-:Y:S01]  /*13c50*/  VIADD R0, R17, 0xf200 ;  /* 0x0000f20011007836 */ /* 0x000fe20000000000 */
[----:B------:R-:W-:Y:S04]  /*13c60*/  BSSY B6, `(.L_x_2111) ;  /* 0x0000014000067945 */ /* 0x000fe80003800000 */
[----:B------:R-:W-:-:S04]  /*13c70*/  LOP3.LUT P0, RZ, R0, 0x1bf, RZ, 0xc0, !PT ;  /* 0x000001bf00ff7812 */ /* 0x000fc8000780c0ff */
[----:B------:R-:W-:-:S09]  /*13c80*/  P2R R16, PR, RZ, 0x1 ;  /* 0x00000001ff107803 */ /* 0x000fd20000000000 */
        /* <DEDUP_REMOVED lines=17> */
.L_x_2112:
[----:B------:R-:W-:Y:S05]  /*13da0*/  BSYNC B6 ;  /* 0x0000000000067941 */ /* 0x000fea0003800000 */
.L_x_2111:
        /* <DEDUP_REMOVED lines=20> */
.L_x_2114:
[----:B------:R-:W-:Y:S05]  /*13ef0*/  BSYNC B6 ;  /* 0x0000000000067941 */ /* 0x000fea0003800000 */
.L_x_2113:
[----:B------:R-:W-:Y:S01]  /*13f00*/  ISETP.NE.AND P6, PT, R16, RZ, PT ;  /* 0x000000ff1000720c */ /* 0x000fe20003fc5270 */
[----:B------:R-:W-:-:S12]  /*13f10*/  BSSY B6, `(.L_x_2115) ;  /* 0x0000012000067945 */ /* 0x000fd80003800000 */
        /* <DEDUP_REMOVED lines=17> */
.L_x_2116:
[----:B------:R-:W-:Y:S05]  /*14030*/  BSYNC B6 ;  /* 0x0000000000067941 */ /* 0x000fea0003800000 */
.L_x_2115:
        /* <DEDUP_REMOVED lines=9> */
[----:B------:R-:W3:Y:S01]  /*140d0*/  S2R R0, SR_TID.X ;  /* 0x0000000000007919 */ /* 0x000ee20000002100 */
[----:B------:R-:W-:-:S03]  /*140e0*/  ULDC.64 UR4, c[0x0][0xa08] ;  /* 0x0002820000047ab9 */ /* 0x000fc60000000a00 */
[----:B--2---:R2:W4:Y:S01]  /*140f0*/  @P0 LDG.E R8, desc[UR56][R2.64] ;  /* 0x0000003802080981 */ /* 0x004522000c1e1900 */
[----:B---3--:R-:W-:-:S04]  /*14100*/  SHF.R.U32.HI R0, RZ, 0x5, R0 ;  /* 0x00000005ff007819 */ /* 0x008fc80000011600 */
[----:B------:R-:W-:Y:S01]  /*14110*/  LOP3.LUT R0, R0, 0x3, RZ, 0xc0, !PT ;  /* 0x0000000300007812 */ /* 0x000fe200078ec0ff */
[----:B--2---:R-:W2:Y:S01]  /*14120*/  LDC.64 R2, c[0x0][0x418] ;  /* 0x00010600ff027b82 */ /* 0x004ea20000000a00 */
[----:B----4-:R-:W-:Y:S01]  /*14130*/  SHF.R.S32.HI R9, RZ, 0x1f, R8 ;  /* 0x0000001fff097819 */ /* 0x010fe20000011408 */
[----:B------:R3:W-:Y:S01]  /*14140*/  @P0 STL [R1+0x8], R8 ;  /* 0x0000080801000387 */ /* 0x0007e20000100800 */
[----:B--2---:R-:W-:Y:S01]  /*14150*/  LOP3.LUT P0, RZ, R2, UR4, RZ, 0xfc, !PT ;  /* 0x0000000402ff7c12 */ /* 0x004fe2000f80fcff */
[----:B------:R-:W-:Y:S02]  /*14160*/  UMOV UR4, 0xffffffff ;  /* 0xffffffff00047882 */ /* 0x000fe40000000000 */
[----:B------:R3:W-:Y:S01]  /*14170*/  STL [R1+0x10], R9 ;  /* 0x0000100901007387 */ /* 0x0007e20000100800 */
[----:B------:R-:W-:-:S04]  /*14180*/  LOP3.LUT P0, RZ, R3, UR5, RZ, 0xfc, P0 ;  /* 0x0000000503ff7c12 */ /* 0x000fc8000800fcff */
[----:B------:R-:W-:Y:S01]  /*14190*/  SEL R16, R8, RZ, !P0 ;  /* 0x000000ff08107207 */ /* 0x000fe20004000000 */
[----:B------:R-:W-:Y:S08]  /*141a0*/  BRA.DIV UR4, `(.L_x_2117) ;  /* 0x0000004604907947 */ /* 0x000ff0000b800000 */
[----:B------:R2:W4:Y:S02]  /*141b0*/  SHFL.IDX PT, R14, R0, RZ, 0x1f ;  /* 0x00001fff000e7589 */ /* 0x00052400000e0000 */
.L_x_2194:
[----:B------:R-:W-:Y:S02]  /*141c0*/  PLOP3.LUT P1, PT, PT, PT, PT, 0x8, 0x0 ;  /* 0x000000000000781c */ /* 0x000fe40003f2e170 */
[----:B----4-:R-:W-:Y:S02]  /*141d0*/  ISETP.NE.AND P0, PT, R14, RZ, PT ;  /* 0x000000ff0e00720c */ /* 0x010fe40003f05270 */
[----:B--2---:R-:W-:-:S05]  /*141e0*/  P2R R0, PR, RZ, 0x2 ;  /* 0x00000002ff007803 */ /* 0x004fca0000000000 */
[----:B------:R2:W-:Y:S06]  /*141f0*/  STL [R1+0x14], R0 ;  /* 0x0000140001007387 */ /* 0x0005ec0000100800 */
[----:B------:R-:W-:Y:S05]  /*14200*/  @P0 BRA `(.L_x_2118) ;  /* 0x0000000400bc0947 */ /* 0x000fea0003800000 */
[----:B--2---:R-:W2:Y:S01]  /*14210*/  LDL R0, [R1+0x2c] ;  /* 0x00002c0001007983 */ /* 0x004ea20000100800 */
[----:B------:R-:W-:Y:S01]  /*14220*/  UMOV UR4, 0xffffffff ;  /* 0xffffffff00047882 */ /* 0x000fe20000000000 */
[----:B--2---:R-:W-:Y:S02]  /*14230*/  VIADD R0, R0, 0xffffffff ;  /* 0xffffffff00007836 */ /* 0x004fe40000000000 */
[----:B------:R-:W-:Y:S05]  /*14240*/  BRA.DIV UR4, `(.L_x_2119) ;  /* 0x0000004604887947 */ /* 0x000fea000b800000 */
[----:B------:R-:W-:-:S13]  /*14250*/  ELECT P6, URZ, PT ;  /* 0x00000000003f782f */ /* 0x000fda00038c0000 */
.L_x_2197:
[----:B------:R-:W-:Y:S05]  /*14260*/  @!P6 BRA `(.L_x_2118) ;  /* 0x0000000400a4e947 */ /* 0x000fea0003800000 */
[----:B------:R-:W-:-:S04]  /*14270*/  ISETP.NE.U32.AND P0, PT, R2, RZ, PT ;  /* 0x000000ff0200720c */ /* 0x000fc80003f05070 */
[----:B------:R-:W-:-:S13]  /*14280*/  ISETP.NE.AND.EX P0, PT, R3, RZ, PT, P0 ;  /* 0x000000ff0300720c */ /* 0x000fda0003f05300 */
[----:B------:R-:W-:Y:S05]  /*14290*/  @!P0 BRA `(.L_x_2120) ;  /* 0x0000000000448947 */ /* 0x000fea0003800000 */
[----:B------:R-:W2:Y:S01]  /*142a0*/  LDC R7, c[0x0][0x43c] ;  /* 0x00010f00ff077b82 */ /* 0x000ea20000000800 */
[----:B------:R-:W-:Y:S01]  /*142b0*/  ULDC.64 UR4, c[0x0][0x428] ;  /* 0x00010a0000047ab9 */ /* 0x000fe20000000a00 */
[----:B--2---:R-:W-:-:S13]  /*142c0*/  ISETP.NE.AND P0, PT, R7, 0x1, PT ;  /* 0x000000010700780c */ /* 0x004fda0003f05270 */
[----:B0-----:R-:W0:Y:S02]  /*142d0*/  @P0 LDC.64 R4, c[0x0][0x440] ;  /* 0x00011000ff040b82 */ /* 0x001e240000000a00 */
        /* <DEDUP_REMOVED lines=13> */
.L_x_2120:
[----:B0-----:R-:W-:Y:S01]  /*143b0*/  IMAD R4, R18, 0x8, R17 ;  /* 0x0000000812047824 */ /* 0x001fe200078e0211 */
[----:B--2---:R-:W-:Y:S01]  /*143c0*/  SHF.L.U32 R3, R19, 0x1f, RZ ;  /* 0x0000001f13037819 */ /* 0x004fe200000006ff */
[----:B---3--:R-:W0:Y:S03]  /*143d0*/  S2R R8, SR_TID.X ;  /* 0x0000000000087919 */ /* 0x008e260000002100 */
[----:B------:R-:W2:Y:S01]  /*143e0*/  SYNCS.PHASECHK.TRANS64.TRYWAIT P0, [R4+URZ+0x33480], R3 ;  /* 0x03348003040075a7 */ /* 0x000ea2000800017f */
[----:B0-----:R-:W-:-:S04]  /*143f0*/  LOP3.LUT R8, R8, 0x7f, RZ, 0xc0, !PT ;  /* 0x0000007f08087812 */ /* 0x001fc800078ec0ff */
[----:B------:R-:W-:Y:S01]  /*14400*/  ISETP.NE.AND P1, PT, R8, RZ, PT ;  /* 0x000000ff0800720c */ /* 0x000fe20003f25270 */
[----:B--2---:R-:W-:-:S12]  /*14410*/  @!P0 BRA `(.L_x_2121) ;  /* 0x0000004400348947 */ /* 0x004fd80003800000 */
.L_x_2198:
        /* <DEDUP_REMOVED lines=8> */
.L_x_2122:
[----:B------:R-:W2:Y:S01]  /*144a0*/  LDL R5, [R1+0x18] ;  /* 0x0000180001057983 */ /* 0x000ea20000100800 */
        /* <DEDUP_REMOVED lines=28> */
[----:B------:R-:W3:Y:S02]  /*14670*/  SYNCS.PHASECHK.TRANS64.TRYWAIT P0, [R4+URZ+0x33440], R3 ;  /* 0x03344003040075a7 */ /* 0x000ee4000800017f */
[----:B--23--:R-:W-:Y:S05]  /*14680*/  @!P0 BRA `(.L_x_2123) ;  /* 0x0000004000ac8947 */ /* 0x00cfea0003800000 */
.L_x_2199:
[----:B------:R-:W-:Y:S05]  /*14690*/  @P1 BRA `(.L_x_2124) ;  /* 0x00000000001c1947 */ /* 0x000fea0003800000 */
[----:B------:R-:W3:Y:S01]  /*146a0*/  S2R R5, SR_TID.X ;  /* 0x0000000000057919 */ /* 0x000ee20000002100 */
[----:B0-2---:R-:W-:-:S04]  /*146b0*/  IMAD.MOV.U32 R3, RZ, RZ, 0x7800 ;  /* 0x00007800ff037424 */ /* 0x005fc800078e00ff */
[----:B------:R4:W-:Y:S01]  /*146c0*/  SYNCS.ARRIVE.TRANS64 RZ, [R4+URZ+0x33430], R3 ;  /* 0x0334300304ff79a7 */ /* 0x0009e2000800003f */
[----:B---3--:R-:W-:-:S04]  /*146d0*/  LOP3.LUT R5, R5, 0x1f, RZ, 0xc0, !PT ;  /* 0x0000001f05057812 */ /* 0x008fc800078ec0ff */
[----:B------:R-:W-:-:S13]  /*146e0*/  ISETP.NE.AND P0, PT, R5, RZ, PT ;  /* 0x000000ff0500720c */ /* 0x000fda0003f05270 */
[----:B----4-:R-:W-:Y:S05]  /*146f0*/  @!P0 BRA `(.L_x_2124) ;  /* 0x0000000000048947 */ /* 0x010fea0003800000 */
[----:B------:R-:W-:Y:S01]  /*14700*/  BPT.TRAP 0x1 ;  /* 0x000000040000795c */ /* 0x000fe20000300000 */
.L_x_2124:
        /* <DEDUP_REMOVED lines=8> */
[----:B------:R-:W-:Y:S01]  /*14790*/  PLOP3.LUT P0, PT, PT, PT, PT, 0x80, 0x0 ;  /* 0x000000000000781c */ /* 0x000fe20003f0f070 */
[----:B------:R-:W-:Y:S01]  /*147a0*/  UMOV UR26, URZ ;  /* 0x0000003f001a7c82 */ /* 0x000fe20008000000 */
[----:B------:R-:W-:Y:S01]  /*147b0*/  UMOV UR28, UR36 ;  /* 0x00000024001c7c82 */ /* 0x000fe20008000000 */
[----:B------:R-:W-:Y:S01]  /*147c0*/  UMOV UR18, 0x40 ;  /* 0x0000004000127882 */ /* 0x000fe20000000000 */
[----:B------:R-:W-:Y:S01]  /*147d0*/  P2R R0, PR, RZ, 0x1 ;  /* 0x00000001ff007803 */ /* 0x000fe20000000000 */
[----:B------:R-:W-:-:S02]  /*147e0*/  UIADD3 UR24, UR8, 0x24200, URZ ;  /* 0x0002420008187890 */ /* 0x000fc4000fffe03f */
[----:B------:R-:W-:Y:S02]  /*147f0*/  UIADD3 UR25, UR25, 0x33430, URZ ;  /* 0x0003343019197890 */ /* 0x000fe4000fffe03f */
[----:B------:R-:W-:Y:S01]  /*14800*/  UIADD3 UR16, UR8, 0x26a00, URZ ;  /* 0x00026a0008107890 */ /* 0x000fe2000fffe03f */
[----:B------:R4:W-:Y:S01]  /*14810*/  STL [R1+0x14], R0 ;  /* 0x0000140001007387 */ /* 0x0009e20000100800 */
[----:B------:R-:W-:Y:S01]  /*14820*/  UIADD3 UR8, UR8, 0x29200, URZ ;  /* 0x0002920008087890 */ /* 0x000fe2000fffe03f */
        /* <DEDUP_REMOVED lines=11> */
[----:B------:R4:W-:Y:S02]  /*148e0*/  UTMALDG.4D [UR8], [UR4], desc[UR6] ;  /* 0x00000608040075b4 */ /* 0x0009e40008019000 */
[----:B----4-:R-:W-:Y:S01]  /*148f0*/  NOP ;  /* 0x0000000000007918 */ /* 0x010fe20000000000 */
.L_x_2118:
[----:B------:R-:W-:Y:S05]  /*14900*/  WARPSYNC.ALL ;  /* 0x0000000000007948 */ /* 0x000fea0003800000 */
[----:B--2---:R-:W-:Y:S01]  /*14910*/  VIADD R0, R17, 0x1e200 ;  /* 0x0001e20011007836 */ /* 0x004fe20000000000 */
[----:B------:R-:W-:Y:S01]  /*14920*/  USHF.R.S32.HI UR4, URZ, 0x1f, UR47 ;  /* 0x0000001f3f047899 */ /* 0x000fe2000801142f */
        /* <DEDUP_REMOVED lines=25> */
[----:B---3--:R-:W-:Y:S02]  /*14ac0*/  IMAD.MOV.U32 R8, RZ, RZ, 0x70 ;  /* 0x00000070ff087424 */ /* 0x008fe400078e00ff */
[----:B-1----:R-:W-:Y:S02]  /*14ad0*/  IMAD.MOV.U32 R12, RZ, RZ, 0x1 ;  /* 0x00000001ff0c7424 */ /* 0x002fe400078e00ff */
[----:B------:R-:W-:-:S07]  /*14ae0*/  IMAD.MOV.U32 R13, RZ, RZ, RZ ;  /* 0x000000ffff0d7224 */ /* 0x000fce00078e00ff */
[----:B------:R-:W-:-:S07]  /*14af0*/  LEPC R20, `(.L_x_2126) ;  /* 0x000000001014794e */ /* 0x000fce0000000000 */
[----:B0-----:R-:W-:Y:S05]  /*14b00*/  CALL.ABS.NOINC R2 ;  /* 0x0000000002007343 */ /* 0x001fea0003c00000 */
.L_x_2126:
[----:B------:R-:W-:Y:S05]  /*14b10*/  BSYNC B6 ;  /* 0x0000000000067941 */ /* 0x000fea0003800000 */
.L_x_2125:
[----:B------:R-:W2:Y:S01]  /*14b20*/  LDL R10, [R1+0x4] ;  /* 0x00000400010a7983 */ /* 0x000ea20000100800 */
[----:B------:R-:W4:Y:S01]  /*14b30*/  LDC R5, c[0x0][0x448] ;  /* 0x00011200ff057b82 */ /* 0x000f220000000800 */
[----:B------:R-:W-:Y:S01]  /*14b40*/  ULDC.64 UR6, c[0x0][0x2d8] ;  /* 0x0000b60000067ab9 */ /* 0x000fe20000000a00 */
[----:B------:R-:W0:Y:S01]  /*14b50*/  S2R R2, SR_TID.X ;  /* 0x0000000000027919 */ /* 0x000e220000002100 */
[----:B------:R-:W-:Y:S01]  /*14b60*/  UMOV UR4, UR50 ;  /* 0x0000003200047c82 */ /* 0x000fe20008000000 */
[----:B------:R-:W-:Y:S01]  /*14b70*/  UMOV UR5, UR37 ;  /* 0x0000002500057c82 */ /* 0x000fe20008000000 */
[----:B------:R-:W-:Y:S01]  /*14b80*/  ULDC.64 UR8, c[0x0][0x2e0] ;  /* 0x0000b80000087ab9 */ /* 0x000fe20000000a00 */
[----:B----4-:R-:W-:Y:S01]  /*14b90*/  ISETP.NE.AND P0, PT, R5, 0x1, PT ;  /* 0x000000010500780c */ /* 0x010fe20003f05270 */
[----:B------:R-:W4:Y:S01]  /*14ba0*/  S2R R7, SR_TID.X ;  /* 0x0000000000077919 */ /* 0x000f220000002100 */
[----:B0-----:R-:W-:-:S11]  /*14bb0*/  LOP3.LUT R0, R2, 0x7f, RZ, 0xc0, !PT ;  /* 0x0000007f02007812 */ /* 0x001fd600078ec0ff */
[----:B------:R-:W0:Y:S01]  /*14bc0*/  @P0 LDC R3, c[0x0][0x44c] ;  /* 0x00011300ff030b82 */ /* 0x000e220000000800 */
[----:B------:R-:W-:Y:S01]  /*14bd0*/  IMAD.SHL.U32 R2, R2, 0x20, RZ ;  /* 0x0000002002027824 */ /* 0x000fe200078e00ff */
[----:B------:R-:W-:-:S06]  /*14be0*/  SHF.R.U32.HI R0, RZ, 0x2, R0 ;  /* 0x00000002ff007819 */ /* 0x000fcc0000011600 */
[----:B------:R-:W1:Y:S01]  /*14bf0*/  @P0 LDC R4, c[0x0][0x450] ;  /* 0x00011400ff040b82 */ /* 0x000e620000000800 */
[----:B------:R-:W-:Y:S01]  /*14c00*/  LOP3.LUT R2, R0, 0x60, R2, 0xf8, !PT ;  /* 0x0000006000027812 */ /* 0x000fe200078ef802 */
[----:B------:R-:W-:Y:S02]  /*14c10*/  UIMAD.WIDE.U32 UR4, UR36, UR6, UR4 ;  /* 0x00000006240472a5 */ /* 0x000fe4000f8e0004 */
[----:B------:R-:W-:Y:S02]  /*14c20*/  UIMAD UR6, UR45, UR8, URZ ;  /* 0x000000082d0672a4 */ /* 0x000fe4000f8e023f */
[----:B------:R-:W-:Y:S02]  /*14c30*/  UIMAD UR5, UR36, UR7, UR5 ;  /* 0x00000007240572a4 */ /* 0x000fe4000f8e0205 */
[----:B------:R-:W-:Y:S02]  /*14c40*/  UIMAD UR6, UR46, UR9, UR6 ;  /* 0x000000092e0672a4 */ /* 0x000fe4000f8e0206 */
[----:B------:R-:W-:-:S03]  /*14c50*/  UIMAD.WIDE.U32 UR4, UR46, UR8, UR4 ;  /* 0x000000082e0472a5 */ /* 0x000fc6000f8e0004 */
[----:B------:R-:W-:Y:S01]  /*14c60*/  ULDC.64 UR8, c[0x0][0x2d0] ;  /* 0x0000b40000087ab9 */ /* 0x000fe20000000a00 */
[----:B------:R-:W-:Y:S01]  /*14c70*/  UIADD3 UR5, UR5, UR6, URZ ;  /* 0x0000000605057290 */ /* 0x000fe2000fffe03f */
[----:B----4-:R-:W-:-:S05]  /*14c80*/  IMAD.SHL.U32 R7, R7, 0x10, RZ ;  /* 0x0000001007077824 */ /* 0x010fca00078e00ff */
[----:B------:R-:W-:-:S04]  /*14c90*/  LOP3.LUT R7, R7, 0x30, RZ, 0xc0, !PT ;  /* 0x0000003007077812 */ /* 0x000fc800078ec0ff */
[----:B---3--:R-:W-:Y:S01]  /*14ca0*/  LOP3.LUT R8, R7, 0x40, RZ, 0xfc, !PT ;  /* 0x0000004007087812 */ /* 0x008fe200078efcff */
[----:B--2---:R-:W-:-:S04]  /*14cb0*/  IMAD R0, R10, 0x80, R2 ;  /* 0x000000800a007824 */ /* 0x004fc800078e0202 */
[----:B0-----:R-:W-:-:S04]  /*14cc0*/  @P0 IMAD.HI.U32 R3, R0, R3, RZ ;  /* 0x0000000300030227 */ /* 0x001fc800078e00ff */
[----:B------:R-:W-:Y:S01]  /*14cd0*/  IMAD.MOV.U32 R2, RZ, RZ, R0 ;  /* 0x000000ffff027224 */ /* 0x000fe200078e0000 */
[----:B-1----:R-:W-:-:S04]  /*14ce0*/  @P0 SHF.R.U32.HI R2, RZ, R4, R3 ;  /* 0x00000004ff020219 */ /* 0x002fc80000011603 */
[--C-:B------:R-:W-:Y:S01]  /*14cf0*/  SHF.R.S32.HI R4, RZ, 0x1f, R2.reuse ;  /* 0x0000001fff047819 */ /* 0x100fe20000011402 */
[----:B------:R-:W-:-:S04]  /*14d00*/  IMAD.MOV R3, RZ, RZ, -R2 ;  /* 0x000000ffff037224 */ /* 0x000fc800078e0a02 */
[----:B------:R-:W-:Y:S02]  /*14d10*/  IMAD R0, R5, R3, R0 ;  /* 0x0000000305007224 */ /* 0x000fe400078e0200 */
[----:B------:R-:W-:Y:S02]  /*14d20*/  IMAD R4, R4, UR8, RZ ;  /* 0x0000000804047c24 */ /* 0x000fe4000f8e02ff */
[----:B------:R-:W-:Y:S02]  /*14d30*/  IMAD.U32 R3, RZ, RZ, UR8 ;  /* 0x00000008ff037e24 */ /* 0x000fe4000f8e00ff */
[C---:B------:R-:W-:Y:S02]  /*14d40*/  IMAD R4, R2.reuse, UR9, R4 ;  /* 0x0000000902047c24 */ /* 0x040fe4000f8e0204 */
[----:B------:R-:W-:Y:S01]  /*14d50*/  IMAD.WIDE.U32 R2, R2, R3, UR4 ;  /* 0x0000000402027e25 */ /* 0x000fe2000f8e0003 */
        /* <DEDUP_REMOVED lines=8> */
[----:B------:R-:W-:Y:S02]  /*14de0*/  ULDC UR4, c[0x0][0x2b8] ;  /* 0x0000ae0000047ab9 */ /* 0x000fe40000000800 */
[----:B------:R-:W-:Y:S02]  /*14df0*/  ISETP.GE.AND P1, PT, R8, UR4, PT ;  /* 0x0000000408007c0c */ /* 0x000fe4000bf26270 */
[----:B------:R0:W5:Y:S01]  /*14e00*/  LDL R8, [R1+0x24] ;  /* 0x0000240001087983 */ /* 0x0001620000100800 */
[----:B------:R-:W1:Y:S01]  /*14e10*/  S2R R6, SR_TID.X ;  /* 0x0000000000067919 */ /* 0x000e620000002100 */
[----:B------:R-:W-:-:S02]  /*14e20*/  LOP3.LUT R7, R7, 0x80, RZ, 0xfc, !PT ;  /* 0x0000008007077812 */ /* 0x000fc400078efcff */
[----:B------:R-:W-:Y:S02]  /*14e30*/  IADD3.X R0, R3, UR5, R0, P0, !PT ;  /* 0x0000000503007c10 */ /* 0x000fe400087fe400 */
        /* <DEDUP_REMOVED lines=9> */
[----:B------:R-:W-:-:S05]  /*14ed0*/  SHF.R.U32.HI R7, RZ, 0x2, R7 ;  /* 0x00000002ff077819 */ /* 0x000fca0000011607 */
[----:B------:R-:W-:Y:S02]  /*14ee0*/  IMAD R3, R10, 0x80, R7 ;  /* 0x000000800a037824 */ /* 0x000fe400078e0207 */
[----:B--2---:R-:W-:Y:S02]  /*14ef0*/  IMAD R2, R6, R5, RZ ;  /* 0x0000000506027224 */ /* 0x004fe400078e02ff */
[----:B------:R-:W0:Y:S03]  /*14f00*/  SHFL.IDX PT, R6, R4, RZ, 0x1c1f ;  /* 0x001c1fff04067589 */ /* 0x000e2600000e0000 */
[----:B------:R-:W-:Y:S01]  /*14f10*/  ISETP.GE.AND P4, PT, R3, R2, PT ;  /* 0x000000020300720c */ /* 0x000fe20003f86270 */
[----:B------:R-:W1:-:S12]  /*14f20*/  SHFL.IDX PT, R5, R0, RZ, 0x1c1f ;  /* 0x001c1fff00057589 */ /* 0x000e5800000e0000 */
        /* <DEDUP_REMOVED lines=29> */
.L_x_2208:
        /* <DEDUP_REMOVED lines=12> */
.L_x_2129:
[----:B------:R-:W-:Y:S05]  /*151c0*/  BSYNC B0 ;  /* 0x0000000000007941 */ /* 0x000fea0003800000 */
.L_x_2128:
[----:B------:R-:W-:Y:S01]  /*151d0*/  NOP ;  /* 0x0000000000007918 */ /* 0x000fe20000000000 */
[----:B------:R-:W-:-:S13]  /*151e0*/  PLOP3.LUT P0, PT, PT, PT, PT, 0x80, 0x0 ;  /* 0x000000000000781c */ /* 0x000fda0003f0f070 */
.L_x_2130:
        /* <DEDUP_REMOVED lines=18> */
.L_x_2209:
[----:B------:R-:W-:Y:S05]  /*15310*/  BSYNC B0 ;  /* 0x0000000000007941 */ /* 0x000fea0003800000 */
.L_x_2131:
[----:B------:R-:W2:Y:S04]  /*15320*/  LDL.LU R2, [R1+0x2c] ;  /* 0x00002c0001027983 */ /* 0x000ea80000300800 */
[----:B------:R-:W3:Y:S01]  /*15330*/  LDL R3, [R1+0xc] ;  /* 0x00000c0001037983 */ /* 0x000ee20000100800 */
[----:B--2---:R-:W-:-:S05]  /*15340*/  VIADD R2, R2, 0xfffffffe ;  /* 0xfffffffe02027836 */ /* 0x004fca0000000000 */
[----:B---3--:R-:W-:-:S13]  /*15350*/  ISETP.GE.AND P0, PT, R2, R3, PT ;  /* 0x000000030200720c */ /* 0x008fda0003f06270 */
[----:B------:R-:W-:Y:S05]  /*15360*/  @!P0 BRA `(.L_x_2133) ;  /* 0x0000001000e08947 */ /* 0x000fea0003800000 */
[----:B-1----:R-:W-:Y:S02]  /*15370*/  IMAD.MOV.U32 R0, RZ, RZ, R19 ;  /* 0x000000ffff007224 */ /* 0x002fe400078e0013 */
[----:B0-----:R-:W-:-:S07]  /*15380*/  IMAD.MOV.U32 R8, RZ, RZ, R18 ;  /* 0x000000ffff087224 */ /* 0x001fce00078e0012 */
.L_x_2157:
[----:B------:R-:W2:Y:S01]  /*15390*/  LDL R3, [R1+0x14] ;  /* 0x0000140001037983 */ /* 0x000ea20000100800 */
[----:B------:R-:W-:Y:S01]  /*153a0*/  VIADD R18, R8, 0x1 ;  /* 0x0000000108127836 */ /* 0x000fe20000000000 */
[----:B------:R-:W-:Y:S05]  /*153b0*/  YIELD ;  /* 0x0000000000007946 */ /* 0x000fea0003800000 */
[----:B------:R-:W-:Y:S01]  /*153c0*/  ISETP.NE.AND P0, PT, R18, 0x2, PT ;  /* 0x000000021200780c */ /* 0x000fe20003f05270 */
[----:B------:R-:W-:Y:S03]  /*153d0*/  BSSY B0, `(.L_x_2134) ;  /* 0x00000a7000007945 */ /* 0x000fe60003800000 */
[----:B------:R-:W-:-:S02]  /*153e0*/  SEL R19, RZ, 0x1, P0 ;  /* 0x00000001ff137807 */ /* 0x000fc40000000000 */
[----:B------:R-:W-:Y:S02]  /*153f0*/  SEL R18, R18, RZ, P0 ;  /* 0x000000ff12127207 */ /* 0x000fe40000000000 */
[----:B------:R-:W-:Y:S02]  /*15400*/  LOP3.LUT R19, R0, R19, RZ, 0x3c, !PT ;  /* 0x0000001300137212 */ /* 0x000fe400078e3cff */
[----:B--2---:R-:W-:-:S13]  /*15410*/  ISETP.NE.AND P1, PT, R3, RZ, PT ;  /* 0x000000ff0300720c */ /* 0x004fda0003f25270 */
[----:B------:R-:W-:Y:S05]  /*15420*/  @!P1 BRA `(.L_x_2135) ;  /* 0x0000000800849947 */ /* 0x000fea0003800000 */
[----:B------:R-:W-:Y:S01]  /*15430*/  ULDC.64 UR4, c[0x0][0x418] ;  /* 0x0001060000047ab9 */ /* 0x000fe20000000a00 */
[----:B------:R-:W-:Y:S01]  /*15440*/  IMAD.MOV.U32 R3, RZ, RZ, R2 ;  /* 0x000000ffff037224 */ /* 0x000fe200078e0002 */
[----:B------:R-:W-:-:S04]  /*15450*/  ISETP.NE.U32.AND P0, PT, RZ, UR4, PT ;  /* 0x00000004ff007c0c */ /* 0x000fc8000bf05070 */
[----:B------:R-:W-:-:S13]  /*15460*/  ISETP.NE.AND.EX P0, PT, RZ, UR5, PT, P0 ;  /* 0x00000005ff007c0c */ /* 0x000fda000bf05300 */
[----:B------:R-:W-:Y:S05]  /*15470*/  @!P0 BRA `(.L_x_2136) ;  /* 0x00000000004c8947 */ /* 0x000fea0003800000 */
[----:B------:R-:W2:Y:S01]  /*15480*/  LDL R9, [R1+0x10] ;  /* 0x0000100001097983 */ /* 0x000ea20000100800 */
[----:B------:R-:W0:Y:S01]  /*15490*/  LDC R3, c[0x0][0x43c] ;  /* 0x00010f00ff037b82 */ /* 0x000e220000000800 */
[----:B------:R-:W-:Y:S02]  /*154a0*/  ULDC.64 UR6, c[0x0][0x428] ;  /* 0x00010a0000067ab9 */ /* 0x000fe40000000a00 */
[----:B------:R-:W3:Y:S01]  /*154b0*/  LDL R7, [R1+0x8] ;  /* 0x0000080001077983 */ /* 0x000ee20000100800 */
[----:B0-----:R-:W-:-:S13]  /*154c0*/  ISETP.NE.AND P0, PT, R3, 0x1, PT ;  /* 0x000000010300780c */ /* 0x001fda0003f05270 */
[----:B------:R-:W0:Y:S02]  /*154d0*/  @P0 LDC.64 R4, c[0x0][0x440] ;  /* 0x00011000ff040b82 */ /* 0x000e240000000a00 */
[----:B0-----:R-:W-:-:S04]  /*154e0*/  @P0 IMAD.HI.U32 R6, R2, R4, RZ ;  /* 0x0000000402060227 */ /* 0x001fc800078e00ff */
[----:B------:R-:W-:Y:S01]  /*154f0*/  IMAD.MOV.U32 R4, RZ, RZ, R2 ;  /* 0x000000ffff047224 */ /* 0x000fe200078e0002 */
[----:B------:R-:W-:-:S05]  /*15500*/  @P0 SHF.R.U32.HI R4, RZ, R5, R6 ;  /* 0x00000005ff040219 */ /* 0x000fca0000011606 */
[----:B------:R-:W-:-:S04]  /*15510*/  IMAD.MOV R5, RZ, RZ, -R4 ;  /* 0x000000ffff057224 */ /* 0x000fc800078e0a04 */
[----:B------:R-:W-:Y:S01]  /*15520*/  IMAD R3, R3, R5, R2 ;  /* 0x0000000503037224 */ /* 0x000fe200078e0202 */
[----:B------:R-:W-:Y:S01]  /*15530*/  SHF.R.S32.HI R5, RZ, 0x1f, R4 ;  /* 0x0000001fff057819 */ /* 0x000fe20000011404 */
[----:B--2---:R-:W-:-:S04]  /*15540*/  IMAD R6, R9, UR6, RZ ;  /* 0x0000000609067c24 */ /* 0x004fc8000f8e02ff */
[C---:B---3--:R-:W-:Y:S02]  /*15550*/  IMAD R6, R7.reuse, UR7, R6 ;  /* 0x0000000707067c24 */ /* 0x048fe4000f8e0206 */
[----:B------:R-:W-:-:S04]  /*15560*/  IMAD.WIDE.U32 R4, R7, UR6, R4 ;  /* 0x0000000607047c25 */ /* 0x000fc8000f8e0004 */
[----:B------:R-:W-:Y:S01]  /*15570*/  IMAD.IADD R5, R6, 0x1, R5 ;  /* 0x0000000106057824 */ /* 0x000fe200078e0205 */
[----:B------:R-:W-:-:S04]  /*15580*/  LEA R6, P0, R4, UR4, 0x2 ;  /* 0x0000000404067c11 */ /* 0x000fc8000f8010ff */
[----:B------:R-:W-:-:S05]  /*15590*/  LEA.HI.X R7, R4, UR5, R5, 0x2, P0 ;  /* 0x0000000504077c11 */ /* 0x000fca00080f1405 */
[----:B------:R0:W5:Y:S04]  /*155a0*/  LDG.E R16, desc[UR56][R6.64] ;  /* 0x0000003806107981 */ /* 0x000168000c1e1900 */
.L_x_2136:
[----:B0-----:R-:W-:Y:S01]  /*155b0*/  IMAD R6, R18, 0x8, R17 ;  /* 0x0000000812067824 */ /* 0x001fe200078e0211 */
[----:B------:R-:W-:Y:S01]  /*155c0*/  SHF.L.U32 R5, R19, 0x1f, RZ ;  /* 0x0000001f13057819 */ /* 0x000fe200000006ff */
[----:B------:R-:W0:Y:S01]  /*155d0*/  S2R R4, SR_TID.X ;  /* 0x0000000000047919 */ /* 0x000e220000002100 */
[----:B------:R-:W-:Y:S02]  /*155e0*/  BSSY B1, `(.L_x_2137) ;  /* 0x0000005000017945 */ /* 0x000fe40003800000 */
[----:B------:R-:W1:Y:S01]  /*155f0*/  SYNCS.PHASECHK.TRANS64.TRYWAIT P0, [R6+URZ+0x33480], R5 ;  /* 0x03348005060075a7 */ /* 0x000e62000800017f */
[----:B0-----:R-:W-:-:S04]  /*15600*/  LOP3.LUT R4, R4, 0x7f, RZ, 0xc0, !PT ;  /* 0x0000007f04047812 */ /* 0x001fc800078ec0ff */
[----:B------:R-:W-:Y:S01]  /*15610*/  ISETP.NE.AND P1, PT, R4, RZ, PT ;  /* 0x000000ff0400720c */ /* 0x000fe20003f25270 */
[----:B-1----:R-:W-:-:S12]  /*15620*/  @!P0 BRA `(.L_x_2138) ;  /* 0x00000038003c8947 */ /* 0x002fd80003800000 */
.L_x_2210:
[----:B------:R-:W-:Y:S05]  /*15630*/  BSYNC B1 ;  /* 0x0000000000017941 */ /* 0x000fea0003800000 */
.L_x_2137:
        /* <DEDUP_REMOVED lines=9> */
.L_x_2140:
[----:B------:R-:W-:Y:S05]  /*156d0*/  BSYNC B1 ;  /* 0x0000000000017941 */ /* 0x000fea0003800000 */
.L_x_2139:
[----:B------:R-:W2:Y:S01]  /*156e0*/  LDL R7, [R1+0x18] ;  /* 0x0000180001077983 */ /* 0x000ea20000100800 */
        /* <DEDUP_REMOVED lines=10> */
[----:B------:R-:W-:-:S09]  /*15790*/  VIADD R3, R6, 0x33470 ;  /* 0x0003347006037836 */ /* 0x000fd20000000000 */
.L_x_2141:
        /* <DEDUP_REMOVED lines=16> */
.L_x_2142:
        /* <DEDUP_REMOVED lines=16> */
.L_x_2143:
        /* <DEDUP_REMOVED lines=13> */
.L_x_2211:
[----:B------:R-:W-:Y:S05]  /*15a70*/  BSYNC B1 ;  /* 0x0000000000017941 */ /* 0x000fea0003800000 */
.L_x_2144:
        /* <DEDUP_REMOVED lines=11> */
.L_x_2147:
[----:B------:R-:W-:Y:S05]  /*15b30*/  BSYNC B1 ;  /* 0x0000000000017941 */ /* 0x000fea0003800000 */
.L_x_2146:
        /* <DEDUP_REMOVED lines=8> */
.L_x_2148:
        /* <DEDUP_REMOVED lines=15> */
.L_x_2149:
        /* <DEDUP_REMOVED lines=15> */
.L_x_2150:
        /* <DEDUP_REMOVED lines=10> */
.L_x_2135:
[----:B------:R-:W-:Y:S05]  /*15e40*/  BSYNC B0 ;  /* 0x0000000000007941 */ /* 0x000fea0003800000 */
.L_x_2134:
[----:B------:R-:W-:-:S06]  /*15e50*/  UISETP.NE.AND UP0, UPT, UR39, 0x3, UPT ;  /* 0x000000032700788c */ /* 0x000fcc000bf05270 */
[----:B------:R-:W-:-:S13]  /*15e60*/  PLOP3.LUT P0, PT, PT, PT, UP0, 0x80, 0x0 ;  /* 0x000000000000781c */ /* 0x000fda0003f0f008 */
[----:B------:R-:W-:Y:S05]  /*15e70*/  @!P0 BRA `(.L_x_2151) ;  /* 0x0000000000048947 */ /* 0x000fea0003800000 */
[----:B------:R-:W-:Y:S01]  /*15e80*/  BPT.TRAP 0x1 ;  /* 0x000000040000795c */ /* 0x000fe20000300000 */
.L_x_2151:
        /* <DEDUP_REMOVED lines=8> */
.L_x_2212:
[----:B------:R-:W-:Y:S05]  /*15f10*/  BSYNC B0 ;  /* 0x0000000000007941 */ /* 0x000fea0003800000 */
.L_x_2152:
[----:B------:R-:W-:Y:S05]  /*15f20*/  @!P1 BRA `(.L_x_2154) ;  /* 0x0000000000049947 */ /* 0x000fea0003800000 */
[----:B------:R-:W-:Y:S01]  /*15f30*/  BPT.TRAP 0x1 ;  /* 0x000000040000795c */ /* 0x000fe20000300000 */
.L_x_2154:
[----:B------:R-:W-:Y:S01]  /*15f40*/  SHF.L.U32 R0, R0, 0x1f, RZ ;  /* 0x0000001f00007819 */ /* 0x000fe200000006ff */
[----:B------:R-:W-:-:S03]  /*15f50*/  IMAD R10, R8, 0x7800, RZ ;  /* 0x00007800080a7824 */ /* 0x000fc600078e02ff */
[----:B------:R-:W1:Y:S02]  /*15f60*/  SYNCS.PHASECHK.TRANS64.TRYWAIT P0, [R3+URZ+0x33460], R0 ;  /* 0x03346000030075a7 */ /* 0x000e64000800017f */
[----:B-1----:R-:W-:Y:S05]  /*15f70*/  @!P0 BRA `(.L_x_2155) ;  /* 0x0000003000248947 */ /* 0x002fea0003800000 */
.L_x_2213:
[----:B0-----:R-:W1:Y:S04]  /*15f80*/  LDL R4, [R1+0x20] ;  /* 0x0000200001047983 */ /* 0x001e680000100800 */
[----:B------:R-:W2:Y:S01]  /*15f90*/  LDL R11, [R1+0x1c] ;  /* 0x00001c00010b7983 */ /* 0x000ea20000100800 */
[----:B------:R-:W-:Y:S05]  /*15fa0*/  WARPSYNC.ALL ;  /* 0x0000000000007948 */ /* 0x000fea0003800000 */
[----:B-1----:R-:W-:-:S02]  /*15fb0*/  LOP3.LUT R0, R10, R4, RZ, 0xfc, !PT ;  /* 0x000000040a007212 */ /* 0x002fc400078efcff */
[----:B--2---:R-:W-:-:S03]  /*15fc0*/  LOP3.LUT R12, R10, R11, RZ, 0xfc, !PT ;  /* 0x0000000b0a0c7212 */ /* 0x004fc600078efcff */
[C---:B------:R-:W-:Y:S02]  /*15fd0*/  IMAD.IADD R0, R17.reuse, 0x1, R0 ;  /* 0x0000000111007824 */ /* 0x040fe400078e0200 */
[----:B------:R-:W-:-:S03]  /*15fe0*/  IMAD.IADD R12, R17, 0x1, R12 ;  /* 0x00000001110c7824 */ /* 0x000fc600078e020c */
[----:B------:R-:W0:Y:S02]  /*15ff0*/  LDSM.16.MT88.4 R4, [R0+0xf200] ;  /* 0x00f200000004783b */ /* 0x000e240000004200 */
        /* <DEDUP_REMOVED lines=97> */
.L_x_2156:
        /* <DEDUP_REMOVED lines=13> */
[----:B---3--:R-:W-:Y:S05]  /*166e0*/  @P0 BRA `(.L_x_2157) ;  /* 0xffffffec00280947 */ /* 0x008fea000383ffff */
.L_x_2133:
[----:B------:R-:W2:Y:S01]  /*166f0*/  S2R R3, SR_TID.X ;  /* 0x0000000000037919 */ /* 0x000ea20000002100 */
[----:B------:R-:W-:Y:S01]  /*16700*/  BSSY B0, `(.L_x_2158) ;  /* 0x0000011000007945 */ /* 0x000fe20003800000 */
[----:B--2---:R-:W-:-:S04]  /*16710*/  LOP3.LUT R3, R3, 0x7f, RZ, 0xc0, !PT ;  /* 0x0000007f03037812 */ /* 0x004fc800078ec0ff */
[----:B------:R-:W-:-:S13]  /*16720*/  ISETP.NE.AND P0, PT, R3, RZ, PT ;  /* 0x000000ff0300720c */ /* 0x000fda0003f05270 */
[----:B------:R-:W-:Y:S05]  /*16730*/  @P0 BRA `(.L_x_2159) ;  /* 0x0000000000340947 */ /* 0x000fea0003800000 */
[----:B------:R-:W2:Y:S01]  /*16740*/  S2R R3, SR_LANEID ;  /* 0x0000000000037919 */ /* 0x000ea20000000000 */
[----:B------:R-:W-:Y:S02]  /*16750*/  VOTEU.ANY UR4, UPT, PT ;  /* 0x0000000000047886 */ /* 0x000fe400038e0100 */
[----:B-1----:R-:W2:Y:S08]  /*16760*/  FLO.U32 R0, UR4 ;  /* 0x0000000400007d00 */ /* 0x002eb000080e0000 */
[----:B------:R-:W1:Y:S01]  /*16770*/  POPC R5, UR4 ;  /* 0x0000000400057d09 */ /* 0x000e620008000000 */
[----:B--2---:R-:W-:-:S02]  /*16780*/  ISETP.EQ.U32.AND P1, PT, R0, R3, PT ;  /* 0x000000030000720c */ /* 0x004fc40003f22070 */
[----:B------:R-:W1:Y:S11]  /*16790*/  LDC.64 R2, c[0x0][0xc60] ;  /* 0x00031800ff027b82 */ /* 0x000e760000000a00 */
[----:B-1----:R-:W2:Y:S01]  /*167a0*/  @P1 ATOMG.E.ADD.STRONG.GPU PT, R3, desc[UR56][R2.64], R5 ;  /* 0x00000005020319a8 */ /* 0x002ea200081ee1f8 */
[----:B------:R-:W1:Y:S02]  /*167b0*/  S2R R4, SR_LTMASK ;  /* 0x0000000000047919 */ /* 0x000e640000003900 */
[----:B-1----:R-:W-:-:S04]  /*167c0*/  LOP3.LUT R4, R4, UR4, RZ, 0xc0, !PT ;  /* 0x0000000404047c12 */ /* 0x002fc8000f8ec0ff */
[----:B0-----:R-:W0:Y:S01]  /*167d0*/  POPC R7, R4 ;  /* 0x0000000400077309 */ /* 0x001e220000000000 */
[----:B--2---:R-:W0:Y:S02]  /*167e0*/  SHFL.IDX PT, R0, R3, R0, 0x1f ;  /* 0x00001f0003007589 */ /* 0x004e2400000e0000 */
[----:B0-----:R-:W-:-:S05]  /*167f0*/  IADD3 R0, R0, UR40, R7 ;  /* 0x0000002800007c10 */ /* 0x001fca000fffe007 */
[----:B------:R2:W-:Y:S02]  /*16800*/  STL [R1], R0 ;  /* 0x0000000001007387 */ /* 0x0005e40000100800 */
.L_x_2159:
[----:B------:R-:W-:Y:S05]  /*16810*/  BSYNC B0 ;  /* 0x0000000000007941 */ /* 0x000fea0003800000 */
.L_x_2158:
[----:B------:R-:W-:-:S06]  /*16820*/  UISETP.NE.AND UP0, UPT, UR39, 0x3, UPT ;  /* 0x000000032700788c */ /* 0x000fcc000bf05270 */
[----:B------:R-:W-:-:S13]  /*16830*/  PLOP3.LUT P1, PT, PT, PT, UP0, 0x80, 0x0 ;  /* 0x000000000000781c */ /* 0x000fda0003f2f008 */
[----:B------:R-:W-:Y:S05]  /*16840*/  @!P1 BRA `(.L_x_2160) ;  /* 0x0000000000049947 */ /* 0x000fea0003800000 */
[----:B------:R-:W-:Y:S01]  /*16850*/  BPT.TRAP 0x1 ;  /* 0x000000040000795c */ /* 0x000fe20000300000 */
.L_x_2160:
[----:B-12---:R-:W-:Y:S01]  /*16860*/  IMAD.U32 R0, RZ, RZ, UR41 ;  /* 0x00000029ff007e24 */ /* 0x006fe2000f8e00ff */
[----:B------:R-:W-:Y:S01]  /*16870*/  BSSY B0, `(.L_x_2161) ;  /* 0x0000007000007945 */ /* 0x000fe20003800000 */
[----:B------:R-:W-:-:S03]  /*16880*/  IMAD R3, R18, 0x8, R17 ;  /* 0x0000000812037824 */ /* 0x000fc600078e0211 */
[----:B------:R-:W-:Y:S02]  /*16890*/  ISETP.NE.AND P2, PT, R0, 0x3, PT ;  /* 0x000000030000780c */ /* 0x000fe40003f45270 */
[----:B------:R-:W-:-:S04]  /*168a0*/  LOP3.LUT R0, R19, 0x1, RZ, 0x3c, !PT ;  /* 0x0000000113007812 */ /* 0x000fc800078e3cff */
[----:B------:R-:W-:-:S04]  /*168b0*/  SHF.L.U32 R0, R0, 0x1f, RZ ;  /* 0x0000001f00007819 */ /* 0x000fc800000006ff */
[----:B------:R-:W1:Y:S02]  /*168c0*/  SYNCS.PHASECHK.TRANS64.TRYWAIT P1, [R3+URZ+0x33470], R0 ;  /* 0x03347000030075a7 */ /* 0x000e64000802017f */
[----:B-1----:R-:W-:Y:S05]  /*168d0*/  @!P1 BRA `(.L_x_2162) ;  /* 0x0000002400e09947 */ /* 0x002fea0003800000 */
.L_x_2214:
[----:B------:R-:W-:Y:S05]  /*168e0*/  BSYNC B0 ;  /* 0x0000000000007941 */ /* 0x000fea0003800000 */
.L_x_2161:
[----:B------:R-:W-:Y:S05]  /*168f0*/  @!P2 BRA `(.L_x_2163) ;  /* 0x000000000004a947 */ /* 0x000fea0003800000 */
[----:B------:R-:W-:Y:S01]  /*16900*/  BPT.TRAP 0x1 ;  /* 0x000000040000795c */ /* 0x000fe20000300000 */
.L_x_2163:
[----:B-1----:R-:W-:-:S04]  /*16910*/  SHF.L.U32 R0, R19, 0x1f, RZ ;  /* 0x0000001f13007819 */ /* 0x002fc800000006ff */
[----:B------:R-:W1:Y:S02]  /*16920*/  SYNCS.PHASECHK.TRANS64.TRYWAIT P1, [R3+URZ+0x33460], R0 ;  /* 0x03346000030075a7 */ /* 0x000e64000802017f */
[----:B-1----:R-:W-:Y:S05]  /*16930*/  @!P1 BRA `(.L_x_2164) ;  /* 0x0000002400dc9947 */ /* 0x002fea0003800000 */
.L_x_2215:
[----:B------:R-:W1:Y:S04]  /*16940*/  LDL R4, [R1+0x20] ;  /* 0x0000200001047983 */ /* 0x000e680000100800 */
[----:B------:R-:W2:Y:S01]  /*16950*/  LDL R10, [R1+0x1c] ;  /* 0x00001c00010a7983 */ /* 0x000ea20000100800 */
[----:B------:R-:W-:Y:S01]  /*16960*/  IMAD R2, R18, 0x7800, RZ ;  /* 0x0000780012027824 */ /* 0x000fe200078e02ff */
[----:B------:R-:W-:Y:S05]  /*16970*/  WARPSYNC.ALL ;  /* 0x0000000000007948 */ /* 0x000fea0003800000 */
[----:B-1----:R-:W-:-:S02]  /*16980*/  LOP3.LUT R0, R2, R4, RZ, 0xfc, !PT ;  /* 0x0000000402007212 */ /* 0x002fc400078efcff */
[----:B--2---:R-:W-:-:S03]  /*16990*/  LOP3.LUT R2, R2, R10, RZ, 0xfc, !PT ;  /* 0x0000000a02027212 */ /* 0x004fc600078efcff */
[C---:B------:R-:W-:Y:S02]  /*169a0*/  IMAD.IADD R0, R17.reuse, 0x1, R0 ;  /* 0x0000000111007824 */ /* 0x040fe400078e0200 */
[----:B------:R-:W-:-:S03]  /*169b0*/  IMAD.IADD R2, R17, 0x1, R2 ;  /* 0x0000000111027824 */ /* 0x000fc600078e0202 */
[----:B0-----:R-:W0:Y:S02]  /*169c0*/  LDSM.16.MT88.4 R4, [R0+0xf200] ;  /* 0x00f200000004783b */ /* 0x001e240000004200 */
        /* <DEDUP_REMOVED lines=97> */
.L_x_2165:
        /* <DEDUP_REMOVED lines=10> */
.L_x_2108:
[----:B------:R-:W-:Y:S05]  /*17080*/  BSYNC B7 ;  /* 0x0000000000077941 */ /* 0x000fea0003800000 */
.L_x_2106:
[----:B--2---:R-:W2:Y:S02]  /*17090*/  LDL R0, [R1+0x34] ;  /* 0x0000340001007983 */ /* 0x004ea40000100800 */
[----:B--2---:R-:W-:-:S13]  /*170a0*/  ISETP.NE.AND P0, PT, R0, RZ, PT ;  /* 0x000000ff0000720c */ /* 0x004fda0003f05270 */
[----:B------:R-:W-:Y:S05]  /*170b0*/  @!P0 BRA `(.L_x_2166) ;  /* 0x0000000000308947 */ /* 0x000fea0003800000 */
[----:B------:R-:W2:Y:S08]  /*170c0*/  S2UR UR5, SR_CgaCtaId ;  /* 0x00000000000579c3 */ /* 0x000eb00000008800 */
[----:B------:R-:W-:Y:S06]  /*170d0*/  BAR.SYNC.DEFER_BLOCKING 0x5, 0x180 ;  /* 0x0146000000007b1d */ /* 0x000fec0000010000 */
[----:B------:R-:W-:-:S02]  /*170e0*/  UMOV UR4, 0x400 ;  /* 0x0000040000047882 */ /* 0x000fc40000000000 */
[----:B--2---:R-:W-:-:S06]  /*170f0*/  ULEA UR4, UR5, UR4, 0x18 ;  /* 0x0000000405047291 */ /* 0x004fcc000f8ec03f */
[----:B------:R-:W-:-:S05]  /*17100*/  IMAD.U32 R17, RZ, RZ, UR4 ;  /* 0x00000004ff117e24 */ /* 0x000fca000f8e00ff */
[----:B0-----:R-:W0:Y:S04]  /*17110*/  LDS.128 R4, [R17+0x334d0] ;  /* 0x0334d00011047984 */ /* 0x001e280000000c00 */
[----:B0-----:R0:W-:Y:S01]  /*17120*/  STL.64 [R1], R4 ;  /* 0x0000000401007387 */ /* 0x0011e20000100a00 */
[----:B------:R-:W-:-:S03]  /*17130*/  IMAD.MOV.U32 R0, RZ, RZ, R7 ;  /* 0x000000ffff007224 */ /* 0x000fc600078e0007 */
[----:B------:R0:W-:Y:S02]  /*17140*/  STL [R1+0x8], R6 ;  /* 0x0000080601007387 */ /* 0x0001e40000100800 */
[----:B------:R-:W-:Y:S01]  /*17150*/  R2UR UR42, R0 ;  /* 0x00000000002a72ca */ /* 0x000fe200000e0000 */
[----:B------:R-:W-:Y:S06]  /*17160*/  BAR.ARV 0x4, 0x180 ;  /* 0x0106000000007b1d */ /* 0x000fec0000002000 */
[----:B------:R-:W-:Y:S08]  /*17170*/  BRA `(.L_x_2167) ;  /* 0x0000000c00e47947 */ /* 0x000ff00003800000 */
.L_x_2166:
[----:B------:R-:W2:Y:S01]  /*17180*/  LDL.LU R0, [R1] ;  /* 0x0000000001007983 */ /* 0x000ea20000300800 */
[----:B------:R-:W-:Y:S01]  /*17190*/  ULDC UR4, c[0x0][0xc3c] ;  /* 0x00030f0000047ab9 */ /* 0x000fe20000000800 */
[----:B0-----:R-:W0:Y:S02]  /*171a0*/  S2R R2, SR_TID.X ;  /* 0x0000000000027919 */ /* 0x001e240000002100 */
        /* <DEDUP_REMOVED lines=10> */
[----:B------:R-:W2:Y:S01]  /*17250*/  @!P1 LDC.64 R4, c[0x0][0xc78] ;  /* 0x00031e00ff049b82 */ /* 0x000ea20000000a00 */
[----:B0-----:R-:W-:-:S05]  /*17260*/  @!P1 IMAD.WIDE R2, R6, 0x4, R2 ;  /* 0x0000000406029825 */ /* 0x001fca00078e0202 */
[----:B------:R2:W3:Y:S02]  /*17270*/  @!P1 LDG.E R0, desc[UR56][R2.64] ;  /* 0x0000003802009981 */ /* 0x0004e4000c1e1900 */
[----:B--2---:R-:W-:-:S05]  /*17280*/  @!P1 IMAD.WIDE R2, R6, 0x4, R4 ;  /* 0x0000000406029825 */ /* 0x004fca00078e0204 */
        /* <DEDUP_REMOVED lines=15> */
[----:B------:R-:W0:Y:S01]  /*17380*/  LDC R7, c[0x0][0xc38] ;  /* 0x00030e00ff077b82 */ /* 0x000e220000000800 */
[----:B------:R-:W-:Y:S04]  /*17390*/  SHFL.IDX PT, R6, R9, 0x1, 0x1f ;  /* 0x00201f0009067f89 */ /* 0x000fe800000e0000 */
[----:B------:R-:W2:Y:S02]  /*173a0*/  SHFL.UP PT, R2, R4, 0x8, RZ ;  /* 0x0500000004027989 */ /* 0x000ea400000e00ff */
[----:B--2---:R-:W-:-:S05]  /*173b0*/  SEL R3, R2, RZ, P4 ;  /* 0x000000ff02037207 */ /* 0x004fca0002000000 */
[----:B------:R-:W-:Y:S02]  /*173c0*/  IMAD.IADD R5, R4, 0x1, R3 ;  /* 0x0000000104057824 */ /* 0x000fe400078e0203 */
[----:B------:R-:W-:Y:S04]  /*173d0*/  SHFL.IDX PT, R4, R9, RZ, 0x1f ;  /* 0x00001fff09047589 */ /* 0x000fe800000e0000 */
[----:B------:R-:W2:Y:S02]  /*173e0*/  SHFL.UP PT, R2, R5, 0x10, RZ ;  /* 0x0600000005027989 */ /* 0x000ea400000e00ff */
[----:B--2---:R-:W-:-:S05]  /*173f0*/  SEL R2, R2, RZ, P5 ;  /* 0x000000ff02027207 */ /* 0x004fca0002800000 */
[----:B------:R-:W-:Y:S02]  /*17400*/  IMAD.IADD R2, R5, 0x1, R2 ;  /* 0x0000000105027824 */ /* 0x000fe400078e0202 */
[----:B------:R-:W-:-:S03]  /*17410*/  IMAD.MOV.U32 R5, RZ, RZ, RZ ;  /* 0x000000ffff057224 */ /* 0x000fc600078e00ff */
[----:B------:R-:W0:Y:S02]  /*17420*/  SHFL.IDX PT, R3, R2, 0x1f, 0x1f ;  /* 0x03e01f0002037f89 */ /* 0x000e2400000e0000 */
[----:B0-----:R-:W-:-:S04]  /*17430*/  IMAD R3, R3, R7, RZ ;  /* 0x0000000703037224 */ /* 0x001fc800078e02ff */
[----:B------:R-:W-:-:S05]  /*17440*/  IMAD.IADD R6, R6, 0x1, R3 ;  /* 0x0000000106067824 */ /* 0x000fca00078e0203 */
[----:B------:R-:W-:-:S13]  /*17450*/  ISETP.GT.AND P6, PT, R6, R4, PT ;  /* 0x000000040600720c */ /* 0x000fda0003fc4270 */
[----:B------:R-:W-:Y:S05]  /*17460*/  @P6 BRA `(.L_x_2168) ;  /* 0x0000000000986947 */ /* 0x000fea0003800000 */
.L_x_2170:
        /* <DEDUP_REMOVED lines=11> */
[----:B------:R0:W2:Y:S01]  /*17520*/  @!P6 LDG.E R0, desc[UR56][R2.64] ;  /* 0x000000380200e981 */ /* 0x0000a2000c1e1900 */
[----:B------:R-:W-:Y:S01]  /*17530*/  IMAD.MOV.U32 R8, RZ, RZ, RZ ;  /* 0x000000ffff087224 */ /* 0x000fe200078e00ff */
[----:B0-----:R-:W0:Y:S02]  /*17540*/  @!P6 LDC.64 R2, c[0x0][0xc78] ;  /* 0x00031e00ff02eb82 */ /* 0x001e240000000a00 */
[----:B0-----:R-:W-:-:S06]  /*17550*/  @!P6 IMAD.WIDE R2, R7, 0x4, R2 ;  /* 0x000000040702e825 */ /* 0x001fcc00078e0202 */
[----:B------:R-:W0:Y:S01]  /*17560*/  LDC R7, c[0x0][0xc38] ;  /* 0x00030e00ff077b82 */ /* 0x000e220000000800 */
[----:B------:R-:W2:Y:S02]  /*17570*/  @!P6 LDG.E R8, desc[UR56][R2.64] ;  /* 0x000000380208e981 */ /* 0x000ea4000c1e1900 */
[----:B--2---:R-:W-:-:S05]  /*17580*/  IMAD R2, R8, R0, RZ ;  /* 0x0000000008027224 */ /* 0x004fca00078e02ff */
        /* <DEDUP_REMOVED lines=17> */
[----:B------:R-:W-:-:S05]  /*176a0*/  IMAD.IADD R6, R3, 0x1, R6 ;  /* 0x0000000103067824 */ /* 0x000fca00078e0206 */
[----:B------:R-:W-:-:S13]  /*176b0*/  ISETP.GT.AND P6, PT, R6, R4, PT ;  /* 0x000000040600720c */ /* 0x000fda0003fc4270 */
[----:B------:R-:W-:Y:S05]  /*176c0*/  @!P6 BRA `(.L_x_2170) ;  /* 0xfffffffc0068e947 */ /* 0x000fea000383ffff */
.L_x_2168:
[----:B------:R-:W-:-:S04]  /*176d0*/  IMAD.IADD R6, R6, 0x1, -R3 ;  /* 0x0000000106067824 */ /* 0x000fc800078e0a03 */
[----:B------:R-:W-:-:S05]  /*176e0*/  IMAD R3, R2, R7, R6 ;  /* 0x0000000702037224 */ /* 0x000fca00078e0206 */
[----:B------:R-:W-:-:S13]  /*176f0*/  ISETP.GT.AND P0, PT, R3, R4, PT ;  /* 0x000000040300720c */ /* 0x000fda0003f04270 */
[----:B------:R-:W-:Y:S02]  /*17700*/  VOTEU.ANY UR5, UPT, !P0 ;  /* 0x0000000000057886 */ /* 0x000fe400040e0100 */
[----:B------:R-:W-:Y:S01]  /*17710*/  ISETP.NE.AND P0, PT, RZ, UR5, PT ;  /* 0x00000005ff007c0c */ /* 0x000fe2000bf05270 */
[----:B------:R-:W-:-:S06]  /*17720*/  UPOPC UR4, UR5 ;  /* 0x00000005000472bf */ /* 0x000fcc0008000000 */
[----:B------:R-:W-:-:S05]  /*17730*/  IMAD.U32 R3, RZ, RZ, UR4 ;  /* 0x00000004ff037e24 */ /* 0x000fca000f8e00ff */
[----:B------:R0:W2:Y:S04]  /*17740*/  SHFL.IDX PT, R0, R0, R3, 0x1f ;  /* 0x00001f0300007589 */ /* 0x0000a800000e0000 */
[----:B------:R0:W3:Y:S01]  /*17750*/  SHFL.IDX PT, R8, R8, R3, 0x1f ;  /* 0x00001f0308087589 */ /* 0x0000e200000e0000 */
[----:B------:R-:W-:Y:S05]  /*17760*/  @!P0 BRA `(.L_x_2171) ;  /* 0x00000000000c8947 */ /* 0x000fea0003800000 */
[----:B------:R-:W-:-:S06]  /*17770*/  UIADD3 UR5, UR4, -0x1, URZ ;  /* 0xffffffff04057890 */ /* 0x000fcc000fffe03f */
[----:B------:R-:W-:-:S06]  /*17780*/  IMAD.U32 R5, RZ, RZ, UR5 ;  /* 0x00000005ff057e24 */ /* 0x000fcc000f8e00ff */
[----:B------:R4:W0:Y:S02]  /*17790*/  SHFL.IDX PT, R5, R2, R5, 0x1f ;  /* 0x00001f0502057589 */ /* 0x00082400000e0000 */
.L_x_2171:
[----:B0---4-:R-:W-:Y:S01]  /*177a0*/  IMAD R2, R5, R7, R6 ;  /* 0x0000000705027224 */ /* 0x011fe200078e0206 */
[----:B---3--:R-:W-:Y:S01]  /*177b0*/  ISETP.NE.AND P0, PT, R8, 0x1, PT ;  /* 0x000000010800780c */ /* 0x008fe20003f05270 */
[----:B------:R-:W-:Y:S02]  /*177c0*/  UIADD3 UR42, UR4, UR42, URZ ;  /* 0x0000002a042a7290 */ /* 0x000fe4000fffe03f */
[----:B------:R-:W-:Y:S01]  /*177d0*/  IMAD.IADD R4, R4, 0x1, -R2 ;  /* 0x0000000104047824 */ /* 0x000fe200078e0a02 */
[----:B------:R0:W-:Y:S09]  /*177e0*/  STL [R1], R2 ;  /* 0x0000000201007387 */ /* 0x0001f20000100800 */
[----:B------:R-:W-:Y:S05]  /*177f0*/  @!P0 BRA `(.L_x_2172) ;  /* 0x0000000000e48947 */ /* 0x000fea0003800000 */
[----:B--2---:R-:W-:-:S04]  /*17800*/  IABS R5, R0 ;  /* 0x0000000000057213 */ /* 0x004fc80000000000 */
        /* <DEDUP_REMOVED lines=56> */
.L_x_2172:
[----:B------:R-:W-:Y:S02]  /*17b90*/  ULDC.64 UR4, c[0x0][0xc90] ;  /* 0x0003240000047ab9 */ /* 0x000fe40000000a00 */
[----:B------:R-:W-:-:S06]  /*17ba0*/  UIMAD.WIDE UR4, UR42, 0x4, UR4 ;  /* 0x000000042a0478a5 */ /* 0x000fcc000f8e0204 */
[----:B0-----:R-:W-:Y:S02]  /*17bb0*/  IMAD.U32 R2, RZ, RZ, UR4 ;  /* 0x00000004ff027e24 */ /* 0x001fe4000f8e00ff */
[----:B------:R-:W-:-:S05]  /*17bc0*/  IMAD.U32 R3, RZ, RZ, UR5 ;  /* 0x00000005ff037e24 */ /* 0x000fca000f8e00ff */
[----:B------:R-:W2:Y:S02]  /*17bd0*/  LDG.E R6, desc[UR56][R2.64] ;  /* 0x0000003802067981 */ /* 0x000ea4000c1e1900 */
[----:B--2---:R-:W-:-:S05]  /*17be0*/  IMAD R5, R0, R6, RZ ;  /* 0x0000000600057224 */ /* 0x004fca00078e02ff */
        /* <DEDUP_REMOVED lines=49> */
[----:B------:R-:W-:Y:S02]  /*17f00*/  ISETP.GE.AND P2, PT, R3, RZ, PT ;  /* 0x000000ff0300720c */ /* 0x000fe40003f46270 */
[----:B------:R-:W-:-:S05]  /*17f10*/  IADD3 R3, R8, 0x1000000, R4 ;  /* 0x0100000008037810 */ /* 0x000fca0007ffe004 */
[----:B------:R-:W-:-:S06]  /*17f20*/  @P0 VIADD R2, R2, 0x1 ;  /* 0x0000000102020836 */ /* 0x000fcc0000000000 */
[----:B------:R-:W-:Y:S01]  /*17f30*/  @!P2 IMAD.MOV R2, RZ, RZ, -R2 ;  /* 0x000000ffff02a224 */ /* 0x000fe200078e0a02 */
[----:B------:R-:W-:Y:S01]  /*17f40*/  @!P1 LOP3.LUT R2, RZ, R6, RZ, 0x33, !PT ;  /* 0x00000006ff029212 */ /* 0x000fe200078e33ff */
[----:B------:R-:W-:-:S04]  /*17f50*/  IMAD.MOV R6, RZ, RZ, -R6 ;  /* 0x000000ffff067224 */ /* 0x000fc800078e0a06 */
[----:B------:R-:W-:Y:S02]  /*17f60*/  IMAD R3, R2, R6, R3 ;  /* 0x0000000602037224 */ /* 0x000fe400078e0203 */
[----:B------:R-:W-:-:S03]  /*17f70*/  IMAD.MOV.U32 R4, RZ, RZ, R2 ;  /* 0x000000ffff047224 */ /* 0x000fc600078e0002 */
[----:B------:R0:W-:Y:S04]  /*17f80*/  STL [R1+0x8], R3 ;  /* 0x0000080301007387 */ /* 0x0001e80000100800 */
.L_x_2173:
[----:B0-----:R-:W-:-:S05]  /*17f90*/  LOP3.LUT R3, RZ, R4, RZ, 0x33, !PT ;  /* 0x00000004ff037212 */ /* 0x001fca00078e33ff */
[----:B------:R-:W-:-:S05]  /*17fa0*/  IMAD.IADD R0, R0, 0x1, R3 ;  /* 0x0000000100007824 */ /* 0x000fca00078e0203 */
[----:B------:R0:W-:Y:S01]  /*17fb0*/  STL [R1+0x4], R0 ;  /* 0x0000040001007387 */ /* 0x0001e20000100800 */
[----:B------:R-:W-:Y:S05]  /*17fc0*/  BRA `(.L_x_2174) ;  /* 0x0000000000107947 */ /* 0x000fea0003800000 */
.L_x_2169:
[----:B------:R3:W-:Y:S01]  /*17fd0*/  STL [R1], R4 ;  /* 0x0000000401007387 */ /* 0x0007e20000100800 */
[----:B------:R-:W-:-:S03]  /*17fe0*/  ULDC UR42, c[0x0][0xc3c] ;  /* 0x00030f00002a7ab9 */ /* 0x000fc60000000800 */
[----:B------:R3:W-:Y:S04]  /*17ff0*/  STL [R1+0x4], RZ ;  /* 0x000004ff01007387 */ /* 0x0007e80000100800 */
[----:B------:R3:W-:Y:S02]  /*18000*/  STL [R1+0x8], RZ ;  /* 0x000008ff01007387 */ /* 0x0007e40000100800 */
.L_x_2174:
[----:B------:R-:W4:Y:S04]  /*18010*/  LDL R3, [R1+0x4] ;  /* 0x0000040001037983 */ /* 0x000f280000100800 */
[----:B--2---:R-:W2:Y:S04]  /*18020*/  LDL R2, [R1+0x8] ;  /* 0x0000080001027983 */ /* 0x004ea80000100800 */
[----:B---3--:R-:W3:Y:S01]  /*18030*/  LDL R4, [R1] ;  /* 0x0000000001047983 */ /* 0x008ee20000100800 */
[----:B0-----:R-:W0:Y:S02]  /*18040*/  S2R R0, SR_TID.X ;  /* 0x0000000000007919 */ /* 0x001e240000002100 */
[----:B0-----:R-:W-:Y:S01]  /*18050*/  LOP3.LUT R0, R0, 0x1f, RZ, 0xc0, !PT ;  /* 0x0000001f00007812 */ /* 0x001fe200078ec0ff */
[----:B------:R-:W-:Y:S03]  /*18060*/  BAR.SYNC.DEFER_BLOCKING 0x4, 0x180 ;  /* 0x0106000000007b1d */ /* 0x000fe60000010000 */
[----:B------:R-:W-:-:S13]  /*18070*/  ISETP.NE.AND P0, PT, R0, RZ, PT ;  /* 0x000000ff0000720c */ /* 0x000fda0003f05270 */
[----:B------:R-:W-:Y:S01]  /*18080*/  @!P0 MOV R0, 0x400 ;  /* 0x0000040000008802 */ /* 0x000fe20000000f00 */
[----:B----4-:R-:W-:Y:S02]  /*18090*/  IMAD.MOV.U32 R5, RZ, RZ, R3 ;  /* 0x000000ffff057224 */ /* 0x010fe400078e0003 */
[----:B------:R-:W0:Y:S01]  /*180a0*/  @!P0 S2R R3, SR_CgaCtaId ;  /* 0x0000000000038919 */ /* 0x000e220000008800 */
[----:B--2---:R-:W-:Y:S01]  /*180b0*/  IMAD.MOV.U32 R6, RZ, RZ, R2 ;  /* 0x000000ffff067224 */ /* 0x004fe200078e0002 */
[----:B0-----:R-:W-:Y:S01]  /*180c0*/  @!P0 LEA R17, R3, R0, 0x18 ;  /* 0x0000000003118211 */ /* 0x001fe200078ec0ff */
[----:B------:R-:W-:-:S04]  /*180d0*/  IMAD.U32 R0, RZ, RZ, UR42 ;  /* 0x0000002aff007e24 */ /* 0x000fc8000f8e00ff */
[----:B------:R-:W-:-:S05]  /*180e0*/  @!P0 IMAD.MOV.U32 R7, RZ, RZ, R0 ;  /* 0x000000ffff078224 */ /* 0x000fca00078e0000 */
[----:B---3--:R2:W-:Y:S01]  /*180f0*/  @!P0 STS.128 [R17+0x334d0], R4 ;  /* 0x0334d00411008388 */ /* 0x0085e20000000c00 */
[----:B------:R-:W-:Y:S06]  /*18100*/  BAR.ARV 0x5, 0x180 ;  /* 0x0146000000007b1d */ /* 0x000fec0000002000 */
.L_x_2167:
[----:B------:R-:W-:Y:S02]  /*18110*/  ULDC UR4, c[0x0][0xc3c] ;  /* 0x00030f0000047ab9 */ /* 0x000fe40000000800 */
[----:B------:R-:W-:-:S06]  /*18120*/  UISETP.GE.AND UP0, UPT, UR42, UR4, UPT ;  /* 0x000000042a00728c */ /* 0x000fcc000bf06270 */
[----:B------:R-:W-:-:S13]  /*18130*/  PLOP3.LUT P0, PT, PT, PT, UP0, 0x80, 0x0 ;  /* 0x000000000000781c */ /* 0x000fda0003f0f008 */
[----:B------:R-:W-:Y:S05]  /*18140*/  @!P0 BRA `(.L_x_2175) ;  /* 0xffffffac00d48947 */ /* 0x000fea000383ffff */
.L_x_2101:
[----:B0-----:R-:W3:Y:S01]  /*18150*/  LDL.LU R0, [R1+0x30] ;  /* 0x0000300001007983 */ /* 0x001ee20000300800 */
[----:B------:R-:W-:Y:S01]  /*18160*/  BSSY B0, `(.L_x_2176) ;  /* 0x000000b000007945 */ /* 0x000fe20003800000 */
[----:B-12---:R-:W0:Y:S01]  /*18170*/  S2R R4, SR_CgaCtaId ;  /* 0x0000000000047919 */ /* 0x006e220000008800 */
        /* <DEDUP_REMOVED lines=9> */
.L_x_2216:
[----:B------:R-:W-:Y:S05]  /*18210*/  BSYNC B0 ;  /* 0x0000000000007941 */ /* 0x000fea0003800000 */
.L_x_2176:
[----:B------:R-:W-:-:S03]  /*18220*/  UMOV UR4, 0xffffffff ;  /* 0xffffffff00047882 */ /* 0x000fc60000000000 */
[----:B------:R-:W-:Y:S05]  /*18230*/  BRA.DIV UR4, `(.L_x_2178) ;  /* 0x0000000e04c47947 */ /* 0x000fea000b800000 */
[----:B0-----:R-:W0:Y:S02]  /*18240*/  S2R R0, SR_TID.X ;  /* 0x0000000000007919 */ /* 0x001e240000002100 */
[----:B0-----:R-:W-:-:S04]  /*18250*/  SHF.R.U32.HI R0, RZ, 0x5, R0 ;  /* 0x00000005ff007819 */ /* 0x001fc80000011600 */
[----:B------:R-:W-:-:S05]  /*18260*/  LOP3.LUT R0, R0, 0x3, RZ, 0xc0, !PT ;  /* 0x0000000300007812 */ /* 0x000fca00078ec0ff */
[----:B------:R0:W1:Y:S02]  /*18270*/  SHFL.IDX PT, R14, R0, RZ, 0x1f ;  /* 0x00001fff000e7589 */ /* 0x00006400000e0000 */
.L_x_2219:
[----:B-1----:R-:W-:Y:S01]  /*18280*/  ISETP.NE.AND P0, PT, R14, RZ, PT ;  /* 0x000000ff0e00720c */ /* 0x002fe20003f05270 */
[----:B------:R-:W-:-:S12]  /*18290*/  BSSY B0, `(.L_x_2179) ;  /* 0x000002b000007945 */ /* 0x000fd80003800000 */
[----:B------:R-:W-:Y:S05]  /*182a0*/  @P0 BRA `(.L_x_2180) ;  /* 0x0000000000a40947 */ /* 0x000fea0003800000 */
[----:B------:R-:W-:-:S03]  /*182b0*/  UMOV UR4, 0xffffffff ;  /* 0xffffffff00047882 */ /* 0x000fc60000000000 */
[----:B------:R-:W-:Y:S05]  /*182c0*/  BRA.DIV UR4, `(.L_x_2181) ;  /* 0x0000000e04d47947 */ /* 0x000fea000b800000 */
[----:B------:R-:W-:-:S13]  /*182d0*/  ELECT P6, URZ, PT ;  /* 0x00000000003f782f */ /* 0x000fda00038c0000 */
.L_x_2222:
[----:B------:R-:W-:Y:S05]  /*182e0*/  @!P6 BRA `(.L_x_2180) ;  /* 0x000000000094e947 */ /* 0x000fea0003800000 */
[----:B------:R-:W-:-:S06]  /*182f0*/  ULOP3.LUT UR4, UR38, 0x2, URZ, 0xfc, !UPT ;  /* 0x0000000226047892 */ /* 0x000fcc000f8efc3f */
[----:B0-----:R-:W-:-:S05]  /*18300*/  IMAD.U32 R0, RZ, RZ, UR4 ;  /* 0x00000004ff007e24 */ /* 0x001fca000f8e00ff */
[----:B------:R-:W-:-:S13]  /*18310*/  ISETP.NE.AND P0, PT, R0, 0x3, PT ;  /* 0x000000030000780c */ /* 0x000fda0003f05270 */
[----:B------:R-:W-:Y:S05]  /*18320*/  @!P0 BRA `(.L_x_2182) ;  /* 0x0000000000048947 */ /* 0x000fea0003800000 */
[----:B------:R-:W-:Y:S01]  /*18330*/  BPT.TRAP 0x1 ;  /* 0x000000040000795c */ /* 0x000fe20000300000 */
.L_x_2182:
        /* <DEDUP_REMOVED lines=12> */
.L_x_2223:
[----:B------:R-:W1:Y:S02]  /*18400*/  SYNCS.PHASECHK.TRANS64.TRYWAIT P1, [R5+URZ], R0 ;  /* 0x00000000050075a7 */ /* 0x000e64000802017f */
[----:B-1----:R-:W-:Y:S05]  /*18410*/  @!P1 BRA `(.L_x_2184) ;  /* 0x0000000c00b49947 */ /* 0x002fea0003800000 */
.L_x_2224:
[----:B------:R-:W-:Y:S05]  /*18420*/  @!P0 BRA `(.L_x_2185) ;  /* 0x0000000000048947 */ /* 0x000fea0003800000 */
[----:B------:R-:W-:Y:S01]  /*18430*/  BPT.TRAP 0x1 ;  /* 0x000000040000795c */ /* 0x000fe20000300000 */
.L_x_2185:
[----:B-1----:R-:W-:-:S04]  /*18440*/  IMAD R5, R18, 0x8, R3 ;  /* 0x0000000812057824 */ /* 0x002fc800078e0203 */
[----:B------:R-:W1:Y:S02]  /*18450*/  SYNCS.PHASECHK.TRANS64.TRYWAIT P1, [R5+URZ+0x33460], R4 ;  /* 0x03346004050075a7 */ /* 0x000e64000802017f */
[----:B-1----:R-:W-:Y:S05]  /*18460*/  @!P1 BRA `(.L_x_2186) ;  /* 0x0000000c00b49947 */ /* 0x002fea0003800000 */
.L_x_2225:
[----:B------:R-:W-:Y:S05]  /*18470*/  @!P0 BRA `(.L_x_2187) ;  /* 0x0000000000048947 */ /* 0x000fea0003800000 */
[----:B------:R-:W-:Y:S01]  /*18480*/  BPT.TRAP 0x1 ;  /* 0x000000040000795c */ /* 0x000fe20000300000 */
.L_x_2187:
[----:B------:R-:W-:-:S04]  /*18490*/  IMAD R3, R2, 0x8, R3 ;  /* 0x0000000802037824 */ /* 0x000fc800078e0203 */
[----:B------:R-:W2:Y:S02]  /*184a0*/  SYNCS.PHASECHK.TRANS64.TRYWAIT P1, [R3+URZ+0x33460], R0 ;  /* 0x03346000030075a7 */ /* 0x000ea4000802017f */
[----:B--2---:R-:W-:Y:S05]  /*184b0*/  @!P1 BRA `(.L_x_2188) ;  /* 0x0000000c00b49947 */ /* 0x004fea0003800000 */
.L_x_2226:
[----:B------:R-:W-:Y:S05]  /*184c0*/  @!P0 BRA `(.L_x_2189) ;  /* 0x0000000000048947 */ /* 0x000fea0003800000 */
[----:B------:R-:W-:Y:S01]  /*184d0*/  BPT.TRAP 0x1 ;  /* 0x000000040000795c */ /* 0x000fe20000300000 */
.L_x_2189:
[----:B------:R-:W3:Y:S02]  /*184e0*/  SYNCS.PHASECHK.TRANS64.TRYWAIT P0, [R5+URZ+0x33480], R4 ;  /* 0x03348004050075a7 */ /* 0x000ee4000800017f */
[----:B---3--:R-:W-:Y:S05]  /*184f0*/  @!P0 BRA `(.L_x_2190) ;  /* 0x0000000c00b88947 */ /* 0x008fea0003800000 */
.L_x_2191:
[----:B----4-:R4:W0:Y:S02]  /*18500*/  SYNCS.PHASECHK.TRANS64.TRYWAIT P0, [R3+URZ+0x33480], R0 ;  /* 0x03348000030075a7 */ /* 0x010824000800017f */
[----:B0-----:R-:W-:Y:S05]  /*18510*/  @!P0 NANOSLEEP.SYNCS 0x989680 ;  /* 0x009896800000895d */ /* 0x001fea0003900000 */
[----:B------:R-:W0:Y:S02]  /*18520*/  @!P0 SYNCS.PHASECHK.TRANS64 P0, [R3+URZ+0x33480], R0 ;  /* 0x03348000030085a7 */ /* 0x000e24000800007f */
[----:B0-----:R-:W-:Y:S05]  /*18530*/  @!P0 BRA `(.L_x_2191) ;  /* 0xfffffffc00f08947 */ /* 0x001fea000383ffff */
.L_x_2180:
[----:B------:R-:W-:Y:S05]  /*18540*/  BSYNC B0 ;  /* 0x0000000000007941 */ /* 0x000fea0003800000 */
.L_x_2179:
[----:B------:R-:W-:Y:S05]  /*18550*/  EXIT ;  /* 0x000000000000794d */ /* 0x000fea0003800000 */
.L_x_2037:
[----:B0-----:R-:W-:-:S04]  /*18560*/  IMAD.U32 R3, RZ, RZ, UR41 ;  /* 0x00000029ff037e24 */ /* 0x001fc8000f8e00ff */
[----:B------:R0:W1:Y:S03]  /*18570*/  SYNCS.PHASECHK.TRANS64.TRYWAIT P0, [R3+URZ+0x33400], R0 ;  /* 0x03340000030075a7 */ /* 0x000066000800017f */
[----:B-1----:R-:W-:Y:S05]  /*18580*/  @!P0 NANOSLEEP.SYNCS 0x989680 ;  /* 0x009896800000895d */ /* 0x002fea0003900000 */
[----:B------:R-:W1:Y:S02]  /*18590*/  @!P0 SYNCS.PHASECHK.TRANS64 P0, [R3+URZ+0x33400], R0 ;  /* 0x03340000030085a7 */ /* 0x000e64000800007f */
[----:B-1----:R-:W-:Y:S05]  /*185a0*/  @!P0 BRA `(.L_x_2037) ;  /* 0xfffffffc00ec8947 */ /* 0x002fea000383ffff */
[----:B------:R-:W-:Y:S05]  /*185b0*/  BRA `(.L_x_2192) ;  /* 0xfffffe9c00407947 */ /* 0x000fea000383ffff */
.L_x_2041:
[----:B-1----:R1:W2:Y:S02]  /*185c0*/  SYNCS.PHASECHK.TRANS64.TRYWAIT P2, [R2+URZ+0x33430], R3 ;  /* 0x03343003020075a7 */ /* 0x0022a4000804017f */
[----:B--2---:R-:W-:Y:S05]  /*185d0*/  @!P2 NANOSLEEP.SYNCS 0x989680 ;  /* 0x009896800000a95d */ /* 0x004fea0003900000 */
[----:B------:R-:W2:Y:S02]  /*185e0*/  @!P2 SYNCS.PHASECHK.TRANS64 P2, [R2+URZ+0x33430], R3 ;  /* 0x033430030200a5a7 */ /* 0x000ea4000804007f */
[----:B--2---:R-:W-:Y:S05]  /*185f0*/  @!P2 BRA `(.L_x_2041) ;  /* 0xfffffffc00f0a947 */ /* 0x004fea000383ffff */
[----:B------:R-:W-:Y:S05]  /*18600*/  BRA `(.L_x_2040) ;  /* 0xfffffe9c00647947 */ /* 0x000fea000383ffff */
.L_x_2046:
[----:B-1----:R-:W-:-:S04]  /*18610*/  IMAD.U32 R7, RZ, RZ, UR6 ;  /* 0x00000006ff077e24 */ /* 0x002fc8000f8e00ff */
[----:B------:R1:W2:Y:S03]  /*18620*/  SYNCS.PHASECHK.TRANS64.TRYWAIT P3, [R7+URZ+0x33430], R0 ;  /* 0x03343000070075a7 */ /* 0x0002a6000806017f */
[----:B--2---:R-:W-:Y:S05]  /*18630*/  @!P3 NANOSLEEP.SYNCS 0x989680 ;  /* 0x009896800000b95d */ /* 0x004fea0003900000 */
[----:B------:R-:W2:Y:S02]  /*18640*/  @!P3 SYNCS.PHASECHK.TRANS64 P3, [R7+URZ+0x33430], R0 ;  /* 0x033430000700b5a7 */ /* 0x000ea4000806007f */
[----:B--2---:R-:W-:Y:S05]  /*18650*/  @!P3 BRA `(.L_x_2046) ;  /* 0xfffffffc00ecb947 */ /* 0x004fea000383ffff */
[----:B------:R-:W-:Y:S05]  /*18660*/  BRA `(.L_x_2043) ;  /* 0xfffffed000f07947 */ /* 0x000fea000383ffff */
.L_x_2050:
[----:B-1----:R-:W-:-:S04]  /*18670*/  IMAD.U32 R4, RZ, RZ, UR6 ;  /* 0x00000006ff047e24 */ /* 0x002fc8000f8e00ff */
[----:B------:R1:W2:Y:S03]  /*18680*/  SYNCS.PHASECHK.TRANS64.TRYWAIT P3, [R4+URZ+0x33450], R0 ;  /* 0x03345000040075a7 */ /* 0x0002a6000806017f */
[----:B--2---:R-:W-:Y:S05]  /*18690*/  @!P3 NANOSLEEP.SYNCS 0x989680 ;  /* 0x009896800000b95d */ /* 0x004fea0003900000 */
[----:B------:R-:W2:Y:S02]  /*186a0*/  @!P3 SYNCS.PHASECHK.TRANS64 P3, [R4+URZ+0x33450], R0 ;  /* 0x033450000400b5a7 */ /* 0x000ea4000806007f */
[----:B--2---:R-:W-:Y:S05]  /*186b0*/  @!P3 BRA `(.L_x_2050) ;  /* 0xfffffffc00ecb947 */ /* 0x004fea000383ffff */
[----:B------:R-:W-:Y:S05]  /*186c0*/  BRA `(.L_x_2047) ;  /* 0xfffffedc00fc7947 */ /* 0x000fea000383ffff */
.L_x_2057:
[----:B-1----:R-:W-:-:S04]  /*186d0*/  IMAD.U32 R7, RZ, RZ, UR6 ;  /* 0x00000006ff077e24 */ /* 0x002fc8000f8e00ff */
[----:B------:R1:W2:Y:S03]  /*186e0*/  SYNCS.PHASECHK.TRANS64.TRYWAIT P2, [R7+URZ+0x33430], R0 ;  /* 0x03343000070075a7 */ /* 0x0002a6000804017f */
[----:B--2---:R-:W-:Y:S05]  /*186f0*/  @!P2 NANOSLEEP.SYNCS 0x989680 ;  /* 0x009896800000a95d */ /* 0x004fea0003900000 */
[----:B------:R-:W2:Y:S02]  /*18700*/  @!P2 SYNCS.PHASECHK.TRANS64 P2, [R7+URZ+0x33430], R0 ;  /* 0x033430000700a5a7 */ /* 0x000ea4000804007f */
[----:B--2---:R-:W-:Y:S05]  /*18710*/  @!P2 BRA `(.L_x_2057) ;  /* 0xfffffffc00eca947 */ /* 0x004fea000383ffff */
[----:B------:R-:W-:Y:S05]  /*18720*/  BRA `(.L_x_2054) ;  /* 0xffffff0c00547947 */ /* 0x000fea000383ffff */
.L_x_2061:
[----:B-1----:R-:W-:-:S04]  /*18730*/  IMAD.U32 R4, RZ, RZ, UR6 ;  /* 0x00000006ff047e24 */ /* 0x002fc8000f8e00ff */
[----:B------:R1:W2:Y:S03]  /*18740*/  SYNCS.PHASECHK.TRANS64.TRYWAIT P2, [R4+URZ+0x33450], R0 ;  /* 0x03345000040075a7 */ /* 0x0002a6000804017f */
[----:B--2---:R-:W-:Y:S05]  /*18750*/  @!P2 NANOSLEEP.SYNCS 0x989680 ;  /* 0x009896800000a95d */ /* 0x004fea0003900000 */
[----:B------:R-:W2:Y:S02]  /*18760*/  @!P2 SYNCS.PHASECHK.TRANS64 P2, [R4+URZ+0x33450], R0 ;  /* 0x033450000400a5a7 */ /* 0x000ea4000804007f */
[----:B--2---:R-:W-:Y:S05]  /*18770*/  @!P2 BRA `(.L_x_2061) ;  /* 0xfffffffc00eca947 */ /* 0x004fea000383ffff */
[----:B------:R-:W-:Y:S05]  /*18780*/  BRA `(.L_x_2058) ;  /* 0xffffff1800547947 */ /* 0x000fea000383ffff */
.L_x_2067:
[----:B-1----:R-:W-:-:S04]  /*18790*/  IMAD.U32 R6, RZ, RZ, UR5 ;  /* 0x00000005ff067e24 */ /* 0x002fc8000f8e00ff */
[----:B------:R1:W2:Y:S03]  /*187a0*/  SYNCS.PHASECHK.TRANS64.TRYWAIT P0, [R6+URZ+0x33450], R5 ;  /* 0x03345005060075a7 */ /* 0x0002a6000800017f */
[----:B--2---:R-:W-:Y:S05]  /*187b0*/  @!P0 NANOSLEEP.SYNCS 0x989680 ;  /* 0x009896800000895d */ /* 0x004fea0003900000 */
[----:B------:R-:W2:Y:S02]  /*187c0*/  @!P0 SYNCS.PHASECHK.TRANS64 P0, [R6+URZ+0x33450], R5 ;  /* 0x03345005060085a7 */ /* 0x000ea4000800007f */
[----:B--2---:R-:W-:Y:S05]  /*187d0*/  @!P0 BRA `(.L_x_2067) ;  /* 0xfffffffc00ec8947 */ /* 0x004fea000383ffff */
[----:B------:R-:W-:Y:S05]  /*187e0*/  BRA `(.L_x_2066) ;  /* 0xffffff3800a87947 */ /* 0x000fea000383ffff */
.L_x_2117:
[----:B------:R-:W-:Y:S02]  /*187f0*/  IMAD.MOV.U32 R13, RZ, RZ, R0 ;  /* 0x000000ffff0d7224 */ /* 0x000fe400078e0000 */
[----:B-1----:R-:W-:Y:S02]  /*18800*/  IMAD.MOV.U32 R12, RZ, RZ, RZ ;  /* 0x000000ffff0c7224 */ /* 0x002fe400078e00ff */
[----:B------:R-:W-:Y:S02]  /*18810*/  IMAD.MOV.U32 R11, RZ, RZ, 0x1f ;  /* 0x0000001fff0b7424 */ /* 0x000fe400078e00ff */
[----:B------:R-:W-:-:S07]  /*18820*/  IMAD.MOV.U32 R15, RZ, RZ, -0x1 ;  /* 0xffffffffff0f7424 */ /* 0x000fce00078e00ff */
[----:B0--3--:R-:W-:Y:S05]  /*18830*/  WARPSYNC.COLLECTIVE R15, `(.L_x_2193) ;  /* 0x000000000f087348 */ /* 0x009fea0003c00000 */
[----:B------:R1:W2:Y:S02]  /*18840*/  SHFL.IDX P6, R14, R13, R12, R11 ;  /* 0x0000000c0d0e7389 */ /* 0x0002a400000c000b */
[----:B0123--:R-:W-:Y:S01]  /*18850*/  ENDCOLLECTIVE ;  /* 0x000000000000791b */ /* 0x00ffe20003800000 */
.L_x_2193:
[----:B------:R-:W-:Y:S05]  /*18860*/  BRA `(.L_x_2194) ;  /* 0xffffffb800547947 */ /* 0x000fea000383ffff */
.L_x_2119:
[----:B------:R-:W-:Y:S01]  /*18870*/  BSSY B0, `(.L_x_2195) ;  /* 0x0000006000007945 */ /* 0x000fe20003800000 */
[----:B------:R-:W-:-:S07]  /*18880*/  IMAD.MOV.U32 R15, RZ, RZ, -0x1 ;  /* 0xffffffffff0f7424 */ /* 0x000fce00078e00ff */
[----:B01-3--:R-:W-:Y:S05]  /*18890*/  WARPSYNC.COLLECTIVE R15, `(.L_x_2196) ;  /* 0x000000000f0c7348 */ /* 0x00bfea0003c00000 */
[----:B------:R-:W-:Y:S02]  /*188a0*/  ELECT P6, UR62, PT ;  /* 0x00000000003e782f */ /* 0x000fe400038c0000 */
[----:B------:R-:W-:Y:S01]  /*188b0*/  MOV R14, UR62 ;  /* 0x0000003e000e7c02 */ /* 0x000fe20008000f00 */
[----:B01-3--:R-:W-:Y:S10]  /*188c0*/  ENDCOLLECTIVE ;  /* 0x000000000000791b */ /* 0x00bff40003800000 */
.L_x_2196:
[----:B------:R-:W-:Y:S05]  /*188d0*/  BSYNC B0 ;  /* 0x0000000000007941 */ /* 0x000fea0003800000 */
.L_x_2195:
[----:B------:R-:W-:Y:S05]  /*188e0*/  BRA `(.L_x_2197) ;  /* 0xffffffb8005c7947 */ /* 0x000fea000383ffff */
.L_x_2121:
[----:B0-----:R0:W2:Y:S02]  /*188f0*/  SYNCS.PHASECHK.TRANS64.TRYWAIT P0, [R4+URZ+0x33480], R3 ;  /* 0x03348003040075a7 */ /* 0x0010a4000800017f */
[----:B--2---:R-:W-:Y:S05]  /*18900*/  @!P0 NANOSLEEP.SYNCS 0x989680 ;  /* 0x009896800000895d */ /* 0x004fea0003900000 */
[----:B------:R-:W2:Y:S02]  /*18910*/  @!P0 SYNCS.PHASECHK.TRANS64 P0, [R4+URZ+0x33480], R3 ;  /* 0x03348003040085a7 */ /* 0x000ea4000800007f */
[----:B--2---:R-:W-:Y:S05]  /*18920*/  @!P0 BRA `(.L_x_2121) ;  /* 0xfffffffc00f08947 */ /* 0x004fea000383ffff */
[----:B------:R-:W-:Y:S05]  /*18930*/  BRA `(.L_x_2198) ;  /* 0xffffffb800b87947 */ /* 0x000fea000383ffff */
.L_x_2123:
[----:B--2---:R2:W3:Y:S02]  /*18940*/  SYNCS.PHASECHK.TRANS64.TRYWAIT P0, [R4+URZ+0x33440], R3 ;  /* 0x03344003040075a7 */ /* 0x0044e4000800017f */
[----:B---3--:R-:W-:Y:S05]  /*18950*/  @!P0 NANOSLEEP.SYNCS 0x989680 ;  /* 0x009896800000895d */ /* 0x008fea0003900000 */
[----:B------:R-:W3:Y:S02]  /*18960*/  @!P0 SYNCS.PHASECHK.TRANS64 P0, [R4+URZ+0x33440], R3 ;  /* 0x03344003040085a7 */ /* 0x000ee4000800007f */
[----:B---3--:R-:W-:Y:S05]  /*18970*/  @!P0 BRA `(.L_x_2123) ;  /* 0xfffffffc00f08947 */ /* 0x008fea000383ffff */
[----:B------:R-:W-:Y:S05]  /*18980*/  BRA `(.L_x_2199) ;  /* 0xffffffbc00407947 */ /* 0x000fea000383ffff */
.L_x_2127:
[----:B------:R0:W5:Y:S01]  /*18990*/  LDL.LU R7, [R1+0x28] ;  /* 0x0000280001077983 */ /* 0x0001620000300800 */
[----:B------:R-:W-:Y:S01]  /*189a0*/  IMAD.MOV.U32 R13, RZ, RZ, R0 ;  /* 0x000000ffff0d7224 */ /* 0x000fe200078e0000 */
[----:B------:R-:W-:Y:S01]  /*189b0*/  LOP3.LUT R6, R6, 0x7f, RZ, 0xc0, !PT ;  /* 0x0000007f06067812 */ /* 0x000fe200078ec0ff */
[----:B------:R-:W-:Y:S02]  /*189c0*/  IMAD.MOV.U32 R12, RZ, RZ, RZ ;  /* 0x000000ffff0c7224 */ /* 0x000fe400078e00ff */
[----:B------:R-:W-:Y:S01]  /*189d0*/  IMAD.MOV.U32 R11, RZ, RZ, 0x1c1f ;  /* 0x00001c1fff0b7424 */ /* 0x000fe200078e00ff */
[----:B------:R-:W-:Y:S01]  /*189e0*/  SHF.R.U32.HI R3, RZ, 0x2, R6 ;  /* 0x00000002ff037819 */ /* 0x000fe20000011606 */
[----:B------:R-:W-:-:S04]  /*189f0*/  IMAD.MOV.U32 R15, RZ, RZ, -0x1 ;  /* 0xffffffffff0f7424 */ /* 0x000fc800078e00ff */
[----:B0-----:R-:W-:-:S07]  /*18a00*/  IMAD R3, R10, 0x80, R3 ;  /* 0x000000800a037824 */ /* 0x001fce00078e0203 */
[----:B-----5:R-:W-:Y:S05]  /*18a10*/  WARPSYNC.COLLECTIVE R15, `(.L_x_2200) ;  /* 0x000000000f087348 */ /* 0x020fea0003c00000 */
[----:B------:R0:W1:Y:S02]  /*18a20*/  SHFL.IDX P6, R14, R13, R12, R11 ;  /* 0x0000000c0d0e7389 */ /* 0x00006400000c000b */
[----:B01---5:R-:W-:Y:S01]  /*18a30*/  ENDCOLLECTIVE ;  /* 0x000000000000791b */ /* 0x023fe20003800000 */
.L_x_2200:
[----:B------:R-:W-:Y:S02]  /*18a40*/  IMAD.MOV.U32 R13, RZ, RZ, R4 ;  /* 0x000000ffff0d7224 */ /* 0x000fe400078e0004 */
[----:B------:R-:W-:Y:S02]  /*18a50*/  IMAD R2, R7, R5, RZ ;  /* 0x0000000507027224 */ /* 0x000fe400078e02ff */
[----:B------:R-:W-:-:S07]  /*18a60*/  IMAD.MOV.U32 R5, RZ, RZ, R14 ;  /* 0x000000ffff057224 */ /* 0x000fce00078e000e */
[----:B------:R-:W-:Y:S05]  /*18a70*/  WARPSYNC.COLLECTIVE R15, `(.L_x_2201) ;  /* 0x000000000f087348 */ /* 0x000fea0003c00000 */
[----:B------:R0:W1:Y:S02]  /*18a80*/  SHFL.IDX P6, R14, R13, R12, R11 ;  /* 0x0000000c0d0e7389 */ /* 0x00006400000c000b */
[----:B01----:R-:W-:Y:S01]  /*18a90*/  ENDCOLLECTIVE ;  /* 0x000000000000791b */ /* 0x003fe20003800000 */
.L_x_2201:
[----:B------:R-:W-:Y:S01]  /*18aa0*/  ISETP.GE.AND P4, PT, R3, R2, PT ;  /* 0x000000020300720c */ /* 0x000fe20003f86270 */
[----:B------:R-:W-:Y:S02]  /*18ab0*/  IMAD.MOV.U32 R13, RZ, RZ, R0 ;  /* 0x000000ffff0d7224 */ /* 0x000fe400078e0000 */
[----:B------:R-:W-:Y:S02]  /*18ac0*/  IMAD.MOV.U32 R12, RZ, RZ, 0x1 ;  /* 0x00000001ff0c7424 */ /* 0x000fe400078e00ff */
[----:B------:R-:W-:-:S08]  /*18ad0*/  IMAD.MOV.U32 R6, RZ, RZ, R14 ;  /* 0x000000ffff067224 */ /* 0x000fd000078e000e */
[----:B------:R-:W-:Y:S05]  /*18ae0*/  WARPSYNC.COLLECTIVE R15, `(.L_x_2202) ;  /* 0x000000000f087348 */ /* 0x000fea0003c00000 */
[----:B------:R0:W1:Y:S02]  /*18af0*/  SHFL.IDX P6, R14, R13, R12, R11 ;  /* 0x0000000c0d0e7389 */ /* 0x00006400000c000b */
[----:B01----:R-:W-:Y:S01]  /*18b00*/  ENDCOLLECTIVE ;  /* 0x000000000000791b */ /* 0x003fe20003800000 */
.L_x_2202:
        /* <DEDUP_REMOVED lines=16> */
.L_x_2203:
[----:B------:R-:W-:Y:S02]  /*18c10*/  IMAD.MOV.U32 R13, RZ, RZ, R0 ;  /* 0x000000ffff0d7224 */ /* 0x000fe400078e0000 */
[----:B------:R-:W-:Y:S02]  /*18c20*/  IMAD.MOV.U32 R12, RZ, RZ, 0x2 ;  /* 0x00000002ff0c7424 */ /* 0x000fe400078e00ff */
[----:B------:R-:W-:-:S07]  /*18c30*/  IMAD.MOV.U32 R6, RZ, RZ, R14 ;  /* 0x000000ffff067224 */ /* 0x000fce00078e000e */
[----:B------:R-:W-:Y:S05]  /*18c40*/  WARPSYNC.COLLECTIVE R15, `(.L_x_2204) ;  /* 0x000000000f087348 */ /* 0x000fea0003c00000 */
[----:B------:R0:W1:Y:S02]  /*18c50*/  SHFL.IDX P6, R14, R13, R12, R11 ;  /* 0x0000000c0d0e7389 */ /* 0x00006400000c000b */
[----:B01----:R-:W-:Y:S01]  /*18c60*/  ENDCOLLECTIVE ;  /* 0x000000000000791b */ /* 0x003fe20003800000 */
.L_x_2204:
        /* <DEDUP_REMOVED lines=16> */
.L_x_2205:
[----:B------:R-:W-:Y:S02]  /*18d70*/  IMAD.MOV.U32 R13, RZ, RZ, R0 ;  /* 0x000000ffff0d7224 */ /* 0x000fe400078e0000 */
[----:B------:R-:W-:Y:S02]  /*18d80*/  IMAD.MOV.U32 R12, RZ, RZ, 0x3 ;  /* 0x00000003ff0c7424 */ /* 0x000fe400078e00ff */
[----:B------:R-:W-:-:S07]  /*18d90*/  IMAD.MOV.U32 R6, RZ, RZ, R14 ;  /* 0x000000ffff067224 */ /* 0x000fce00078e000e */
[----:B------:R-:W-:Y:S05]  /*18da0*/  WARPSYNC.COLLECTIVE R15, `(.L_x_2206) ;  /* 0x000000000f087348 */ /* 0x000fea0003c00000 */
[----:B------:R0:W1:Y:S02]  /*18db0*/  SHFL.IDX P6, R14, R13, R12, R11 ;  /* 0x0000000c0d0e7389 */ /* 0x00006400000c000b */
[----:B01----:R-:W-:Y:S01]  /*18dc0*/  ENDCOLLECTIVE ;  /* 0x000000000000791b */ /* 0x003fe20003800000 */
.L_x_2206:
        /* <DEDUP_REMOVED lines=14> */
.L_x_2207:
[----:B------:R-:W-:Y:S01]  /*18eb0*/  IMAD.MOV.U32 R4, RZ, RZ, R14 ;  /* 0x000000ffff047224 */ /* 0x000fe200078e000e */
[----:B------:R-:W-:Y:S06]  /*18ec0*/  BRA `(.L_x_2208) ;  /* 0xffffffc0008c7947 */ /* 0x000fec000383ffff */
.L_x_2132:
[----:B-1----:R1:W2:Y:S02]  /*18ed0*/  SYNCS.PHASECHK.TRANS64.TRYWAIT P0, [R17+URZ+0x33420], R0 ;  /* 0x03342000110075a7 */ /* 0x0022a4000800017f */
[----:B--2---:R-:W-:Y:S05]  /*18ee0*/  @!P0 NANOSLEEP.SYNCS 0x989680 ;  /* 0x009896800000895d */ /* 0x004fea0003900000 */
[----:B------:R-:W2:Y:S02]  /*18ef0*/  @!P0 SYNCS.PHASECHK.TRANS64 P0, [R17+URZ+0x33420], R0 ;  /* 0x03342000110085a7 */ /* 0x000ea4000800007f */
[----:B--2---:R-:W-:Y:S05]  /*18f00*/  @!P0 BRA `(.L_x_2132) ;  /* 0xfffffffc00f08947 */ /* 0x004fea000383ffff */
[----:B------:R-:W-:Y:S05]  /*18f10*/  BRA `(.L_x_2209) ;  /* 0xffffffc000fc7947 */ /* 0x000fea000383ffff */
.L_x_2138:
[----:B0-----:R0:W1:Y:S02]  /*18f20*/  SYNCS.PHASECHK.TRANS64.TRYWAIT P0, [R6+URZ+0x33480], R5 ;  /* 0x03348005060075a7 */ /* 0x001064000800017f */
[----:B-1----:R-:W-:Y:S05]  /*18f30*/  @!P0 NANOSLEEP.SYNCS 0x989680 ;  /* 0x009896800000895d */ /* 0x002fea0003900000 */
[----:B------:R-:W1:Y:S02]  /*18f40*/  @!P0 SYNCS.PHASECHK.TRANS64 P0, [R6+URZ+0x33480], R5 ;  /* 0x03348005060085a7 */ /* 0x000e64000800007f */
[----:B-1----:R-:W-:Y:S05]  /*18f50*/  @!P0 BRA `(.L_x_2138) ;  /* 0xfffffffc00f08947 */ /* 0x002fea000383ffff */
[----:B------:R-:W-:Y:S05]  /*18f60*/  BRA `(.L_x_2210) ;  /* 0xffffffc400b07947 */ /* 0x000fea000383ffff */
.L_x_2145:
[----:B-1----:R1:W2:Y:S02]  /*18f70*/  SYNCS.PHASECHK.TRANS64.TRYWAIT P0, [R6+URZ+0x33440], R5 ;  /* 0x03344005060075a7 */ /* 0x0022a4000800017f */
[----:B--2---:R-:W-:Y:S05]  /*18f80*/  @!P0 NANOSLEEP.SYNCS 0x989680 ;  /* 0x009896800000895d */ /* 0x004fea0003900000 */
[----:B------:R-:W2:Y:S02]  /*18f90*/  @!P0 SYNCS.PHASECHK.TRANS64 P0, [R6+URZ+0x33440], R5 ;  /* 0x03344005060085a7 */ /* 0x000ea4000800007f */
[----:B--2---:R-:W-:Y:S05]  /*18fa0*/  @!P0 BRA `(.L_x_2145) ;  /* 0xfffffffc00f08947 */ /* 0x004fea000383ffff */
[----:B------:R-:W-:Y:S05]  /*18fb0*/  BRA `(.L_x_2211) ;  /* 0xffffffc800ac7947 */ /* 0x000fea000383ffff */
.L_x_2153:
[----:B0-----:R0:W1:Y:S02]  /*18fc0*/  SYNCS.PHASECHK.TRANS64.TRYWAIT P0, [R3+URZ+0x33470], R4 ;  /* 0x03347004030075a7 */ /* 0x001064000800017f */
[----:B-1----:R-:W-:Y:S05]  /*18fd0*/  @!P0 NANOSLEEP.SYNCS 0x989680 ;  /* 0x009896800000895d */ /* 0x002fea0003900000 */
[----:B------:R-:W1:Y:S02]  /*18fe0*/  @!P0 SYNCS.PHASECHK.TRANS64 P0, [R3+URZ+0x33470], R4 ;  /* 0x03347004030085a7 */ /* 0x000e64000800007f */
[----:B-1----:R-:W-:Y:S05]  /*18ff0*/  @!P0 BRA `(.L_x_2153) ;  /* 0xfffffffc00f08947 */ /* 0x002fea000383ffff */
[----:B------:R-:W-:Y:S05]  /*19000*/  BRA `(.L_x_2212) ;  /* 0xffffffcc00c07947 */ /* 0x000fea000383ffff */
.L_x_2155:
[----:B-1----:R1:W2:Y:S02]  /*19010*/  SYNCS.PHASECHK.TRANS64.TRYWAIT P0, [R3+URZ+0x33460], R0 ;  /* 0x03346000030075a7 */ /* 0x0022a4000800017f */
[----:B--2---:R-:W-:Y:S05]  /*19020*/  @!P0 NANOSLEEP.SYNCS 0x989680 ;  /* 0x009896800000895d */ /* 0x004fea0003900000 */
[----:B------:R-:W2:Y:S02]  /*19030*/  @!P0 SYNCS.PHASECHK.TRANS64 P0, [R3+URZ+0x33460], R0 ;  /* 0x03346000030085a7 */ /* 0x000ea4000800007f */
[----:B--2---:R-:W-:Y:S05]  /*19040*/  @!P0 BRA `(.L_x_2155) ;  /* 0xfffffffc00f08947 */ /* 0x004fea000383ffff */
[----:B------:R-:W-:Y:S05]  /*19050*/  BRA `(.L_x_2213) ;  /* 0xffffffcc00c87947 */ /* 0x000fea000383ffff */
.L_x_2162:
[----:B-1----:R1:W2:Y:S02]  /*19060*/  SYNCS.PHASECHK.TRANS64.TRYWAIT P1, [R3+URZ+0x33470], R0 ;  /* 0x03347000030075a7 */ /* 0x0022a4000802017f */
[----:B--2---:R-:W-:Y:S05]  /*19070*/  @!P1 NANOSLEEP.SYNCS 0x989680 ;  /* 0x009896800000995d */ /* 0x004fea0003900000 */
[----:B------:R-:W2:Y:S02]  /*19080*/  @!P1 SYNCS.PHASECHK.TRANS64 P1, [R3+URZ+0x33470], R0 ;  /* 0x03347000030095a7 */ /* 0x000ea4000802007f */
[----:B--2---:R-:W-:Y:S05]  /*19090*/  @!P1 BRA `(.L_x_2162) ;  /* 0xfffffffc00f09947 */ /* 0x004fea000383ffff */
[----:B------:R-:W-:Y:S05]  /*190a0*/  BRA `(.L_x_2214) ;  /* 0xffffffd8000c7947 */ /* 0x000fea000383ffff */
.L_x_2164:
[----:B-1----:R1:W2:Y:S02]  /*190b0*/  SYNCS.PHASECHK.TRANS64.TRYWAIT P1, [R3+URZ+0x33460], R0 ;  /* 0x03346000030075a7 */ /* 0x0022a4000802017f */
[----:B--2---:R-:W-:Y:S05]  /*190c0*/  @!P1 NANOSLEEP.SYNCS 0x989680 ;  /* 0x009896800000995d */ /* 0x004fea0003900000 */
[----:B------:R-:W2:Y:S02]  /*190d0*/  @!P1 SYNCS.PHASECHK.TRANS64 P1, [R3+URZ+0x33460], R0 ;  /* 0x03346000030095a7 */ /* 0x000ea4000802007f */
[----:B--2---:R-:W-:Y:S05]  /*190e0*/  @!P1 BRA `(.L_x_2164) ;  /* 0xfffffffc00f09947 */ /* 0x004fea000383ffff */
[----:B------:R-:W-:Y:S05]  /*190f0*/  BRA `(.L_x_2215) ;  /* 0xffffffd800107947 */ /* 0x000fea000383ffff */
.L_x_2177:
[----:B0-----:R0:W1:Y:S02]  /*19100*/  SYNCS.PHASECHK.TRANS64.TRYWAIT P0, [R3+URZ+0x33420], R0 ;  /* 0x03342000030075a7 */ /* 0x001064000800017f */
[----:B-1----:R-:W-:Y:S05]  /*19110*/  @!P0 NANOSLEEP.SYNCS 0x989680 ;  /* 0x009896800000895d */ /* 0x002fea0003900000 */
[----:B------:R-:W1:Y:S02]  /*19120*/  @!P0 SYNCS.PHASECHK.TRANS64 P0, [R3+URZ+0x33420], R0 ;  /* 0x03342000030085a7 */ /* 0x000e64000800007f */
[----:B-1----:R-:W-:Y:S05]  /*19130*/  @!P0 BRA `(.L_x_2177) ;  /* 0xfffffffc00f08947 */ /* 0x002fea000383ffff */
[----:B------:R-:W-:Y:S05]  /*19140*/  BRA `(.L_x_2216) ;  /* 0xfffffff000307947 */ /* 0x000fea000383ffff */
.L_x_2178:
        /* <DEDUP_REMOVED lines=11> */
.L_x_2218:
[----:B------:R-:W-:Y:S05]  /*19200*/  BSYNC B0 ;  /* 0x0000000000007941 */ /* 0x000fea0003800000 */
.L_x_2217:
[----:B------:R-:W-:Y:S05]  /*19210*/  BRA `(.L_x_2219) ;  /* 0xfffffff000187947 */ /* 0x000fea000383ffff */
.L_x_2181:
[----:B------:R-:W-:Y:S01]  /*19220*/  BSSY B1, `(.L_x_2220) ;  /* 0x0000006000017945 */ /* 0x000fe20003800000 */
[----:B------:R-:W-:-:S07]  /*19230*/  IMAD.MOV.U32 R15, RZ, RZ, -0x1 ;  /* 0xffffffffff0f7424 */ /* 0x000fce00078e00ff */
[----:B0-----:R-:W-:Y:S05]  /*19240*/  WARPSYNC.COLLECTIVE R15, `(.L_x_2221) ;  /* 0x000000000f0c7348 */ /* 0x001fea0003c00000 */
[----:B------:R-:W-:Y:S02]  /*19250*/  ELECT P6, UR62, PT ;  /* 0x00000000003e782f */ /* 0x000fe400038c0000 */
[----:B------:R-:W-:Y:S01]  /*19260*/  MOV R14, UR62 ;  /* 0x0000003e000e7c02 */ /* 0x000fe20008000f00 */
[----:B0-----:R-:W-:Y:S10]  /*19270*/  ENDCOLLECTIVE ;  /* 0x000000000000791b */ /* 0x001ff40003800000 */
.L_x_2221:
[----:B------:R-:W-:Y:S05]  /*19280*/  BSYNC B1 ;  /* 0x0000000000017941 */ /* 0x000fea0003800000 */
.L_x_2220:
[----:B------:R-:W-:Y:S05]  /*19290*/  BRA `(.L_x_2222) ;  /* 0xfffffff000107947 */ /* 0x000fea000383ffff */
.L_x_2183:
[----:B0-----:R0:W1:Y:S02]  /*192a0*/  SYNCS.PHASECHK.TRANS64.TRYWAIT P1, [R7+URZ], R4 ;  /* 0x00000004070075a7 */ /* 0x001064000802017f */
[----:B-1----:R-:W-:Y:S05]  /*192b0*/  @!P1 NANOSLEEP.SYNCS 0x989680 ;  /* 0x009896800000995d */ /* 0x002fea0003900000 */
[----:B------:R-:W1:Y:S02]  /*192c0*/  @!P1 SYNCS.PHASECHK.TRANS64 P1, [R7+URZ], R4 ;  /* 0x00000004070095a7 */ /* 0x000e64000802007f */
[----:B-1----:R-:W-:Y:S05]  /*192d0*/  @!P1 BRA `(.L_x_2183) ;  /* 0xfffffffc00f09947 */ /* 0x002fea000383ffff */
[----:B------:R-:W-:Y:S05]  /*192e0*/  BRA `(.L_x_2223) ;  /* 0xfffffff000447947 */ /* 0x000fea000383ffff */
.L_x_2184:
[----:B-1----:R1:W2:Y:S02]  /*192f0*/  SYNCS.PHASECHK.TRANS64.TRYWAIT P1, [R5+URZ], R0 ;  /* 0x00000000050075a7 */ /* 0x0022a4000802017f */
[----:B--2---:R-:W-:Y:S05]  /*19300*/  @!P1 NANOSLEEP.SYNCS 0x989680 ;  /* 0x009896800000995d */ /* 0x004fea0003900000 */
[----:B------:R-:W2:Y:S02]  /*19310*/  @!P1 SYNCS.PHASECHK.TRANS64 P1, [R5+URZ], R0 ;  /* 0x00000000050095a7 */ /* 0x000ea4000802007f */
[----:B--2---:R-:W-:Y:S05]  /*19320*/  @!P1 BRA `(.L_x_2184) ;  /* 0xfffffffc00f09947 */ /* 0x004fea000383ffff */
[----:B------:R-:W-:Y:S05]  /*19330*/  BRA `(.L_x_2224) ;  /* 0xfffffff000387947 */ /* 0x000fea000383ffff */
.L_x_2186:
[----:B-1----:R1:W2:Y:S02]  /*19340*/  SYNCS.PHASECHK.TRANS64.TRYWAIT P1, [R5+URZ+0x33460], R4 ;  /* 0x03346004050075a7 */ /* 0x0022a4000802017f */
[----:B--2---:R-:W-:Y:S05]  /*19350*/  @!P1 NANOSLEEP.SYNCS 0x989680 ;  /* 0x009896800000995d */ /* 0x004fea0003900000 */
[----:B------:R-:W2:Y:S02]  /*19360*/  @!P1 SYNCS.PHASECHK.TRANS64 P1, [R5+URZ+0x33460], R4 ;  /* 0x03346004050095a7 */ /* 0x000ea4000802007f */
[----:B--2---:R-:W-:Y:S05]  /*19370*/  @!P1 BRA `(.L_x_2186) ;  /* 0xfffffffc00f09947 */ /* 0x004fea000383ffff */
[----:B------:R-:W-:Y:S05]  /*19380*/  BRA `(.L_x_2225) ;  /* 0xfffffff000387947 */ /* 0x000fea000383ffff */
.L_x_2188:
[----:B--2---:R2:W3:Y:S02]  /*19390*/  SYNCS.PHASECHK.TRANS64.TRYWAIT P1, [R3+URZ+0x33460], R0 ;  /* 0x03346000030075a7 */ /* 0x0044e4000802017f */
[----:B---3--:R-:W-:Y:S05]  /*193a0*/  @!P1 NANOSLEEP.SYNCS 0x989680 ;  /* 0x009896800000995d */ /* 0x008fea0003900000 */
[----:B------:R-:W3:Y:S02]  /*193b0*/  @!P1 SYNCS.PHASECHK.TRANS64 P1, [R3+URZ+0x33460], R0 ;  /* 0x03346000030095a7 */ /* 0x000ee4000802007f */
[----:B---3--:R-:W-:Y:S05]  /*193c0*/  @!P1 BRA `(.L_x_2188) ;  /* 0xfffffffc00f09947 */ /* 0x008fea000383ffff */
[----:B------:R-:W-:Y:S05]  /*193d0*/  BRA `(.L_x_2226) ;  /* 0xfffffff000387947 */ /* 0x000fea000383ffff */
.L_x_2190:
[----:B---3--:R3:W4:Y:S02]  /*193e0*/  SYNCS.PHASECHK.TRANS64.TRYWAIT P0, [R5+URZ+0x33480], R4 ;  /* 0x03348004050075a7 */ /* 0x008724000800017f */
[----:B----4-:R-:W-:Y:S05]  /*193f0*/  @!P0 NANOSLEEP.SYNCS 0x989680 ;  /* 0x009896800000895d */ /* 0x010fea0003900000 */
[----:B------:R-:W4:Y:S02]  /*19400*/  @!P0 SYNCS.PHASECHK.TRANS64 P0, [R5+URZ+0x33480], R4 ;  /* 0x03348004050085a7 */ /* 0x000f24000800007f */
[----:B----4-:R-:W-:Y:S05]  /*19410*/  @!P0 BRA `(.L_x_2190) ;  /* 0xfffffffc00f08947 */ /* 0x010fea000383ffff */
[----:B------:R-:W-:Y:S05]  /*19420*/  BRA `(.L_x_2191) ;  /* 0xfffffff000347947 */ /* 0x000fea000383ffff */
.L_x_2227:
        /* <DEDUP_REMOVED lines=13> */
.L_x_2834:


//--------------------- .text._ZN7cutlass13device_kernelIN5flash11enable_sm90INS1_16FlashAttnFwdSm90INS1_25CollectiveMainloopFwdSm90ILi2EN4cute5tupleIJNS5_1CILi1EEES8_S8_EEENS6_IJNS7_ILi128EEENS7_ILi160EEENS7_ILi192EEEEEELi192ENS_12float_e4m3_tEfNS_4arch4Sm90ELb1ELb0ELb0ELb1ELb0ELb1ELb0ELb1ELb1ELb1ELb1ELb0EEENS1_21CollectiveEpilogueFwdINS6_IJSA_SC_SB_EEES9_NS_10bfloat16_tESG_Li256ELb1ELb1ELb1ELb1EEENS1_36VarlenDynamicPersistentTileSchedulerILi128ELi160ELi256ELi128ELb1ELb1ELb1ELb1ELb1ELb1EEEEEEEEEvNT_6ParamsE --------------------------
	.section	.text._ZN7cutlass13device_kernelIN5flash11enable_sm90INS1_16FlashAttnFwdSm90INS1_25CollectiveMainloopFwdSm90ILi2EN4cute5tupleIJNS5_1CILi1EEES8_S8_EEENS6_IJNS7_ILi128EEENS7_ILi160EEENS7_ILi192EEEEEELi192ENS_12float_e4m3_tEfNS_4arch4Sm90ELb1ELb0ELb0ELb1ELb0ELb1ELb0ELb1ELb1ELb1ELb1ELb0EEENS1_21CollectiveEpilogueFwdINS6_IJSA_SC_SB_EEES9_NS_10bfloat16_tESG_Li256ELb1ELb1ELb1ELb1EEENS1_36VarlenDynamicPersistentTileSchedulerILi128ELi160ELi256ELi128ELb1ELb1ELb1ELb1ELb1ELb1EEEEEEEEEvNT_6ParamsE,"ax",@progbits
	.align	128
.text._ZN7cutlass13device_kernelIN5flash11enable_sm90INS1_16FlashAttnFwdSm90INS1_25CollectiveMainloopFwdSm90ILi2EN4cute5tupleIJNS5_1CILi1EEES8_S8_EEENS6_IJNS7_ILi128EEENS7_ILi160EEENS7_ILi192EEEEEELi192ENS_12float_e4m3_tEfNS_4arch4Sm90ELb1ELb0ELb0ELb1ELb0ELb1ELb0ELb1ELb1ELb1ELb1ELb0EEENS1_21CollectiveEpilogueFwdINS6_IJSA_SC_SB_EEES9_NS_10bfloat16_tESG_Li256ELb1ELb1ELb1ELb1EEENS1_36VarlenDynamicPersistentTileSchedulerILi128ELi160ELi256ELi128ELb1ELb1ELb1ELb1ELb1ELb1EEEEEEEEEvNT_6ParamsE:
        .type           _ZN7cutlass13device_kernelIN5flash11enable_sm90INS1_16FlashAttnFwdSm90INS1_25CollectiveMainloopFwdSm90ILi2EN4cute5tupleIJNS5_1CILi1EEES8_S8_EEENS6_IJNS7_ILi128EEENS7_ILi160EEENS7_ILi192EEEEEELi192ENS_12float_e4m3_tEfNS_4arch4Sm90ELb1ELb0ELb0ELb1ELb0ELb1ELb0ELb1ELb1ELb1ELb1ELb0EEENS1_21CollectiveEpilogueFwdINS6_IJSA_SC_SB_EEES9_NS_10bfloat16_tESG_Li256ELb1ELb1ELb1ELb1EEENS1_36VarlenDynamicPersistentTileSchedulerILi128ELi160ELi256ELi128ELb1ELb1ELb1ELb1ELb1ELb1EEEEEEEEEvNT_6ParamsE,@function
        .size           _ZN7cutlass13device_kernelIN5flash11enable_sm90INS1_16FlashAttnFwdSm90INS1_25CollectiveMainloopFwdSm90ILi2EN4cute5tupleIJNS5_1CILi1EEES8_S8_EEENS6_IJNS7_ILi128EEENS7_ILi160EEENS7_ILi192EEEEEELi192ENS_12float_e4m3_tEfNS_4arch4Sm90ELb1ELb0ELb0ELb1ELb0ELb1ELb0ELb1ELb1ELb1ELb1ELb0EEENS1_21CollectiveEpilogueFwdINS6_IJSA_SC_SB_EEES9_NS_10bfloat16_tESG_Li256ELb1ELb1ELb1ELb1EEENS1_36VarlenDynamicPersistentTileSchedulerILi128ELi160ELi256ELi128ELb1ELb1ELb1ELb1ELb1ELb1EEEEEEEEEvNT_6ParamsE,(.L_x_2835 - _ZN7cutlass13device_kernelIN5flash11enable_sm90INS1_16FlashAttnFwdSm90INS1_25CollectiveMainloopFwdSm90ILi2EN4cute5tupleIJNS5_1CILi1EEES8_S8_EEENS6_IJNS7_ILi128EEENS7_ILi160EEENS7_ILi192EEEEEELi192ENS_12float_e4m3_tEfNS_4arch4Sm90ELb1ELb0ELb0ELb1ELb0ELb1ELb0ELb1ELb1ELb1ELb1ELb0EEENS1_21CollectiveEpilogueFwdINS6_IJSA_SC_SB_EEES9_NS_10bfloat16_tESG_Li256ELb1ELb1ELb1ELb1EEENS1_36VarlenDynamicPersistentTileSchedulerILi128ELi160ELi256ELi128ELb1ELb1ELb1ELb1ELb1ELb1EEEEEEEEEvNT_6ParamsE)
        .other          _ZN7cutlass13device_kernelIN5flash11enable_sm90INS1_16FlashAttnFwdSm90INS1_25CollectiveMainloopFwdSm90ILi2EN4cute5tupleIJNS5_1CILi1EEES8_S8_EEENS6_IJNS7_ILi128EEENS7_ILi160EEENS7_ILi192EEEEEELi192ENS_12float_e4m3_tEfNS_4arch4Sm90ELb1ELb0ELb0ELb1ELb0ELb1ELb0ELb1ELb1ELb1ELb1ELb0EEENS1_21CollectiveEpilogueFwdINS6_IJSA_SC_SB_EEES9_NS_10bfloat16_tESG_Li256ELb1ELb1ELb1ELb1EEENS1_36VarlenDynamicPersistentTileSchedulerILi128ELi160ELi256ELi128ELb1ELb1ELb1ELb1ELb1ELb1EEEEEEEEEvNT_6ParamsE,@"STO_CUDA_ENTRY STV_DEFAULT"
_ZN7cutlass13device_kernelIN5flash11enable_sm90INS1_16FlashAttnFwdSm90INS1_25CollectiveMainloopFwdSm90ILi2EN4cute5tupleIJNS5_1CILi1EEES8_S8_EEENS6_IJNS7_ILi128EEENS7_ILi160EEENS7_ILi192EEEEEELi192ENS_12float_e4m3_tEfNS_4arch4Sm90ELb1ELb0ELb0ELb1ELb0ELb1ELb0ELb1ELb1ELb1ELb1ELb0EEENS1_21CollectiveEpilogueFwdINS6_IJSA_SC_SB_EEES9_NS_10bfloat16_tESG_Li256ELb1ELb1ELb1ELb1EEENS1_36VarlenDynamicPersistentTileSchedulerILi128ELi160ELi256ELi128ELb1ELb1ELb1ELb1ELb1ELb1EEEEEEEEEvNT_6ParamsE:
        /* <DEDUP_REMOVED lines=24> */
.L_x_2229:
[----:B------:R-:W-:Y:S05]  /*0180*/  BSYNC B0 ;  /* 0x0000000000007941 */ /* 0x000fea0003800000 */
.L_x_2228:
        /* <DEDUP_REMOVED lines=41> */
.L_x_2230:
        /* <DEDUP_REMOVED lines=22> */
.L_x_2231:
        /* <DEDUP_REMOVED lines=18> */
.L_x_2232:
        /* <DEDUP_REMOVED lines=22> */
.L_x_2233:
        /* <DEDUP_REMOVED lines=22> */
.L_x_2234:
        /* <DEDUP_REMOVED lines=8> */
.L_x_2237:
        /* <DEDUP_REMOVED lines=26> */
[----:B------:R-:W-:Y:S01]  /*0b80*/  CS2R R222, SRZ ;  /* 0x0000000000de7805 */ /* 0x000fe2000001ff00 */
[----:B------:R-:W-:Y:S01]  /*0b90*/  IMAD.MOV.U32 R221, RZ, RZ, RZ ;  /* 0x000000ffffdd7224 */ /* 0x000fe200078e00ff */
[----:B------:R-:W-:Y:S01]  /*0ba0*/  ULOP3.LUT UR53, UR36, 0x1, URZ, 0xfc, !UPT ;  /* 0x0000000124357892 */ /* 0x000fe2000f8efc3f */
[----:B------:R-:W-:-:S08]  /*0bb0*/  UMOV UR43, URZ ;  /* 0x0000003f002b7c82 */ /* 0x000fd00008000000 */
[----:B------:R-:W-:Y:S01]  /*0bc0*/  UIADD3 UR52, UR52, 0x1e200, URZ ;  /* 0x0001e20034347890 */ /* 0x000fe2000fffe03f */
[----:B0-----:R-:W-:-:S05]  /*0bd0*/  VIADD R0, R0, 0xffffff80 ;  /* 0xffffff8000007836 */ /* 0x001fca0000000000 */
[----:B------:R-:W-:Y:S02]  /*0be0*/  SHF.R.S32.HI R3, RZ, 0x1f, R0 ;  /* 0x0000001fff037819 */ /* 0x000fe40000011400 */
[-C--:B------:R-:W-:Y:S02]  /*0bf0*/  LEA.HI R5, R0, R0.reuse, RZ, 0x1 ;  /* 0x0000000000057211 */ /* 0x080fe400078f08ff */
[CC--:B------:R-:W-:Y:S02]  /*0c00*/  LEA.HI R6, R3.reuse, R0.reuse, RZ, 0x5 ;  /* 0x0000000003067211 */ /* 0x0c0fe400078f28ff */
[CC--:B------:R-:W-:Y:S02]  /*0c10*/  LEA.HI R2, R3.reuse, R0.reuse, RZ, 0x7 ;  /* 0x0000000003027211 */ /* 0x0c0fe400078f38ff */
[CC--:B------:R-:W-:Y:S01]  /*0c20*/  LEA.HI R8, R3.reuse, R0.reuse, RZ, 0x4 ;  /* 0x0000000003087211 */ /* 0x0c0fe200078f20ff */
[----:B------:R-:W-:Y:S01]  /*0c30*/  IMAD.SHL.U32 R6, R6, 0x20, RZ ;  /* 0x0000002006067824 */ /* 0x000fe200078e00ff */
[----:B------:R-:W-:-:S02]  /*0c40*/  LEA.HI R4, R3, R0, RZ, 0x2 ;  /* 0x0000000003047211 */ /* 0x000fc400078f10ff */
[----:B------:R-:W-:Y:S02]  /*0c50*/  LOP3.LUT R9, R2, 0xffffff80, RZ, 0xc0, !PT ;  /* 0xffffff8002097812 */ /* 0x000fe400078ec0ff */
[----:B------:R-:W-:Y:S02]  /*0c60*/  LOP3.LUT R7, R8, 0x3fffff0, RZ, 0xc0, !PT ;  /* 0x03fffff008077812 */ /* 0x000fe400078ec0ff */
[----:B------:R-:W-:Y:S01]  /*0c70*/  LOP3.LUT R3, R5, 0xfffffffe, RZ, 0xc0, !PT ;  /* 0xfffffffe05037812 */ /* 0x000fe200078ec0ff */
[----:B------:R-:W-:Y:S01]  /*0c80*/  IMAD.IADD R12, R0, 0x1, -R9 ;  /* 0x00000001000c7824 */ /* 0x000fe200078e0a09 */
[----:B------:R-:W-:Y:S01]  /*0c90*/  LOP3.LUT R11, R4, 0xfffffffc, RZ, 0xc0, !PT ;  /* 0xfffffffc040b7812 */ /* 0x000fe200078ec0ff */
[----:B------:R-:W-:Y:S01]  /*0ca0*/  IMAD.IADD R7, R0, 0x1, -R7 ;  /* 0x0000000100077824 */ /* 0x000fe200078e0a07 */
[----:B------:R-:W-:Y:S01]  /*0cb0*/  LOP3.LUT R6, R6, 0xfffffc00, RZ, 0xc0, !PT ;  /* 0xfffffc0006067812 */ /* 0x000fe200078ec0ff */
[C---:B------:R-:W-:Y:S01]  /*0cc0*/  IMAD.IADD R18, R0.reuse, 0x1, -R3 ;  /* 0x0000000100127824 */ /* 0x040fe200078e0a03 */
[----:B------:R-:W-:Y:S01]  /*0cd0*/  SHF.R.S32.HI R9, RZ, 0x4, R8 ;  /* 0x00000004ff097819 */ /* 0x000fe20000011408 */
[----:B------:R-:W-:Y:S01]  /*0ce0*/  IMAD.IADD R10, R0, 0x1, -R11 ;  /* 0x00000001000a7824 */ /* 0x000fe200078e0a0b */
[----:B------:R-:W-:Y:S01]  /*0cf0*/  SHF.R.S32.HI R220, RZ, 0x1, R5 ;  /* 0x00000001ffdc7819 */ /* 0x000fe20000011405 */
[----:B------:R-:W-:Y:S01]  /*0d00*/  IMAD R11, R7, 0x40, R6 ;  /* 0x00000040070b7824 */ /* 0x000fe200078e0206 */
[----:B------:R-:W-:Y:S01]  /*0d10*/  SHF.R.S32.HI R3, RZ, 0x7, R2 ;  /* 0x00000007ff037819 */ /* 0x000fe20000011402 */
[----:B------:R-:W-:Y:S01]  /*0d20*/  IMAD.SHL.U32 R22, R18, 0x8, RZ ;  /* 0x0000000812167824 */ /* 0x000fe200078e00ff */
[----:B------:R-:W-:Y:S01]  /*0d30*/  LEA.HI R8, R8, R9, RZ, 0x1 ;  /* 0x0000000908087211 */ /* 0x000fe200078f08ff */
[----:B------:R-:W-:Y:S01]  /*0d40*/  STL [R1+0x5c], R12 ;  /* 0x00005c0c01007387 */ /* 0x000fe20000100800 */
[----:B------:R-:W-:Y:S01]  /*0d50*/  LEA.HI R6, R5, R220, RZ, 0x1 ;  /* 0x000000dc05067211 */ /* 0x000fe200078f08ff */
[C---:B------:R-:W-:Y:S01]  /*0d60*/  VIADD R225, R22.reuse, 0x20 ;  /* 0x0000002016e17836 */ /* 0x040fe20000000000 */
[--C-:B------:R-:W-:Y:S01]  /*0d70*/  SHF.R.S32.HI R0, RZ, 0x2, R4.reuse ;  /* 0x00000002ff007819 */ /* 0x100fe20000011404 */
[----:B------:R-:W-:Y:S01]  /*0d80*/  VIADD R224, R22, 0x40 ;  /* 0x0000004016e07836 */ /* 0x000fe20000000000 */
[----:B------:R-:W-:Y:S01]  /*0d90*/  SHF.R.S32.HI R5, RZ, 0x1f, R4 ;  /* 0x0000001fff057819 */ /* 0x000fe20000011404 */
[----:B------:R-:W-:Y:S01]  /*0da0*/  VIADD R14, R220, 0x80 ;  /* 0x00000080dc0e7836 */ /* 0x000fe20000000000 */
[----:B------:R-:W-:Y:S01]  /*0db0*/  LEA.HI R2, R2, R3, RZ, 0x1 ;  /* 0x0000000302027211 */ /* 0x000fe200078f08ff */
[----:B------:R-:W-:Y:S01]  /*0dc0*/  IMAD.SHL.U32 R18, R18, 0x10, RZ ;  /* 0x0000001012127824 */ /* 0x000fe200078e00ff */
[----:B------:R-:W-:Y:S01]  /*0dd0*/  LOP3.LUT R8, R8, 0x1ffffffe, RZ, 0xc0, !PT ;  /* 0x1ffffffe08087812 */ /* 0x000fe200078ec0ff */
[C---:B------:R-:W-:Y:S01]  /*0de0*/  VIADD R226, R22.reuse, 0x10 ;  /* 0x0000001016e27836 */ /* 0x040fe20000000000 */
[----:B------:R-:W-:Y:S01]  /*0df0*/  LEA.HI R5, R5, R0, RZ, 0x2 ;  /* 0x0000000005057211 */ /* 0x000fe200078f10ff */
[----:B------:R-:W-:Y:S01]  /*0e00*/  VIADD R227, R22, 0x30 ;  /* 0x0000003016e37836 */ /* 0x000fe20000000000 */
[----:B------:R-:W-:Y:S01]  /*0e10*/  LOP3.LUT R2, R2, 0x3fffffe, RZ, 0xc0, !PT ;  /* 0x03fffffe02027812 */ /* 0x000fe200078ec0ff */
[----:B------:R-:W-:Y:S01]  /*0e20*/  IMAD.IADD R8, R9, 0x1, -R8 ;  /* 0x0000000109087824 */ /* 0x000fe200078e0a08 */
[----:B------:R-:W-:Y:S01]  /*0e30*/  LOP3.LUT R5, R5, 0xfffffffc, RZ, 0xc0, !PT ;  /* 0xfffffffc05057812 */ /* 0x000fe200078ec0ff */
[----:B------:R-:W-:Y:S01]  /*0e40*/  VIADD R228, R22, 0x50 ;  /* 0x0000005016e47836 */ /* 0x000fe20000000000 */
[----:B------:R-:W-:Y:S01]  /*0e50*/  LOP3.LUT R7, R6, 0x3fffffe, RZ, 0xc0, !PT ;  /* 0x03fffffe06077812 */ /* 0x000fe200078ec0ff */
[----:B------:R-:W-:Y:S01]  /*0e60*/  IMAD.IADD R2, R3, 0x1, -R2 ;  /* 0x0000000103027824 */ /* 0x000fe200078e0a02 */
[----:B------:R-:W-:Y:S01]  /*0e70*/  IADD3 R5, R0, -R5, RZ ;  /* 0x8000000500057210 */ /* 0x000fe20007ffe0ff */
[----:B------:R-:W-:Y:S01]  /*0e80*/  IMAD R3, R8, 0x8, R11 ;  /* 0x0000000808037824 */ /* 0x000fe200078e020b */
[----:B------:R-:W-:Y:S01]  /*0e90*/  SHF.R.S32.HI R0, RZ, 0x1f, R12 ;  /* 0x0000001fff007819 */ /* 0x000fe2000001140c */
[----:B------:R-:W-:Y:S01]  /*0ea0*/  IMAD.IADD R7, R220, 0x1, -R7 ;  /* 0x00000001dc077824 */ /* 0x000fe200078e0a07 */
[----:B------:R-:W-:Y:S01]  /*0eb0*/  LEA.HI R4, R10, R10, RZ, 0x1 ;  /* 0x0000000a0a047211 */ /* 0x000fe200078f08ff */
[----:B------:R-:W-:Y:S01]  /*0ec0*/  IMAD.IADD R6, R22, 0x1, R225 ;  /* 0x0000000116067824 */ /* 0x000fe200078e02e1 */
[----:B------:R0:W-:Y:S01]  /*0ed0*/  STL [R1+0x70], R3 ;  /* 0x0000700301007387 */ /* 0x0001e20000100800 */
[----:B------:R-:W-:Y:S01]  /*0ee0*/  IMAD R232, R9, 0x8, R7 ;  /* 0x0000000809e87824 */ /* 0x000fe200078e0207 */
[----:B------:R-:W-:Y:S01]  /*0ef0*/  LOP3.LUT R9, R4, 0x1ffffffe, RZ, 0xc0, !PT ;  /* 0x1ffffffe04097812 */ /* 0x000fe200078ec0ff */
[----:B------:R-:W-:Y:S01]  /*0f00*/  IMAD.IADD R8, R22, 0x1, R224 ;  /* 0x0000000116087824 */ /* 0x000fe200078e02e0 */
[----:B------:R-:W-:Y:S01]  /*0f10*/  SHF.R.S32.HI R11, RZ, 0x1f, R6 ;  /* 0x0000001fff0b7819 */ /* 0x000fe20000011406 */
[----:B------:R-:W-:-:S02]  /*0f20*/  IMAD.SHL.U32 R5, R5, 0x80, RZ ;  /* 0x0000008005057824 */ /* 0x000fc400078e00ff */
[----:B------:R-:W-:Y:S01]  /*0f30*/  IMAD.IADD R9, R10, 0x1, -R9 ;  /* 0x000000010a097824 */ /* 0x000fe200078e0a09 */
[----:B------:R-:W-:Y:S01]  /*0f40*/  SHF.R.S32.HI R15, RZ, 0x1f, R8 ;  /* 0x0000001fff0f7819 */ /* 0x000fe20000011408 */
[----:B------:R-:W-:Y:S01]  /*0f50*/  IMAD.SHL.U32 R232, R232, 0x40, RZ ;  /* 0x00000040e8e87824 */ /* 0x000fe200078e00ff */
[----:B0-----:R-:W-:Y:S02]  /*0f60*/  LEA.HI R3, R0, R12, RZ, 0x2 ;  /* 0x0000000c00037211 */ /* 0x001fe400078f10ff */
[CC--:B------:R-:W-:Y:S02]  /*0f70*/  LEA.HI R13, R11.reuse, R6.reuse, RZ, 0x4 ;  /* 0x000000060b0d7211 */ /* 0x0c0fe400078f20ff */
[--C-:B------:R-:W-:Y:S02]  /*0f80*/  SHF.R.S32.HI R4, RZ, 0x2, R3.reuse ;  /* 0x00000002ff047819 */ /* 0x100fe40000011403 */
[----:B------:R-:W-:Y:S02]  /*0f90*/  SHF.R.S32.HI R7, RZ, 0x1f, R3 ;  /* 0x0000001fff077819 */ /* 0x000fe40000011403 */
[----:B------:R-:W-:-:S02]  /*0fa0*/  LEA.HI R10, R11, R6, RZ, 0x6 ;  /* 0x000000060b0a7211 */ /* 0x000fc400078f30ff */
[----:B------:R-:W-:Y:S02]  /*0fb0*/  LEA.HI R7, R7, R4, RZ, 0x3 ;  /* 0x0000000407077211 */ /* 0x000fe400078f18ff */
[----:B------:R-:W-:Y:S01]  /*0fc0*/  LEA.HI R0, R0, R12, RZ, 0x5 ;  /* 0x0000000c00007211 */ /* 0x000fe200078f28ff */
[----:B------:R-:W-:Y:S01]  /*0fd0*/  IMAD.SHL.U32 R10, R10, 0x80, RZ ;  /* 0x000000800a0a7824 */ /* 0x000fe200078e00ff */
[----:B------:R-:W-:Y:S02]  /*0fe0*/  LOP3.LUT R7, R7, 0xfffffff8, RZ, 0xc0, !PT ;  /* 0xfffffff807077812 */ /* 0x000fe400078ec0ff */
[----:B------:R-:W-:Y:S02]  /*0ff0*/  SHF.R.S32.HI R6, RZ, 0x1f, R14 ;  /* 0x0000001fff067819 */ /* 0x000fe4000001140e */
[CC--:B------:R-:W-:Y:S01]  /*1000*/  LEA.HI R11, R15.reuse, R8.reuse, RZ, 0x4 ;  /* 0x000000080f0b7211 */ /* 0x0c0fe200078f20ff */
[----:B------:R-:W-:Y:S01]  /*1010*/  IMAD.IADD R7, R4, 0x1, -R7 ;  /* 0x0000000104077824 */ /* 0x000fe200078e0a07 */
[----:B------:R-:W-:-:S02]  /*1020*/  LEA.HI R15, R15, R8, RZ, 0x6 ;  /* 0x000000080f0f7211 */ /* 0x000fc400078f30ff */
[----:B------:R-:W-:Y:S02]  /*1030*/  SHF.R.S32.HI R0, RZ, 0x5, R0 ;  /* 0x00000005ff007819 */ /* 0x000fe40000011400 */
[----:B------:R-:W-:Y:S01]  /*1040*/  LEA.HI R8, R6, R14, RZ, 0x3 ;  /* 0x0000000e06087211 */ /* 0x000fe200078f18ff */
[----:B------:R-:W-:Y:S01]  /*1050*/  IMAD.SHL.U32 R15, R15, 0x80, RZ ;  /* 0x000000800f0f7824 */ /* 0x000fe200078e00ff */
[----:B------:R-:W-:Y:S01]  /*1060*/  LOP3.LUT R230, R5, 0x180, RZ, 0xc0, !PT ;  /* 0x0000018005e67812 */ /* 0x000fe200078ec0ff */
[----:B------:R-:W-:Y:S01]  /*1070*/  IMAD R7, R0, 0x10, R7 ;  /* 0x0000001000077824 */ /* 0x000fe200078e0207 */
[----:B------:R-:W-:Y:S02]  /*1080*/  SHF.L.U32 R8, R8, 0x6, RZ ;  /* 0x0000000608087819 */ /* 0x000fe400000006ff */
[----:B------:R-:W-:Y:S01]  /*1090*/  LOP3.LUT R0, R230, 0x30, R13, 0xf8, !PT ;  /* 0x00000030e6007812 */ /* 0x000fe200078ef80d */
[----:B------:R-:W-:Y:S01]  /*10a0*/  IMAD R7, R2, 0x40, R7 ;  /* 0x0000004002077824 */ /* 0x000fe200078e0207 */
[----:B------:R-:W-:-:S02]  /*10b0*/  SHF.R.U32.HI R231, RZ, 0x3, R230 ;  /* 0x00000003ffe77819 */ /* 0x000fc400000116e6 */
[----:B------:R-:W-:Y:S02]  /*10c0*/  LEA.HI R4, R14, R14, RZ, 0x1 ;  /* 0x0000000e0e047211 */ /* 0x000fe400078f08ff */
[----:B------:R-:W-:Y:S01]  /*10d0*/  LOP3.LUT R5, R8, 0xfffffe00, RZ, 0xc0, !PT ;  /* 0xfffffe0008057812 */ /* 0x000fe200078ec0ff */
[----:B------:R-:W-:Y:S01]  /*10e0*/  STL [R1+0x6c], R7 ;  /* 0x00006c0701007387 */ /* 0x000fe20000100800 */
[----:B------:R-:W-:Y:S02]  /*10f0*/  LOP3.LUT R8, R230, 0x30, R11, 0xf8, !PT ;  /* 0x00000030e6087812 */ /* 0x000fe400078ef80b */
[----:B------:R-:W-:Y:S02]  /*1100*/  LOP3.LUT R11, R10, 0xffffe000, RZ, 0xc0, !PT ;  /* 0xffffe0000a0b7812 */ /* 0x000fe400078ec0ff */
[----:B------:R-:W-:Y:S02]  /*1110*/  LOP3.LUT R0, R0, R231, RZ, 0x3c, !PT ;  /* 0x000000e700007212 */ /* 0x000fe400078e3cff */
[----:B------:R-:W-:-:S02]  /*1120*/  LOP3.LUT R3, R3, 0x7ffffffc, RZ, 0xc0, !PT ;  /* 0x7ffffffc03037812 */ /* 0x000fc400078ec0ff */
[----:B------:R-:W-:Y:S02]  /*1130*/  LOP3.LUT R6, R4, 0x3fffffe, RZ, 0xc0, !PT ;  /* 0x03fffffe04067812 */ /* 0x000fe400078ec0ff */
[-C--:B------:R-:W-:Y:S02]  /*1140*/  IADD3 R11, R0, R232.reuse, R11 ;  /* 0x000000e8000b7210 */ /* 0x080fe40007ffe00b */
[----:B------:R-:W-:Y:S01]  /*1150*/  IADD3 R3, R12, -R3, RZ ;  /* 0x800000030c037210 */ /* 0x000fe20007ffe0ff */
[----:B------:R-:W-:Y:S01]  /*1160*/  IMAD.IADD R6, R14, 0x1, -R6 ;  /* 0x000000010e067824 */ /* 0x000fe200078e0a06 */
[----:B------:R-:W-:Y:S02]  /*1170*/  SHF.R.S32.HI R0, RZ, 0x1f, R220 ;  /* 0x0000001fff007819 */ /* 0x000fe400000114dc */
[C-C-:B------:R-:W-:Y:S01]  /*1180*/  LOP3.LUT R0, R230.reuse, 0x10, R18.reuse, 0xf8, !PT ;  /* 0x00000010e6007812 */ /* 0x140fe200078ef812 */
[----:B------:R-:W-:Y:S01]  /*1190*/  IMAD.SHL.U32 R237, R3, 0x2, RZ ;  /* 0x0000000203ed7824 */ /* 0x000fe200078e00ff */
[----:B------:R-:W-:Y:S01]  /*11a0*/  LOP3.LUT R2, R230, 0x30, R18, 0xf8, !PT ;  /* 0x00000030e6027812 */ /* 0x000fe200078ef812 */
[----:B------:R-:W-:Y:S01]  /*11b0*/  IMAD R234, R6, 0x40, R5 ;  /* 0x0000004006ea7824 */ /* 0x000fe200078e0205 */
[-C--:B------:R-:W-:Y:S01]  /*11c0*/  LOP3.LUT R3, R0, R231.reuse, RZ, 0x3c, !PT ;  /* 0x000000e700037212 */ /* 0x080fe200078e3cff */
[C---:B------:R-:W-:Y:S01]  /*11d0*/  VIADD R33, R237.reuse, 0x10 ;  /* 0x00000010ed217836 */ /* 0x040fe20000000000 */
[-C--:B------:R-:W-:Y:S01]  /*11e0*/  LOP3.LUT R5, R2, R231.reuse, RZ, 0x3c, !PT ;  /* 0x000000e702057212 */ /* 0x080fe200078e3cff */
[----:B------:R-:W-:Y:S01]  /*11f0*/  VIADD R2, R237, 0xa0 ;  /* 0x000000a0ed027836 */ /* 0x000fe20000000000 */
[----:B------:R-:W-:Y:S01]  /*1200*/  LOP3.LUT R15, R15, 0xffffe000, RZ, 0xc0, !PT ;  /* 0xffffe0000f0f7812 */ /* 0x000fe200078ec0ff */
[----:B------:R-:W-:Y:S01]  /*1210*/  IMAD.IADD R0, R232, 0x1, R3 ;  /* 0x00000001e8007824 */ /* 0x000fe200078e0203 */
[-C--:B------:R-:W-:Y:S01]  /*1220*/  IADD3 R2, R16, R232.reuse, R5 ;  /* 0x000000e810027210 */ /* 0x080fe20007ffe005 */
[C---:B------:R-:W-:Y:S01]  /*1230*/  VIADD R34, R237.reuse, 0x8 ;  /* 0x00000008ed227836 */ /* 0x040fe20000000000 */
[----:B------:R-:W-:Y:S01]  /*1240*/  LOP3.LUT R8, R8, R231, RZ, 0x3c, !PT ;  /* 0x000000e708087212 */ /* 0x000fe200078e3cff */
[C---:B------:R-:W-:Y:S01]  /*1250*/  VIADD R32, R237.reuse, 0x18 ;  /* 0x00000018ed207836 */ /* 0x040fe20000000000 */
[C---:B------:R-:W-:Y:S01]  /*1260*/  IADD3 R24, R237.reuse, 0x58, RZ ;  /* 0x00000058ed187810 */ /* 0x040fe20007ffe0ff */
[C---:B------:R-:W-:Y:S01]  /*1270*/  VIADD R30, R237.reuse, 0x28 ;  /* 0x00000028ed1e7836 */ /* 0x040fe20000000000 */
[----:B------:R0:W-:Y:S01]  /*1280*/  STL [R1+0xc], R0 ;  /* 0x00000c0001007387 */ /* 0x0001e20000100800 */
[C---:B------:R-:W-:Y:S01]  /*1290*/  VIADD R31, R237.reuse, 0x20 ;  /* 0x00000020ed1f7836 */ /* 0x040fe20000000000 */
[----:B------:R-:W-:Y:S01]  /*12a0*/  IADD3 R15, R8, R232, R15 ;  /* 0x000000e8080f7210 */ /* 0x000fe20007ffe00f */
[C---:B------:R-:W-:Y:S01]  /*12b0*/  VIADD R29, R237.reuse, 0x30 ;  /* 0x00000030ed1d7836 */ /* 0x040fe20000000000 */
[----:B------:R1:W-:Y:S01]  /*12c0*/  STL [R1+0x68], R2 ;  /* 0x0000680201007387 */ /* 0x0003e20000100800 */
[C---:B------:R-:W-:Y:S01]  /*12d0*/  VIADD R27, R237.reuse, 0x40 ;  /* 0x00000040ed1b7836 */ /* 0x040fe20000000000 */
[----:B------:R-:W-:Y:S01]  /*12e0*/  SHF.R.S32.HI R3, RZ, 0x1f, R33 ;  /* 0x0000001fff037819 */ /* 0x000fe20000011421 */
[C---:B------:R-:W-:Y:S01]  /*12f0*/  VIADD R28, R237.reuse, 0x38 ;  /* 0x00000038ed1c7836 */ /* 0x040fe20000000000 */
[----:B------:R-:W-:Y:S01]  /*1300*/  SHF.R.S32.HI R3, RZ, 0x1f, R30 ;  /* 0x0000001fff037819 */ /* 0x000fe2000001141e */
[C---:B------:R-:W-:Y:S01]  /*1310*/  VIADD R26, R237.reuse, 0x48 ;  /* 0x00000048ed1a7836 */ /* 0x040fe20000000000 */
[----:B0-----:R-:W-:Y:S01]  /*1320*/  SHF.R.S32.HI R0, RZ, 0x1f, R34 ;  /* 0x0000001fff007819 */ /* 0x001fe20000011422 */
[C---:B------:R-:W-:Y:S01]  /*1330*/  VIADD R25, R237.reuse, 0x50 ;  /* 0x00000050ed197836 */ /* 0x040fe20000000000 */
[----:B------:R-:W-:Y:S01]  /*1340*/  SHF.R.S32.HI R0, RZ, 0x1f, R31 ;  /* 0x0000001fff007819 */ /* 0x000fe2000001141f */
[C---:B------:R-:W-:Y:S01]  /*1350*/  VIADD R21, R237.reuse, 0x60 ;  /* 0x00000060ed157836 */ /* 0x040fe20000000000 */
[----:B-1----:R-:W-:Y:S01]  /*1360*/  SHF.R.S32.HI R2, RZ, 0x1f, R32 ;  /* 0x0000001fff027819 */ /* 0x002fe20000011420 */
        /* <DEDUP_REMOVED lines=14> */
[----:B------:R-:W-:Y:S02]  /*1450*/  SHF.R.S32.HI R3, RZ, 0x1f, R14 ;  /* 0x0000001fff037819 */ /* 0x000fe4000001140e */
[----:B------:R-:W-:Y:S02]  /*1460*/  SHF.R.S32.HI R0, RZ, 0x1f, R20 ;  /* 0x0000001fff007819 */ /* 0x000fe40000011414 */
[----:B------:R-:W-:Y:S02]  /*1470*/  SHF.R.S32.HI R2, RZ, 0x1f, R13 ;  /* 0x0000001fff027819 */ /* 0x000fe4000001140d */
[----:B------:R-:W-:Y:S01]  /*1480*/  SHF.R.S32.HI R3, RZ, 0x1f, R10 ;  /* 0x0000001fff037819 */ /* 0x000fe2000001140a */
[C---:B------:R-:W-:Y:S01]  /*1490*/  IMAD.IADD R3, R16.reuse, 0x1, R11 ;  /* 0x0000000110037824 */ /* 0x040fe200078e020b */
[----:B------:R-:W-:Y:S02]  /*14a0*/  SHF.R.S32.HI R0, RZ, 0x1f, R12 ;  /* 0x0000001fff007819 */ /* 0x000fe4000001140c */
[----:B------:R-:W-:Y:S01]  /*14b0*/  SHF.R.S32.HI R2, RZ, 0x1f, R8 ;  /* 0x0000001fff027819 */ /* 0x000fe20000011408 */
[----:B------:R-:W-:Y:S01]  /*14c0*/  IMAD.IADD R2, R16, 0x1, R15 ;  /* 0x0000000110027824 */ /* 0x000fe200078e020f */
[----:B------:R-:W-:Y:S01]  /*14d0*/  SHF.R.S32.HI R0, RZ, 0x1f, R6 ;  /* 0x0000001fff007819 */ /* 0x000fe20000011406 */
[----:B------:R0:W-:Y:S01]  /*14e0*/  STL [R1+0x64], R3 ;  /* 0x0000640301007387 */ /* 0x0001e20000100800 */
[----:B------:R-:W-:-:S02]  /*14f0*/  LEA R0, R9, R7, 0x3 ;  /* 0x0000000709007211 */ /* 0x000fc400078e18ff */
[----:B------:R-:W-:Y:S01]  /*1500*/  SHF.R.S32.HI R4, RZ, 0x1, R4 ;  /* 0x00000001ff047819 */ /* 0x000fe20000011404 */
[----:B------:R0:W-:Y:S04]  /*1510*/  STL [R1+0x60], R2 ;  /* 0x0000600201007387 */ /* 0x0001e80000100800 */
[----:B------:R0:W-:Y:S01]  /*1520*/  STL [R1+0x14], R0 ;  /* 0x0000140001007387 */ /* 0x0001e20000100800 */
[----:B------:R-:W-:-:S05]  /*1530*/  IMAD.SHL.U32 R4, R4, 0x80, RZ ;  /* 0x0000008004047824 */ /* 0x000fca00078e00ff */
[----:B------:R-:W-:-:S07]  /*1540*/  LOP3.LUT R233, R4, 0x180, RZ, 0xc0, !PT ;  /* 0x0000018004e97812 */ /* 0x000fce00078ec0ff */
.L_x_2454:
[----:B0123--:R-:W0:Y:S02]  /*1550*/  LDC.64 R2, c[0x0][0xc88] ;  /* 0x00032200ff027b82 */ /* 0x00fe240000000a00 */
[----:B0-----:R-:W-:-:S05]  /*1560*/  IMAD.WIDE R2, R43, 0x4, R2 ;  /* 0x000000042b027825 */ /* 0x001fca00078e0202 */
[----:B------:R-:W2:Y:S01]  /*1570*/  LDG.E R28, desc[UR54][R2.64] ;  /* 0x00000036021c7981 */ /* 0x000ea2000c1e1900 */
[----:B------:R-:W-:Y:S05]  /*1580*/  YIELD ;  /* 0x0000000000007946 */ /* 0x000fea0003800000 */
[----:B------:R-:W-:Y:S01]  /*1590*/  ULDC.64 UR4, c[0x0][0xa28] ;  /* 0x00028a0000047ab9 */ /* 0x000fe20000000a00 */
[----:B------:R-:W-:Y:S01]  /*15a0*/  ULDC.64 UR8, c[0x0][0xa18] ;  /* 0x0002860000087ab9 */ /* 0x000fe20000000a00 */
[----:B------:R-:W-:Y:S01]  /*15b0*/  ISETP.NE.U32.AND P1, PT, RZ, UR4, PT ;  /* 0x00000004ff007c0c */ /* 0x000fe2000bf25070 */
[----:B------:R-:W-:Y:S01]  /*15c0*/  IMAD.MOV.U32 R10, RZ, RZ, RZ ;  /* 0x000000ffff0a7224 */ /* 0x000fe200078e00ff */
[----:B------:R-:W-:Y:S01]  /*15d0*/  ULDC.64 UR6, c[0x0][0xa08] ;  /* 0x0002820000067ab9 */ /* 0x000fe20000000a00 */
[----:B------:R-:W-:Y:S01]  /*15e0*/  IMAD.MOV.U32 R26, RZ, RZ, RZ ;  /* 0x000000ffff1a7224 */ /* 0x000fe200078e00ff */
[----:B------:R-:W-:-:S02]  /*15f0*/  ISETP.NE.AND.EX P1, PT, RZ, UR5, PT, P1 ;  /* 0x00000005ff007c0c */ /* 0x000fc4000bf25310 */
[----:B------:R-:W-:-:S04]  /*1600*/  ISETP.NE.U32.AND P0, PT, RZ, UR6, PT ;  /* 0x00000006ff007c0c */ /* 0x000fc8000bf05070 */
[----:B------:R-:W-:Y:S02]  /*1610*/  ISETP.NE.AND.EX P0, PT, RZ, UR7, PT, P0 ;  /* 0x00000007ff007c0c */ /* 0x000fe4000bf05300 */
[----:B--2---:R-:W-:Y:S01]  /*1620*/  SHF.R.S32.HI R0, RZ, 0x1f, R28 ;  /* 0x0000001fff007819 */ /* 0x004fe2000001141c */
[----:B------:R-:W-:-:S04]  /*1630*/  IMAD.SHL.U32 R30, R28, 0x4, RZ ;  /* 0x000000041c1e7824 */ /* 0x000fc800078e00ff */
[C---:B------:R-:W-:Y:S01]  /*1640*/  @P1 LEA R4, P2, R28.reuse, UR4, 0x2 ;  /* 0x000000041c041c11 */ /* 0x040fe2000f8410ff */
[----:B------:R-:W-:Y:S01]  /*1650*/  STL [R1+0x18], R28 ;  /* 0x0000181c01007387 */ /* 0x000fe20000100800 */
[C-C-:B------:R-:W-:Y:S02]  /*1660*/  SHF.L.U64.HI R29, R28.reuse, 0x2, R0.reuse ;  /* 0x000000021c1d7819 */ /* 0x140fe40000010200 */
[----:B------:R-:W-:Y:S01]  /*1670*/  @P1 LEA.HI.X R5, R28, UR5, R0, 0x2, P2 ;  /* 0x000000051c051c11 */ /* 0x000fe200090f1400 */
[----:B------:R-:W-:Y:S01]  /*1680*/  ULDC UR4, c[0x0][0x288] ;  /* 0x0000a20000047ab9 */ /* 0x000fe20000000800 */
[----:B------:R-:W-:Y:S01]  /*1690*/  ISETP.NE.U32.AND P2, PT, RZ, UR8, PT ;  /* 0x00000008ff007c0c */ /* 0x000fe2000bf45070 */
[----:B------:R0:W-:Y:S01]  /*16a0*/  STL [R1+0x28], R0 ;  /* 0x0000280001007387 */ /* 0x0001e20000100800 */
[----:B------:R-:W-:Y:S02]  /*16b0*/  IADD3 R8, P3, R30, UR6, RZ ;  /* 0x000000061e087c10 */ /* 0x000fe4000ff7e0ff */
[----:B------:R-:W-:Y:S01]  /*16c0*/  ISETP.NE.AND.EX P2, PT, RZ, UR9, PT, P2 ;  /* 0x00000009ff007c0c */ /* 0x000fe2000bf45320 */
[----:B------:R1:W5:Y:S01]  /*16d0*/  @P1 LDG.E R10, desc[UR54][R4.64] ;  /* 0x00000036040a1981 */ /* 0x000362000c1e1900 */
[----:B------:R-:W-:-:S03]  /*16e0*/  IADD3.X R9, R29, UR7, RZ, P3, !PT ;  /* 0x000000071d097c10 */ /* 0x000fc60009ffe4ff */
[----:B------:R1:W-:Y:S01]  /*16f0*/  STL [R1+0x20], R30 ;  /* 0x0000201e01007387 */ /* 0x0003e20000100800 */
[----:B0-----:R-:W-:Y:S01]  /*1700*/  IMAD.U32 R0, RZ, RZ, UR4 ;  /* 0x00000004ff007e24 */ /* 0x001fe2000f8e00ff */
[----:B------:R-:W-:Y:S02]  /*1710*/  ULDC.64 UR4, c[0x0][0x418] ;  /* 0x0001060000047ab9 */ /* 0x000fe40000000a00 */
[----:B------:R1:W5:Y:S04]  /*1720*/  @P0 LDG.E R26, desc[UR54][R8.64] ;  /* 0x00000036081a0981 */ /* 0x000368000c1e1900 */
[----:B------:R-:W-:Y:S01]  /*1730*/  @P2 IADD3 R6, P1, R30, UR8, RZ ;  /* 0x000000081e062c10 */ /* 0x000fe2000ff3e0ff */
[----:B------:R1:W-:Y:S03]  /*1740*/  STL [R1+0x24], R29 ;  /* 0x0000241d01007387 */ /* 0x0003e60000100800 */
[----:B------:R-:W-:-:S05]  /*1750*/  @P2 IADD3.X R7, R29, UR9, RZ, P1, !PT ;  /* 0x000000091d072c10 */ /* 0x000fca0008ffe4ff */
[----:B------:R-:W2:Y:S01]  /*1760*/  @P2 LDG.E R0, desc[UR54][R6.64] ;  /* 0x0000003606002981 */ /* 0x000ea2000c1e1900 */
[----:B------:R-:W-:-:S03]  /*1770*/  UISETP.NE.U32.AND UP0, UPT, UR4, URZ, UPT ;  /* 0x0000003f0400728c */ /* 0x000fc6000bf05070 */
[----:B------:R-:W-:Y:S01]  /*1780*/  ULDC UR4, c[0x0][0x424] ;  /* 0x0001090000047ab9 */ /* 0x000fe20000000800 */
[----:B------:R-:W-:-:S03]  /*1790*/  UISETP.NE.AND.EX UP0, UPT, UR5, URZ, UPT, UP0 ;  /* 0x0000003f0500728c */ /* 0x000fc6000bf05300 */
[----:B------:R-:W-:Y:S01]  /*17a0*/  ULDC UR5, c[0x0][0x2f0] ;  /* 0x0000bc0000057ab9 */ /* 0x000fe20000000800 */
[----:B------:R-:W-:-:S04]  /*17b0*/  USEL UR4, UR4, 0x1, UP0 ;  /* 0x0000000104047887 */ /* 0x000fc80008000000 */
[----:B------:R-:W-:-:S03]  /*17c0*/  UIMAD UR4, UR4, UR5, URZ ;  /* 0x00000005040472a4 */ /* 0x000fc6000f8e023f */
[----:B------:R-:W-:Y:S02]  /*17d0*/  ULDC UR5, c[0x0][0x348] ;  /* 0x0000d20000057ab9 */ /* 0x000fe40000000800 */
[----:B------:R-:W-:Y:S02]  /*17e0*/  IMAD.U32 R2, RZ, RZ, UR5 ;  /* 0x00000005ff027e24 */ /* 0x000fe4000f8e00ff */
[----:B------:R-:W-:Y:S01]  /*17f0*/  IMAD.U32 R25, RZ, RZ, UR4 ;  /* 0x00000004ff197e24 */ /* 0x000fe2000f8e00ff */
[----:B--2---:R1:W-:Y:S01]  /*1800*/  STL [R1], R0 ;  /* 0x0000000001007387 */ /* 0x0043e20000100800 */
[----:B------:R-:W-:Y:S01]  /*1810*/  IMAD.MOV.U32 R14, RZ, RZ, R0 ;  /* 0x000000ffff0e7224 */ /* 0x000fe200078e0000 */
[----:B----4-:R-:W-:Y:S06]  /*1820*/  @P2 BRA `(.L_x_2239) ;  /* 0x0000000000282947 */ /* 0x010fec0003800000 */
[----:B------:R-:W-:Y:S02]  /*1830*/  ULDC.64 UR4, c[0x0][0xa00] ;  /* 0x0002800000047ab9 */ /* 0x000fe40000000a00 */
[----:B------:R-:W-:-:S04]  /*1840*/  ISETP.NE.U32.AND P1, PT, RZ, UR4, PT ;  /* 0x00000004ff007c0c */ /* 0x000fc8000bf25070 */
[----:B------:R-:W-:-:S13]  /*1850*/  ISETP.NE.AND.EX P1, PT, RZ, UR5, PT, P1 ;  /* 0x00000005ff007c0c */ /* 0x000fda000bf25310 */
[----:B------:R-:W-:Y:S05]  /*1860*/  @!P1 BRA `(.L_x_2239) ;  /* 0x0000000000189947 */ /* 0x000fea0003800000 */
[----:B-1----:R-:W0:Y:S02]  /*1870*/  LDC.64 R4, c[0x0][0xa00] ;  /* 0x00028000ff047b82 */ /* 0x002e240000000a00 */
[----:B0-----:R-:W-:-:S05]  /*1880*/  IMAD.WIDE R4, R28, 0x4, R4 ;  /* 0x000000041c047825 */ /* 0x001fca00078e0204 */
[----:B------:R-:W2:Y:S04]  /*1890*/  LDG.E R0, desc[UR54][R4.64] ;  /* 0x0000003604007981 */ /* 0x000ea8000c1e1900 */
[----:B------:R-:W2:Y:S02]  /*18a0*/  LDG.E R3, desc[UR54][R4.64+0x4] ;  /* 0x0000043604037981 */ /* 0x000ea4000c1e1900 */
[----:B--2---:R-:W-:-:S05]  /*18b0*/  IMAD.IADD R14, R3, 0x1, -R0 ;  /* 0x00000001030e7824 */ /* 0x004fca00078e0a00 */
[----:B------:R0:W-:Y:S02]  /*18c0*/  STL [R1], R14 ;  /* 0x0000000e01007387 */ /* 0x0001e40000100800 */
.L_x_2239:
[C---:B------:R-:W-:Y:S01]  /*18d0*/  LOP3.LUT R27, R42.reuse, 0xffff, RZ, 0xc0, !PT ;  /* 0x0000ffff2a1b7812 */ /* 0x040fe200078ec0ff */
[----:B------:R-:W-:Y:S01]  /*18e0*/  ULDC.64 UR4, c[0x0][0xa20] ;  /* 0x0002880000047ab9 */ /* 0x000fe20000000a00 */
[C---:B------:R-:W-:Y:S02]  /*18f0*/  LOP3.LUT R3, R42.reuse, 0xff000000, RZ, 0xc0, !PT ;  /* 0xff0000002a037812 */ /* 0x040fe400078ec0ff */
[----:B------:R-:W-:Y:S01]  /*1900*/  ISETP.NE.U32.AND P1, PT, RZ, UR4, PT ;  /* 0x00000004ff007c0c */ /* 0x000fe2000bf25070 */
[----:B------:R2:W-:Y:S01]  /*1910*/  STL [R1+0x8], R27 ;  /* 0x0000081b01007387 */ /* 0x0005e20000100800 */
[----:B-1----:R-:W-:Y:S02]  /*1920*/  LOP3.LUT R0, R42, 0xff0000, RZ, 0xc0, !PT ;  /* 0x00ff00002a007812 */ /* 0x002fe400078ec0ff */
[----:B------:R-:W-:Y:S02]  /*1930*/  ISETP.NE.AND.EX P1, PT, RZ, UR5, PT, P1 ;  /* 0x00000005ff007c0c */ /* 0x000fe4000bf25310 */
[----:B------:R-:W-:-:S04]  /*1940*/  SHF.R.U32.HI R3, RZ, 0x8, R3 ;  /* 0x00000008ff037819 */ /* 0x000fc80000011603 */
[----:B------:R-:W-:-:S07]  /*1950*/  LEA.HI R11, R0, R3, RZ, 0x10 ;  /* 0x00000003000b7211 */ /* 0x000fce00078f80ff */
[----:B--2---:R-:W-:Y:S05]  /*1960*/  @!P1 BRA `(.L_x_2240) ;  /* 0x0000000000109947 */ /* 0x004fea0003800000 */
[----:B------:R-:W-:-:S04]  /*1970*/  IADD3 R4, P0, R30, UR4, RZ ;  /* 0x000000041e047c10 */ /* 0x000fc8000ff1e0ff */
[----:B------:R-:W-:-:S05]  /*1980*/  IADD3.X R5, R29, UR5, RZ, P0, !PT ;  /* 0x000000051d057c10 */ /* 0x000fca00087fe4ff */
[----:B------:R1:W5:Y:S01]  /*1990*/  LDG.E R25, desc[UR54][R4.64] ;  /* 0x0000003604197981 */ /* 0x000362000c1e1900 */
[----:B------:R-:W-:Y:S05]  /*19a0*/  BRA `(.L_x_2241) ;  /* 0x0000000000107947 */ /* 0x000fea0003800000 */
.L_x_2240:
[----:B------:R-:W-:Y:S05]  /*19b0*/  @!P0 BRA `(.L_x_2241) ;  /* 0x00000000000c8947 */ /* 0x000fea0003800000 */
[----:B------:R-:W2:Y:S04]  /*19c0*/  LDG.E R0, desc[UR54][R8.64] ;  /* 0x0000003608007981 */ /* 0x000ea8000c1e1900 */
[----:B------:R-:W2:Y:S02]  /*19d0*/  LDG.E R25, desc[UR54][R8.64+0x4] ;  /* 0x0000043608197981 */ /* 0x000ea4000c1e1900 */
[----:B--2---:R-:W-:-:S07]  /*19e0*/  IMAD.IADD R25, R25, 0x1, -R0 ;  /* 0x0000000119197824 */ /* 0x004fce00078e0a00 */
.L_x_2241:
[----:B------:R-:W-:Y:S01]  /*19f0*/  ULDC.64 UR4, c[0x0][0xa10] ;  /* 0x0002840000047ab9 */ /* 0x000fe20000000a00 */
[----:B------:R-:W2:Y:S01]  /*1a00*/  LDC R8, c[0x0][0x448] ;  /* 0x00011200ff087b82 */ /* 0x000ea20000000800 */
[----:B------:R-:W-:-:S04]  /*1a10*/  ISETP.NE.U32.AND P0, PT, RZ, UR4, PT ;  /* 0x00000004ff007c0c */ /* 0x000fc8000bf05070 */
[----:B------:R-:W-:Y:S01]  /*1a20*/  ISETP.NE.AND.EX P0, PT, RZ, UR5, PT, P0 ;  /* 0x00000005ff007c0c */ /* 0x000fe2000bf05300 */
[----:B------:R-:W-:-:S12]  /*1a30*/  ULDC.64 UR4, c[0x0][0xa30] ;  /* 0x00028c0000047ab9 */ /* 0x000fd80000000a00 */
[----:B-1----:R-:W1:Y:S02]  /*1a40*/  @P0 LDC.64 R4, c[0x0][0xa10] ;  /* 0x00028400ff040b82 */ /* 0x002e640000000a00 */
[----:B-1----:R-:W-:-:S05]  /*1a50*/  @P0 IMAD.WIDE R4, R28, 0x4, R4 ;  /* 0x000000041c040825 */ /* 0x002fca00078e0204 */
[----:B------:R-:W3:Y:S04]  /*1a60*/  @P0 LDG.E R0, desc[UR54][R4.64] ;  /* 0x0000003604000981 */ /* 0x000ee8000c1e1900 */
[----:B------:R1:W3:Y:S01]  /*1a70*/  @P0 LDG.E R3, desc[UR54][R4.64+0x4] ;  /* 0x0000043604030981 */ /* 0x0002e2000c1e1900 */
[----:B------:R-:W-:Y:S01]  /*1a80*/  ISETP.NE.U32.AND P1, PT, RZ, UR4, PT ;  /* 0x00000004ff007c0c */ /* 0x000fe2000bf25070 */
[----:B-----5:R-:W-:-:S03]  /*1a90*/  IMAD.MOV.U32 R146, RZ, RZ, R25 ;  /* 0x000000ffff927224 */ /* 0x020fc600078e0019 */
[----:B------:R-:W-:-:S13]  /*1aa0*/  ISETP.NE.AND.EX P1, PT, RZ, UR5, PT, P1 ;  /* 0x00000005ff007c0c */ /* 0x000fda000bf25310 */
[----:B------:R-:W-:-:S04]  /*1ab0*/  @P1 IADD3 R6, P2, R30, UR4, RZ ;  /* 0x000000041e061c10 */ /* 0x000fc8000ff5e0ff */
[----:B------:R-:W-:-:S05]  /*1ac0*/  @P1 IADD3.X R7, R29, UR5, RZ, P2, !PT ;  /* 0x000000051d071c10 */ /* 0x000fca00097fe4ff */
[----:B------:R4:W5:Y:S01]  /*1ad0*/  @P1 LDG.E R146, desc[UR54][R6.64] ;  /* 0x0000003606921981 */ /* 0x000962000c1e1900 */
[----:B--2---:R-:W-:Y:S01]  /*1ae0*/  ISETP.NE.AND P1, PT, R8, 0x1, PT ;  /* 0x000000010800780c */ /* 0x004fe20003f25270 */
[----:B------:R-:W-:Y:S01]  /*1af0*/  IMAD.SHL.U32 R236, R41, 0x80, RZ ;  /* 0x0000008029ec7824 */ /* 0x000fe200078e00ff */
[----:B------:R-:W-:Y:S01]  /*1b00*/  BSSY B0, `(.L_x_2242) ;  /* 0x0000038000007945 */ /* 0x000fe20003800000 */
[----:B------:R-:W-:Y:S02]  /*1b10*/  IMAD.IADD R13, R25, 0x1, -R10 ;  /* 0x00000001190d7824 */ /* 0x000fe400078e0a0a */
[----:B-1----:R-:W-:Y:S01]  /*1b20*/  VIADD R4, R236, 0x7f ;  /* 0x0000007fec047836 */ /* 0x002fe20000000000 */
[----:B----4-:R-:W-:-:S07]  /*1b30*/  SHF.R.U32.HI R6, RZ, 0x10, R11 ;  /* 0x00000010ff067819 */ /* 0x010fce000001160b */
[----:B------:R-:W1:Y:S08]  /*1b40*/  @P1 LDC R9, c[0x0][0x44c] ;  /* 0x00011300ff091b82 */ /* 0x000e700000000800 */
[----:B------:R-:W2:Y:S01]  /*1b50*/  @P1 LDC R5, c[0x0][0x450] ;  /* 0x00011400ff051b82 */ /* 0x000ea20000000800 */
[----:B---3--:R-:W-:Y:S01]  /*1b60*/  @P0 IADD3 R2, -R0, R3, RZ ;  /* 0x0000000300020210 */ /* 0x008fe20007ffe1ff */
[----:B-1----:R-:W-:-:S04]  /*1b70*/  @P1 IMAD.HI.U32 R0, R4, R9, RZ ;  /* 0x0000000904001227 */ /* 0x002fc800078e00ff */
[----:B------:R-:W-:Y:S01]  /*1b80*/  IMAD.IADD R12, R13, 0x1, R2 ;  /* 0x000000010d0c7824 */ /* 0x000fe200078e0202 */
[----:B--2---:R-:W-:-:S03]  /*1b90*/  @P1 SHF.R.U32.HI R4, RZ, R5, R0 ;  /* 0x00000005ff041219 */ /* 0x004fc60000011600 */
[C---:B------:R-:W-:Y:S01]  /*1ba0*/  VIADD R0, R12.reuse, 0x9f ;  /* 0x0000009f0c007836 */ /* 0x040fe20000000000 */
[----:B------:R-:W-:Y:S01]  /*1bb0*/  IADD3 R159, R12, 0xa0, -R14 ;  /* 0x000000a00c9f7810 */ /* 0x000fe20007ffe80e */
[----:B------:R1:W-:Y:S02]  /*1bc0*/  STL [R1+0x4], R12 ;  /* 0x0000040c01007387 */ /* 0x0003e40000100800 */
[----:B------:R-:W-:-:S04]  /*1bd0*/  IMAD.HI R0, R0, 0x66666667, RZ ;  /* 0x6666666700007827 */ /* 0x000fc800078e02ff */
[----:B------:R-:W-:Y:S01]  /*1be0*/  IMAD.IADD R4, R159, 0x1, R4 ;  /* 0x000000019f047824 */ /* 0x000fe200078e0204 */
[----:B------:R-:W-:-:S03]  /*1bf0*/  SHF.R.U32.HI R3, RZ, 0x1f, R0 ;  /* 0x0000001fff037819 */ /* 0x000fc60000011600 */
[----:B------:R-:W-:Y:S01]  /*1c00*/  IMAD.HI R4, R4, 0x66666667, RZ ;  /* 0x6666666704047827 */ /* 0x000fe200078e02ff */
[----:B-1----:R-:W-:Y:S02]  /*1c10*/  LOP3.LUT R12, R11, 0xff, RZ, 0xc0, !PT ;  /* 0x000000ff0b0c7812 */ /* 0x002fe400078ec0ff */
[----:B------:R-:W-:Y:S01]  /*1c20*/  LEA.HI.SX32 R160, R0, R3, 0x1a ;  /* 0x0000000300a07211 */ /* 0x000fe200078fd2ff */
[----:B------:R-:W-:Y:S01]  /*1c30*/  IMAD.MOV.U32 R0, RZ, RZ, RZ ;  /* 0x000000ffff007224 */ /* 0x000fe200078e00ff */
[----:B------:R-:W-:Y:S01]  /*1c40*/  SHF.R.U32.HI R5, RZ, 0x1f, R4 ;  /* 0x0000001fff057819 */ /* 0x000fe20000011604 */
[----:B------:R1:W-:Y:S03]  /*1c50*/  STL [R1+0x34], R12 ;  /* 0x0000340c01007387 */ /* 0x0003e60000100800 */
[----:B------:R-:W-:Y:S01]  /*1c60*/  LEA.HI.SX32 R5, R4, R5, 0x1a ;  /* 0x0000000504057211 */ /* 0x000fe200078fd2ff */
[----:B------:R1:W-:Y:S03]  /*1c70*/  STL [R1+0x1c], R6 ;  /* 0x00001c0601007387 */ /* 0x0003e60000100800 */
[----:B------:R-:W-:-:S04]  /*1c80*/  VIMNMX R9, R160, R5, PT ;  /* 0x00000005a0097248 */ /* 0x000fc80003fe0100 */
[----:B------:R-:W-:-:S13]  /*1c90*/  ISETP.GE.AND P0, PT, R9, 0x1, PT ;  /* 0x000000010900780c */ /* 0x000fda0003f06270 */
[----:B-1----:R-:W-:Y:S05]  /*1ca0*/  @!P0 BRA `(.L_x_2243) ;  /* 0x0000000000748947 */ /* 0x002fea0003800000 */
[----:B------:R-:W-:Y:S01]  /*1cb0*/  ISETP.NE.AND P0, PT, R6, RZ, PT ;  /* 0x000000ff0600720c */ /* 0x000fe20003f05270 */
[----:B------:R-:W-:-:S03]  /*1cc0*/  ULDC UR4, c[0x0][0x9f0] ;  /* 0x00027c0000047ab9 */ /* 0x000fc60000000800 */
[----:B------:R-:W-:-:S04]  /*1cd0*/  SEL R10, R6, UR4, P0 ;  /* 0x00000004060a7c07 */ /* 0x000fc80008000000 */
[-C--:B------:R-:W-:Y:S02]  /*1ce0*/  IABS R6, R10.reuse ;  /* 0x0000000a00067213 */ /* 0x080fe40000000000 */
[----:B------:R-:W-:Y:S02]  /*1cf0*/  IADD3 R0, R10, -0x1, R9 ;  /* 0xffffffff0a007810 */ /* 0x000fe40007ffe009 */
[----:B------:R-:W1:Y:S01]  /*1d00*/  I2F.RP R3, R6 ;  /* 0x0000000600037306 */ /* 0x000e620000209400 */
[----:B------:R-:W-:Y:S02]  /*1d10*/  IABS R11, R10 ;  /* 0x0000000a000b7213 */ /* 0x000fe40000000000 */
[----:B------:R-:W-:Y:S02]  /*1d20*/  IABS R8, R0 ;  /* 0x0000000000087213 */ /* 0x000fe40000000000 */
[----:B------:R-:W-:-:S04]  /*1d30*/  LOP3.LUT R0, R0, R10, RZ, 0x3c, !PT ;  /* 0x0000000a00007212 */ /* 0x000fc800078e3cff */
[----:B------:R-:W-:Y:S01]  /*1d40*/  ISETP.GE.AND P2, PT, R0, RZ, PT ;  /* 0x000000ff0000720c */ /* 0x000fe20003f46270 */
[----:B-1----:R-:W1:Y:S02]  /*1d50*/  MUFU.RCP R3, R3 ;  /* 0x0000000300037308 */ /* 0x002e640000001000 */
[----:B-1----:R-:W-:Y:S02]  /*1d60*/  VIADD R4, R3, 0xffffffe ;  /* 0x0ffffffe03047836 */ /* 0x002fe40000000000 */
[----:B------:R-:W-:-:S04]  /*1d70*/  IMAD.MOV R3, RZ, RZ, -R11 ;  /* 0x000000ffff037224 */ /* 0x000fc800078e0a0b */
[----:B------:R1:W2:Y:S02]  /*1d80*/  F2I.FTZ.U32.TRUNC.NTZ R5, R4 ;  /* 0x0000000400057305 */ /* 0x0002a4000021f000 */
[----:B-1----:R-:W-:Y:S02]  /*1d90*/  IMAD.MOV.U32 R4, RZ, RZ, RZ ;  /* 0x000000ffff047224 */ /* 0x002fe400078e00ff */
[----:B--2---:R-:W-:-:S04]  /*1da0*/  IMAD.MOV R7, RZ, RZ, -R5 ;  /* 0x000000ffff077224 */ /* 0x004fc800078e0a05 */
        /* <DEDUP_REMOVED lines=9> */
[----:B------:R-:W-:-:S05]  /*1e40*/  @P0 VIADD R5, R5, 0x1 ;  /* 0x0000000105050836 */ /* 0x000fca0000000000 */
[----:B------:R-:W-:-:S05]  /*1e50*/  MOV R0, R5 ;  /* 0x0000000500007202 */ /* 0x000fca0000000f00 */
[----:B------:R-:W-:Y:S01]  /*1e60*/  @!P2 IMAD.MOV R0, RZ, RZ, -R0 ;  /* 0x000000ffff00a224 */ /* 0x000fe200078e0a00 */
[----:B------:R-:W-:-:S07]  /*1e70*/  @!P1 LOP3.LUT R0, RZ, R10, RZ, 0x33, !PT ;  /* 0x0000000aff009212 */ /* 0x000fce00078e33ff */
.L_x_2243:
[----:B------:R-:W-:Y:S05]  /*1e80*/  BSYNC B0 ;  /* 0x0000000000007941 */ /* 0x000fea0003800000 */
.L_x_2242:
        /* <DEDUP_REMOVED lines=25> */
[----:B0-----:R0:W1:Y:S01]  /*2020*/  LDC.64 R14, c[0x4][R0] ;  /* 0x01000000000e7b82 */ /* 0x0010620000000a00 */
[----:B------:R-:W-:Y:S01]  /*2030*/  IMAD.U32 R5, RZ, RZ, UR5 ;  /* 0x00000005ff057e24 */ /* 0x000fe2000f8e00ff */
[----:B------:R-:W-:Y:S01]  /*2040*/  ULDC.64 UR4, c[0x4][0xa0] ;  /* 0x0100280000047ab9 */ /* 0x000fe20000000a00 */
[----:B------:R-:W-:Y:S01]  /*2050*/  IMAD.U32 R10, RZ, RZ, UR6 ;  /* 0x00000006ff0a7e24 */ /* 0x000fe2000f8e00ff */
[----:B------:R-:W-:Y:S01]  /*2060*/  MOV R13, RZ ;  /* 0x000000ff000d7202 */ /* 0x000fe20000000f00 */
[----:B------:R-:W-:Y:S02]  /*2070*/  IMAD.U32 R6, RZ, RZ, UR4 ;  /* 0x00000004ff067e24 */ /* 0x000fe4000f8e00ff */
[----:B------:R-:W-:-:S02]  /*2080*/  IMAD.U32 R7, RZ, RZ, UR5 ;  /* 0x00000005ff077e24 */ /* 0x000fc4000f8e00ff */
[----:B------:R-:W-:Y:S02]  /*2090*/  IMAD.U32 R11, RZ, RZ, UR7 ;  /* 0x00000007ff0b7e24 */ /* 0x000fe4000f8e00ff */
[----:B------:R-:W-:Y:S02]  /*20a0*/  IMAD.MOV.U32 R8, RZ, RZ, 0x70 ;  /* 0x00000070ff087424 */ /* 0x000fe400078e00ff */
[----:B0-----:R-:W-:-:S07]  /*20b0*/  IMAD.MOV.U32 R12, RZ, RZ, 0x1 ;  /* 0x00000001ff0c7424 */ /* 0x001fce00078e00ff */
[----:B------:R-:W-:-:S07]  /*20c0*/  LEPC R20, `(.L_x_2246) ;  /* 0x000000001014794e */ /* 0x000fce0000000000 */
[----:B-1---5:R-:W-:Y:S05]  /*20d0*/  CALL.ABS.NOINC R14 ;  /* 0x000000000e007343 */ /* 0x022fea0003c00000 */
.L_x_2246:
[----:B------:R-:W-:Y:S05]  /*20e0*/  BSYNC B6 ;  /* 0x0000000000067941 */ /* 0x000fea0003800000 */
.L_x_2245:
        /* <DEDUP_REMOVED lines=19> */
[----:B-1---5:R-:W-:Y:S05]  /*2220*/  CALL.ABS.NOINC R14 ;  /* 0x000000000e007343 */ /* 0x022fea0003c00000 */
.L_x_2248:
[----:B------:R-:W-:Y:S05]  /*2230*/  BSYNC B6 ;  /* 0x0000000000067941 */ /* 0x000fea0003800000 */
.L_x_2247:
[----:B------:R-:W-:Y:S01]  /*2240*/  ULDC.64 UR4, c[0x0][0x9f8] ;  /* 0x00027e0000047ab9 */ /* 0x000fe20000000a00 */
[----:B------:R-:W-:Y:S01]  /*2250*/  IMAD.MOV.U32 R0, RZ, RZ, R28 ;  /* 0x000000ffff007224 */ /* 0x000fe200078e001c */
[----:B------:R-:W-:Y:S01]  /*2260*/  ISETP.NE.U32.AND P0, PT, RZ, UR4, PT ;  /* 0x00000004ff007c0c */ /* 0x000fe2000bf05070 */
[----:B0-----:R-:W2:Y:S01]  /*2270*/  LDL.LU R14, [R1+0x10] ;  /* 0x00001000010e7983 */ /* 0x001ea20000300800 */
[----:B------:R-:W0:Y:S02]  /*2280*/  LDC.64 R114, c[0x0][0x300] ;  /* 0x0000c000ff727b82 */ /* 0x000e240000000a00 */
[----:B------:R-:W-:Y:S01]  /*2290*/  ISETP.NE.AND.EX P0, PT, RZ, UR5, PT, P0 ;  /* 0x00000005ff007c0c */ /* 0x000fe2000bf05300 */
[----:B------:R-:W1:Y:S01]  /*22a0*/  S2R R20, SR_TID.X ;  /* 0x0000000000147919 */ /* 0x000e620000002100 */
[----:B------:R-:W-:Y:S01]  /*22b0*/  IMAD.IADD R123, R26, 0x1, R25 ;  /* 0x000000011a7b7824 */ /* 0x000fe200078e0219 */
[----:B------:R-:W-:-:S03]  /*22c0*/  SHF.R.S32.HI R19, RZ, 0x1f, R18 ;  /* 0x0000001fff137819 */ /* 0x000fc60000011412 */
[----:B------:R-:W3:Y:S07]  /*22d0*/  LDC.64 R108, c[0x0][0x3f8] ;  /* 0x0000fe00ff6c7b82 */ /* 0x000eee0000000a00 */
[----:B------:R-:W-:Y:S01]  /*22e0*/  @P0 IADD3 R4, P1, R30, UR4, RZ ;  /* 0x000000041e040c10 */ /* 0x000fe2000ff3e0ff */
[----:B------:R-:W4:Y:S03]  /*22f0*/  LDC.64 R102, c[0x0][0x408] ;  /* 0x00010200ff667b82 */ /* 0x000f260000000a00 */
[----:B------:R-:W-:Y:S01]  /*2300*/  @P0 IADD3.X R5, R29, UR5, RZ, P1, !PT ;  /* 0x000000051d050c10 */ /* 0x000fe20008ffe4ff */
[----:B------:R-:W-:-:S04]  /*2310*/  ULDC.64 UR4, c[0x0][0xa08] ;  /* 0x0002820000047ab9 */ /* 0x000fc80000000a00 */
[----:B------:R1:W2:Y:S01]  /*2320*/  @P0 LDG.E R0, desc[UR54][R4.64] ;  /* 0x0000003604000981 */ /* 0x0002a2000c1e1900 */
[----:B------:R-:W-:Y:S01]  /*2330*/  SHF.R.S32.HI R15, RZ, 0x1f, R123 ;  /* 0x0000001fff0f7819 */ /* 0x000fe2000001147b */
[-C--:B0-----:R-:W-:Y:S01]  /*2340*/  IMAD.WIDE.U32 R6, R123, R114.reuse, RZ ;  /* 0x000000727b067225 */ /* 0x081fe200078e00ff */
[----:B------:R-:W-:Y:S01]  /*2350*/  SHF.R.S32.HI R31, RZ, 0x1f, R220 ;  /* 0x0000001fff1f7819 */ /* 0x000fe200000114dc */
[----:B------:R-:W0:Y:S02]  /*2360*/  LDC R121, c[0x0][0x3f4] ;  /* 0x0000fd00ff797b82 */ /* 0x000e240000000800 */
[----:B------:R-:W-:Y:S01]  /*2370*/  IMAD R8, R15, R114, RZ ;  /* 0x000000720f087224 */ /* 0x000fe200078e02ff */
[----:B------:R-:W-:-:S03]  /*2380*/  ISETP.NE.U32.AND P0, PT, RZ, UR4, PT ;  /* 0x00000004ff007c0c */ /* 0x000fc6000bf05070 */
[----:B------:R-:W-:Y:S01]  /*2390*/  IMAD R3, R123, R115, R8 ;  /* 0x000000737b037224 */ /* 0x000fe200078e0208 */
[----:B-1----:R-:W-:Y:S02]  /*23a0*/  IADD3 R9, R20, -0x80, RZ ;  /* 0xffffff8014097810 */ /* 0x002fe40007ffe0ff */
[----:B------:R-:W-:Y:S01]  /*23b0*/  SHF.R.U32.HI R32, RZ, 0x7, R20 ;  /* 0x00000007ff207819 */ /* 0x000fe20000011614 */
[----:B------:R-:W-:Y:S01]  /*23c0*/  IMAD.IADD R7, R7, 0x1, R3 ;  /* 0x0000000107077824 */ /* 0x000fe200078e0203 */
[----:B------:R-:W-:Y:S02]  /*23d0*/  SHF.R.S32.HI R8, RZ, 0x1f, R9 ;  /* 0x0000001fff087819 */ /* 0x000fe40000011409 */
[----:B------:R-:W-:Y:S01]  /*23e0*/  ISETP.NE.AND.EX P0, PT, RZ, UR5, PT, P0 ;  /* 0x00000005ff007c0c */ /* 0x000fe2000bf05300 */
[----:B------:R-:W-:Y:S01]  /*23f0*/  ULDC.64 UR4, c[0x0][0x308] ;  /* 0x0000c20000047ab9 */ /* 0x000fe20000000a00 */
[----:B------:R-:W-:Y:S01]  /*2400*/  ISETP.NE.AND P6, PT, R32, 0x1, PT ;  /* 0x000000012000780c */ /* 0x000fe20003fc5270 */
[----:B------:R-:W-:Y:S01]  /*2410*/  IMAD.WIDE.U32 R4, R27, UR4, R6 ;  /* 0x000000041b047c25 */ /* 0x000fe2000f8e0006 */
[----:B------:R-:W-:-:S03]  /*2420*/  LEA.HI R8, R8, R9, RZ, 0x2 ;  /* 0x0000000908087211 */ /* 0x000fc600078f10ff */
[----:B------:R-:W-:Y:S01]  /*2430*/  IMAD R5, R27, UR5, R5 ;  /* 0x000000051b057c24 */ /* 0x000fe2000f8e0205 */
[--C-:B------:R-:W-:Y:S01]  /*2440*/  SHF.R.S32.HI R127, RZ, 0x2, R8.reuse ;  /* 0x00000002ff7f7819 */ /* 0x100fe20000011408 */
[----:B------:R-:W-:Y:S01]  /*2450*/  ULDC.64 UR4, c[0x0][0x310] ;  /* 0x0000c40000047ab9 */ /* 0x000fe20000000a00 */
[----:B------:R-:W-:-:S04]  /*2460*/  SHF.R.S32.HI R8, RZ, 0x1f, R8 ;  /* 0x0000001fff087819 */ /* 0x000fc80000011408 */
[----:B------:R-:W-:-:S04]  /*2470*/  LEA.HI R8, R8, R127, RZ, 0x2 ;  /* 0x0000007f08087211 */ /* 0x000fc800078f10ff */
[----:B------:R-:W-:-:S05]  /*2480*/  LOP3.LUT R8, R8, 0xfffffffc, RZ, 0xc0, !PT ;  /* 0xfffffffc08087812 */ /* 0x000fca00078ec0ff */
[----:B------:R-:W-:Y:S02]  /*2490*/  IMAD.IADD R127, R127, 0x1, -R8 ;  /* 0x000000017f7f7824 */ /* 0x000fe400078e0a08 */
[-C--:B---3--:R-:W-:Y:S02]  /*24a0*/  IMAD R10, R31, R108.reuse, RZ ;  /* 0x0000006c1f0a7224 */ /* 0x088fe400078e02ff */
[----:B------:R-:W-:Y:S02]  /*24b0*/  VIADD R8, R18, 0x80 ;  /* 0x0000008012087836 */ /* 0x000fe40000000000 */
[C---:B------:R-:W-:Y:S01]  /*24c0*/  IMAD R13, R220.reuse, R109, R10 ;  /* 0x0000006ddc0d7224 */ /* 0x040fe200078e020a */
[----:B------:R-:W-:Y:S01]  /*24d0*/  SHF.R.S32.HI R23, RZ, 0x1f, R22 ;  /* 0x0000001fff177819 */ /* 0x000fe20000011416 */
[----:B------:R-:W-:-:S04]  /*24e0*/  IMAD.WIDE.U32 R110, R220, R108, R18 ;  /* 0x0000006cdc6e7225 */ /* 0x000fc800078e0012 */
[----:B------:R-:W-:-:S04]  /*24f0*/  IMAD.WIDE.U32 R112, R220, R108, R22 ;  /* 0x0000006cdc707225 */ /* 0x000fc800078e0016 */
[----:B------:R-:W-:Y:S02]  /*2500*/  IMAD.IADD R113, R113, 0x1, R13 ;  /* 0x0000000171717824 */ /* 0x000fe400078e020d */
[----:B------:R-:W-:Y:S02]  /*2510*/  IMAD.IADD R111, R13, 0x1, R111 ;  /* 0x000000010d6f7824 */ /* 0x000fe400078e026f */
[----:B----4-:R-:W-:-:S04]  /*2520*/  IMAD.WIDE.U32 R106, R220, R102, R22 ;  /* 0x00000066dc6a7225 */ /* 0x010fc800078e0016 */
[----:B------:R-:W-:Y:S01]  /*2530*/  IMAD.WIDE.U32 R104, R220, R102, R18 ;  /* 0x00000066dc687225 */ /* 0x000fe200078e0012 */
[----:B------:R-:W-:-:S03]  /*2540*/  SHF.L.U64.HI R131, R114, 0x7, R115 ;  /* 0x0000000772837819 */ /* 0x000fc60000010273 */
[----:B------:R-:W-:Y:S02]  /*2550*/  VIADD R33, R220, 0x80 ;  /* 0x00000080dc217836 */ /* 0x000fe40000000000 */
[----:B------:R-:W-:Y:S02]  /*2560*/  IMAD R25, R115, 0xa0, RZ ;  /* 0x000000a073197824 */ /* 0x000fe400078e02ff */
[----:B------:R-:W-:Y:S01]  /*2570*/  IMAD.SHL.U32 R133, R114, 0x80, RZ ;  /* 0x0000008072857824 */ /* 0x000fe200078e00ff */
[----:B------:R-:W-:Y:S01]  /*2580*/  SHF.R.S32.HI R147, RZ, 0x1f, R33 ;  /* 0x0000001fff937819 */ /* 0x000fe20000011421 */
[----:B-----5:R-:W-:-:S04]  /*2590*/  IMAD.WIDE.U32 R112, R146, R108, R112 ;  /* 0x0000006c92707225 */ /* 0x020fc800078e0070 */
[----:B------:R-:W-:-:S04]  /*25a0*/  IMAD.WIDE.U32 R110, R146, R108, R110 ;  /* 0x0000006c926e7225 */ /* 0x000fc800078e006e */
[----:B------:R-:W-:Y:S02]  /*25b0*/  IMAD R129, R109, 0xa0, RZ ;  /* 0x000000a06d817824 */ /* 0x000fe400078e02ff */
[----:B------:R-:W-:Y:S01]  /*25c0*/  VIADD R153, R32, 0x8 ;  /* 0x0000000820997836 */ /* 0x000fe20000000000 */
[----:B--2---:R-:W-:-:S04]  /*25d0*/  SHF.R.S32.HI R3, RZ, 0x1f, R0 ;  /* 0x0000001fff037819 */ /* 0x004fc80000011400 */
[----:B------:R-:W-:Y:S02]  /*25e0*/  SEL R12, R3, RZ, !P0 ;  /* 0x000000ff030c7207 */ /* 0x000fe40004000000 */
[----:B------:R-:W-:-:S03]  /*25f0*/  SEL R21, R0, RZ, !P0 ;  /* 0x000000ff00157207 */ /* 0x000fc60004000000 */
[----:B------:R-:W-:Y:S02]  /*2600*/  IMAD R0, R12, UR4, RZ ;  /* 0x000000040c007c24 */ /* 0x000fe4000f8e02ff */
[----:B------:R-:W-:-:S04]  /*2610*/  IMAD.WIDE.U32 R118, R21, UR4, R4 ;  /* 0x0000000415767c25 */ /* 0x000fc8000f8e0004 */
[----:B------:R-:W-:Y:S01]  /*2620*/  IMAD R9, R21, UR5, R0 ;  /* 0x0000000515097c24 */ /* 0x000fe2000f8e0200 */
[----:B------:R-:W-:Y:S05]  /*2630*/  @!P6 WARPSYNC.ALL ;  /* 0x000000000000e948 */ /* 0x000fea0003800000 */
[----:B------:R-:W-:Y:S01]  /*2640*/  VIADD R0, R18, 0x20 ;  /* 0x0000002012007836 */ /* 0x000fe20000000000 */
[----:B------:R-:W-:Y:S01]  /*2650*/  ULDC.64 UR4, c[0x0][0x330] ;  /* 0x0000cc0000047ab9 */ /* 0x000fe20000000a00 */
[----:B------:R-:W-:Y:S01]  /*2660*/  IMAD R3, R31, R114, RZ ;  /* 0x000000721f037224 */ /* 0x000fe200078e02ff */
[----:B------:R-:W-:Y:S01]  /*2670*/  LOP3.LUT R14, R14, 0xfffffffb, RZ, 0xc0, !PT ;  /* 0xfffffffb0e0e7812 */ /* 0x000fe200078ec0ff */
[----:B------:R-:W-:Y:S01]  /*2680*/  IMAD.WIDE.U32 R116, R27, UR4, R18 ;  /* 0x000000041b747c25 */ /* 0x000fe2000f8e0012 */
[----:B------:R-:W-:Y:S01]  /*2690*/  ULDC UR4, c[0x0][0x2f4] ;  /* 0x0000bd0000047ab9 */ /* 0x000fe20000000800 */
[----:B------:R-:W-:Y:S01]  /*26a0*/  ULDC.64 UR6, c[0x0][0x338] ;  /* 0x0000ce0000067ab9 */ /* 0x000fe20000000a00 */
[----:B------:R-:W-:Y:S01]  /*26b0*/  @!P6 BAR.SYNC.DEFER_BLOCKING 0x9, 0x100 ;  /* 0x024400000000eb1d */ /* 0x000fe20000010000 */
[----:B------:R-:W-:-:S02]  /*26c0*/  ISETP.GE.AND P1, PT, R0, UR4, PT ;  /* 0x0000000400007c0c */ /* 0x000fc4000bf26270 */
[----:B------:R-:W-:Y:S02]  /*26d0*/  ISETP.GE.AND P0, PT, R18, UR4, PT ;  /* 0x0000000412007c0c */ /* 0x000fe4000bf06270 */
[----:B------:R-:W-:Y:S02]  /*26e0*/  SEL R7, RZ, 0xffffffff, P1 ;  /* 0xffffffffff077807 */ /* 0x000fe40000800000 */
[----:B------:R-:W-:Y:S01]  /*26f0*/  SEL R6, RZ, 0x1, P0 ;  /* 0x00000001ff067807 */ /* 0x000fe20000000000 */
[----:B------:R-:W-:Y:S01]  /*2700*/  IMAD.WIDE.U32 R4, R220, R114, R18 ;  /* 0x00000072dc047225 */ /* 0x000fe200078e0012 */
[----:B------:R-:W-:-:S03]  /*2710*/  LOP3.LUT P0, RZ, R127, 0x2, RZ, 0xc0, !PT ;  /* 0x000000027fff7812 */ /* 0x000fc6000780c0ff */
[----:B------:R-:W-:Y:S02]  /*2720*/  IMAD.SHL.U32 R7, R7, 0x2, RZ ;  /* 0x0000000207077824 */ /* 0x000fe400078e00ff */
[----:B------:R-:W-:Y:S01]  /*2730*/  IMAD R11, R220, R115, R3 ;  /* 0x00000073dc0b7224 */ /* 0x000fe200078e0203 */
[----:B------:R-:W-:Y:S01]  /*2740*/  IADD3 R3, P1, R118, R4, RZ ;  /* 0x0000000476037210 */ /* 0x000fe20007f3e0ff */
[----:B------:R-:W-:Y:S01]  /*2750*/  IMAD.IADD R4, R119, 0x1, R9 ;  /* 0x0000000177047824 */ /* 0x000fe200078e0209 */
[----:B------:R-:W-:Y:S01]  /*2760*/  LOP3.LUT R9, R7, 0x2, R6, 0xe2, !PT ;  /* 0x0000000207097812 */ /* 0x000fe200078ee206 */
[C---:B------:R-:W-:Y:S02]  /*2770*/  VIADD R6, R18.reuse, 0x40 ;  /* 0x0000004012067836 */ /* 0x040fe40000000000 */
[----:B------:R-:W-:Y:S01]  /*2780*/  VIADD R7, R18, 0x60 ;  /* 0x0000006012077836 */ /* 0x000fe20000000000 */
[----:B------:R-:W-:Y:S02]  /*2790*/  IADD3.X R5, R4, R5, R11, P1, !PT ;  /* 0x0000000504057210 */ /* 0x000fe40000ffe40b */
[----:B------:R-:W-:-:S02]  /*27a0*/  @P0 LOP3.LUT R14, R14, 0x4, RZ, 0xfc, !PT ;  /* 0x000000040e0e0812 */ /* 0x000fc400078efcff */
[----:B------:R-:W-:Y:S02]  /*27b0*/  ISETP.GE.AND P0, PT, R6, UR4, PT ;  /* 0x0000000406007c0c */ /* 0x000fe4000bf06270 */
[----:B------:R-:W-:Y:S02]  /*27c0*/  ISETP.GE.AND P1, PT, R7, UR4, PT ;  /* 0x0000000407007c0c */ /* 0x000fe4000bf26270 */
[----:B------:R-:W-:Y:S02]  /*27d0*/  SEL R10, RZ, 0x4, P0 ;  /* 0x00000004ff0a7807 */ /* 0x000fe40000000000 */
[----:B------:R-:W-:Y:S02]  /*27e0*/  SEL R11, RZ, 0x8, P1 ;  /* 0x00000008ff0b7807 */ /* 0x000fe40000800000 */
[----:B------:R-:W-:Y:S02]  /*27f0*/  ISETP.GE.AND P0, PT, R8, UR4, PT ;  /* 0x0000000408007c0c */ /* 0x000fe4000bf06270 */
[----:B------:R-:W-:-:S02]  /*2800*/  LOP3.LUT R9, R11, R9, R10, 0xfe, !PT ;  /* 0x000000090b097212 */ /* 0x000fc400078efe0a */
[----:B------:R-:W-:Y:S01]  /*2810*/  SEL R10, RZ, 0x10, P0 ;  /* 0x00000010ff0a7807 */ /* 0x000fe20000000000 */
[----:B------:R-:W-:Y:S01]  /*2820*/  IMAD R11, R12, UR6, RZ ;  /* 0x000000060c0b7c24 */ /* 0x000fe2000f8e02ff */
[-C--:B0-----:R-:W-:Y:S02]  /*2830*/  ISETP.GE.AND P1, PT, R0, R121.reuse, PT ;  /* 0x000000790000720c */ /* 0x081fe40003f26270 */
[----:B------:R-:W-:Y:S01]  /*2840*/  LOP3.LUT R36, R9, R10, RZ, 0xfc, !PT ;  /* 0x0000000a09247212 */ /* 0x000fe200078efcff */
[----:B------:R-:W-:Y:S01]  /*2850*/  IMAD R9, R31, R102, RZ ;  /* 0x000000661f097224 */ /* 0x000fe200078e02ff */
[----:B------:R-:W-:Y:S01]  /*2860*/  ISETP.GE.AND P0, PT, R18, R121, PT ;  /* 0x000000791200720c */ /* 0x000fe20003f06270 */
[----:B------:R-:W-:Y:S01]  /*2870*/  IMAD R35, R21, UR7, R11 ;  /* 0x0000000715237c24 */ /* 0x000fe2000f8e020b */
[C---:B------:R-:W-:Y:S01]  /*2880*/  SEL R11, R121.reuse, RZ, P1 ;  /* 0x000000ff790b7207 */ /* 0x040fe20000800000 */
[----:B------:R-:W-:Y:S01]  /*2890*/  IMAD R13, R220, R103, R9 ;  /* 0x00000067dc0d7224 */ /* 0x000fe200078e0209 */
[----:B------:R-:W-:-:S02]  /*28a0*/  SEL R9, R121, RZ, P0 ;  /* 0x000000ff79097207 */ /* 0x000fc40000000000 */
[----:B------:R-:W-:Y:S01]  /*28b0*/  ISETP.GE.AND P2, PT, R6, R121, PT ;  /* 0x000000790600720c */ /* 0x000fe20003f46270 */
[----:B------:R-:W-:Y:S01]  /*28c0*/  IMAD.IADD R11, R0, 0x1, R11 ;  /* 0x00000001000b7824 */ /* 0x000fe200078e020b */
[----:B------:R-:W-:Y:S01]  /*28d0*/  IADD3 R9, R18, R9, RZ ;  /* 0x0000000912097210 */ /* 0x000fe20007ffe0ff */
[----:B------:R-:W-:Y:S01]  /*28e0*/  IMAD.IADD R107, R107, 0x1, R13 ;  /* 0x000000016b6b7824 */ /* 0x000fe200078e020d */
[----:B------:R-:W-:Y:S01]  /*28f0*/  LOP3.LUT R14, R14, 0xfffffffe, RZ, 0xc0, !PT ;  /* 0xfffffffe0e0e7812 */ /* 0x000fe200078ec0ff */
[----:B------:R-:W-:Y:S01]  /*2900*/  IMAD.IADD R105, R13, 0x1, R105 ;  /* 0x000000010d697824 */ /* 0x000fe200078e0269 */
[----:B------:R-:W-:Y:S02]  /*2910*/  SHF.R.S32.HI R10, RZ, 0x1f, R9 ;  /* 0x0000001fff0a7819 */ /* 0x000fe40000011409 */
[----:B------:R-:W-:Y:S02]  /*2920*/  SHF.R.S32.HI R12, RZ, 0x1f, R11 ;  /* 0x0000001fff0c7819 */ /* 0x000fe4000001140b */
[----:B------:R-:W-:-:S02]  /*2930*/  SEL R13, R121, RZ, P2 ;  /* 0x000000ff790d7207 */ /* 0x000fc40001000000 */
[-C--:B------:R-:W-:Y:S02]  /*2940*/  LEA.HI R26, R10, R9.reuse, RZ, 0x4 ;  /* 0x000000090a1a7211 */ /* 0x080fe400078f20ff */
[----:B------:R-:W-:Y:S02]  /*2950*/  @P2 LOP3.LUT R14, R14, 0x1, RZ, 0xfc, !PT ;  /* 0x000000010e0e2812 */ /* 0x000fe400078efcff */
[----:B------:R-:W-:Y:S02]  /*2960*/  LEA.HI R10, R10, R9, RZ, 0x6 ;  /* 0x000000090a0a7211 */ /* 0x000fe400078f30ff */
[CC--:B------:R-:W-:Y:S01]  /*2970*/  LEA.HI R28, R12.reuse, R11.reuse, RZ, 0x4 ;  /* 0x0000000b0c1c7211 */ /* 0x0c0fe200078f20ff */
[----:B------:R-:W-:Y:S01]  /*2980*/  IMAD R117, R27, UR5, R117 ;  /* 0x000000051b757c24 */ /* 0x000fe2000f8e0275 */
[----:B------:R-:W-:Y:S01]  /*2990*/  LEA.HI R12, R12, R11, RZ, 0x6 ;  /* 0x0000000b0c0c7211 */ /* 0x000fe200078f30ff */
[----:B------:R-:W-:Y:S01]  /*29a0*/  IMAD.IADD R20, R6, 0x1, R13 ;  /* 0x0000000106147824 */ /* 0x000fe200078e020d */
[----:B------:R-:W-:Y:S01]  /*29b0*/  SHF.R.S32.HI R11, RZ, 0x6, R10 ;  /* 0x00000006ff0b7819 */ /* 0x000fe2000001140a */
[----:B------:R0:W-:Y:S01]  /*29c0*/  STL [R1+0x10], R14 ;  /* 0x0000100e01007387 */ /* 0x0001e20000100800 */
[----:B------:R-:W-:Y:S01]  /*29d0*/  SHF.R.S32.HI R13, RZ, 0x6, R12 ;  /* 0x00000006ff0d7819 */ /* 0x000fe2000001140c */
[----:B------:R-:W-:Y:S01]  /*29e0*/  IMAD.WIDE.U32 R116, R21, UR6, R116 ;  /* 0x0000000615747c25 */ /* 0x000fe2000f8e0074 */
[----:B------:R-:W-:-:S02]  /*29f0*/  SHF.R.U32.HI R9, RZ, 0x3, R233 ;  /* 0x00000003ff097819 */ /* 0x000fc400000116e9 */
[C---:B------:R-:W-:Y:S02]  /*2a00*/  LOP3.LUT R12, R230.reuse, 0x30, R28, 0xf8, !PT ;  /* 0x00000030e60c7812 */ /* 0x040fe400078ef81c */
[----:B------:R-:W-:Y:S02]  /*2a10*/  SHF.R.S32.HI R21, RZ, 0x1f, R20 ;  /* 0x0000001fff157819 */ /* 0x000fe40000011414 */
[----:B0-----:R-:W-:Y:S01]  /*2a20*/  LOP3.LUT R14, R233, 0x30, R26, 0xf8, !PT ;  /* 0x00000030e90e7812 */ /* 0x001fe200078ef81a */
[C---:B------:R-:W-:Y:S01]  /*2a30*/  IMAD R145, R11.reuse, 0x2800, R232 ;  /* 0x000028000b917824 */ /* 0x040fe200078e02e8 */
[----:B------:R-:W-:Y:S01]  /*2a40*/  LOP3.LUT R10, R230, 0x30, R26, 0xf8, !PT ;  /* 0x00000030e60a7812 */ /* 0x000fe200078ef81a */
[----:B------:R-:W-:Y:S01]  /*2a50*/  IMAD R143, R11, 0x2800, R234 ;  /* 0x000028000b8f7824 */ /* 0x000fe200078e02ea */
[----:B------:R-:W-:Y:S01]  /*2a60*/  LOP3.LUT R11, R12, R231, RZ, 0x3c, !PT ;  /* 0x000000e70c0b7212 */ /* 0x000fe200078e3cff */
[----:B------:R-:W-:Y:S01]  /*2a70*/  IMAD R144, R13, 0x2800, R232 ;  /* 0x000028000d907824 */ /* 0x000fe200078e02e8 */
[----:B------:R-:W-:-:S02]  /*2a80*/  LOP3.LUT R14, R14, R9, RZ, 0x3c, !PT ;  /* 0x000000090e0e7212 */ /* 0x000fc400078e3cff */
[-C--:B------:R-:W-:Y:S02]  /*2a90*/  LEA.HI R30, R21, R20.reuse, RZ, 0x4 ;  /* 0x00000014151e7211 */ /* 0x080fe400078f20ff */
[----:B------:R-:W-:Y:S02]  /*2aa0*/  LOP3.LUT R12, R233, 0x30, R28, 0xf8, !PT ;  /* 0x00000030e90c7812 */ /* 0x000fe400078ef81c */
[----:B------:R-:W-:Y:S02]  /*2ab0*/  LEA.HI R20, R21, R20, RZ, 0x6 ;  /* 0x0000001415147211 */ /* 0x000fe400078f30ff */
[----:B------:R-:W-:Y:S01]  /*2ac0*/  LOP3.LUT R10, R10, R231, RZ, 0x3c, !PT ;  /* 0x000000e70a0a7212 */ /* 0x000fe200078e3cff */
[----:B------:R-:W-:Y:S01]  /*2ad0*/  IMAD.IADD R144, R144, 0x1, R11 ;  /* 0x0000000190907824 */ /* 0x000fe200078e020b */
[----:B------:R-:W-:Y:S01]  /*2ae0*/  LOP3.LUT R12, R12, R9, RZ, 0x3c, !PT ;  /* 0x000000090c0c7212 */ /* 0x000fe200078e3cff */
[----:B------:R-:W-:Y:S01]  /*2af0*/  IMAD.IADD R143, R143, 0x1, R14 ;  /* 0x000000018f8f7824 */ /* 0x000fe200078e020e */
[----:B------:R-:W-:Y:S01]  /*2b00*/  SHF.R.S32.HI R11, RZ, 0x6, R20 ;  /* 0x00000006ff0b7819 */ /* 0x000fe20000011414 */
[----:B------:R-:W-:Y:S01]  /*2b10*/  IMAD R141, R13, 0x2800, R234 ;  /* 0x000028000d8d7824 */ /* 0x000fe200078e02ea */
[----:B------:R-:W-:-:S02]  /*2b20*/  LOP3.LUT R14, R233, 0x30, R30, 0xf8, !PT ;  /* 0x00000030e90e7812 */ /* 0x000fc400078ef81e */
[----:B------:R-:W-:Y:S01]  /*2b30*/  SHF.R.S32.HI R21, RZ, 0x1f, R146 ;  /* 0x0000001fff157819 */ /* 0x000fe20000011492 */
[----:B------:R-:W-:Y:S01]  /*2b40*/  IMAD.IADD R145, R145, 0x1, R10 ;  /* 0x0000000191917824 */ /* 0x000fe200078e020a */
[----:B------:R-:W-:Y:S01]  /*2b50*/  LOP3.LUT R10, R230, 0x30, R30, 0xf8, !PT ;  /* 0x00000030e60a7812 */ /* 0x000fe200078ef81e */
[----:B------:R-:W-:Y:S01]  /*2b60*/  IMAD.IADD R141, R141, 0x1, R12 ;  /* 0x000000018d8d7824 */ /* 0x000fe200078e020c */
[----:B------:R-:W-:Y:S01]  /*2b70*/  IADD3 R122, P2, R220, R123, RZ ;  /* 0x0000007bdc7a7210 */ /* 0x000fe20007f5e0ff */
[----:B------:R-:W-:Y:S01]  /*2b80*/  IMAD R140, R11, 0x2800, R234 ;  /* 0x000028000b8c7824 */ /* 0x000fe200078e02ea */
[----:B------:R-:W-:Y:S01]  /*2b90*/  LOP3.LUT R13, R14, R9, RZ, 0x3c, !PT ;  /* 0x000000090e0d7212 */ /* 0x000fe200078e3cff */
[----:B------:R-:W-:Y:S01]  /*2ba0*/  IMAD R12, R21, R102, RZ ;  /* 0x00000066150c7224 */ /* 0x000fe200078e02ff */
[----:B------:R-:W-:Y:S01]  /*2bb0*/  IADD3 R14, R18, 0xa0, RZ ;  /* 0x000000a0120e7810 */ /* 0x000fe20007ffe0ff */
[----:B------:R-:W-:Y:S01]  /*2bc0*/  IMAD R142, R11, 0x2800, R232 ;  /* 0x000028000b8e7824 */ /* 0x000fe200078e02e8 */
[----:B------:R-:W-:Y:S01]  /*2bd0*/  LOP3.LUT R11, R10, R231, RZ, 0x3c, !PT ;  /* 0x000000e70a0b7212 */ /* 0x000fe200078e3cff */
[----:B------:R-:W-:-:S02]  /*2be0*/  IMAD R10, R21, R108, RZ ;  /* 0x0000006c150a7224 */ /* 0x000fc400078e02ff */
[----:B------:R-:W-:Y:S01]  /*2bf0*/  IMAD.X R123, R31, 0x1, R15, P2 ;  /* 0x000000011f7b7824 */ /* 0x000fe200010e060f */
[----:B------:R-:W-:Y:S01]  /*2c00*/  ISETP.GE.AND P2, PT, R14, UR4, PT ;  /* 0x000000040e007c0c */ /* 0x000fe2000bf46270 */
[----:B------:R-:W-:Y:S02]  /*2c10*/  IMAD.IADD R140, R140, 0x1, R13 ;  /* 0x000000018c8c7824 */ /* 0x000fe400078e020d */
[----:B------:R-:W-:Y:S01]  /*2c20*/  IMAD R29, R146, R103, R12 ;  /* 0x00000067921d7224 */ /* 0x000fe200078e020c */
[C---:B------:R-:W-:Y:S01]  /*2c30*/  SHF.L.U64.HI R12, R102.reuse, 0x7, R103 ;  /* 0x00000007660c7819 */ /* 0x040fe20000010267 */
[----:B------:R-:W-:Y:S02]  /*2c40*/  IMAD R21, R103, 0xa0, RZ ;  /* 0x000000a067157824 */ /* 0x000fe400078e02ff */
[----:B------:R-:W-:Y:S02]  /*2c50*/  IMAD.SHL.U32 R13, R102, 0x80, RZ ;  /* 0x00000080660d7824 */ /* 0x000fe400078e00ff */
[----:B------:R-:W-:Y:S01]  /*2c60*/  IMAD.WIDE.U32 R106, R146, R102, R106 ;  /* 0x00000066926a7225 */ /* 0x000fe200078e006a */
[----:B------:R-:W-:-:S03]  /*2c70*/  SEL R33, RZ, 0x20, P2 ;  /* 0x00000020ff217807 */ /* 0x000fc60001000000 */
[----:B------:R-:W-:-:S04]  /*2c80*/  IMAD.WIDE.U32 R104, R146, R102, R104 ;  /* 0x0000006692687225 */ /* 0x000fc800078e0068 */
[----:B------:R-:W-:-:S04]  /*2c90*/  IMAD.WIDE.U32 R114, R114, 0xa0, RZ ;  /* 0x000000a072727825 */ /* 0x000fc800078e00ff */
[----:B------:R-:W-:-:S04]  /*2ca0*/  IMAD.WIDE.U32 R102, R102, 0xa0, RZ ;  /* 0x000000a066667825 */ /* 0x000fc800078e00ff */
[----:B------:R-:W-:Y:S02]  /*2cb0*/  IMAD R27, R146, R109, R10 ;  /* 0x0000006d921b7224 */ /* 0x000fe400078e020a */
[----:B------:R-:W-:Y:S02]  /*2cc0*/  IMAD.IADD R128, R115, 0x1, R25 ;  /* 0x0000000173807824 */ /* 0x000fe400078e0219 */
[----:B------:R-:W-:Y:S01]  /*2cd0*/  IMAD.IADD R130, R103, 0x1, R21 ;  /* 0x0000000167827824 */ /* 0x000fe200078e0215 */
[----:B------:R-:W-:Y:S01]  /*2ce0*/  SHF.L.U64.HI R10, R108, 0x7, R109 ;  /* 0x000000076c0a7819 */ /* 0x000fe2000001026d */
[----:B------:R-:W-:Y:S01]  /*2cf0*/  IMAD.IADD R142, R142, 0x1, R11 ;  /* 0x000000018e8e7824 */ /* 0x000fe200078e020b */
[----:B------:R-:W-:Y:S01]  /*2d00*/  SHF.R.S32.HI R120, RZ, 0x4, R26 ;  /* 0x00000004ff787819 */ /* 0x000fe2000001141a */
[----:B------:R-:W-:Y:S01]  /*2d10*/  IMAD.IADD R15, R113, 0x1, R27 ;  /* 0x00000001710f7824 */ /* 0x000fe200078e021b */
[----:B------:R-:W-:Y:S01]  /*2d20*/  LOP3.LUT R40, R36, R33, RZ, 0xfc, !PT ;  /* 0x0000002124287212 */ /* 0x000fe200078efcff */
[----:B------:R-:W-:Y:S01]  /*2d30*/  IMAD.IADD R20, R27, 0x1, R111 ;  /* 0x000000011b147824 */ /* 0x000fe200078e026f */
[----:B------:R-:W-:Y:S01]  /*2d40*/  SHF.R.S32.HI R27, RZ, 0x4, R28 ;  /* 0x00000004ff1b7819 */ /* 0x000fe2000001141c */
[----:B------:R-:W-:-:S02]  /*2d50*/  IMAD.IADD R21, R107, 0x1, R29 ;  /* 0x000000016b157824 */ /* 0x000fc400078e021d */
[----:B------:R-:W-:Y:S01]  /*2d60*/  IMAD.IADD R25, R29, 0x1, R105 ;  /* 0x000000011d197824 */ /* 0x000fe200078e0269 */
[----:B------:R-:W-:Y:S01]  /*2d70*/  SHF.R.S32.HI R29, RZ, 0x4, R30 ;  /* 0x00000004ff1d7819 */ /* 0x000fe2000001141e */
[----:B------:R-:W-:Y:S01]  /*2d80*/  IMAD.SHL.U32 R11, R108, 0x80, RZ ;  /* 0x000000806c0b7824 */ /* 0x000fe200078e00ff */
[----:B------:R-:W-:Y:S01]  /*2d90*/  LOP3.LUT R26, R26, 0xfffffff0, RZ, 0xc0, !PT ;  /* 0xfffffff01a1a7812 */ /* 0x000fe200078ec0ff */
[----:B------:R-:W-:Y:S01]  /*2da0*/  IMAD.WIDE.U32 R108, R108, 0xa0, RZ ;  /* 0x000000a06c6c7825 */ /* 0x000fe200078e00ff */
[----:B------:R-:W-:Y:S02]  /*2db0*/  LOP3.LUT R28, R28, 0xfffffff0, RZ, 0xc0, !PT ;  /* 0xfffffff01c1c7812 */ /* 0x000fe400078ec0ff */
[----:B------:R-:W-:Y:S01]  /*2dc0*/  LOP3.LUT R30, R30, 0xfffffff0, RZ, 0xc0, !PT ;  /* 0xfffffff01e1e7812 */ /* 0x000fe200078ec0ff */
[----:B------:R-:W-:Y:S01]  /*2dd0*/  IMAD.IADD R34, R117, 0x1, R35 ;  /* 0x0000000175227824 */ /* 0x000fe200078e0223 */
[----:B------:R-:W-:Y:S01]  /*2de0*/  LOP3.LUT R35, R36, 0x1, RZ, 0xc0, !PT ;  /* 0x0000000124237812 */ /* 0x000fe200078ec0ff */
[----:B------:R-:W-:Y:S01]  /*2df0*/  IMAD.SHL.U32 R121, R121, 0x2, RZ ;  /* 0x0000000279797824 */ /* 0x000fe200078e00ff */
[C---:B------:R-:W-:Y:S01]  /*2e00*/  LOP3.LUT R36, R40.reuse, 0x2, RZ, 0xc0, !PT ;  /* 0x0000000228247812 */ /* 0x040fe200078ec0ff */
[----:B------:R-:W-:Y:S01]  /*2e10*/  IMAD.IADD R129, R109, 0x1, R129 ;  /* 0x000000016d817824 */ /* 0x000fe200078e0281 */
[----:B------:R-:W-:-:S02]  /*2e20*/  LOP3.LUT R37, R40, 0x4, RZ, 0xc0, !PT ;  /* 0x0000000428257812 */ /* 0x000fc400078ec0ff */
[C---:B------:R-:W-:Y:S02]  /*2e30*/  LOP3.LUT R38, R40.reuse, 0x8, RZ, 0xc0, !PT ;  /* 0x0000000828267812 */ /* 0x040fe400078ec0ff */
[C---:B------:R-:W-:Y:S02]  /*2e40*/  LOP3.LUT R39, R40.reuse, 0x10, RZ, 0xc0, !PT ;  /* 0x0000001028277812 */ /* 0x040fe400078ec0ff */
[----:B------:R-:W-:Y:S02]  /*2e50*/  SHF.R.S32.HI R31, RZ, 0x1f, R26 ;  /* 0x0000001fff1f7819 */ /* 0x000fe4000001141a */
[----:B------:R-:W-:Y:S02]  /*2e60*/  SHF.R.S32.HI R32, RZ, 0x1f, R28 ;  /* 0x0000001fff207819 */ /* 0x000fe4000001141c */
[----:B------:R-:W-:Y:S02]  /*2e70*/  SHF.R.S32.HI R33, RZ, 0x1f, R30 ;  /* 0x0000001fff217819 */ /* 0x000fe4000001141e */
[----:B------:R-:W-:-:S07]  /*2e80*/  LOP3.LUT R40, R40, 0x20, RZ, 0xc0, !PT ;  /* 0x0000002028287812 */ /* 0x000fce00078ec0ff */
.L_x_2348:
[----:B------:R-:W2:Y:S01]  /*2e90*/  LDL R43, [R1+0xc] ;  /* 0x00000c00012b7983 */ /* 0x000ea20000100800 */
[----:B0-----:R-:W0:Y:S03]  /*2ea0*/  LDC.64 R124, c[0x0][0x2e8] ;  /* 0x0000ba00ff7c7b82 */ /* 0x001e260000000a00 */
[----:B------:R-:W3:Y:S01]  /*2eb0*/  LDL.LU R42, [R1+0x10] ;  /* 0x00001000012a7983 */ /* 0x000ee20000300800 */
        /* <DEDUP_REMOVED lines=9> */
[----:B------:R-:W-:-:S04]  /*2f50*/  IADD3 R49, P2, P3, R3, R134, R133 ;  /* 0x0000008603317210 */ /* 0x000fc80007b5e085 */
[----:B------:R-:W-:-:S04]  /*2f60*/  IADD3 R96, R135, R41, RZ ;  /* 0x0000002987607210 */ /* 0x000fc80007ffe0ff */
[----:B------:R-:W-:Y:S02]  /*2f70*/  IADD3.X R24, R5, R96, R131, P2, P3 ;  /* 0x0000006005187210 */ /* 0x000fe400017e6483 */
[----:B0-----:R-:W-:-:S04]  /*2f80*/  IADD3 R50, P2, P3, R134, R124, R3 ;  /* 0x0000007c86327210 */ /* 0x001fc80007b5e003 */
[----:B------:R-:W-:Y:S02]  /*2f90*/  IADD3.X R51, R96, R125, R5, P2, P3 ;  /* 0x0000007d60337210 */ /* 0x000fe400017e6405 */
[----:B------:R-:W-:Y:S02]  /*2fa0*/  IADD3 R48, P2, R49, R124, RZ ;  /* 0x0000007c31307210 */ /* 0x000fe40007f5e0ff */
[----:B------:R-:W-:-:S03]  /*2fb0*/  ISETP.GT.AND P3, PT, R53, R126, PT ;  /* 0x0000007e3500720c */ /* 0x000fc60003f64270 */
[----:B------:R-:W-:Y:S01]  /*2fc0*/  IMAD.X R49, R24, 0x1, R125, P2 ;  /* 0x0000000118317824 */ /* 0x000fe200010e067d */
[----:B-1----:R-:W-:Y:S01]  /*2fd0*/  ISETP.GE.AND P2, PT, R132, 0x1, PT ;  /* 0x000000018400780c */ /* 0x002fe20003f46270 */
[----:B------:R-:W-:Y:S02]  /*2fe0*/  IMAD.MOV.U32 R24, RZ, RZ, R53 ;  /* 0x000000ffff187224 */ /* 0x000fe400078e0035 */
[----:B--2---:R-:W-:Y:S01]  /*2ff0*/  IMAD R41, R17, 0x7800, R43 ;  /* 0x0000780011297824 */ /* 0x004fe200078e022b */
[----:B---3--:R-:W-:-:S03]  /*3000*/  LOP3.LUT R42, R42, 0xfffffffd, RZ, 0xc0, !PT ;  /* 0xfffffffd2a2a7812 */ /* 0x008fc600078ec0ff */
[C---:B------:R-:W-:Y:S02]  /*3010*/  VIADD R43, R41.reuse, 0x20 ;  /* 0x00000020292b7836 */ /* 0x040fe40000000000 */
[----:B------:R-:W-:Y:S01]  /*3020*/  @P4 VIADD R43, R41, 0xffffffe0 ;  /* 0xffffffe0292b4836 */ /* 0x000fe20000000000 */
[----:B------:R-:W-:Y:S01]  /*3030*/  @P3 LOP3.LUT R42, R42, 0x2, RZ, 0xfc, !PT ;  /* 0x000000022a2a3812 */ /* 0x000fe200078efcff */
[----:B------:R-:W-:-:S04]  /*3040*/  IMAD.IADD R41, R16, 0x1, R41 ;  /* 0x0000000110297824 */ /* 0x000fc800078e0229 */
[----:B------:R0:W-:Y:S02]  /*3050*/  STL [R1+0x10], R42 ;  /* 0x0000102a01007387 */ /* 0x0001e40000100800 */
[----:B0-----:R-:W-:Y:S01]  /*3060*/  IMAD.IADD R42, R16, 0x1, R43 ;  /* 0x00000001102a7824 */ /* 0x001fe200078e022b */
[----:B------:R-:W-:Y:S06]  /*3070*/  @!P2 BRA `(.L_x_2250) ;  /* 0x000000c40080a947 */ /* 0x000fec0003800000 */
[----:B------:R-:W-:Y:S01]  /*3080*/  ULDC.U8 UR4, c[0x0][0x410] ;  /* 0x0001040000047ab9 */ /* 0x000fe20000000000 */
[-C--:B------:R-:W-:Y:S01]  /*3090*/  IMAD R43, R129, R53.reuse, RZ ;  /* 0x00000035812b7224 */ /* 0x080fe200078e02ff */
[----:B------:R-:W-:Y:S01]  /*30a0*/  ISETP.NE.AND P2, PT, RZ, UR4, PT ;  /* 0x00000004ff007c0c */ /* 0x000fe2000bf45270 */
[-C--:B------:R-:W-:Y:S02]  /*30b0*/  IMAD R47, R130, R53.reuse, RZ ;  /* 0x00000035822f7224 */ /* 0x080fe400078e02ff */
[----:B------:R-:W-:Y:S02]  /*30c0*/  IMAD R45, R44, R108, R43 ;  /* 0x0000006c2c2d7224 */ /* 0x000fe400078e022b */
[----:B------:R-:W-:Y:S02]  /*30d0*/  IMAD R43, R24, -0xa0, R2 ;  /* 0xffffff60182b7824 */ /* 0x000fe400078e0202 */
[----:B------:R-:W-:Y:S02]  /*30e0*/  IMAD R47, R44, R102, R47 ;  /* 0x000000662c2f7224 */ /* 0x000fe400078e022f */
[----:B------:R-:W-:Y:S01]  /*30f0*/  IMAD.WIDE.U32 R94, R108, R53, RZ ;  /* 0x000000356c5e7225 */ /* 0x000fe200078e00ff */
[----:B------:R-:W-:-:S03]  /*3100*/  VIMNMX R43, R43, 0xa0, PT ;  /* 0x000000a02b2b7848 */ /* 0x000fc60003fe0100 */
        /* <DEDUP_REMOVED lines=67> */
.L_x_2253:
[----:B------:R-:W-:Y:S05]  /*3540*/  BSYNC B1 ;  /* 0x0000000000017941 */ /* 0x000fea0003800000 */
.L_x_2252:
        /* <DEDUP_REMOVED lines=46> */
.L_x_2255:
[----:B------:R-:W-:Y:S05]  /*3830*/  BSYNC B1 ;  /* 0x0000000000017941 */ /* 0x000fea0003800000 */
.L_x_2254:
[----:B------:R-:W-:Y:S01]  /*3840*/  UISETP.NE.AND UP0, UPT, UR53, 0x3, UPT ;  /* 0x000000033500788c */ /* 0x000fe2000bf05270 */
[----:B------:R-:W-:Y:S01]  /*3850*/  IMAD.MOV.U32 R157, RZ, RZ, R84 ;  /* 0x000000ffff9d7224 */ /* 0x000fe200078e0054 */
[----:B------:R-:W-:Y:S01]  /*3860*/  MOV R161, R88 ;  /* 0x0000005800a17202 */ /* 0x000fe20000000f00 */
[----:B------:R-:W-:Y:S01]  /*3870*/  IMAD.MOV.U32 R163, RZ, RZ, R96 ;  /* 0x000000ffffa37224 */ /* 0x000fe200078e0060 */
[----:B-----5:R-:W-:Y:S01]  /*3880*/  MOV R149, R68 ;  /* 0x0000004400957202 */ /* 0x020fe20000000f00 */
[----:B------:R-:W-:Y:S01]  /*3890*/  IMAD.MOV.U32 R165, RZ, RZ, R124 ;  /* 0x000000ffffa57224 */ /* 0x000fe200078e007c */
[----:B------:R-:W-:Y:S01]  /*38a0*/  PLOP3.LUT P2, PT, PT, PT, UP0, 0x80, 0x0 ;  /* 0x000000000000781c */ /* 0x000fe20003f4f008 */
        /* <DEDUP_REMOVED lines=16> */
[----:B------:R-:W-:Y:S01]  /*39b0*/  IMAD.MOV.U32 R154, RZ, RZ, R74 ;  /* 0x000000ffff9a7224 */ /* 0x000fe200078e004a */
[----:B------:R-:W-:Y:S06]  /*39c0*/  @!P2 BRA `(.L_x_2256) ;  /* 0x000000000004a947 */ /* 0x000fec0003800000 */
[----:B------:R-:W-:Y:S01]  /*39d0*/  BPT.TRAP 0x1 ;  /* 0x000000040000795c */ /* 0x000fe20000300000 */
.L_x_2256:
[----:B------:R-:W-:Y:S01]  /*39e0*/  IMAD R100, R17, 0x8, R16 ;  /* 0x0000000811647824 */ /* 0x000fe200078e0210 */
[----:B------:R-:W-:Y:S01]  /*39f0*/  SHF.L.U32 R101, R223, 0x1f, RZ ;  /* 0x0000001fdf657819 */ /* 0x000fe200000006ff */
[----:B------:R-:W-:Y:S03]  /*3a00*/  BSSY B1, `(.L_x_2257) ;  /* 0x0000003000017945 */ /* 0x000fe60003800000 */
[----:B------:R-:W1:Y:S02]  /*3a10*/  SYNCS.PHASECHK.TRANS64.TRYWAIT P5, [R100+URZ+0x33490], R101 ;  /* 0x03349065640075a7 */ /* 0x000e6400080a017f */
[----:B-1----:R-:W-:Y:S05]  /*3a20*/  @!P5 BRA `(.L_x_2258) ;  /* 0x000002e00010d947 */ /* 0x002fea0003800000 */
.L_x_2599:
[----:B------:R-:W-:Y:S05]  /*3a30*/  BSYNC B1 ;  /* 0x0000000000017941 */ /* 0x000fea0003800000 */
.L_x_2257:
        /* <DEDUP_REMOVED lines=13> */
[----:B------:R-:W-:Y:S01]  /*3b10*/  SHF.R.U32.HI R168, RZ, 0x8, R135 ;  /* 0x00000008ffa87819 */ /* 0x000fe20000011687 */
[----:B------:R-:W-:Y:S01]  /*3b20*/  IMAD.U32 R134, R134, 0x10000, RZ ;  /* 0x0001000086867824 */ /* 0x000fe200078e00ff */
[----:B------:R-:W-:Y:S02]  /*3b30*/  LOP3.LUT R169, R135, 0xff0000ff, RZ, 0xc0, !PT ;  /* 0xff0000ff87a97812 */ /* 0x000fe400078ec0ff */
[----:B------:R-:W-:Y:S01]  /*3b40*/  LOP3.LUT R125, R125, 0xff00, R167, 0xf8, !PT ;  /* 0x0000ff007d7d7812 */ /* 0x000fe200078ef8a7 */
[----:B------:R-:W-:Y:S01]  /*3b50*/  IMAD.SHL.U32 R168, R168, 0x100, RZ ;  /* 0x00000100a8a87824 */ /* 0x000fe200078e00ff */
[----:B--2---:R-:W-:-:S02]  /*3b60*/  F2FP.F16.E4M3.UNPACK_B R167, R45 ;  /* 0x0000002dffa7723e */ /* 0x004fc400020006ff */
[----:B------:R-:W-:Y:S02]  /*3b70*/  LOP3.LUT R125, R125, 0xff0000, R134, 0xf8, !PT ;  /* 0x00ff00007d7d7812 */ /* 0x000fe400078ef886 */
[-C--:B------:R-:W-:Y:S02]  /*3b80*/  F2FP.F16.E4M3.UNPACK_B R134, R166.reuse.H1 ;  /* 0x000000a6ff86723e */ /* 0x080fe400030006ff */
[----:B------:R-:W-:Y:S01]  /*3b90*/  SHF.R.U32.HI R124, RZ, 0x10, R135 ;  /* 0x00000010ff7c7819 */ /* 0x000fe20000011687 */
[--C-:B------:R-:W-:Y:S01]  /*3ba0*/  HADD2.F32 R135, -RZ, R167.reuse.H1_H1 ;  /* 0x300000a7ff877230 */ /* 0x100fe20000004100 */
[----:B------:R-:W-:Y:S01]  /*3bb0*/  LOP3.LUT R169, R169, 0xff00, R168, 0xf8, !PT ;  /* 0x0000ff00a9a97812 */ /* 0x000fe200078ef8a8 */
[----:B------:R-:W-:Y:S01]  /*3bc0*/  HADD2.F32 R171, -RZ, R134.H0_H0 ;  /* 0x20000086ffab7230 */ /* 0x000fe20000004100 */
[----:B------:R-:W-:Y:S01]  /*3bd0*/  F2FP.F16.E4M3.UNPACK_B R168, R165.H1 ;  /* 0x000000a5ffa8723e */ /* 0x000fe200030006ff */
[----:B------:R-:W-:Y:S01]  /*3be0*/  HADD2.F32 R167, -RZ, R167.H0_H0 ;  /* 0x200000a7ffa77230 */ /* 0x000fe20000004100 */
[----:B------:R-:W-:-:S02]  /*3bf0*/  F2FP.F16.E4M3.UNPACK_B R166, R166 ;  /* 0x000000a6ffa6723e */ /* 0x000fc400020006ff */
[-C--:B------:R-:W-:Y:S01]  /*3c00*/  FMUL.FTZ R172, R135, R171.reuse ;  /* 0x000000ab87ac7220 */ /* 0x080fe20000410000 */
[--C-:B------:R-:W-:Y:S02]  /*3c10*/  HADD2.F32 R170, -RZ, R168.reuse.H0_H0 ;  /* 0x200000a8ffaa7230 */ /* 0x100fe40000004100 */
[----:B------:R-:W-:Y:S01]  /*3c20*/  FMUL.FTZ R171, R167, R171 ;  /* 0x000000aba7ab7220 */ /* 0x000fe20000410000 */
[----:B------:R-:W-:Y:S01]  /*3c30*/  HADD2.F32 R168, -RZ, R168.H1_H1 ;  /* 0x300000a8ffa87230 */ /* 0x000fe20000004100 */
[----:B------:R-:W-:Y:S02]  /*3c40*/  F2FP.F16.E4M3.UNPACK_B R165, R165 ;  /* 0x000000a5ffa5723e */ /* 0x000fe400020006ff */
[-C--:B------:R-:W-:Y:S01]  /*3c50*/  FFMA.FTZ R135, R135, R170.reuse, R171 ;  /* 0x000000aa87877223 */ /* 0x080fe200000100ab */
        /* <DEDUP_REMOVED lines=9> */
[----:B------:R-:W-:Y:S01]  /*3cf0*/  IMAD.U32 R45, R124, 0x10000, RZ ;  /* 0x000100007c2d7824 */ /* 0x000fe200078e00ff */
[----:B------:R-:W-:Y:S02]  /*3d00*/  MOV R124, R47 ;  /* 0x0000002f007c7202 */ /* 0x000fe40000000f00 */
        /* <DEDUP_REMOVED lines=15> */
[-C--:B------:R-:W-:Y:S02]  /*3e00*/  F2FP.F16.E4M3.UNPACK_B R134, R46.reuse ;  /* 0x0000002eff86723e */ /* 0x080fe400020006ff */
        /* <DEDUP_REMOVED lines=10> */
[C---:B------:R-:W-:Y:S01]  /*3eb0*/  FFMA.FTZ R171, R124.reuse, R47, -R171 ;  /* 0x0000002f7cab7223 */ /* 0x040fe200000108ab */
        /* <DEDUP_REMOVED lines=26> */
[----:B------:R-:W-:Y:S01]  /*4060*/  FMUL.FTZ R167, R47, R170 ;  /* 0x000000aa2fa77220 */ /* 0x000fe20000410000 */
        /* <DEDUP_REMOVED lines=17> */
.L_x_2264:
[----:B------:R-:W-:Y:S05]  /*4180*/  BSYNC B3 ;  /* 0x0000000000037941 */ /* 0x000fea0003800000 */
.L_x_2263:
[----:B--2---:R2:W-:Y:S02]  /*4190*/  STG.E.128 desc[UR54][R50.64], R44 ;  /* 0x0000002c32007986 */ /* 0x0045e4000c101d36 */
.L_x_2262:
[----:B------:R-:W-:Y:S05]  /*41a0*/  BSYNC B2 ;  /* 0x0000000000027941 */ /* 0x000fea0003800000 */
.L_x_2261:
        /* <DEDUP_REMOVED lines=14> */
[----:B------:R-:W-:Y:S01]  /*4290*/  LOP3.LUT R98, R98, 0xff00, R124, 0xf8, !PT ;  /* 0x0000ff0062627812 */ /* 0x000fe200078ef87c */
[----:B------:R-:W-:Y:S01]  /*42a0*/  IMAD.SHL.U32 R125, R125, 0x100, RZ ;  /* 0x000001007d7d7824 */ /* 0x000fe200078e00ff */
[----:B--2---:R-:W-:-:S02]  /*42b0*/  F2FP.F16.E4M3.UNPACK_B R124, R45 ;  /* 0x0000002dff7c723e */ /* 0x004fc400020006ff */
[----:B------:R-:W-:Y:S02]  /*42c0*/  LOP3.LUT R97, R98, 0xff0000, R97, 0xf8, !PT ;  /* 0x00ff000062617812 */ /* 0x000fe400078ef861 */
[-C--:B------:R-:W-:Y:S02]  /*42d0*/  F2FP.F16.E4M3.UNPACK_B R98, R164.reuse.H1 ;  /* 0x000000a4ff62723e */ /* 0x080fe400030006ff */
[----:B------:R-:W-:Y:S01]  /*42e0*/  SHF.R.U32.HI R96, RZ, 0x10, R99 ;  /* 0x00000010ff607819 */ /* 0x000fe20000011663 */
[----:B------:R-:W-:Y:S01]  /*42f0*/  HADD2.F32 R99, -RZ, R124.H1_H1 ;  /* 0x3000007cff637230 */ /* 0x000fe20000004100 */
[----:B------:R-:W-:Y:S01]  /*4300*/  LOP3.LUT R134, R134, 0xff00, R125, 0xf8, !PT ;  /* 0x0000ff0086867812 */ /* 0x000fe200078ef87d */
[----:B------:R-:W-:Y:S01]  /*4310*/  HADD2.F32 R165, -RZ, R98.H0_H0 ;  /* 0x20000062ffa57230 */ /* 0x000fe20000004100 */
        /* <DEDUP_REMOVED lines=27> */
[----:B------:R-:W-:Y:S01]  /*44d0*/  HADD2.F32 R135, -RZ, R166.H1_H1 ;  /* 0x300000a6ff877230 */ /* 0x000fe20000004100 */
[----:B------:R-:W-:Y:S01]  /*44e0*/  F2FP.SATFINITE.E4M3.F32.PACK_AB_MERGE_C R98, R125, R98, RZ ;  /* 0x000000627d62723e */ /* 0x000fe200048070ff */
[----:B------:R-:W-:Y:S01]  /*44f0*/  HADD2.F32 R167, -RZ, R134.H0_H0 ;  /* 0x20000086ffa77230 */ /* 0x000fe20000004100 */
[----:B------:R-:W-:Y:S01]  /*4500*/  F2FP.F16.E4M3.UNPACK_B R45, R45 ;  /* 0x0000002dff2d723e */ /* 0x000fe200020006ff */
[----:B------:R-:W-:Y:S01]  /*4510*/  HADD2.F32 R166, -RZ, R166.H0_H0 ;  /* 0x200000a6ffa67230 */ /* 0x000fe20000004100 */
[----:B------:R-:W-:Y:S01]  /*4520*/  F2FP.SATFINITE.E4M3.F32.PACK_AB_MERGE_C R99, R99, R124, R98 ;  /* 0x0000007c6363723e */ /* 0x000fe20004807062 */
[----:B------:R-:W-:-:S02]  /*4530*/  HADD2.F32 R134, -RZ, R134.H1_H1 ;  /* 0x30000086ff867230 */ /* 0x000fc40000004100 */
[C---:B------:R-:W-:Y:S01]  /*4540*/  FMUL.FTZ R168, R135.reuse, R167 ;  /* 0x000000a787a87220 */ /* 0x040fe20000410000 */
        /* <DEDUP_REMOVED lines=47> */
[-C--:B------:R-:W-:Y:S02]  /*4840*/  FMUL.FTZ R97, R44, R164.reuse ;  /* 0x000000a42c617220 */ /* 0x080fe40000410000 */
[C---:B------:R-:W-:Y:S02]  /*4850*/  FMUL.FTZ R164, R47.reuse, R164 ;  /* 0x000000a42fa47220 */ /* 0x040fe40000410000 */
[-C--:B------:R-:W-:Y:S01]  /*4860*/  FFMA.FTZ R97, R47, R163.reuse, -R97 ;  /* 0x000000a32f617223 */ /* 0x080fe20000010861 */
[----:B------:R-:W-:Y:S01]  /*4870*/  F2FP.SATFINITE.E4M3.F32.PACK_AB_MERGE_C R47, R166, R168, R96 ;  /* 0x000000a8a62f723e */ /* 0x000fe20004807060 */
[----:B------:R-:W-:-:S05]  /*4880*/  FFMA.FTZ R164, R44, R163, R164 ;  /* 0x000000a32ca47223 */ /* 0x000fca00000100a4 */
[----:B------:R-:W-:-:S07]  /*4890*/  F2FP.SATFINITE.E4M3.F32.PACK_AB_MERGE_C R44, R164, R97, R124 ;  /* 0x00000061a42c723e */ /* 0x000fce000480707c */
.L_x_2268:
[----:B------:R-:W-:Y:S05]  /*48a0*/  BSYNC B3 ;  /* 0x0000000000037941 */ /* 0x000fea0003800000 */
.L_x_2267:
[----:B--2---:R3:W-:Y:S02]  /*48b0*/  STG.E.128 desc[UR54][R50.64+0x20], R44 ;  /* 0x0000202c32007986 */ /* 0x0047e4000c101d36 */
.L_x_2266:
[----:B------:R-:W-:Y:S05]  /*48c0*/  BSYNC B2 ;  /* 0x0000000000027941 */ /* 0x000fea0003800000 */
.L_x_2265:
        /* <DEDUP_REMOVED lines=14> */
[----:B------:R-:W-:Y:S01]  /*49b0*/  IMAD.SHL.U32 R98, R98, 0x100, RZ ;  /* 0x0000010062627824 */ /* 0x000fe200078e00ff */
[----:B------:R-:W-:-:S02]  /*49c0*/  SHF.L.U32 R89, R90, 0x10, RZ ;  /* 0x000000105a597819 */ /* 0x000fc400000006ff */
[----:B------:R-:W-:Y:S02]  /*49d0*/  LOP3.LUT R91, R91, 0xff0000ff, RZ, 0xc0, !PT ;  /* 0xff0000ff5b5b7812 */ /* 0x000fe400078ec0ff */
[----:B------:R-:W-:Y:S02]  /*49e0*/  LOP3.LUT R89, R96, 0xff0000, R89, 0xf8, !PT ;  /* 0x00ff000060597812 */ /* 0x000fe400078ef859 */
[-C--:B------:R-:W-:Y:S02]  /*49f0*/  F2FP.F16.E4M3.UNPACK_B R90, R162.reuse.H1 ;  /* 0x000000a2ff5a723e */ /* 0x080fe400030006ff */
[----:B--2---:R-:W-:Y:S02]  /*4a00*/  F2FP.F16.E4M3.UNPACK_B R96, R45 ;  /* 0x0000002dff60723e */ /* 0x004fe400020006ff */
[----:B------:R-:W-:Y:S01]  /*4a10*/  LOP3.LUT R98, R91, 0xff00, R98, 0xf8, !PT ;  /* 0x0000ff005b627812 */ /* 0x000fe200078ef862 */
[----:B------:R-:W-:Y:S01]  /*4a20*/  HADD2.F32 R124, -RZ, R90.H0_H0 ;  /* 0x2000005aff7c7230 */ /* 0x000fe20000004100 */
        /* <DEDUP_REMOVED lines=85> */
[----:B------:R-:W-:Y:S01]  /*4f80*/  FFMA.FTZ R89, R47, R161, -R89 ;  /* 0x000000a12f597223 */ /* 0x000fe20000010859 */
[----:B------:R-:W-:Y:S01]  /*4f90*/  F2FP.SATFINITE.E4M3.F32.PACK_AB_MERGE_C R47, R125, R135, R88 ;  /* 0x000000877d2f723e */ /* 0x000fe20004807058 */
[----:B------:R-:W-:-:S05]  /*4fa0*/  FFMA.FTZ R162, R44, R161, R162 ;  /* 0x000000a12ca27223 */ /* 0x000fca00000100a2 */
[----:B------:R-:W-:-:S07]  /*4fb0*/  F2FP.SATFINITE.E4M3.F32.PACK_AB_MERGE_C R44, R162, R89, R96 ;  /* 0x00000059a22c723e */ /* 0x000fce0004807060 */
.L_x_2272:
[----:B------:R-:W-:Y:S05]  /*4fc0*/  BSYNC B3 ;  /* 0x0000000000037941 */ /* 0x000fea0003800000 */
.L_x_2271:
[----:B--2---:R4:W-:Y:S02]  /*4fd0*/  STG.E.128 desc[UR54][R50.64+0x40], R44 ;  /* 0x0000402c32007986 */ /* 0x0049e4000c101d36 */
.L_x_2270:
[----:B------:R-:W-:Y:S05]  /*4fe0*/  BSYNC B2 ;  /* 0x0000000000027941 */ /* 0x000fea0003800000 */
.L_x_2269:
        /* <DEDUP_REMOVED lines=59> */
[----:B------:R-:W-:Y:S01]  /*53a0*/  LOP3.LUT R90, R89, 0xff00, R90, 0xf8, !PT ;  /* 0x0000ff00595a7812 */ /* 0x000fe200078ef85a */
[----:B------:R-:W-:Y:S01]  /*53b0*/  IMAD.U32 R87, R87, 0x10000, RZ ;  /* 0x0001000057577824 */ /* 0x000fe200078e00ff */
[----:B------:R-:W-:Y:S01]  /*53c0*/  F2FP.SATFINITE.E4M3.F32.PACK_AB_MERGE_C R44, R45, R44, RZ ;  /* 0x0000002c2d2c723e */ /* 0x000fe200048070ff */
[----:B------:R-:W-:Y:S01]  /*53d0*/  IMAD.MOV.U32 R45, RZ, RZ, R84 ;  /* 0x000000ffff2d7224 */ /* 0x000fe200078e0054 */
[----:B------:R-:W-:Y:S01]  /*53e0*/  LOP3.LUT R85, R88, 0xff00, R85, 0xf8, !PT ;  /* 0x0000ff0058557812 */ /* 0x000fe200078ef855 */
[----:B------:R-:W-:Y:S01]  /*53f0*/  IMAD.U32 R88, R96, 0x10000, RZ ;  /* 0x0001000060587824 */ /* 0x000fe200078e00ff */
[----:B------:R-:W-:Y:S01]  /*5400*/  LOP3.LUT R90, R90, 0xff0000, R87, 0xf8, !PT ;  /* 0x00ff00005a5a7812 */ /* 0x000fe200078ef857 */
[----:B------:R-:W-:Y:S01]  /*5410*/  IMAD.MOV.U32 R87, RZ, RZ, R47 ;  /* 0x000000ffff577224 */ /* 0x000fe200078e002f */
[----:B------:R-:W-:-:S02]  /*5420*/  F2FP.SATFINITE.E4M3.F32.PACK_AB_MERGE_C R44, R86, R91, R44 ;  /* 0x0000005b562c723e */ /* 0x000fc4000480702c */
[----:B------:R-:W-:Y:S02]  /*5430*/  LOP3.LUT R89, R85, 0xff0000, R88, 0xf8, !PT ;  /* 0x00ff000055597812 */ /* 0x000fe400078ef858 */
[----:B------:R-:W-:Y:S02]  /*5440*/  F2FP.F16.E4M3.UNPACK_B R47, R87 ;  /* 0x00000057ff2f723e */ /* 0x000fe400020006ff */
[----:B------:R-:W-:Y:S02]  /*5450*/  F2FP.F16.E4M3.UNPACK_B R96, R90.H1 ;  /* 0x0000005aff60723e */ /* 0x000fe400030006ff */
[-C--:B------:R-:W-:Y:S01]  /*5460*/  F2FP.F16.E4M3.UNPACK_B R85, R89.reuse.H1 ;  /* 0x00000059ff55723e */ /* 0x080fe200030006ff */
[--C-:B------:R-:W-:Y:S01]  /*5470*/  HADD2.F32 R97, -RZ, R47.reuse.H1_H1 ;  /* 0x3000002fff617230 */ /* 0x100fe20000004100 */
[----:B------:R-:W-:Y:S01]  /*5480*/  F2FP.F16.E4M3.UNPACK_B R89, R89 ;  /* 0x00000059ff59723e */ /* 0x000fe200020006ff */
[----:B------:R-:W-:Y:S02]  /*5490*/  HADD2.F32 R88, -RZ, R96.H0_H0 ;  /* 0x20000060ff587230 */ /* 0x000fe40000004100 */
[----:B------:R-:W-:-:S02]  /*54a0*/  HADD2.F32 R47, -RZ, R47.H0_H0 ;  /* 0x2000002fff2f7230 */ /* 0x000fc40000004100 */
[--C-:B------:R-:W-:Y:S02]  /*54b0*/  HADD2.F32 R98, -RZ, R85.reuse.H0_H0 ;  /* 0x20000055ff627230 */ /* 0x100fe40000004100 */
        /* <DEDUP_REMOVED lines=37> */
.L_x_2276:
[----:B------:R-:W-:Y:S05]  /*5710*/  BSYNC B3 ;  /* 0x0000000000037941 */ /* 0x000fea0003800000 */
.L_x_2275:
[----:B--2---:R0:W-:Y:S02]  /*5720*/  STG.E.128 desc[UR54][R50.64+0x60], R44 ;  /* 0x0000602c32007986 */ /* 0x0041e4000c101d36 */
.L_x_2274:
[----:B------:R-:W-:Y:S05]  /*5730*/  BSYNC B2 ;  /* 0x0000000000027941 */ /* 0x000fea0003800000 */
.L_x_2273:
[----:B------:R-:W-:Y:S01]  /*5740*/  ISETP.NE.AND P3, PT, R39, RZ, PT ;  /* 0x000000ff2700720c */ /* 0x000fe20003f65270 */
[----:B------:R-:W-:-:S12]  /*5750*/  BSSY B2, `(.L_x_2277) ;  /* 0x0000072000027945 */ /* 0x000fd80003800000 */
[----:B------:R-:W-:Y:S05]  /*5760*/  @!P3 BRA `(.L_x_2278) ;  /* 0x0000000400c0b947 */ /* 0x000fea0003800000 */
[----:B0-234-:R0:W2:Y:S01]  /*5770*/  LDS.128 R44, [R41+0x29200] ;  /* 0x02920000292c7984 */ /* 0x01d0a20000000c00 */
[----:B------:R-:W-:Y:S01]  /*5780*/  ISETP.GE.AND P3, PT, R224, R132, PT ;  /* 0x00000084e000720c */ /* 0x000fe20003f66270 */
[----:B------:R-:W-:-:S12]  /*5790*/  BSSY B3, `(.L_x_2279) ;  /* 0x000006c000037945 */ /* 0x000fd80003800000 */
[----:B0-----:R-:W-:Y:S05]  /*57a0*/  @P3 BRA `(.L_x_2280) ;  /* 0x0000000400a83947 */ /* 0x001fea0003800000 */
[----:B--2---:R-:W-:Y:S02]  /*57b0*/  MOV R82, R45 ;  /* 0x0000002d00527202 */ /* 0x004fe40000000f00 */
[----:B------:R-:W-:Y:S02]  /*57c0*/  F2FP.F16.E4M3.UNPACK_B R87, R156.H1 ;  /* 0x0000009cff57723e */ /* 0x000fe400030006ff */
[-C--:B------:R-:W-:Y:S02]  /*57d0*/  F2FP.F16.E4M3.UNPACK_B R45, R82.reuse ;  /* 0x00000052ff2d723e */ /* 0x080fe400020006ff */
[----:B------:R-:W-:Y:S01]  /*57e0*/  F2FP.F16.E4M3.UNPACK_B R86, R151.H1 ;  /* 0x00000097ff56723e */ /* 0x000fe200030006ff */
[----:B------:R-:W-:Y:S01]  /*57f0*/  HADD2.F32 R80, -RZ, R87.H0_H0 ;  /* 0x20000057ff507230 */ /* 0x000fe20000004100 */
[----:B------:R-:W-:Y:S01]  /*5800*/  F2FP.F16.E4M3.UNPACK_B R82, R82.H1 ;  /* 0x00000052ff52723e */ /* 0x000fe200030006ff */
[--C-:B------:R-:W-:Y:S01]  /*5810*/  HADD2.F32 R84, -RZ, R45.reuse.H1_H1 ;  /* 0x3000002dff547230 */ /* 0x100fe20000004100 */
[----:B------:R-:W-:Y:S01]  /*5820*/  SHF.R.U32.HI R96, RZ, 0x10, R81 ;  /* 0x00000010ff607819 */ /* 0x000fe20000011651 */
[----:B------:R-:W-:-:S02]  /*5830*/  HADD2.F32 R45, -RZ, R45.H0_H0 ;  /* 0x2000002dff2d7230 */ /* 0x000fc40000004100 */
[--C-:B------:R-:W-:Y:S02]  /*5840*/  HADD2.F32 R85, -RZ, R86.reuse.H0_H0 ;  /* 0x20000056ff557230 */ /* 0x100fe40000004100 */
[CC--:B------:R-:W-:Y:S01]  /*5850*/  FMUL.FTZ R88, R84.reuse, R80.reuse ;  /* 0x0000005054587220 */ /* 0x0c0fe20000410000 */
[----:B------:R-:W-:Y:S02]  /*5860*/  HADD2.F32 R87, -RZ, R87.H1_H1 ;  /* 0x30000057ff577230 */ /* 0x000fe40000004100 */
[C---:B------:R-:W-:Y:S01]  /*5870*/  FMUL.FTZ R89, R45.reuse, R80 ;  /* 0x000000502d597220 */ /* 0x040fe20000410000 */
[----:B------:R-:W-:Y:S02]  /*5880*/  HADD2.F32 R86, -RZ, R86.H1_H1 ;  /* 0x30000056ff567230 */ /* 0x000fe40000004100 */
[-C--:B------:R-:W-:Y:S01]  /*5890*/  FFMA.FTZ R80, R45, R85.reuse, -R88 ;  /* 0x000000552d507223 */ /* 0x080fe20000010858 */
[----:B------:R-:W-:Y:S01]  /*58a0*/  FFMA.FTZ R45, R84, R85, R89 ;  /* 0x00000055542d7223 */ /* 0x000fe20000010059 */
[----:B------:R-:W-:-:S02]  /*58b0*/  HADD2.F32 R85, -RZ, R82.H1_H1 ;  /* 0x30000052ff557230 */ /* 0x000fc40000004100 */
        /* <DEDUP_REMOVED lines=37> */
[----:B------:R-:W-:Y:S01]  /*5b10*/  LOP3.LUT R88, R88, 0xff00, R83, 0xf8, !PT ;  /* 0x0000ff0058587812 */ /* 0x000fe200078ef853 */
[----:B------:R-:W-:Y:S01]  /*5b20*/  IMAD.U32 R83, R90, 0x10000, RZ ;  /* 0x000100005a537824 */ /* 0x000fe200078e00ff */
[----:B------:R-:W-:-:S04]  /*5b30*/  LOP3.LUT R86, R86, 0xff00, R81, 0xf8, !PT ;  /* 0x0000ff0056567812 */ /* 0x000fc800078ef851 */
[----:B------:R-:W-:Y:S01]  /*5b40*/  LOP3.LUT R81, R88, 0xff0000, R83, 0xf8, !PT ;  /* 0x00ff000058517812 */ /* 0x000fe200078ef853 */
[----:B------:R-:W-:Y:S02]  /*5b50*/  IMAD.U32 R83, R96, 0x10000, RZ ;  /* 0x0001000060537824 */ /* 0x000fe400078e00ff */
[----:B------:R-:W-:Y:S01]  /*5b60*/  IMAD.MOV.U32 R88, RZ, RZ, R47 ;  /* 0x000000ffff587224 */ /* 0x000fe200078e002f */
[----:B------:R-:W-:Y:S02]  /*5b70*/  F2FP.F16.E4M3.UNPACK_B R97, R81.H1 ;  /* 0x00000051ff61723e */ /* 0x000fe400030006ff */
[----:B------:R-:W-:Y:S02]  /*5b80*/  LOP3.LUT R83, R86, 0xff0000, R83, 0xf8, !PT ;  /* 0x00ff000056537812 */ /* 0x000fe400078ef853 */
[----:B------:R-:W-:Y:S01]  /*5b90*/  F2FP.F16.E4M3.UNPACK_B R47, R88 ;  /* 0x00000058ff2f723e */ /* 0x000fe200020006ff */
[--C-:B------:R-:W-:Y:S01]  /*5ba0*/  HADD2.F32 R86, -RZ, R97.reuse.H0_H0 ;  /* 0x20000061ff567230 */ /* 0x100fe20000004100 */
[-C--:B------:R-:W-:Y:S01]  /*5bb0*/  F2FP.F16.E4M3.UNPACK_B R90, R83.reuse.H1 ;  /* 0x00000053ff5a723e */ /* 0x080fe200030006ff */
[----:B------:R-:W-:Y:S01]  /*5bc0*/  HADD2.F32 R97, -RZ, R97.H1_H1 ;  /* 0x30000061ff617230 */ /* 0x000fe20000004100 */
[----:B------:R-:W-:Y:S01]  /*5bd0*/  F2FP.F16.E4M3.UNPACK_B R83, R83 ;  /* 0x00000053ff53723e */ /* 0x000fe200020006ff */
[----:B------:R-:W-:-:S02]  /*5be0*/  HADD2.F32 R91, -RZ, R47.H1_H1 ;  /* 0x3000002fff5b7230 */ /* 0x000fc40000004100 */
[----:B------:R-:W-:Y:S02]  /*5bf0*/  HADD2.F32 R47, -RZ, R47.H0_H0 ;  /* 0x2000002fff2f7230 */ /* 0x000fe40000004100 */
[--C-:B------:R-:W-:Y:S02]  /*5c00*/  HADD2.F32 R96, -RZ, R90.reuse.H0_H0 ;  /* 0x2000005aff607230 */ /* 0x100fe40000004100 */
        /* <DEDUP_REMOVED lines=36> */
.L_x_2280:
[----:B------:R-:W-:Y:S05]  /*5e50*/  BSYNC B3 ;  /* 0x0000000000037941 */ /* 0x000fea0003800000 */
.L_x_2279:
[----:B--2---:R0:W-:Y:S02]  /*5e60*/  STG.E.128 desc[UR54][R50.64+0x80], R44 ;  /* 0x0000802c32007986 */ /* 0x0041e4000c101d36 */
.L_x_2278:
[----:B------:R-:W-:Y:S05]  /*5e70*/  BSYNC B2 ;  /* 0x0000000000027941 */ /* 0x000fea0003800000 */
.L_x_2277:
        /* <DEDUP_REMOVED lines=15> */
[----:B------:R-:W-:-:S02]  /*5f70*/  IMAD.U32 R77, R81, 0x10000, RZ ;  /* 0x00010000514d7824 */ /* 0x000fc400078e00ff */
[----:B--2---:R-:W-:Y:S01]  /*5f80*/  IMAD.MOV.U32 R78, RZ, RZ, R44 ;  /* 0x000000ffff4e7224 */ /* 0x004fe200078e002c */
        /* <DEDUP_REMOVED lines=92> */
.L_x_2282:
[----:B------:R-:W-:Y:S05]  /*6550*/  BSYNC B2 ;  /* 0x0000000000027941 */ /* 0x000fea0003800000 */
.L_x_2281:
[----:B--2---:R0:W-:Y:S02]  /*6560*/  STG.E.128 desc[UR54][R50.64+0xa0], R44 ;  /* 0x0000a02c32007986 */ /* 0x0041e4000c101d36 */
.L_x_2260:
[----:B------:R-:W-:Y:S05]  /*6570*/  BSYNC B1 ;  /* 0x0000000000017941 */ /* 0x000fea0003800000 */
.L_x_2259:
        /* <DEDUP_REMOVED lines=11> */
[----:B------:R-:W-:Y:S02]  /*6630*/  LOP3.LUT R50, R73, 0xff0000ff, RZ, 0xc0, !PT ;  /* 0xff0000ff49327812 */ /* 0x000fe400078ec0ff */
[----:B------:R-:W-:Y:S01]  /*6640*/  SHF.R.U32.HI R77, RZ, 0x10, R73 ;  /* 0x00000010ff4d7819 */ /* 0x000fe20000011649 */
[----:B------:R-:W-:Y:S01]  /*6650*/  IMAD.SHL.U32 R74, R74, 0x100, RZ ;  /* 0x000001004a4a7824 */ /* 0x000fe200078e00ff */
[----:B------:R-:W-:Y:S02]  /*6660*/  SHF.L.U32 R51, R51, 0x8, RZ ;  /* 0x0000000833337819 */ /* 0x000fe400000006ff */
[----:B------:R-:W-:-:S02]  /*6670*/  SHF.R.U32.HI R76, RZ, 0x10, R75 ;  /* 0x00000010ff4c7819 */ /* 0x000fc4000001164b */
[----:B------:R-:W-:Y:S02]  /*6680*/  LOP3.LUT R73, R75, 0xff0000ff, RZ, 0xc0, !PT ;  /* 0xff0000ff4b497812 */ /* 0x000fe400078ec0ff */
        /* <DEDUP_REMOVED lines=94> */
.L_x_2287:
[----:B------:R-:W-:Y:S05]  /*6c70*/  BSYNC B2 ;  /* 0x0000000000027941 */ /* 0x000fea0003800000 */
.L_x_2286:
[----:B--2---:R0:W-:Y:S02]  /*6c80*/  STG.E.128 desc[UR54][R48.64], R44 ;  /* 0x0000002c30007986 */ /* 0x0041e4000c101d36 */
.L_x_2285:
[----:B------:R-:W-:Y:S05]  /*6c90*/  BSYNC B1 ;  /* 0x0000000000017941 */ /* 0x000fea0003800000 */
.L_x_2284:
        /* <DEDUP_REMOVED lines=9> */
[----:B------:R-:W-:Y:S01]  /*6d30*/  SHF.R.U32.HI R70, RZ, 0x8, R71 ;  /* 0x00000008ff467819 */ /* 0x000fe20000011647 */
[----:B------:R-:W-:Y:S01]  /*6d40*/  IMAD.MOV.U32 R68, RZ, RZ, R44 ;  /* 0x000000ffff447224 */ /* 0x000fe200078e002c */
[----:B------:R-:W-:Y:S01]  /*6d50*/  SHF.R.U32.HI R74, RZ, 0x10, R69 ;  /* 0x00000010ff4a7819 */ /* 0x000fe20000011645 */
[----:B------:R-:W-:Y:S01]  /*6d60*/  IMAD.SHL.U32 R50, R50, 0x100, RZ ;  /* 0x0000010032327824 */ /* 0x000fe200078e00ff */
[----:B------:R-:W-:Y:S01]  /*6d70*/  LOP3.LUT R69, R69, 0xff0000ff, RZ, 0xc0, !PT ;  /* 0xff0000ff45457812 */ /* 0x000fe200078ec0ff */
[----:B------:R-:W-:Y:S01]  /*6d80*/  IMAD.SHL.U32 R70, R70, 0x100, RZ ;  /* 0x0000010046467824 */ /* 0x000fe200078e00ff */
[----:B------:R-:W-:Y:S01]  /*6d90*/  SHF.R.U32.HI R73, RZ, 0x10, R71 ;  /* 0x00000010ff497819 */ /* 0x000fe20000011647 */
[----:B------:R-:W-:Y:S01]  /*6da0*/  IMAD.U32 R45, R74, 0x10000, RZ ;  /* 0x000100004a2d7824 */ /* 0x000fe200078e00ff */
[----:B------:R-:W-:-:S02]  /*6db0*/  LOP3.LUT R71, R71, 0xff0000ff, RZ, 0xc0, !PT ;  /* 0xff0000ff47477812 */ /* 0x000fc400078ec0ff */
        /* <DEDUP_REMOVED lines=93> */
.L_x_2291:
[----:B------:R-:W-:Y:S05]  /*7390*/  BSYNC B2 ;  /* 0x0000000000027941 */ /* 0x000fea0003800000 */
.L_x_2290:
[----:B--2---:R0:W-:Y:S02]  /*73a0*/  STG.E.128 desc[UR54][R48.64+0x20], R44 ;  /* 0x0000202c30007986 */ /* 0x0041e4000c101d36 */
.L_x_2289:
[----:B------:R-:W-:Y:S05]  /*73b0*/  BSYNC B1 ;  /* 0x0000000000017941 */ /* 0x000fea0003800000 */
.L_x_2288:
        /* <DEDUP_REMOVED lines=17> */
[----:B--2---:R-:W-:Y:S01]  /*74d0*/  MOV R64, R44 ;  /* 0x0000002c00407202 */ /* 0x004fe20000000f00 */
[----:B------:R-:W-:Y:S01]  /*74e0*/  IMAD.U32 R68, R68, 0x10000, RZ ;  /* 0x0001000044447824 */ /* 0x000fe200078e00ff */
[----:B------:R-:W-:Y:S02]  /*74f0*/  LOP3.LUT R65, R65, 0xff00, R66, 0xf8, !PT ;  /* 0x0000ff0041417812 */ /* 0x000fe400078ef842 */
        /* <DEDUP_REMOVED lines=90> */
.L_x_2295:
[----:B------:R-:W-:Y:S05]  /*7aa0*/  BSYNC B2 ;  /* 0x0000000000027941 */ /* 0x000fea0003800000 */
.L_x_2294:
[----:B--2---:R0:W-:Y:S02]  /*7ab0*/  STG.E.128 desc[UR54][R48.64+0x40], R44 ;  /* 0x0000402c30007986 */ /* 0x0041e4000c101d36 */
.L_x_2293:
[----:B------:R-:W-:Y:S05]  /*7ac0*/  BSYNC B1 ;  /* 0x0000000000017941 */ /* 0x000fea0003800000 */
.L_x_2292:
        /* <DEDUP_REMOVED lines=110> */
.L_x_2299:
[----:B------:R-:W-:Y:S05]  /*81b0*/  BSYNC B2 ;  /* 0x0000000000027941 */ /* 0x000fea0003800000 */
.L_x_2298:
[----:B--2---:R0:W-:Y:S02]  /*81c0*/  STG.E.128 desc[UR54][R48.64+0x60], R44 ;  /* 0x0000602c30007986 */ /* 0x0041e4000c101d36 */
.L_x_2297:
[----:B------:R-:W-:Y:S05]  /*81d0*/  BSYNC B1 ;  /* 0x0000000000017941 */ /* 0x000fea0003800000 */
.L_x_2296:
        /* <DEDUP_REMOVED lines=18> */
[----:B------:R-:W-:Y:S01]  /*8300*/  LOP3.LUT R58, R57, 0xff00, R58, 0xf8, !PT ;  /* 0x0000ff00393a7812 */ /* 0x000fe200078ef83a */
[----:B------:R-:W-:Y:S01]  /*8310*/  IMAD.U32 R59, R59, 0x10000, RZ ;  /* 0x000100003b3b7824 */ /* 0x000fe200078e00ff */
        /* <DEDUP_REMOVED lines=90> */
.L_x_2303:
[----:B------:R-:W-:Y:S05]  /*88c0*/  BSYNC B2 ;  /* 0x0000000000027941 */ /* 0x000fea0003800000 */
.L_x_2302:
[----:B--2---:R0:W-:Y:S02]  /*88d0*/  STG.E.128 desc[UR54][R48.64+0x80], R44 ;  /* 0x0000802c30007986 */ /* 0x0041e4000c101d36 */
.L_x_2301:
[----:B------:R-:W-:Y:S05]  /*88e0*/  BSYNC B1 ;  /* 0x0000000000017941 */ /* 0x000fea0003800000 */
.L_x_2300:
        /* <DEDUP_REMOVED lines=10> */
[--C-:B------:R-:W-:Y:S02]  /*8990*/  SHF.R.U32.HI R53, RZ, 0x8, R55.reuse ;  /* 0x00000008ff357819 */ /* 0x100fe40000011637 */
[----:B------:R-:W-:Y:S02]  /*89a0*/  SHF.R.U32.HI R56, RZ, 0x10, R55 ;  /* 0x00000010ff387819 */ /* 0x000fe40000011637 */
[----:B------:R-:W-:Y:S01]  /*89b0*/  LOP3.LUT R54, R55, 0xff0000ff, RZ, 0xc0, !PT ;  /* 0xff0000ff37367812 */ /* 0x000fe200078ec0ff */
[----:B------:R-:W-:Y:S01]  /*89c0*/  IMAD.SHL.U32 R53, R53, 0x100, RZ ;  /* 0x0000010035357824 */ /* 0x000fe200078e00ff */
[----:B------:R-:W-:-:S02]  /*89d0*/  SHF.L.U32 R51, R51, 0x8, RZ ;  /* 0x0000000833337819 */ /* 0x000fc400000006ff */
[----:B------:R-:W-:Y:S02]  /*89e0*/  F2FP.F16.E4M3.UNPACK_B R44, R45 ;  /* 0x0000002dff2c723e */ /* 0x000fe400020006ff */
[----:B------:R-:W-:Y:S01]  /*89f0*/  LOP3.LUT R52, R52, 0xff00, R51, 0xf8, !PT ;  /* 0x0000ff0034347812 */ /* 0x000fe200078ef833 */
[----:B------:R-:W-:Y:S01]  /*8a00*/  IMAD.U32 R51, R57, 0x10000, RZ ;  /* 0x0001000039337824 */ /* 0x000fe200078e00ff */
        /* <DEDUP_REMOVED lines=91> */
.L_x_2305:
[----:B------:R-:W-:Y:S05]  /*8fc0*/  BSYNC B1 ;  /* 0x0000000000017941 */ /* 0x000fea0003800000 */
.L_x_2304:
[----:B--2---:R0:W-:Y:S01]  /*8fd0*/  STG.E.128 desc[UR54][R48.64+0xa0], R44 ;  /* 0x0000a02c30007986 */ /* 0x0041e2000c101d36 */
[----:B------:R-:W-:Y:S05]  /*8fe0*/  BRA `(.L_x_2283) ;  /* 0x0000006800807947 */ /* 0x000fea0003800000 */
.L_x_2251:
        /* <DEDUP_REMOVED lines=49> */
.L_x_2307:
[----:B------:R-:W-:Y:S05]  /*9300*/  BSYNC B1 ;  /* 0x0000000000017941 */ /* 0x000fea0003800000 */
.L_x_2306:
[----:B------:R-:W-:Y:S01]  /*9310*/  VIADD R97, R220, 0x80 ;  /* 0x00000080dc617836 */ /* 0x000fe20000000000 */
[----:B------:R-:W-:Y:S01]  /*9320*/  BSSY B1, `(.L_x_2308) ;  /* 0x0000029000017945 */ /* 0x000fe20003800000 */
[----:B0-----:R-:W-:Y:S02]  /*9330*/  CS2R R82, SRZ ;  /* 0x0000000000527805 */ /* 0x001fe4000001ff00 */
[----:B------:R-:W-:Y:S02]  /*9340*/  CS2R R84, SRZ ;  /* 0x0000000000547805 */ /* 0x000fe4000001ff00 */
[----:B------:R-:W-:Y:S02]  /*9350*/  CS2R R86, SRZ ;  /* 0x0000000000567805 */ /* 0x000fe4000001ff00 */
[----:B------:R-:W-:Y:S02]  /*9360*/  ISETP.GE.AND P3, PT, R97, R43, PT ;  /* 0x0000002b6100720c */ /* 0x000fe40003f66270 */
[----:B------:R-:W-:-:S02]  /*9370*/  CS2R R88, SRZ ;  /* 0x0000000000587805 */ /* 0x000fc4000001ff00 */
[----:B------:R-:W-:Y:S01]  /*9380*/  CS2R R90, SRZ ;  /* 0x00000000005a7805 */ /* 0x000fe2000001ff00 */
[----:B-----5:R-:W-:Y:S02]  /*9390*/  IMAD.MOV.U32 R174, RZ, RZ, R44 ;  /* 0x000000ffffae7224 */ /* 0x020fe400078e002c */
[----:B------:R-:W-:-:S06]  /*93a0*/  IMAD.MOV.U32 R175, RZ, RZ, R46 ;  /* 0x000000ffffaf7224 */ /* 0x000fcc00078e002e */
        /* <DEDUP_REMOVED lines=32> */
.L_x_2309:
[----:B------:R-:W-:Y:S05]  /*95b0*/  BSYNC B1 ;  /* 0x0000000000017941 */ /* 0x000fea0003800000 */
.L_x_2308:
        /* <DEDUP_REMOVED lines=26> */
.L_x_2310:
[----:B------:R-:W-:Y:S01]  /*9760*/  IMAD R100, R17, 0x8, R16 ;  /* 0x0000000811647824 */ /* 0x000fe200078e0210 */
[----:B------:R-:W-:Y:S01]  /*9770*/  SHF.L.U32 R101, R223, 0x1f, RZ ;  /* 0x0000001fdf657819 */ /* 0x000fe200000006ff */
[----:B------:R-:W1:Y:S01]  /*9780*/  LDC R152, c[0x0][0x2f4] ;  /* 0x0000bd00ff987b82 */ /* 0x000e620000000800 */
[----:B------:R-:W-:Y:S01]  /*9790*/  BSSY B1, `(.L_x_2311) ;  /* 0x0000004000017945 */ /* 0x000fe20003800000 */
[----:B------:R-:W-:Y:S01]  /*97a0*/  IMAD.MOV.U32 R135, RZ, RZ, R96 ;  /* 0x000000ffff877224 */ /* 0x000fe200078e0060 */
[----:B------:R-:W2:Y:S02]  /*97b0*/  SYNCS.PHASECHK.TRANS64.TRYWAIT P5, [R100+URZ+0x33490], R101 ;  /* 0x03349065640075a7 */ /* 0x000ea400080a017f */
[----:B--2---:R-:W-:Y:S05]  /*97c0*/  @!P5 BRA `(.L_x_2312) ;  /* 0x0000028000bcd947 */ /* 0x004fea0003800000 */
.L_x_2600:
[----:B------:R-:W-:Y:S05]  /*97d0*/  BSYNC B1 ;  /* 0x0000000000017941 */ /* 0x000fea0003800000 */
.L_x_2311:
        /* <DEDUP_REMOVED lines=41> */
[----:B------:R-:W-:Y:S01]  /*9a70*/  IMAD.U32 R46, R46, 0x10000, RZ ;  /* 0x000100002e2e7824 */ /* 0x000fe200078e00ff */
[----:B------:R-:W-:-:S02]  /*9a80*/  SHF.R.U32.HI R59, RZ, 0x8, R45 ;  /* 0x00000008ff3b7819 */ /* 0x000fc4000001162d */
[----:B------:R-:W-:Y:S02]  /*9a90*/  SHF.R.U32.HI R179, RZ, 0x10, R45 ;  /* 0x00000010ffb37819 */ /* 0x000fe4000001162d */
[----:B------:R-:W-:Y:S01]  /*9aa0*/  LOP3.LUT R56, R56, 0xff00, R182, 0xf8, !PT ;  /* 0x0000ff0038387812 */ /* 0x000fe200078ef8b6 */
[----:B------:R-:W-:Y:S01]  /*9ab0*/  IMAD.SHL.U32 R182, R59, 0x100, RZ ;  /* 0x000001003bb67824 */ /* 0x000fe200078e00ff */
[----:B------:R-:W-:Y:S02]  /*9ac0*/  SHF.L.U32 R57, R57, 0x8, RZ ;  /* 0x0000000839397819 */ /* 0x000fe400000006ff */
[----:B------:R-:W-:Y:S02]  /*9ad0*/  LOP3.LUT R181, R45, 0xff0000ff, RZ, 0xc0, !PT ;  /* 0xff0000ff2db57812 */ /* 0x000fe400078ec0ff */
[----:B------:R-:W-:Y:S01]  /*9ae0*/  LOP3.LUT R59, R180, 0xff00, R57, 0xf8, !PT ;  /* 0x0000ff00b43b7812 */ /* 0x000fe200078ef839 */
[----:B------:R-:W-:Y:S01]  /*9af0*/  IMAD.U32 R57, R179, 0x10000, RZ ;  /* 0x00010000b3397824 */ /* 0x000fe200078e00ff */
[----:B------:R-:W-:-:S02]  /*9b00*/  LOP3.LUT R181, R181, 0xff00, R182, 0xf8, !PT ;  /* 0x0000ff00b5b57812 */ /* 0x000fc400078ef8b6 */
[----:B------:R-:W-:Y:S02]  /*9b10*/  LOP3.LUT R179, R56, 0xff0000, R44, 0xf8, !PT ;  /* 0x00ff000038b37812 */ /* 0x000fe400078ef82c */
[----:B------:R-:W-:Y:S02]  /*9b20*/  LOP3.LUT R44, R181, 0xff0000, R57, 0xf8, !PT ;  /* 0x00ff0000b52c7812 */ /* 0x000fe400078ef839 */
[----:B0-----:R-:W-:Y:S02]  /*9b30*/  F2FP.F16.E4M3.UNPACK_B R180, R97 ;  /* 0x00000061ffb4723e */ /* 0x001fe400020006ff */
[----:B------:R-:W-:Y:S02]  /*9b40*/  F2FP.F16.E4M3.UNPACK_B R182, R44 ;  /* 0x0000002cffb6723e */ /* 0x000fe400020006ff */
[----:B-1----:R-:W-:Y:S01]  /*9b50*/  F2FP.F16.E4M3.UNPACK_B R56, R93 ;  /* 0x0000005dff38723e */ /* 0x002fe200020006ff */
        /* <DEDUP_REMOVED lines=29> */
[----:B------:R-:W-:Y:S01]  /*9d30*/  F2FP.F16.E4M3.UNPACK_B R58, R95 ;  /* 0x0000005fff3a723e */ /* 0x000fe200020006ff */
[----:B------:R-:W-:-:S02]  /*9d40*/  HADD2.F32 R93, -RZ, R183.H0_H0 ;  /* 0x200000b7ff5d7230 */ /* 0x000fc40000004100 */
[----:B------:R-:W-:Y:S02]  /*9d50*/  HADD2.F32 R97, -RZ, R97.H1_H1 ;  /* 0x30000061ff617230 */ /* 0x000fe40000004100 */
        /* <DEDUP_REMOVED lines=9> */
[----:B------:R-:W-:-:S02]  /*9df0*/  IMAD.U32 R45, R45, 0x10000, RZ ;  /* 0x000100002d2d7824 */ /* 0x000fc400078e00ff */
[-C--:B------:R-:W-:Y:S01]  /*9e00*/  FFMA.FTZ R182, R183, R179.reuse, -R184 ;  /* 0x000000b3b7b67223 */ /* 0x080fe200000108b8 */
[----:B------:R-:W-:Y:S01]  /*9e10*/  FFMA.FTZ R179, R97, R179, R185 ;  /* 0x000000b361b37223 */ /* 0x000fe200000100b9 */
[----:B------:R-:W-:Y:S01]  /*9e20*/  LOP3.LUT R97, R59, 0xff0000, R46, 0xf8, !PT ;  /* 0x00ff00003b617812 */ /* 0x000fe200078ef82e */
[----:B------:R-:W-:Y:S01]  /*9e30*/  IMAD.MOV.U32 R46, RZ, RZ, R99 ;  /* 0x000000ffff2e7224 */ /* 0x000fe200078e0063 */
[----:B------:R-:W-:Y:S01]  /*9e40*/  LOP3.LUT R45, R47, 0xff0000, R45, 0xf8, !PT ;  /* 0x00ff00002f2d7812 */ /* 0x000fe200078ef82d */
[----:B------:R-:W-:Y:S01]  /*9e50*/  HADD2.F32 R186, -RZ, R58.H0_H0 ;  /* 0x2000003affba7230 */ /* 0x000fe20000004100 */
[----:B------:R-:W-:Y:S02]  /*9e60*/  F2FP.F16.E4M3.UNPACK_B R183, R97 ;  /* 0x00000061ffb7723e */ /* 0x000fe400020006ff */
[-C--:B------:R-:W-:Y:S02]  /*9e70*/  F2FP.F16.E4M3.UNPACK_B R47, R46.reuse ;  /* 0x0000002eff2f723e */ /* 0x080fe400020006ff */
[-C--:B------:R-:W-:Y:S01]  /*9e80*/  F2FP.F16.E4M3.UNPACK_B R99, R45.reuse ;  /* 0x0000002dff63723e */ /* 0x080fe200020006ff */
[----:B------:R-:W-:Y:S01]  /*9e90*/  HADD2.F32 R185, -RZ, R183.H0_H0 ;  /* 0x200000b7ffb97230 */ /* 0x000fe20000004100 */
[----:B------:R-:W-:Y:S01]  /*9ea0*/  F2FP.F16.E4M3.UNPACK_B R46, R46.H1 ;  /* 0x0000002eff2e723e */ /* 0x000fe200030006ff */
[----:B------:R-:W-:Y:S01]  /*9eb0*/  HADD2.F32 R184, -RZ, R47.H0_H0 ;  /* 0x2000002fffb87230 */ /* 0x000fe20000004100 */
[----:B------:R-:W-:Y:S01]  /*9ec0*/  F2FP.F16.E4M3.UNPACK_B R45, R45.H1 ;  /* 0x0000002dff2d723e */ /* 0x000fe200030006ff */
[----:B------:R-:W-:Y:S01]  /*9ed0*/  HADD2.F32 R59, -RZ, R99.H0_H0 ;  /* 0x20000063ff3b7230 */ /* 0x000fe20000004100 */
        /* <DEDUP_REMOVED lines=99> */
[C---:B------:R-:W-:Y:S01]  /*a510*/  FMUL.FTZ R186, R174.reuse, R186 ;  /* 0x000000baaeba7220 */ /* 0x040fe20000410000 */
        /* <DEDUP_REMOVED lines=30> */
[----:B------:R-:W-:Y:S01]  /*a700*/  IMAD.MOV.U32 R92, RZ, RZ, R179 ;  /* 0x000000ffff5c7224 */ /* 0x000fe200078e00b3 */
[----:B------:R-:W-:Y:S01]  /*a710*/  MOV R94, R174 ;  /* 0x000000ae005e7202 */ /* 0x000fe20000000f00 */
[----:B------:R-:W-:Y:S02]  /*a720*/  IMAD.MOV.U32 R96, RZ, RZ, R45 ;  /* 0x000000ffff607224 */ /* 0x000fe400078e002d */
[----:B------:R-:W-:-:S07]  /*a730*/  IMAD.MOV.U32 R98, RZ, RZ, R175 ;  /* 0x000000ffff627224 */ /* 0x000fce00078e00af */
.L_x_2318:
[----:B------:R-:W-:Y:S05]  /*a740*/  BSYNC B3 ;  /* 0x0000000000037941 */ /* 0x000fea0003800000 */
.L_x_2317:
        /* <DEDUP_REMOVED lines=12> */
.L_x_2316:
[----:B------:R-:W-:Y:S05]  /*a810*/  BSYNC B2 ;  /* 0x0000000000027941 */ /* 0x000fea0003800000 */
.L_x_2315:
        /* <DEDUP_REMOVED lines=26> */
[----:B------:R-:W-:Y:S01]  /*a9c0*/  LOP3.LUT R93, R63, 0xff0000ff, RZ, 0xc0, !PT ;  /* 0xff0000ff3f5d7812 */ /* 0x000fe200078ec0ff */
[----:B------:R-:W-:Y:S01]  /*a9d0*/  IMAD.SHL.U32 R97, R50, 0x100, RZ ;  /* 0x0000010032617824 */ /* 0x000fe200078e00ff */
        /* <DEDUP_REMOVED lines=9> */
[--C-:B------:R-:W-:Y:S02]  /*aa70*/  SHF.R.U32.HI R49, RZ, 0x8, R51.reuse ;  /* 0x00000008ff317819 */ /* 0x100fe40000011633 */
[----:B------:R-:W-:Y:S02]  /*aa80*/  LOP3.LUT R50, R51, 0xff0000ff, RZ, 0xc0, !PT ;  /* 0xff0000ff33327812 */ /* 0x000fe400078ec0ff */
[----:B------:R-:W-:Y:S01]  /*aa90*/  SHF.R.U32.HI R61, RZ, 0x10, R51 ;  /* 0x00000010ff3d7819 */ /* 0x000fe20000011633 */
[----:B------:R-:W-:Y:S01]  /*aaa0*/  IMAD.SHL.U32 R51, R63, 0x100, RZ ;  /* 0x000001003f337824 */ /* 0x000fe200078e00ff */
[----:B------:R-:W-:Y:S01]  /*aab0*/  LOP3.LUT R60, R60, 0xff00, R97, 0xf8, !PT ;  /* 0x0000ff003c3c7812 */ /* 0x000fe200078ef861 */
[----:B------:R-:W-:Y:S01]  /*aac0*/  IMAD.SHL.U32 R49, R49, 0x100, RZ ;  /* 0x0000010031317824 */ /* 0x000fe200078e00ff */
[----:B------:R-:W-:-:S02]  /*aad0*/  SHF.L.U32 R96, R96, 0x10, RZ ;  /* 0x0000001060607819 */ /* 0x000fc400000006ff */
[----:B------:R-:W-:Y:S02]  /*aae0*/  LOP3.LUT R51, R95, 0xff00, R51, 0xf8, !PT ;  /* 0x0000ff005f337812 */ /* 0x000fe400078ef833 */
[----:B------:R-:W-:Y:S01]  /*aaf0*/  LOP3.LUT R95, R60, 0xff0000, R62, 0xf8, !PT ;  /* 0x00ff00003c5f7812 */ /* 0x000fe200078ef83e */
[----:B0-----:R-:W-:Y:S01]  /*ab00*/  IMAD.MOV.U32 R62, RZ, RZ, R57 ;  /* 0x000000ffff3e7224 */ /* 0x001fe200078e0039 */
[----:B------:R-:W-:Y:S02]  /*ab10*/  LOP3.LUT R60, R51, 0xff0000, R96, 0xf8, !PT ;  /* 0x00ff0000333c7812 */ /* 0x000fe400078ef860 */
[----:B------:R-:W-:Y:S02]  /*ab20*/  LOP3.LUT R63, R93, 0xff00, R94, 0xf8, !PT ;  /* 0x0000ff005d3f7812 */ /* 0x000fe400078ef85e */
[----:B------:R-:W-:Y:S02]  /*ab30*/  F2FP.F16.E4M3.UNPACK_B R93, R62 ;  /* 0x0000003eff5d723e */ /* 0x000fe400020006ff */
[----:B------:R-:W-:-:S02]  /*ab40*/  F2FP.F16.E4M3.UNPACK_B R96, R60 ;  /* 0x0000003cff60723e */ /* 0x000fc400020006ff */
[----:B-1----:R-:W-:Y:S01]  /*ab50*/  F2FP.F16.E4M3.UNPACK_B R51, R45 ;  /* 0x0000002dff33723e */ /* 0x002fe200020006ff */
[----:B------:R-:W-:Y:S01]  /*ab60*/  HADD2.F32 R57, -RZ, R93.H0_H0 ;  /* 0x2000005dff397230 */ /* 0x000fe20000004100 */
[-C--:B------:R-:W-:Y:S01]  /*ab70*/  F2FP.F16.E4M3.UNPACK_B R97, R95.reuse ;  /* 0x0000005fff61723e */ /* 0x080fe200020006ff */
[--C-:B------:R-:W-:Y:S01]  /*ab80*/  HADD2.F32 R99, -RZ, R96.reuse.H0_H0 ;  /* 0x20000060ff637230 */ /* 0x100fe20000004100 */
[----:B------:R-:W-:Y:S01]  /*ab90*/  F2FP.F16.E4M3.UNPACK_B R62, R62.H1 ;  /* 0x0000003eff3e723e */ /* 0x000fe200030006ff */
[----:B------:R-:W-:Y:S01]  /*aba0*/  HADD2.F32 R94, -RZ, R51.H0_H0 ;  /* 0x20000033ff5e7230 */ /* 0x000fe20000004100 */
[----:B------:R-:W-:Y:S01]  /*abb0*/  F2FP.F16.E4M3.UNPACK_B R95, R95.H1 ;  /* 0x0000005fff5f723e */ /* 0x000fe200030006ff */
[----:B------:R-:W-:Y:S02]  /*abc0*/  HADD2.F32 R98, -RZ, R97.H0_H0 ;  /* 0x20000061ff627230 */ /* 0x000fe40000004100 */
[----:B------:R-:W-:Y:S01]  /*abd0*/  FMUL.FTZ R174, R57, R99 ;  /* 0x0000006339ae7220 */ /* 0x000fe20000410000 */
[----:B------:R-:W-:-:S02]  /*abe0*/  HADD2.F32 R96, -RZ, R96.H1_H1 ;  /* 0x30000060ff607230 */ /* 0x000fc40000004100 */
[C---:B------:R-:W-:Y:S01]  /*abf0*/  FMUL.FTZ R99, R94.reuse, R99 ;  /* 0x000000635e637220 */ /* 0x040fe20000410000 */
[----:B------:R-:W-:Y:S02]  /*ac00*/  HADD2.F32 R51, -RZ, R51.H1_H1 ;  /* 0x30000033ff337230 */ /* 0x000fe40000004100 */
[-C--:B------:R-:W-:Y:S01]  /*ac10*/  FFMA.FTZ R94, R94, R98.reuse, -R174 ;  /* 0x000000625e5e7223 */ /* 0x080fe200000108ae */
[----:B------:R-:W-:Y:S02]  /*ac20*/  HADD2.F32 R97, -RZ, R97.H1_H1 ;  /* 0x30000061ff617230 */ /* 0x000fe40000004100 */
[----:B------:R-:W-:Y:S01]  /*ac30*/  FFMA.FTZ R57, R57, R98, R99 ;  /* 0x0000006239397223 */ /* 0x000fe20000010063 */
[----:B------:R-:W-:Y:S01]  /*ac40*/  HADD2.F32 R98, -RZ, R93.H1_H1 ;  /* 0x3000005dff627230 */ /* 0x000fe20000004100 */
[----:B------:R-:W-:Y:S01]  /*ac50*/  LOP3.LUT R50, R50, 0xff00, R49, 0xf8, !PT ;  /* 0x0000ff0032327812 */ /* 0x000fe200078ef831 */
[----:B------:R-:W-:Y:S01]  /*ac60*/  IMAD.U32 R49, R61, 0x10000, RZ ;  /* 0x000100003d317824 */ /* 0x000fe200078e00ff */
[----:B------:R-:W-:Y:S01]  /*ac70*/  LOP3.LUT R61, R63, 0xff0000, R48, 0xf8, !PT ;  /* 0x00ff00003f3d7812 */ /* 0x000fe200078ef830 */
[----:B------:R-:W-:-:S02]  /*ac80*/  IMAD.MOV.U32 R63, RZ, RZ, R47 ;  /* 0x000000ffff3f7224 */ /* 0x000fc400078e002f */
[-C--:B------:R-:W-:Y:S01]  /*ac90*/  FMUL.FTZ R93, R98, R96.reuse ;  /* 0x00000060625d7220 */ /* 0x080fe20000410000 */
[C---:B------:R-:W-:Y:S01]  /*aca0*/  FMUL.FTZ R96, R51.reuse, R96 ;  /* 0x0000006033607220 */ /* 0x040fe20000410000 */
[----:B------:R-:W-:Y:S01]  /*acb0*/  LOP3.LUT R48, R50, 0xff0000, R49, 0xf8, !PT ;  /* 0x00ff000032307812 */ /* 0x000fe200078ef831 */
        /* <DEDUP_REMOVED lines=35> */
[-C--:B------:R-:W-:Y:S01]  /*aef0*/  FMUL.FTZ R175, R98, R59.reuse ;  /* 0x0000003b62af7220 */ /* 0x080fe20000410000 */
[C---:B------:R-:W-:Y:S01]  /*af00*/  FMUL.FTZ R59, R174.reuse, R59 ;  /* 0x0000003bae3b7220 */ /* 0x040fe20000410000 */
        /* <DEDUP_REMOVED lines=12> */
[C---:B------:R-:W-:Y:S01]  /*afd0*/  FFMA.FTZ R50, R47.reuse, R97, -R50 ;  /* 0x000000612f327223 */ /* 0x040fe20000010832 */
        /* <DEDUP_REMOVED lines=22> */
[-C--:B------:R-:W-:Y:S01]  /*b140*/  F2FP.F16.E4M3.UNPACK_B R48, R173.reuse.H1 ;  /* 0x000000adff30723e */ /* 0x080fe200030006ff */
[--C-:B------:R-:W-:Y:S01]  /*b150*/  HADD2.F32 R61, -RZ, R60.reuse.H0_H0 ;  /* 0x2000003cff3d7230 */ /* 0x100fe20000004100 */
[-C--:B------:R-:W-:Y:S01]  /*b160*/  F2FP.F16.E4M3.UNPACK_B R59, R44.reuse.H1 ;  /* 0x0000002cff3b723e */ /* 0x080fe200030006ff */
        /* <DEDUP_REMOVED lines=14> */
[CC--:B------:R-:W-:Y:S01]  /*b250*/  FMUL.FTZ R61, R60.reuse, R48.reuse ;  /* 0x000000303c3d7220 */ /* 0x0c0fe20000410000 */
        /* <DEDUP_REMOVED lines=21> */
[----:B------:R-:W-:Y:S01]  /*b3b0*/  FFMA.FTZ R60, R44, R171, -R60 ;  /* 0x000000ab2c3c7223 */ /* 0x000fe2000001083c */
[----:B------:R-:W-:Y:S01]  /*b3c0*/  F2FP.SATFINITE.E4M3.F32.PACK_AB_MERGE_C R48, R48, R99, RZ ;  /* 0x000000633030723e */ /* 0x000fe200048070ff */
[----:B------:R-:W-:Y:S01]  /*b3d0*/  FFMA.FTZ R44, R56, R171, R173 ;  /* 0x000000ab382c7223 */ /* 0x000fe200000100ad */
[----:B------:R-:W-:Y:S01]  /*b3e0*/  IMAD.MOV.U32 R56, RZ, RZ, R46 ;  /* 0x000000ffff387224 */ /* 0x000fe200078e002e */
        /* <DEDUP_REMOVED lines=40> */
[C---:B------:R-:W-:Y:S01]  /*b670*/  FMUL.FTZ R172, R56.reuse, R172 ;  /* 0x000000ac38ac7220 */ /* 0x040fe20000410000 */
[----:B------:R-:W-:Y:S02]  /*b680*/  IMAD.MOV.U32 R47, RZ, RZ, R50 ;  /* 0x000000ffff2f7224 */ /* 0x000fe400078e0032 */
[----:B------:R-:W-:Y:S01]  /*b690*/  FFMA.FTZ R60, R56, R170, -R60 ;  /* 0x000000aa383c7223 */ /* 0x000fe2000001083c */
[----:B------:R-:W-:-:S02]  /*b6a0*/  IMAD.MOV.U32 R56, RZ, RZ, R48 ;  /* 0x000000ffff387224 */ /* 0x000fc400078e0030 */
[----:B------:R-:W-:Y:S02]  /*b6b0*/  FFMA.FTZ R172, R58, R170, R172 ;  /* 0x000000aa3aac7223 */ /* 0x000fe400000100ac */
[----:B------:R-:W-:-:S03]  /*b6c0*/  F2FP.SATFINITE.E4M3.F32.PACK_AB_MERGE_C R59, R60, R96, R59 ;  /* 0x000000603c3b723e */ /* 0x000fc6000480703b */
[----:B------:R-:W-:Y:S02]  /*b6d0*/  F2FP.SATFINITE.E4M3.F32.PACK_AB_MERGE_C R171, R172, R171, R46 ;  /* 0x000000abacab723e */ /* 0x000fe4000480702e */
[----:B------:R-:W-:Y:S02]  /*b6e0*/  IMAD.MOV.U32 R46, RZ, RZ, R59 ;  /* 0x000000ffff2e7224 */ /* 0x000fe400078e003b */
[----:B------:R-:W-:Y:S01]  /*b6f0*/  MOV R58, R171 ;  /* 0x000000ab003a7202 */ /* 0x000fe20000000f00 */
[----:B------:R-:W-:-:S07]  /*b700*/  IMAD.MOV.U32 R59, RZ, RZ, R98 ;  /* 0x000000ffff3b7224 */ /* 0x000fce00078e0062 */
.L_x_2322:
[----:B------:R-:W-:Y:S05]  /*b710*/  BSYNC B3 ;  /* 0x0000000000037941 */ /* 0x000fea0003800000 */
.L_x_2321:
        /* <DEDUP_REMOVED lines=12> */
.L_x_2320:
[----:B------:R-:W-:Y:S05]  /*b7e0*/  BSYNC B2 ;  /* 0x0000000000027941 */ /* 0x000fea0003800000 */
.L_x_2319:
        /* <DEDUP_REMOVED lines=64> */
[CC--:B------:R-:W-:Y:S01]  /*bbf0*/  FMUL.FTZ R61, R78.reuse, R63.reuse ;  /* 0x0000003f4e3d7220 */ /* 0x0c0fe20000410000 */
[----:B------:R-:W-:Y:S01]  /*bc00*/  FMUL.FTZ R63, R53, R63 ;  /* 0x0000003f353f7220 */ /* 0x000fe20000410000 */
[----:B------:R-:W-:Y:S02]  /*bc10*/  LOP3.LUT R55, R55, 0xff0000ff, RZ, 0xc0, !PT ;  /* 0xff0000ff37377812 */ /* 0x000fe400078ec0ff */
[-C--:B------:R-:W-:Y:S01]  /*bc20*/  FFMA.FTZ R61, R53, R77.reuse, -R61 ;  /* 0x0000004d353d7223 */ /* 0x080fe2000001083d */
[----:B------:R-:W-:Y:S01]  /*bc30*/  FFMA.FTZ R53, R78, R77, R63 ;  /* 0x0000004d4e357223 */ /* 0x000fe2000001003f */
[----:B------:R-:W-:Y:S01]  /*bc40*/  F2FP.F16.E4M3.UNPACK_B R63, R57.H1 ;  /* 0x00000039ff3f723e */ /* 0x000fe200030006ff */
[----:B------:R-:W-:Y:S01]  /*bc50*/  HADD2.F32 R78, -RZ, R59.H0_H0 ;  /* 0x2000003bff4e7230 */ /* 0x000fe20000004100 */
[----:B------:R-:W-:Y:S01]  /*bc60*/  F2FP.F16.E4M3.UNPACK_B R77, R45.H1 ;  /* 0x0000002dff4d723e */ /* 0x000fe200030006ff */
[----:B------:R-:W-:Y:S01]  /*bc70*/  HADD2.F32 R45, -RZ, R49.H0_H0 ;  /* 0x20000031ff2d7230 */ /* 0x000fe20000004100 */
[----:B------:R-:W-:Y:S01]  /*bc80*/  SHF.L.U32 R60, R60, 0x8, RZ ;  /* 0x000000083c3c7819 */ /* 0x000fe200000006ff */
        /* <DEDUP_REMOVED lines=15> */
[----:B------:R-:W-:Y:S02]  /*bd80*/  IMAD.U32 R55, R52, 0x10000, RZ ;  /* 0x0001000034377824 */ /* 0x000fe400078e00ff */
[----:B------:R-:W-:Y:S01]  /*bd90*/  IMAD.U32 R52, R58, 0x10000, RZ ;  /* 0x000100003a347824 */ /* 0x000fe200078e00ff */
[----:B------:R-:W-:Y:S01]  /*bda0*/  F2FP.SATFINITE.E4M3.F32.PACK_AB_MERGE_C R57, R63, R57, RZ ;  /* 0x000000393f39723e */ /* 0x000fe200048070ff */
[----:B------:R-:W-:Y:S01]  /*bdb0*/  IMAD.MOV.U32 R60, RZ, RZ, R47 ;  /* 0x000000ffff3c7224 */ /* 0x000fe200078e002f */
        /* <DEDUP_REMOVED lines=27> */
[C---:B------:R-:W-:Y:S01]  /*bf70*/  FFMA.FTZ R52, R47.reuse, R77, -R52 ;  /* 0x0000004d2f347223 */ /* 0x040fe20000010834 */
        /* <DEDUP_REMOVED lines=101> */
[-C--:B------:R-:W-:Y:S01]  /*c5d0*/  FMUL.FTZ R57, R50, R166.reuse ;  /* 0x000000a632397220 */ /* 0x080fe20000410000 */
[----:B------:R-:W-:Y:S01]  /*c5e0*/  F2FP.SATFINITE.E4M3.F32.PACK_AB_MERGE_C R95, R46, R95, RZ ;  /* 0x0000005f2e5f723e */ /* 0x000fe200048070ff */
[C---:B------:R-:W-:Y:S02]  /*c5f0*/  FMUL.FTZ R166, R48.reuse, R166 ;  /* 0x000000a630a67220 */ /* 0x040fe40000410000 */
[-C--:B------:R-:W-:Y:S01]  /*c600*/  FFMA.FTZ R57, R48, R168.reuse, -R57 ;  /* 0x000000a830397223 */ /* 0x080fe20000010839 */
        /* <DEDUP_REMOVED lines=8> */
.L_x_2324:
[----:B------:R-:W-:Y:S05]  /*c690*/  BSYNC B2 ;  /* 0x0000000000027941 */ /* 0x000fea0003800000 */
.L_x_2323:
        /* <DEDUP_REMOVED lines=12> */
.L_x_2314:
[----:B------:R-:W-:Y:S05]  /*c760*/  BSYNC B1 ;  /* 0x0000000000017941 */ /* 0x000fea0003800000 */
.L_x_2313:
[----:B-1-34-:R-:W-:Y:S02]  /*c770*/  VIADD R45, R220, 0x80 ;  /* 0x00000080dc2d7836 */ /* 0x01afe40000000000 */
[-C--:B------:R-:W-:Y:S02]  /*c780*/  IMAD R44, R147, R136.reuse, RZ ;  /* 0x00000088932c7224 */ /* 0x080fe400078e02ff */
        /* <DEDUP_REMOVED lines=21> */
[----:B------:R-:W-:-:S04]  /*c8e0*/  LOP3.LUT R44, R44, R9, RZ, 0x3c, !PT ;  /* 0x000000092c2c7212 */ /* 0x000fc800078e3cff */
[----:B------:R-:W-:Y:S01]  /*c8f0*/  IADD3 R44, R45, R44, RZ ;  /* 0x0000002c2d2c7210 */ /* 0x000fe20007ffe0ff */
[----:B------:R-:W-:-:S04]  /*c900*/  IMAD R45, R17, 0x7800, R143 ;  /* 0x00007800112d7824 */ /* 0x000fc800078e028f */
        /* <DEDUP_REMOVED lines=16> */
[----:B------:R-:W-:Y:S01]  /*ca10*/  LOP3.LUT R94, R67, 0xff0000ff, RZ, 0xc0, !PT ;  /* 0xff0000ff435e7812 */ /* 0x000fe200078ec0ff */
[----:B------:R-:W-:Y:S01]  /*ca20*/  HADD2.F32 R48, -RZ, R57.H0_H0 ;  /* 0x20000039ff307230 */ /* 0x000fe20000004100 */
[----:B------:R-:W-:Y:S01]  /*ca30*/  SHF.R.U32.HI R82, RZ, 0x10, R83 ;  /* 0x00000010ff527819 */ /* 0x000fe20000011653 */
        /* <DEDUP_REMOVED lines=13> */
[----:B------:R-:W-:Y:S02]  /*cb10*/  F2FP.F16.E4M3.UNPACK_B R60, R58 ;  /* 0x0000003aff3c723e */ /* 0x000fe400020006ff */
        /* <DEDUP_REMOVED lines=18> */
[----:B------:R-:W-:Y:S01]  /*cc40*/  IMAD.MOV.U32 R62, RZ, RZ, R50 ;  /* 0x000000ffff3e7224 */ /* 0x000fe200078e0032 */
[----:B------:R-:W-:-:S02]  /*cc50*/  F2FP.F16.E4M3.UNPACK_B R57, R49 ;  /* 0x00000031ff39723e */ /* 0x000fc400020006ff */
[-C--:B------:R-:W-:Y:S01]  /*cc60*/  FMUL.FTZ R79, R60, R77.reuse ;  /* 0x0000004d3c4f7220 */ /* 0x080fe20000410000 */
[C---:B------:R-:W-:Y:S01]  /*cc70*/  FMUL.FTZ R77, R58.reuse, R77 ;  /* 0x0000004d3a4d7220 */ /* 0x040fe20000410000 */
[----:B------:R-:W-:Y:S02]  /*cc80*/  F2FP.F16.E4M3.UNPACK_B R76, R62.H1 ;  /* 0x0000003eff4c723e */ /* 0x000fe400030006ff */
[-C--:B------:R-:W-:Y:S01]  /*cc90*/  FFMA.FTZ R58, R58, R61.reuse, -R79 ;  /* 0x0000003d3a3a7223 */ /* 0x080fe2000001084f */
[----:B------:R-:W-:Y:S01]  /*cca0*/  FFMA.FTZ R61, R60, R61, R77 ;  /* 0x0000003d3c3d7223 */ /* 0x000fe2000001004d */
[----:B------:R-:W-:Y:S01]  /*ccb0*/  IMAD.MOV.U32 R60, RZ, RZ, R46 ;  /* 0x000000ffff3c7224 */ /* 0x000fe200078e002e */
[----:B------:R-:W-:Y:S01]  /*ccc0*/  F2FP.F16.E4M3.UNPACK_B R77, R162.H1 ;  /* 0x000000a2ff4d723e */ /* 0x000fe200030006ff */
[----:B------:R-:W-:Y:S01]  /*ccd0*/  HADD2.F32 R46, -RZ, R76.H0_H0 ;  /* 0x2000004cff2e7230 */ /* 0x000fe20000004100 */
[----:B------:R-:W-:Y:S01]  /*cce0*/  F2FP.SATFINITE.E4M3.F32.PACK_AB_MERGE_C R44, R58, R63, R48 ;  /* 0x0000003f3a2c723e */ /* 0x000fe20004807030 */
[----:B------:R-:W-:Y:S01]  /*ccf0*/  HADD2.F32 R79, -RZ, R64.H0_H0 ;  /* 0x20000040ff4f7230 */ /* 0x000fe20000004100 */
[-C--:B------:R-:W-:Y:S01]  /*cd00*/  F2FP.F16.E4M3.UNPACK_B R66, R60.reuse.H1 ;  /* 0x0000003cff42723e */ /* 0x080fe200030006ff */
[----:B------:R-:W-:Y:S01]  /*cd10*/  HADD2.F32 R93, -RZ, R77.H0_H0 ;  /* 0x2000004dff5d7230 */ /* 0x000fe20000004100 */
[----:B------:R-:W-:Y:S01]  /*cd20*/  F2FP.F16.E4M3.UNPACK_B R60, R60 ;  /* 0x0000003cff3c723e */ /* 0x000fe200020006ff */
[----:B------:R-:W-:Y:S01]  /*cd30*/  HADD2.F32 R76, -RZ, R76.H1_H1 ;  /* 0x3000004cff4c7230 */ /* 0x000fe20000004100 */
[----:B------:R-:W-:Y:S01]  /*cd40*/  F2FP.SATFINITE.E4M3.F32.PACK_AB_MERGE_C R48, R61, R52, R59 ;  /* 0x000000343d30723e */ /* 0x000fe2000480703b */
[----:B------:R-:W-:-:S02]  /*cd50*/  HADD2.F32 R50, -RZ, R66.H0_H0 ;  /* 0x20000042ff327230 */ /* 0x000fc40000004100 */
[----:B------:R-:W-:Y:S01]  /*cd60*/  FMUL.FTZ R95, R46, R93 ;  /* 0x0000005d2e5f7220 */ /* 0x000fe20000410000 */
[----:B------:R-:W-:Y:S01]  /*cd70*/  HADD2.F32 R66, -RZ, R66.H1_H1 ;  /* 0x30000042ff427230 */ /* 0x000fe20000004100 */
[----:B------:R-:W-:Y:S01]  /*cd80*/  F2FP.F16.E4M3.UNPACK_B R52, R45 ;  /* 0x0000002dff34723e */ /* 0x000fe200020006ff */
[----:B------:R-:W-:Y:S02]  /*cd90*/  HADD2.F32 R59, -RZ, R57.H0_H0 ;  /* 0x20000039ff3b7230 */ /* 0x000fe40000004100 */
[C---:B------:R-:W-:Y:S01]  /*cda0*/  FMUL.FTZ R93, R50.reuse, R93 ;  /* 0x0000005d325d7220 */ /* 0x040fe20000410000 */
[----:B------:R-:W-:-:S03]  /*cdb0*/  FFMA.FTZ R50, R50, R79, -R95 ;  /* 0x0000004f32327223 */ /* 0x000fc6000001085f */
[----:B------:R-:W-:Y:S01]  /*cdc0*/  FFMA.FTZ R46, R46, R79, R93 ;  /* 0x0000004f2e2e7223 */ /* 0x000fe2000001005d */
[----:B------:R-:W-:Y:S02]  /*cdd0*/  HADD2.F32 R79, -RZ, R77.H1_H1 ;  /* 0x3000004dff4f7230 */ /* 0x000fe40000004100 */
[----:B------:R-:W-:Y:S01]  /*cde0*/  HADD2.F32 R77, -RZ, R64.H1_H1 ;  /* 0x30000040ff4d7230 */ /* 0x000fe20000004100 */
[----:B------:R-:W-:Y:S02]  /*cdf0*/  F2FP.F16.E4M3.UNPACK_B R64, R162 ;  /* 0x000000a2ff40723e */ /* 0x000fe400020006ff */
[-C--:B------:R-:W-:Y:S01]  /*ce00*/  FMUL.FTZ R93, R76, R79.reuse ;  /* 0x0000004f4c5d7220 */ /* 0x080fe20000410000 */
[C---:B------:R-:W-:Y:S02]  /*ce10*/  FMUL.FTZ R95, R66.reuse, R79 ;  /* 0x0000004f425f7220 */ /* 0x040fe40000410000 */
[----:B------:R-:W-:Y:S02]  /*ce20*/  HADD2.F32 R78, -RZ, R64.H0_H0 ;  /* 0x20000040ff4e7230 */ /* 0x000fe40000004100 */
[-C--:B------:R-:W-:Y:S01]  /*ce30*/  FFMA.FTZ R79, R66, R77.reuse, -R93 ;  /* 0x0000004d424f7223 */ /* 0x080fe2000001085d */
[----:B------:R-:W-:Y:S01]  /*ce40*/  F2FP.F16.E4M3.UNPACK_B R66, R62 ;  /* 0x0000003eff42723e */ /* 0x000fe200020006ff */
[----:B------:R-:W-:Y:S01]  /*ce50*/  FFMA.FTZ R77, R76, R77, R95 ;  /* 0x0000004d4c4d7223 */ /* 0x000fe2000001005f */
[----:B------:R-:W-:Y:S01]  /*ce60*/  F2FP.F16.E4M3.UNPACK_B R62, R164 ;  /* 0x000000a4ff3e723e */ /* 0x000fe200020006ff */
[----:B------:R-:W-:Y:S01]  /*ce70*/  HADD2.F32 R93, -RZ, R60.H0_H0 ;  /* 0x2000003cff5d7230 */ /* 0x000fe20000004100 */
[----:B------:R-:W-:Y:S01]  /*ce80*/  F2FP.SATFINITE.E4M3.F32.PACK_AB_MERGE_C R50, R79, R50, RZ ;  /* 0x000000324f32723e */ /* 0x000fe200048070ff */
[----:B------:R-:W-:Y:S01]  /*ce90*/  HADD2.F32 R95, -RZ, R66.H0_H0 ;  /* 0x20000042ff5f7230 */ /* 0x000fe20000004100 */
[----:B------:R-:W-:Y:S01]  /*cea0*/  F2FP.SATFINITE.E4M3.F32.PACK_AB_MERGE_C R77, R77, R46, RZ ;  /* 0x0000002e4d4d723e */ /* 0x000fe200048070ff */
[----:B------:R-:W-:Y:S01]  /*ceb0*/  HADD2.F32 R99, -RZ, R64.H1_H1 ;  /* 0x30000040ff637230 */ /* 0x000fe20000004100 */
[----:B------:R-:W-:Y:S01]  /*cec0*/  SHF.R.U32.HI R64, RZ, 0x8, R81 ;  /* 0x00000008ff407819 */ /* 0x000fe20000011651 */
[----:B------:R-:W-:-:S02]  /*ced0*/  HADD2.F32 R66, -RZ, R66.H1_H1 ;  /* 0x30000042ff427230 */ /* 0x000fc40000004100 */
[-C--:B------:R-:W-:Y:S01]  /*cee0*/  FMUL.FTZ R80, R95, R78.reuse ;  /* 0x0000004e5f507220 */ /* 0x080fe20000410000 */
[----:B------:R-:W-:Y:S02]  /*cef0*/  HADD2.F32 R60, -RZ, R60.H1_H1 ;  /* 0x3000003cff3c7230 */ /* 0x000fe40000004100 */
[----:B------:R-:W-:Y:S01]  /*cf00*/  FMUL.FTZ R78, R93, R78 ;  /* 0x0000004e5d4e7220 */ /* 0x000fe20000410000 */
[--C-:B------:R-:W-:Y:S02]  /*cf10*/  HADD2.F32 R97, -RZ, R62.reuse.H1_H1 ;  /* 0x3000003eff617230 */ /* 0x100fe40000004100 */
[-C--:B------:R-:W-:Y:S01]  /*cf20*/  FMUL.FTZ R137, R66, R99.reuse ;  /* 0x0000006342897220 */ /* 0x080fe20000410000 */
[----:B------:R-:W-:Y:S02]  /*cf30*/  HADD2.F32 R76, -RZ, R62.H0_H0 ;  /* 0x2000003eff4c7230 */ /* 0x000fe40000004100 */
[C---:B------:R-:W-:Y:S01]  /*cf40*/  FMUL.FTZ R99, R60.reuse, R99 ;  /* 0x000000633c637220 */ /* 0x040fe20000410000 */
[----:B------:R-:W-:-:S02]  /*cf50*/  FFMA.FTZ R62, R60, R97, -R137 ;  /* 0x000000613c3e7223 */ /* 0x000fc40000010889 */
[-C--:B------:R-:W-:Y:S01]  /*cf60*/  FFMA.FTZ R93, R93, R76.reuse, -R80 ;  /* 0x0000004c5d5d7223 */ /* 0x080fe20000010850 */
[----:B------:R-:W-:Y:S01]  /*cf70*/  FFMA.FTZ R95, R95, R76, R78 ;  /* 0x0000004c5f5f7223 */ /* 0x000fe2000001004e */
[----:B------:R-:W-:Y:S01]  /*cf80*/  FFMA.FTZ R60, R66, R97, R99 ;  /* 0x00000061423c7223 */ /* 0x000fe20000010063 */
[----:B------:R-:W-:Y:S01]  /*cf90*/  LOP3.LUT R66, R81, 0xff0000ff, RZ, 0xc0, !PT ;  /* 0xff0000ff51427812 */ /* 0x000fe200078ec0ff */
[----:B------:R-:W-:Y:S01]  /*cfa0*/  IMAD.SHL.U32 R97, R64, 0x100, RZ ;  /* 0x0000010040617824 */ /* 0x000fe200078e00ff */
[----:B------:R-:W-:Y:S02]  /*cfb0*/  SHF.R.U32.HI R80, RZ, 0x10, R81 ;  /* 0x00000010ff507819 */ /* 0x000fe40000011651 */
        /* <DEDUP_REMOVED lines=11> */
[----:B------:R-:W-:Y:S01]  /*d070*/  LOP3.LUT R94, R94, 0xff00, R81, 0xf8, !PT ;  /* 0x0000ff005e5e7812 */ /* 0x000fe200078ef851 */
[----:B------:R-:W-:Y:S01]  /*d080*/  IMAD.U32 R81, R80, 0x10000, RZ ;  /* 0x0001000050517824 */ /* 0x000fe200078e00ff */
[----:B------:R-:W-:Y:S02]  /*d090*/  SHF.L.U32 R65, R65, 0x10, RZ ;  /* 0x0000001041417819 */ /* 0x000fe400000006ff */
[----:B------:R-:W-:Y:S02]  /*d0a0*/  F2FP.SATFINITE.E4M3.F32.PACK_AB_MERGE_C R46, R62, R93, R50 ;  /* 0x0000005d3e2e723e */ /* 0x000fe40004807032 */
[----:B------:R-:W-:Y:S01]  /*d0b0*/  LOP3.LUT R66, R66, 0xff0000, R81, 0xf8, !PT ;  /* 0x00ff000042427812 */ /* 0x000fe200078ef851 */
[----:B------:R-:W-:Y:S01]  /*d0c0*/  IMAD.U32 R81, R67, 0x10000, RZ ;  /* 0x0001000043517824 */ /* 0x000fe200078e00ff */
[----:B------:R-:W-:-:S02]  /*d0d0*/  LOP3.LUT R67, R76, 0xff0000, R65, 0xf8, !PT ;  /* 0x00ff00004c437812 */ /* 0x000fc400078ef841 */
[-C--:B------:R-:W-:Y:S02]  /*d0e0*/  F2FP.F16.E4M3.UNPACK_B R61, R66.reuse ;  /* 0x00000042ff3d723e */ /* 0x080fe400020006ff */
[----:B------:R-:W-:Y:S02]  /*d0f0*/  F2FP.F16.E4M3.UNPACK_B R58, R67 ;  /* 0x00000043ff3a723e */ /* 0x000fe400020006ff */
[----:B------:R-:W-:Y:S01]  /*d100*/  F2FP.SATFINITE.E4M3.F32.PACK_AB_MERGE_C R50, R60, R95, R77 ;  /* 0x0000005f3c32723e */ /* 0x000fe2000480704d */
[----:B------:R-:W-:Y:S01]  /*d110*/  HADD2.F32 R60, -RZ, R57.H1_H1 ;  /* 0x30000039ff3c7230 */ /* 0x000fe20000004100 */
[----:B------:R-:W-:Y:S01]  /*d120*/  LOP3.LUT R64, R78, 0xff00, R99, 0xf8, !PT ;  /* 0x0000ff004e407812 */ /* 0x000fe200078ef863 */
[----:B------:R-:W-:Y:S01]  /*d130*/  HADD2.F32 R76, -RZ, R58.H0_H0 ;  /* 0x2000003aff4c7230 */ /* 0x000fe20000004100 */
[----:B------:R-:W-:Y:S01]  /*d140*/  F2FP.F16.E4M3.UNPACK_B R67, R67.H1 ;  /* 0x00000043ff43723e */ /* 0x000fe200030006ff */
[----:B------:R-:W-:Y:S01]  /*d150*/  HADD2.F32 R57, -RZ, R52.H0_H0 ;  /* 0x20000034ff397230 */ /* 0x000fe20000004100 */
[----:B------:R-:W-:Y:S01]  /*d160*/  F2FP.F16.E4M3.UNPACK_B R66, R66.H1 ;  /* 0x00000042ff42723e */ /* 0x000fe200030006ff */
[----:B------:R-:W-:-:S02]  /*d170*/  HADD2.F32 R63, -RZ, R58.H1_H1 ;  /* 0x3000003aff3f7230 */ /* 0x000fc40000004100 */
[-C--:B------:R-:W-:Y:S01]  /*d180*/  FMUL.FTZ R78, R59, R76.reuse ;  /* 0x0000004c3b4e7220 */ /* 0x080fe20000410000 */
[--C-:B------:R-:W-:Y:S02]  /*d190*/  HADD2.F32 R62, -RZ, R61.reuse.H0_H0 ;  /* 0x2000003dff3e7230 */ /* 0x100fe40000004100 */
        /* <DEDUP_REMOVED lines=15> */
[----:B------:R-:W-:Y:S01]  /*d290*/  LOP3.LUT R64, R64, 0xff0000, R83, 0xf8, !PT ;  /* 0x00ff000040407812 */ /* 0x000fe200078ef853 */
[--C-:B------:R-:W-:Y:S01]  /*d2a0*/  HADD2.F32 R59, -RZ, R61.reuse.H0_H0 ;  /* 0x2000003dff3b7230 */ /* 0x100fe20000004100 */
[----:B------:R-:W-:Y:S01]  /*d2b0*/  F2FP.F16.E4M3.UNPACK_B R77, R51.H1 ;  /* 0x00000033ff4d723e */ /* 0x000fe200030006ff */
[----:B------:R-:W-:Y:S01]  /*d2c0*/  HADD2.F32 R61, -RZ, R61.H1_H1 ;  /* 0x3000003dff3d7230 */ /* 0x000fe20000004100 */
[----:B------:R-:W-:Y:S01]  /*d2d0*/  F2FP.F16.E4M3.UNPACK_B R82, R65.H1 ;  /* 0x00000041ff52723e */ /* 0x000fe200030006ff */
        /* <DEDUP_REMOVED lines=12> */
[----:B------:R-:W-:Y:S01]  /*d3a0*/  HADD2.F32 R83, -RZ, R82.H0_H0 ;  /* 0x20000052ff537230 */ /* 0x000fe20000004100 */
[----:B------:R-:W-:Y:S01]  /*d3b0*/  F2FP.F16.E4M3.UNPACK_B R61, R47 ;  /* 0x0000002fff3d723e */ /* 0x000fe200020006ff */
[----:B------:R-:W-:Y:S01]  /*d3c0*/  HADD2.F32 R79, -RZ, R77.H0_H0 ;  /* 0x2000004dff4f7230 */ /* 0x000fe20000004100 */
[----:B------:R-:W-:Y:S01]  /*d3d0*/  F2FP.F16.E4M3.UNPACK_B R63, R65 ;  /* 0x00000041ff3f723e */ /* 0x000fe200020006ff */
[----:B------:R-:W-:Y:S01]  /*d3e0*/  HADD2.F32 R78, -RZ, R66.H0_H0 ;  /* 0x20000042ff4e7230 */ /* 0x000fe20000004100 */
[----:B------:R-:W-:Y:S01]  /*d3f0*/  F2FP.F16.E4M3.UNPACK_B R67, R47.H1 ;  /* 0x0000002fff43723e */ /* 0x000fe200030006ff */
[----:B------:R-:W-:Y:S01]  /*d400*/  HADD2.F32 R51, -RZ, R61.H0_H0 ;  /* 0x2000003dff337230 */ /* 0x000fe20000004100 */
[-C--:B------:R-:W-:Y:S01]  /*d410*/  F2FP.F16.E4M3.UNPACK_B R47, R64.reuse ;  /* 0x00000040ff2f723e */ /* 0x080fe200020006ff */
[----:B------:R-:W-:Y:S01]  /*d420*/  HADD2.F32 R76, -RZ, R63.H0_H0 ;  /* 0x2000003fff4c7230 */ /* 0x000fe20000004100 */
[----:B------:R-:W-:Y:S01]  /*d430*/  F2FP.F16.E4M3.UNPACK_B R65, R64.H1 ;  /* 0x00000040ff41723e */ /* 0x000fe200030006ff */
[----:B------:R-:W-:-:S02]  /*d440*/  HADD2.F32 R82, -RZ, R82.H1_H1 ;  /* 0x30000052ff527230 */ /* 0x000fc40000004100 */
[----:B------:R-:W-:Y:S01]  /*d450*/  FMUL.FTZ R95, R79, R83 ;  /* 0x000000534f5f7220 */ /* 0x000fe20000410000 */
[----:B------:R-:W-:Y:S02]  /*d460*/  HADD2.F32 R80, -RZ, R47.H0_H0 ;  /* 0x2000002fff507230 */ /* 0x000fe40000004100 */
[-C--:B------:R-:W-:Y:S01]  /*d470*/  FMUL.FTZ R92, R78, R76.reuse ;  /* 0x0000004c4e5c7220 */ /* 0x080fe20000410000 */
[C---:B------:R-:W-:Y:S01]  /*d480*/  FMUL.FTZ R93, R51.reuse, R76 ;  /* 0x0000004c335d7220 */ /* 0x040fe20000410000 */
[----:B------:R-:W-:Y:S01]  /*d490*/  HADD2.F32 R76, -RZ, R67.H0_H0 ;  /* 0x20000043ff4c7230 */ /* 0x000fe20000004100 */
[----:B------:R-:W-:Y:S01]  /*d4a0*/  F2FP.SATFINITE.E4M3.F32.PACK_AB_MERGE_C R49, R60, R49, RZ ;  /* 0x000000313c31723e */ /* 0x000fe200048070ff */
[-C--:B------:R-:W-:Y:S01]  /*d4b0*/  FFMA.FTZ R51, R51, R80.reuse, -R92 ;  /* 0x0000005033337223 */ /* 0x080fe2000001085c */
[----:B------:R-:W-:Y:S02]  /*d4c0*/  HADD2.F32 R81, -RZ, R65.H0_H0 ;  /* 0x20000041ff517230 */ /* 0x000fe40000004100 */
[----:B------:R-:W-:Y:S01]  /*d4d0*/  FFMA.FTZ R64, R78, R80, R93 ;  /* 0x000000504e407223 */ /* 0x000fe2000001005d */
[----:B------:R-:W-:Y:S01]  /*d4e0*/  FMUL.FTZ R80, R76, R83 ;  /* 0x000000534c507220 */ /* 0x000fe20000410000 */
[----:B------:R-:W-:Y:S01]  /*d4f0*/  HADD2.F32 R78, -RZ, R77.H1_H1 ;  /* 0x3000004dff4e7230 */ /* 0x000fe20000004100 */
[----:B------:R-:W-:Y:S01]  /*d500*/  F2FP.SATFINITE.E4M3.F32.PACK_AB_MERGE_C R59, R62, R59, RZ ;  /* 0x0000003b3e3b723e */ /* 0x000fe200048070ff */
[----:B------:R-:W-:-:S02]  /*d510*/  HADD2.F32 R67, -RZ, R67.H1_H1 ;  /* 0x30000043ff437230 */ /* 0x000fc40000004100 */
[----:B------:R-:W-:Y:S01]  /*d520*/  FFMA.FTZ R77, R79, R81, R80 ;  /* 0x000000514f4d7223 */ /* 0x000fe20000010050 */
[----:B------:R-:W-:Y:S02]  /*d530*/  HADD2.F32 R65, -RZ, R65.H1_H1 ;  /* 0x30000041ff417230 */ /* 0x000fe40000004100 */
[-C--:B------:R-:W-:Y:S01]  /*d540*/  FMUL.FTZ R80, R78, R82.reuse ;  /* 0x000000524e507220 */ /* 0x080fe20000410000 */
[----:B------:R-:W-:Y:S02]  /*d550*/  HADD2.F32 R66, -RZ, R66.H1_H1 ;  /* 0x30000042ff427230 */ /* 0x000fe40000004100 */
[C---:B------:R-:W-:Y:S01]  /*d560*/  FMUL.FTZ R79, R67.reuse, R82 ;  /* 0x00000052434f7220 */ /* 0x040fe20000410000 */
[----:B------:R-:W-:Y:S02]  /*d570*/  HADD2.F32 R63, -RZ, R63.H1_H1 ;  /* 0x3000003fff3f7230 */ /* 0x000fe40000004100 */
[----:B------:R-:W-:Y:S01]  /*d580*/  FFMA.FTZ R67, R67, R65, -R80 ;  /* 0x0000004143437223 */ /* 0x000fe20000010850 */
[----:B------:R-:W-:-:S02]  /*d590*/  HADD2.F32 R61, -RZ, R61.H1_H1 ;  /* 0x3000003dff3d7230 */ /* 0x000fc40000004100 */
[----:B------:R-:W-:Y:S01]  /*d5a0*/  FFMA.FTZ R76, R76, R81, -R95 ;  /* 0x000000514c4c7223 */ /* 0x000fe2000001085f */
[----:B------:R-:W-:Y:S02]  /*d5b0*/  HADD2.F32 R47, -RZ, R47.H1_H1 ;  /* 0x3000002fff2f7230 */ /* 0x000fe40000004100 */
[----:B------:R-:W-:Y:S01]  /*d5c0*/  FMUL.FTZ R80, R66, R63 ;  /* 0x0000003f42507220 */ /* 0x000fe20000410000 */
[----:B------:R-:W-:Y:S01]  /*d5d0*/  FFMA.FTZ R78, R78, R65, R79 ;  /* 0x000000414e4e7223 */ /* 0x000fe2000001004f */
[----:B------:R-:W-:Y:S01]  /*d5e0*/  FMUL.FTZ R63, R61, R63 ;  /* 0x0000003f3d3f7220 */ /* 0x000fe20000410000 */
[----:B------:R-:W-:Y:S01]  /*d5f0*/  F2FP.SATFINITE.E4M3.F32.PACK_AB_MERGE_C R67, R67, R76, RZ ;  /* 0x0000004c4343723e */ /* 0x000fe200048070ff */
[-C--:B------:R-:W-:Y:S01]  /*d600*/  FFMA.FTZ R80, R61, R47.reuse, -R80 ;  /* 0x0000002f3d507223 */ /* 0x080fe20000010850 */
[----:B------:R-:W-:Y:S01]  /*d610*/  F2FP.SATFINITE.E4M3.F32.PACK_AB_MERGE_C R45, R45, R52, R49 ;  /* 0x000000342d2d723e */ /* 0x000fe20004807031 */
[----:B------:R-:W-:Y:S01]  /*d620*/  FFMA.FTZ R63, R66, R47, R63 ;  /* 0x0000002f423f7223 */ /* 0x000fe2000001003f */
[----:B------:R-:W-:-:S02]  /*d630*/  F2FP.SATFINITE.E4M3.F32.PACK_AB_MERGE_C R77, R78, R77, RZ ;  /* 0x0000004d4e4d723e */ /* 0x000fc400048070ff */
[----:B------:R-:W-:Y:S02]  /*d640*/  F2FP.SATFINITE.E4M3.F32.PACK_AB_MERGE_C R47, R80, R51, R67 ;  /* 0x00000033502f723e */ /* 0x000fe40004807043 */
[----:B------:R-:W-:Y:S02]  /*d650*/  F2FP.SATFINITE.E4M3.F32.PACK_AB_MERGE_C R49, R58, R57, R59 ;  /* 0x000000393a31723e */ /* 0x000fe4000480703b */
[----:B------:R-:W-:-:S07]  /*d660*/  F2FP.SATFINITE.E4M3.F32.PACK_AB_MERGE_C R51, R63, R64, R77 ;  /* 0x000000403f33723e */ /* 0x000fce000480704d */
.L_x_2328:
[----:B------:R-:W-:Y:S05]  /*d670*/  BSYNC B2 ;  /* 0x0000000000027941 */ /* 0x000fea0003800000 */
.L_x_2327:
        /* <DEDUP_REMOVED lines=10> */
.L_x_2326:
[----:B------:R-:W-:Y:S05]  /*d720*/  BSYNC B1 ;  /* 0x0000000000017941 */ /* 0x000fea0003800000 */
.L_x_2325:
        /* <DEDUP_REMOVED lines=28> */
[----:B------:R-:W-:Y:S01]  /*d8f0*/  LOP3.LUT R63, R85, 0xff0000ff, RZ, 0xc0, !PT ;  /* 0xff0000ff553f7812 */ /* 0x000fe200078ec0ff */
[----:B---3--:R-:W-:Y:S01]  /*d900*/  IMAD.MOV.U32 R61, RZ, RZ, R48 ;  /* 0x000000ffff3d7224 */ /* 0x008fe200078e0030 */
[----:B------:R-:W-:Y:S01]  /*d910*/  SHF.R.U32.HI R64, RZ, 0x8, R69 ;  /* 0x00000008ff407819 */ /* 0x000fe20000011645 */
[----:B------:R-:W-:Y:S01]  /*d920*/  IMAD.SHL.U32 R44, R58, 0x100, RZ ;  /* 0x000001003a2c7824 */ /* 0x000fe200078e00ff */
[--C-:B------:R-:W-:Y:S01]  /*d930*/  SHF.R.U32.HI R66, RZ, 0x8, R87.reuse ;  /* 0x00000008ff427819 */ /* 0x100fe20000011657 */
[----:B------:R-:W-:Y:S01]  /*d940*/  IMAD.MOV.U32 R58, RZ, RZ, R46 ;  /* 0x000000ffff3a7224 */ /* 0x000fe200078e002e */
[----:B------:R-:W-:Y:S01]  /*d950*/  SHF.R.U32.HI R68, RZ, 0x10, R87 ;  /* 0x00000010ff447819 */ /* 0x000fe20000011657 */
[----:B------:R-:W-:Y:S01]  /*d960*/  IMAD.SHL.U32 R46, R64, 0x100, RZ ;  /* 0x00000100402e7824 */ /* 0x000fe200078e00ff */
[----:B------:R-:W-:Y:S01]  /*d970*/  LOP3.LUT R63, R63, 0xff00, R44, 0xf8, !PT ;  /* 0x0000ff003f3f7812 */ /* 0x000fe200078ef82c */
[----:B------:R-:W-:Y:S01]  /*d980*/  IMAD.MOV.U32 R59, RZ, RZ, R50 ;  /* 0x000000ffff3b7224 */ /* 0x000fe200078e0032 */
[----:B------:R-:W-:-:S02]  /*d990*/  LOP3.LUT R65, R87, 0xff0000ff, RZ, 0xc0, !PT ;  /* 0xff0000ff57417812 */ /* 0x000fc400078ec0ff */
[----:B------:R-:W-:Y:S02]  /*d9a0*/  SHF.L.U32 R44, R66, 0x8, RZ ;  /* 0x00000008422c7819 */ /* 0x000fe400000006ff */
[----:B------:R-:W-:Y:S02]  /*d9b0*/  LOP3.LUT R67, R69, 0xff0000ff, RZ, 0xc0, !PT ;  /* 0xff0000ff45437812 */ /* 0x000fe400078ec0ff */
[----:B------:R-:W-:Y:S02]  /*d9c0*/  SHF.R.U32.HI R70, RZ, 0x10, R85 ;  /* 0x00000010ff467819 */ /* 0x000fe40000011655 */
[----:B------:R-:W-:Y:S02]  /*d9d0*/  SHF.R.U32.HI R62, RZ, 0x8, R71 ;  /* 0x00000008ff3e7819 */ /* 0x000fe40000011647 */
[----:B------:R-:W-:Y:S01]  /*d9e0*/  SHF.R.U32.HI R52, RZ, 0x10, R69 ;  /* 0x00000010ff347819 */ /* 0x000fe20000011645 */
[----:B------:R-:W-:Y:S01]  /*d9f0*/  IMAD.U32 R48, R70, 0x10000, RZ ;  /* 0x0001000046307824 */ /* 0x000fe200078e00ff */
        /* <DEDUP_REMOVED lines=12> */
[----:B------:R-:W-:Y:S01]  /*dac0*/  F2FP.F16.E4M3.UNPACK_B R66, R155.H1 ;  /* 0x0000009bff42723e */ /* 0x000fe200030006ff */
[----:B------:R-:W-:Y:S01]  /*dad0*/  IMAD.U32 R57, R57, 0x10000, RZ ;  /* 0x0001000039397824 */ /* 0x000fe200078e00ff */
[----:B------:R-:W-:Y:S01]  /*dae0*/  LOP3.LUT R48, R63, 0xff0000, R48, 0xf8, !PT ;  /* 0x00ff00003f307812 */ /* 0x000fe200078ef830 */
[----:B------:R-:W-:Y:S01]  /*daf0*/  HADD2.F32 R63, -RZ, R62.H0_H0 ;  /* 0x2000003eff3f7230 */ /* 0x000fe20000004100 */
[----:B------:R-:W-:Y:S01]  /*db00*/  LOP3.LUT R70, R71, 0xff00, R50, 0xf8, !PT ;  /* 0x0000ff0047467812 */ /* 0x000fe200078ef832 */
[----:B------:R-:W-:-:S02]  /*db10*/  IMAD.U32 R50, R52, 0x10000, RZ ;  /* 0x0001000034327824 */ /* 0x000fc400078e00ff */
[-C--:B------:R-:W-:Y:S01]  /*db20*/  FMUL.FTZ R52, R65, R46.reuse ;  /* 0x0000002e41347220 */ /* 0x080fe20000410000 */
[----:B------:R-:W-:Y:S02]  /*db30*/  HADD2.F32 R68, -RZ, R66.H0_H0 ;  /* 0x20000042ff447230 */ /* 0x000fe40000004100 */
[C---:B------:R-:W-:Y:S01]  /*db40*/  FMUL.FTZ R76, R63.reuse, R46 ;  /* 0x0000002e3f4c7220 */ /* 0x040fe20000410000 */
[----:B------:R-:W-:Y:S01]  /*db50*/  LOP3.LUT R46, R70, 0xff0000, R57, 0xf8, !PT ;  /* 0x00ff0000462e7812 */ /* 0x000fe200078ef839 */
[----:B------:R-:W-:Y:S01]  /*db60*/  HADD2.F32 R62, -RZ, R62.H1_H1 ;  /* 0x3000003eff3e7230 */ /* 0x000fe20000004100 */
[----:B------:R-:W-:Y:S01]  /*db70*/  F2FP.F16.E4M3.UNPACK_B R157, R157 ;  /* 0x0000009dff9d723e */ /* 0x000fe200020006ff */
[-C--:B------:R-:W-:Y:S01]  /*db80*/  FFMA.FTZ R52, R63, R68.reuse, -R52 ;  /* 0x000000443f347223 */ /* 0x080fe20000010834 */
[----:B------:R-:W-:Y:S02]  /*db90*/  HADD2.F32 R63, -RZ, R67.H1_H1 ;  /* 0x30000043ff3f7230 */ /* 0x000fe40000004100 */
        /* <DEDUP_REMOVED lines=167> */
.L_x_2332:
[----:B------:R-:W-:Y:S05]  /*e610*/  BSYNC B2 ;  /* 0x0000000000027941 */ /* 0x000fea0003800000 */
.L_x_2331:
        /* <DEDUP_REMOVED lines=10> */
.L_x_2330:
[----:B------:R-:W-:Y:S05]  /*e6c0*/  BSYNC B1 ;  /* 0x0000000000017941 */ /* 0x000fea0003800000 */
.L_x_2329:
        /* <DEDUP_REMOVED lines=9> */
[----:B------:R-:W-:-:S02]  /*e760*/  SHF.R.S32.HI R45, RZ, 0x1f, R158 ;  /* 0x0000001fff2d7819 */ /* 0x000fc4000001149e */
[----:B------:R-:W-:Y:S02]  /*e770*/  IADD3.X R53, R44, R125, RZ, P3, !PT ;  /* 0x0000007d2c357210 */ /* 0x000fe40001ffe4ff */
[----:B------:R-:W-:Y:S02]  /*e780*/  LEA.HI R158, R45, R158, RZ, 0x5 ;  /* 0x0000009e2d9e7211 */ /* 0x000fe400078f28ff */
[----:B------:R-:W-:Y:S02]  /*e790*/  ISETP.GE.AND P3, PT, R6, R132, PT ;  /* 0x000000840600720c */ /* 0x000fe40003f66270 */
        /* <DEDUP_REMOVED lines=22> */
[----:B------:R-:W-:Y:S01]  /*e900*/  SHF.R.U32.HI R64, RZ, 0x8, R75 ;  /* 0x00000008ff407819 */ /* 0x000fe2000001164b */
[----:B------:R-:W-:Y:S01]  /*e910*/  IMAD.MOV.U32 R57, RZ, RZ, R46 ;  /* 0x000000ffff397224 */ /* 0x000fe200078e002e */
[----:B------:R-:W-:Y:S01]  /*e920*/  SHF.R.U32.HI R70, RZ, 0x10, R89 ;  /* 0x00000010ff467819 */ /* 0x000fe20000011659 */
[----:B------:R-:W-:Y:S01]  /*e930*/  IMAD.MOV.U32 R60, RZ, RZ, R44 ;  /* 0x000000ffff3c7224 */ /* 0x000fe200078e002c */
[----:B------:R-:W-:Y:S01]  /*e940*/  SHF.R.U32.HI R68, RZ, 0x8, R91 ;  /* 0x00000008ff447819 */ /* 0x000fe2000001165b */
[----:B------:R-:W-:Y:S01]  /*e950*/  IMAD.SHL.U32 R48, R65, 0x100, RZ ;  /* 0x0000010041307824 */ /* 0x000fe200078e00ff */
[----:B------:R-:W-:Y:S01]  /*e960*/  LOP3.LUT R45, R58, 0xff00, R45, 0xf8, !PT ;  /* 0x0000ff003a2d7812 */ /* 0x000fe200078ef82d */
[----:B------:R-:W-:Y:S01]  /*e970*/  IMAD.SHL.U32 R58, R64, 0x100, RZ ;  /* 0x00000100403a7824 */ /* 0x000fe200078e00ff */
[----:B------:R-:W-:Y:S01]  /*e980*/  SHF.R.U32.HI R66, RZ, 0x10, R91 ;  /* 0x00000010ff427819 */ /* 0x000fe2000001165b */
[----:B------:R-:W-:Y:S01]  /*e990*/  IMAD.SHL.U32 R44, R68, 0x100, RZ ;  /* 0x00000100442c7824 */ /* 0x000fe200078e00ff */
[----:B------:R-:W-:-:S02]  /*e9a0*/  SHF.L.U32 R46, R70, 0x10, RZ ;  /* 0x00000010462e7819 */ /* 0x000fc400000006ff */
[----:B------:R-:W-:Y:S02]  /*e9b0*/  LOP3.LUT R61, R73, 0xff0000ff, RZ, 0xc0, !PT ;  /* 0xff0000ff493d7812 */ /* 0x000fe400078ec0ff */
[----:B------:R-:W-:Y:S02]  /*e9c0*/  LOP3.LUT R63, R75, 0xff0000ff, RZ, 0xc0, !PT ;  /* 0xff0000ff4b3f7812 */ /* 0x000fe400078ec0ff */
[----:B------:R-:W-:Y:S02]  /*e9d0*/  LOP3.LUT R59, R91, 0xff0000ff, RZ, 0xc0, !PT ;  /* 0xff0000ff5b3b7812 */ /* 0x000fe400078ec0ff */
[----:B------:R-:W-:Y:S01]  /*e9e0*/  LOP3.LUT R46, R45, 0xff0000, R46, 0xf8, !PT ;  /* 0x00ff00002d2e7812 */ /* 0x000fe200078ef82e */
[----:B------:R-:W-:Y:S01]  /*e9f0*/  IMAD.U32 R45, R66, 0x10000, RZ ;  /* 0x00010000422d7824 */ /* 0x000fe200078e00ff */
[----:B------:R-:W-:Y:S02]  /*ea00*/  LOP3.LUT R48, R61, 0xff00, R48, 0xf8, !PT ;  /* 0x0000ff003d307812 */ /* 0x000fe400078ef830 */
[----:B------:R-:W-:-:S02]  /*ea10*/  LOP3.LUT R68, R63, 0xff00, R58, 0xf8, !PT ;  /* 0x0000ff003f447812 */ /* 0x000fc400078ef83a */
        /* <DEDUP_REMOVED lines=187> */
.L_x_2334:
[----:B------:R-:W-:Y:S05]  /*f5d0*/  BSYNC B1 ;  /* 0x0000000000017941 */ /* 0x000fea0003800000 */
.L_x_2333:
        /* <DEDUP_REMOVED lines=10> */
.L_x_2250:
[----:B------:R-:W-:-:S06]  /*f680*/  UISETP.NE.AND UP0, UPT, UR53, 0x3, UPT ;  /* 0x000000033500788c */ /* 0x000fcc000bf05270 */
[----:B------:R-:W-:-:S13]  /*f690*/  PLOP3.LUT P2, PT, PT, PT, UP0, 0x80, 0x0 ;  /* 0x000000000000781c */ /* 0x000fda0003f4f008 */
[----:B------:R-:W-:Y:S05]  /*f6a0*/  @!P2 BRA `(.L_x_2335) ;  /* 0x000000000004a947 */ /* 0x000fea0003800000 */
[----:B------:R-:W-:Y:S01]  /*f6b0*/  BPT.TRAP 0x1 ;  /* 0x000000040000795c */ /* 0x000fe20000300000 */
.L_x_2335:
[----:B------:R-:W-:Y:S01]  /*f6c0*/  IMAD R100, R17, 0x8, R16 ;  /* 0x0000000811647824 */ /* 0x000fe200078e0210 */
[----:B------:R-:W-:Y:S01]  /*f6d0*/  SHF.L.U32 R101, R223, 0x1f, RZ ;  /* 0x0000001fdf657819 */ /* 0x000fe200000006ff */
[----:B------:R-:W-:Y:S01]  /*f6e0*/  IMAD R43, R24, -0xa0, R2 ;  /* 0xffffff60182b7824 */ /* 0x000fe200078e0202 */
[----:B------:R-:W-:Y:S02]  /*f6f0*/  BSSY B1, `(.L_x_2336) ;  /* 0x0000004000017945 */ /* 0x000fe40003800000 */
[----:B------:R-:W0:Y:S02]  /*f700*/  SYNCS.PHASECHK.TRANS64.TRYWAIT P3, [R100+URZ+0x33490], R101 ;  /* 0x03349065640075a7 */ /* 0x000e24000806017f */
[----:B------:R-:W-:Y:S01]  /*f710*/  VIMNMX R43, R43, 0xa0, PT ;  /* 0x000000a02b2b7848 */ /* 0x000fe20003fe0100 */
[----:B0-----:R-:W-:Y:S06]  /*f720*/  @!P3 BRA `(.L_x_2337) ;  /* 0x0000022000f8b947 */ /* 0x001fec0003800000 */
.L_x_2601:
[----:B------:R-:W-:Y:S05]  /*f730*/  BSYNC B1 ;  /* 0x0000000000017941 */ /* 0x000fea0003800000 */
.L_x_2336:
        /* <DEDUP_REMOVED lines=21> */
.L_x_2339:
[----:B------:R-:W-:Y:S05]  /*f890*/  BSYNC B1 ;  /* 0x0000000000017941 */ /* 0x000fea0003800000 */
.L_x_2338:
[----:B-1----:R-:W-:-:S05]  /*f8a0*/  VIADD R44, R220, 0x80 ;  /* 0x00000080dc2c7836 */ /* 0x002fca0000000000 */
        /* <DEDUP_REMOVED lines=20> */
.L_x_2283:
[----:B------:R-:W-:Y:S05]  /*f9f0*/  BSYNC B0 ;  /* 0x0000000000007941 */ /* 0x000fea0003800000 */
.L_x_2249:
        /* <DEDUP_REMOVED lines=17> */
.L_x_2341:
[----:B------:R-:W-:Y:S05]  /*fb10*/  BSYNC B0 ;  /* 0x0000000000007941 */ /* 0x000fea0003800000 */
.L_x_2340:
[----:B------:R-:W1:Y:S01]  /*fb20*/  SYNCS.PHASECHK.TRANS64.TRYWAIT P2, [R100+URZ+0x334b0], R101 ;  /* 0x0334b065640075a7 */ /* 0x000e62000804017f */
[----:B------:R-:W-:Y:S01]  /*fb30*/  ULDC UR37, c[0x0][0x2f4] ;  /* 0x0000bd0000257ab9 */ /* 0x000fe20000000800 */
[----:B------:R-:W-:Y:S01]  /*fb40*/  ULDC.64 UR38, c[0x0][0x328] ;  /* 0x0000ca0000267ab9 */ /* 0x000fe20000000a00 */
[----:B------:R-:W-:Y:S01]  /*fb50*/  ULDC.64 UR40, c[0x0][0x318] ;  /* 0x0000c60000287ab9 */ /* 0x000fe20000000a00 */
[----:B------:R-:W-:Y:S01]  /*fb60*/  BSSY B0, `(.L_x_2342) ;  /* 0x0000003000007945 */ /* 0x000fe20003800000 */
[----:B------:R-:W-:-:S03]  /*fb70*/  IMAD.WIDE R48, R24, 0xa0, R122 ;  /* 0x000000a018307825 */ /* 0x000fc600078e027a */
[----:B-1----:R-:W-:Y:S05]  /*fb80*/  @!P2 BRA `(.L_x_2343) ;  /* 0x0000021c00f4a947 */ /* 0x002fea0003800000 */
.L_x_2602:
[----:B------:R-:W-:Y:S05]  /*fb90*/  BSYNC B0 ;  /* 0x0000000000007941 */ /* 0x000fea0003800000 */
.L_x_2342:
        /* <DEDUP_REMOVED lines=28> */
.L_x_2345:
[----:B------:R-:W-:Y:S05]  /*fd60*/  BSYNC B0 ;  /* 0x0000000000007941 */ /* 0x000fea0003800000 */
.L_x_2344:
[----:B0-2---:R-:W-:Y:S01]  /*fd70*/  IADD3 R44, R220, 0x80, RZ ;  /* 0x00000080dc2c7810 */ /* 0x005fe20007ffe0ff */
[----:B------:R-:W-:Y:S03]  /*fd80*/  BSSY B0, `(.L_x_2346) ;  /* 0x000001e000007945 */ /* 0x000fe60003800000 */
        /* <DEDUP_REMOVED lines=29> */
.L_x_2347:
[----:B------:R-:W-:Y:S05]  /*ff60*/  BSYNC B0 ;  /* 0x0000000000007941 */ /* 0x000fea0003800000 */
.L_x_2346:
[----:B------:R-:W2:Y:S01]  /*ff70*/  LDL R41, [R1+0x10] ;  /* 0x0000100001297983 */ /* 0x000ea20000100800 */
[----:B------:R-:W-:Y:S02]  /*ff80*/  VIADD R17, R17, 0x1 ;  /* 0x0000000111117836 */ /* 0x000fe40000000000 */
[----:B-1----:R-:W-:Y:S01]  /*ff90*/  @!P3 VIADD R100, R100, 0x334c0 ;  /* 0x000334c06464b836 */ /* 0x002fe20000000000 */
        /* <DEDUP_REMOVED lines=9> */
[----:B------:R-:W-:Y:S02]  /*10030*/  SEL R42, RZ, 0x1, P2 ;  /* 0x00000001ff2a7807 */ /* 0x000fe40001000000 */
[----:B------:R-:W-:Y:S02]  /*10040*/  SEL R17, R17, RZ, P2 ;  /* 0x000000ff11117207 */ /* 0x000fe40001000000 */
[----:B------:R-:W-:Y:S01]  /*10050*/  LOP3.LUT R223, R223, R42, RZ, 0x3c, !PT ;  /* 0x0000002adfdf7212 */ /* 0x000fe200078e3cff */
[----:B------:R1:W-:Y:S01]  /*10060*/  @!P3 SYNCS.ARRIVE.TRANS64.RED.A1T0 RZ, [R100+URZ], RZ ;  /* 0x000000ff64ffb9a7 */ /* 0x0003e2000810043f */
[----:B--2---:R-:W-:-:S13]  /*10070*/  LOP3.LUT P4, RZ, R41, 0x2, RZ, 0xc0, !PT ;  /* 0x0000000229ff7812 */ /* 0x004fda000788c0ff */
[----:B-1----:R-:W-:Y:S05]  /*10080*/  @P4 BRA `(.L_x_2348) ;  /* 0xffffff2c00804947 */ /* 0x002fea000383ffff */
[----:B------:R-:W1:Y:S01]  /*10090*/  S2R R41, SR_TID.X ;  /* 0x0000000000297919 */ /* 0x000e620000002100 */
[----:B------:R-:W-:Y:S02]  /*100a0*/  PLOP3.LUT P0, PT, PT, PT, PT, 0x8, 0x0 ;  /* 0x000000000000781c */ /* 0x000fe40003f0e170 */
[----:B-1----:R-:W-:-:S04]  /*100b0*/  SHF.R.U32.HI R41, RZ, 0x7, R41 ;  /* 0x00000007ff297819 */ /* 0x002fc80000011629 */
[----:B------:R-:W-:-:S13]  /*100c0*/  ISETP.NE.AND P4, PT, R41, 0x1, PT ;  /* 0x000000012900780c */ /* 0x000fda0003f85270 */
[----:B------:R-:W-:Y:S06]  /*100d0*/  @!P4 BAR.ARV 0x9, 0x100 ;  /* 0x024400000000cb1d */ /* 0x000fec0000002000 */
.L_x_2244:
[----:B------:R-:W-:Y:S05]  /*100e0*/  @P0 BRA `(.L_x_2349) ;  /* 0x00000000000c0947 */ /* 0x000fea0003800000 */
[----:B------:R-:W1:Y:S01]  /*100f0*/  FENCE.VIEW.ASYNC.G ;  /* 0x00000000000073c6 */ /* 0x000e620000000100 */
[----:B------:R-:W-:Y:S05]  /*10100*/  WARPSYNC.ALL ;  /* 0x0000000000007948 */ /* 0x000fea0003800000 */
[----:B-1----:R-:W-:Y:S06]  /*10110*/  BAR.ARV 0xc, 0x180 ;  /* 0x0306000000007b1d */ /* 0x002fec0000002000 */
.L_x_2349:
[----:B------:R-:W2:Y:S01]  /*10120*/  LDL R0, [R1+0x28] ;  /* 0x0000280001007983 */ /* 0x000ea20000100800 */
[----:B------:R-:W-:Y:S01]  /*10130*/  ULDC.64 UR6, c[0x0][0x998] ;  /* 0x0002660000067ab9 */ /* 0x000fe20000000a00 */
[----:B------:R-:W-:Y:S02]  /*10140*/  ULDC.64 UR4, c[0x0][0x990] ;  /* 0x0002640000047ab9 */ /* 0x000fe40000000a00 */
[----:B------:R-:W3:Y:S04]  /*10150*/  LDL R3, [R1+0x18] ;  /* 0x0000180001037983 */ /* 0x000ee80000100800 */
[----:B0-----:R-:W4:Y:S01]  /*10160*/  LDL R14, [R1+0x8] ;  /* 0x00000800010e7983 */ /* 0x001f220000100800 */
[----:B------:R-:W-:Y:S02]  /*10170*/  ISETP.NE.U32.AND P1, PT, RZ, UR6, PT ;  /* 0x00000006ff007c0c */ /* 0x000fe4000bf25070 */
[----:B------:R-:W-:-:S02]  /*10180*/  ISETP.NE.U32.AND P0, PT, RZ, UR4, PT ;  /* 0x00000004ff007c0c */ /* 0x000fc4000bf05070 */
[----:B------:R-:W-:Y:S02]  /*10190*/  ISETP.NE.AND.EX P1, PT, RZ, UR7, PT, P1 ;  /* 0x00000007ff007c0c */ /* 0x000fe4000bf25310 */
[----:B------:R-:W-:-:S11]  /*101a0*/  ISETP.NE.AND.EX P0, PT, RZ, UR5, PT, P0 ;  /* 0x00000005ff007c0c */ /* 0x000fd6000bf05300 */
[----:B------:R-:W2:Y:S08]  /*101b0*/  @P1 LDC.64 R8, c[0x0][0x9b8] ;  /* 0x00026e00ff081b82 */ /* 0x000eb00000000a00 */
[----:B------:R-:W0:Y:S08]  /*101c0*/  @P0 LDC.64 R6, c[0x0][0x9a8] ;  /* 0x00026a00ff060b82 */ /* 0x000e300000000a00 */
[----:B------:R-:W4:Y:S08]  /*101d0*/  @P1 LDC.64 R12, c[0x0][0x9c0] ;  /* 0x00027000ff0c1b82 */ /* 0x000f300000000a00 */
[----:B------:R-:W1:Y:S01]  /*101e0*/  @P0 LDC.64 R10, c[0x0][0x9b0] ;  /* 0x00026c00ff0a0b82 */ /* 0x000e620000000a00 */
[----:B--2---:R-:W-:-:S02]  /*101f0*/  @P1 IMAD R2, R0, R8, RZ ;  /* 0x0000000800021224 */ /* 0x004fc400078e02ff */
[----:B0-----:R-:W-:Y:S02]  /*10200*/  @P0 IMAD R0, R0, R6, RZ ;  /* 0x0000000600000224 */ /* 0x001fe400078e02ff */
[C---:B---3--:R-:W-:Y:S02]  /*10210*/  @P1 IMAD R9, R3.reuse, R9, R2 ;  /* 0x0000000903091224 */ /* 0x048fe400078e0202 */
[C---:B------:R-:W-:Y:S02]  /*10220*/  @P0 IMAD R7, R3.reuse, R7, R0 ;  /* 0x0000000703070224 */ /* 0x040fe400078e0200 */
[----:B------:R-:W-:-:S04]  /*10230*/  @P1 IMAD.WIDE.U32 R4, R3, R8, RZ ;  /* 0x0000000803041225 */ /* 0x000fc800078e00ff */
[----:B------:R-:W-:-:S04]  /*10240*/  @P0 IMAD.WIDE.U32 R2, R3, R6, RZ ;  /* 0x0000000603020225 */ /* 0x000fc800078e00ff */
[----:B------:R-:W-:Y:S02]  /*10250*/  @P1 IMAD.IADD R5, R5, 0x1, R9 ;  /* 0x0000000105051824 */ /* 0x000fe400078e0209 */
[----:B------:R-:W-:Y:S02]  /*10260*/  @P0 IMAD.IADD R3, R3, 0x1, R7 ;  /* 0x0000000103030824 */ /* 0x000fe400078e0207 */
[----:B----4-:R-:W-:-:S04]  /*10270*/  @P1 IMAD.WIDE.U32 R6, R14, R12, R4 ;  /* 0x0000000c0e061225 */ /* 0x010fc800078e0004 */
[----:B-1----:R-:W-:Y:S01]  /*10280*/  @P0 IMAD.WIDE.U32 R2, R14, R10, R2 ;  /* 0x0000000a0e020225 */ /* 0x002fe200078e0002 */
[----:B------:R-:W-:-:S03]  /*10290*/  @P1 LEA R8, P3, R6, UR6, 0x2 ;  /* 0x0000000606081c11 */ /* 0x000fc6000f8610ff */
[----:B------:R-:W-:Y:S01]  /*102a0*/  @P1 IMAD R5, R14, R13, R7 ;  /* 0x0000000d0e051224 */ /* 0x000fe200078e0207 */
[----:B------:R-:W-:Y:S01]  /*102b0*/  @P0 LEA R4, P2, R2, UR4, 0x2 ;  /* 0x0000000402040c11 */ /* 0x000fe2000f8410ff */
[----:B------:R-:W-:Y:S01]  /*102c0*/  @P0 IMAD R3, R14, R11, R3 ;  /* 0x0000000b0e030224 */ /* 0x000fe200078e0203 */
[----:B------:R-:W-:Y:S01]  /*102d0*/  ULDC UR4, c[0x0][0x988] ;  /* 0x0002620000047ab9 */ /* 0x000fe20000000800 */
[----:B------:R-:W-:Y:S01]  /*102e0*/  IMAD.MOV.U32 R0, RZ, RZ, 0x3f800000 ;  /* 0x3f800000ff007424 */ /* 0x000fe200078e00ff */
[----:B------:R-:W-:Y:S02]  /*102f0*/  @P1 LEA.HI.X R9, R6, UR7, R5, 0x2, P3 ;  /* 0x0000000706091c11 */ /* 0x000fe400098f1405 */
[----:B------:R-:W-:Y:S01]  /*10300*/  @P0 LEA.HI.X R5, R2, UR5, R3, 0x2, P2 ;  /* 0x0000000502050c11 */ /* 0x000fe200090f1403 */
[----:B------:R-:W-:Y:S01]  /*10310*/  IMAD.MOV.U32 R3, RZ, RZ, 0x3f800000 ;  /* 0x3f800000ff037424 */ /* 0x000fe200078e00ff */
[----:B------:R-:W0:Y:S01]  /*10320*/  LDC R2, c[0x0][0x448] ;  /* 0x00011200ff027b82 */ /* 0x000e220000000800 */
[----:B------:R-:W2:Y:S04]  /*10330*/  @P1 LDG.E R0, desc[UR54][R8.64] ;  /* 0x0000003608001981 */ /* 0x000ea8000c1e1900 */
[----:B------:R1:W2:Y:S01]  /*10340*/  @P0 LDG.E R3, desc[UR54][R4.64] ;  /* 0x0000003604030981 */ /* 0x0002a2000c1e1900 */
[----:B------:R-:W-:Y:S01]  /*10350*/  BSSY B0, `(.L_x_2350) ;  /* 0x000002f000007945 */ /* 0x000fe20003800000 */
[----:B-1----:R-:W-:Y:S01]  /*10360*/  IMAD.MOV.U32 R4, RZ, RZ, RZ ;  /* 0x000000ffff047224 */ /* 0x002fe200078e00ff */
[----:B0-----:R-:W-:Y:S01]  /*10370*/  ISETP.NE.AND P0, PT, R2, 0x1, PT ;  /* 0x000000010200780c */ /* 0x001fe20003f05270 */
[----:B------:R-:W-:-:S12]  /*10380*/  VIADD R2, R236, 0x7f ;  /* 0x0000007fec027836 */ /* 0x000fd80000000000 */
[----:B------:R-:W0:Y:S08]  /*10390*/  @P0 LDC R7, c[0x0][0x44c] ;  /* 0x00011300ff070b82 */ /* 0x000e300000000800 */
[----:B------:R-:W1:Y:S01]  /*103a0*/  @P0 LDC R6, c[0x0][0x450] ;  /* 0x00011400ff060b82 */ /* 0x000e620000000800 */
[----:B0-----:R-:W-:-:S05]  /*103b0*/  @P0 IMAD.HI.U32 R7, R2, R7, RZ ;  /* 0x0000000702070227 */ /* 0x001fca00078e00ff */
[----:B-1----:R-:W-:-:S05]  /*103c0*/  @P0 SHF.R.U32.HI R2, RZ, R6, R7 ;  /* 0x00000006ff020219 */ /* 0x002fca0000011607 */
[----:B------:R-:W-:-:S04]  /*103d0*/  IMAD.IADD R2, R159, 0x1, R2 ;  /* 0x000000019f027824 */ /* 0x000fc800078e0202 */
[----:B------:R-:W-:-:S05]  /*103e0*/  IMAD.HI R2, R2, 0x66666667, RZ ;  /* 0x6666666702027827 */ /* 0x000fca00078e02ff */
[----:B------:R-:W-:-:S04]  /*103f0*/  SHF.R.U32.HI R5, RZ, 0x1f, R2 ;  /* 0x0000001fff057819 */ /* 0x000fc80000011602 */
[----:B------:R-:W-:-:S04]  /*10400*/  LEA.HI.SX32 R5, R2, R5, 0x1a ;  /* 0x0000000502057211 */ /* 0x000fc800078fd2ff */
[----:B------:R-:W-:-:S04]  /*10410*/  VIMNMX R107, R160, R5, PT ;  /* 0x00000005a06b7248 */ /* 0x000fc80003fe0100 */
[----:B------:R-:W-:Y:S01]  /*10420*/  ISETP.GE.AND P0, PT, R107, 0x1, PT ;  /* 0x000000016b00780c */ /* 0x000fe20003f06270 */
[----:B--2---:R-:W-:-:S04]  /*10430*/  FMUL.FTZ R0, R3, R0 ;  /* 0x0000000003007220 */ /* 0x004fc80000410000 */
[----:B------:R-:W-:-:S08]  /*10440*/  FMUL.FTZ R2, R0, UR4 ;  /* 0x0000000400027c20 */ /* 0x000fd00008410000 */
[----:B------:R-:W-:Y:S05]  /*10450*/  @!P0 BRA `(.L_x_2351) ;  /* 0x0000000000788947 */ /* 0x000fea0003800000 */
        /* <DEDUP_REMOVED lines=12> */
[----:B0-----:R-:W-:Y:S01]  /*10520*/  IADD3 R4, R3, 0xffffffe, RZ ;  /* 0x0ffffffe03047810 */ /* 0x001fe20007ffe0ff */
[----:B------:R-:W-:-:S05]  /*10530*/  IMAD.MOV R3, RZ, RZ, -R10 ;  /* 0x000000ffff037224 */ /* 0x000fca00078e0a0a */
        /* <DEDUP_REMOVED lines=16> */
.L_x_2351:
[----:B------:R-:W-:Y:S05]  /*10640*/  BSYNC B0 ;  /* 0x0000000000007941 */ /* 0x000fea0003800000 */
.L_x_2350:
[----:B------:R-:W2:Y:S01]  /*10650*/  LDL R0, [R1+0x34] ;  /* 0x0000340001007983 */ /* 0x000ea20000100800 */
[----:B------:R-:W-:Y:S01]  /*10660*/  PLOP3.LUT P0, PT, PT, PT, PT, 0x80, 0x0 ;  /* 0x000000000000781c */ /* 0x000fe20003f0f070 */
        /* <DEDUP_REMOVED lines=9> */
[----:B------:R-:W-:Y:S01]  /*10700*/  IMAD.MOV.U32 R147, RZ, RZ, RZ ;  /* 0x000000ffff937224 */ /* 0x000fe200078e00ff */
[----:B------:R-:W-:Y:S01]  /*10710*/  CS2R R140, SRZ ;  /* 0x00000000008c7805 */ /* 0x000fe2000001ff00 */
[----:B------:R-:W-:Y:S01]  /*10720*/  IMAD.MOV.U32 R84, RZ, RZ, RZ ;  /* 0x000000ffff547224 */ /* 0x000fe200078e00ff */
[----:B------:R-:W-:Y:S02]  /*10730*/  CS2R R88, SRZ ;  /* 0x0000000000587805 */ /* 0x000fe4000001ff00 */
[----:B------:R-:W-:-:S02]  /*10740*/  CS2R R128, SRZ ;  /* 0x0000000000807805 */ /* 0x000fc4000001ff00 */
[----:B------:R-:W-:Y:S02]  /*10750*/  CS2R R6, SRZ ;  /* 0x0000000000067805 */ /* 0x000fe4000001ff00 */
[----:B------:R-:W-:Y:S02]  /*10760*/  CS2R R144, SRZ ;  /* 0x0000000000907805 */ /* 0x000fe4000001ff00 */
[----:B------:R-:W-:Y:S02]  /*10770*/  CS2R R32, SRZ ;  /* 0x0000000000207805 */ /* 0x000fe4000001ff00 */
[----:B------:R-:W-:Y:S02]  /*10780*/  CS2R R138, SRZ ;  /* 0x00000000008a7805 */ /* 0x000fe4000001ff00 */
[----:B------:R-:W-:Y:S02]  /*10790*/  CS2R R24, SRZ ;  /* 0x0000000000187805 */ /* 0x000fe4000001ff00 */
[----:B------:R-:W-:-:S02]  /*107a0*/  MOV R90, RZ ;  /* 0x000000ff005a7202 */ /* 0x000fc40000000f00 */
        /* <DEDUP_REMOVED lines=31> */
[----:B------:R-:W-:Y:S01]  /*109a0*/  CS2R R94, SRZ ;  /* 0x00000000005e7805 */ /* 0x000fe2000001ff00 */
[----:B------:R-:W-:Y:S02]  /*109b0*/  IMAD.MOV.U32 R117, RZ, RZ, RZ ;  /* 0x000000ffff757224 */ /* 0x000fe400078e00ff */
[----:B--2---:R-:W-:-:S02]  /*109c0*/  IMAD R235, R0, R4, RZ ;  /* 0x0000000400eb7224 */ /* 0x004fc400078e02ff */
[----:B------:R-:W-:-:S03]  /*109d0*/  IMAD.MOV.U32 R0, RZ, RZ, RZ ;  /* 0x000000ffff007224 */ /* 0x000fc600078e00ff */
[----:B------:R-:W-:Y:S02]  /*109e0*/  VIADDMNMX R107, R235, R4, R107, PT ;  /* 0x00000004eb6b7246 */ /* 0x000fe4000380016b */
[----:B------:R-:W-:Y:S02]  /*109f0*/  CS2R R4, SRZ ;  /* 0x0000000000047805 */ /* 0x000fe4000001ff00 */
[----:B------:R-:W-:-:S13]  /*10a00*/  ISETP.GT.AND P1, PT, R107, R235, PT ;  /* 0x000000eb6b00720c */ /* 0x000fda0003f24270 */
[----:B------:R-:W-:Y:S05]  /*10a10*/  @!P1 BRA `(.L_x_2352) ;  /* 0x00000130003c9947 */ /* 0x000fea0003800000 */
[----:B------:R-:W0:Y:S01]  /*10a20*/  S2R R3, SR_TID.X ;  /* 0x0000000000037919 */ /* 0x000e220000002100 */
[----:B------:R-:W-:Y:S01]  /*10a30*/  UMOV UR4, 0xffffffff ;  /* 0xffffffff00047882 */ /* 0x000fe20000000000 */
[----:B0-----:R-:W-:-:S05]  /*10a40*/  VIADD R36, R3, 0xffffff80 ;  /* 0xffffff8003247836 */ /* 0x001fca0000000000 */
[----:B------:R-:W-:-:S04]  /*10a50*/  SHF.R.S32.HI R45, RZ, 0x1f, R36 ;  /* 0x0000001fff2d7819 */ /* 0x000fc80000011424 */
[----:B------:R-:W-:-:S04]  /*10a60*/  LEA.HI R13, R45, R36, RZ, 0x7 ;  /* 0x000000242d0d7211 */ /* 0x000fc800078f38ff */
[----:B------:R-:W-:Y:S01]  /*10a70*/  SHF.R.S32.HI R13, RZ, 0x7, R13 ;  /* 0x00000007ff0d7819 */ /* 0x000fe2000001140d */
[----:B------:R-:W-:Y:S06]  /*10a80*/  BRA.DIV UR4, `(.L_x_2353) ;  /* 0x0000021204487947 */ /* 0x000fec000b800000 */
[----:B------:R0:W1:Y:S02]  /*10a90*/  SHFL.IDX PT, R229, R13, RZ, 0x1f ;  /* 0x00001fff0de57589 */ /* 0x00006400000e0000 */
.L_x_2605:
        /* <DEDUP_REMOVED lines=17> */
[----:B------:R-:W-:Y:S01]  /*10bb0*/  MOV R7, UR7 ;  /* 0x0000000700077c02 */ /* 0x000fe20008000f00 */
[----:B------:R-:W-:Y:S02]  /*10bc0*/  IMAD.U32 R10, RZ, RZ, UR4 ;  /* 0x00000004ff0a7e24 */ /* 0x000fe4000f8e00ff */
[----:B------:R-:W-:-:S02]  /*10bd0*/  IMAD.U32 R11, RZ, RZ, UR5 ;  /* 0x00000005ff0b7e24 */ /* 0x000fc4000f8e00ff */
[----:B------:R-:W-:Y:S02]  /*10be0*/  IMAD.MOV.U32 R8, RZ, RZ, 0x70 ;  /* 0x00000070ff087424 */ /* 0x000fe400078e00ff */
[----:B------:R-:W-:Y:S02]  /*10bf0*/  IMAD.MOV.U32 R12, RZ, RZ, 0x1 ;  /* 0x00000001ff0c7424 */ /* 0x000fe400078e00ff */
[----:B01----:R-:W-:-:S07]  /*10c00*/  IMAD.MOV.U32 R13, RZ, RZ, RZ ;  /* 0x000000ffff0d7224 */ /* 0x003fce00078e00ff */
[----:B------:R-:W-:-:S07]  /*10c10*/  LEPC R20, `(.L_x_2354) ;  /* 0x000000001014794e */ /* 0x000fce0000000000 */
[----:B--2--5:R-:W-:Y:S05]  /*10c20*/  CALL.ABS.NOINC R14 ;  /* 0x000000000e007343 */ /* 0x024fea0003c00000 */
.L_x_2354:
        /* <DEDUP_REMOVED lines=13> */
.L_x_2358:
[----:B--2---:R2:W3:Y:S02]  /*10d00*/  SYNCS.PHASECHK.TRANS64.TRYWAIT P0, [R16+URZ+0x33400], R3 ;  /* 0x03340003100075a7 */ /* 0x0044e4000800017f */
[----:B---3--:R-:W-:Y:S05]  /*10d10*/  @!P0 NANOSLEEP.SYNCS 0x989680 ;  /* 0x009896800000895d */ /* 0x008fea0003900000 */
[----:B------:R-:W3:Y:S02]  /*10d20*/  @!P0 SYNCS.PHASECHK.TRANS64 P0, [R16+URZ+0x33400], R3 ;  /* 0x03340003100085a7 */ /* 0x000ee4000800007f */
[----:B---3--:R-:W-:Y:S05]  /*10d30*/  @!P0 BRA `(.L_x_2358) ;  /* 0xfffffffc00f08947 */ /* 0x008fea000383ffff */
.L_x_2357:
[----:B------:R-:W-:Y:S05]  /*10d40*/  BSYNC B0 ;  /* 0x0000000000007941 */ /* 0x000fea0003800000 */
.L_x_2356:
[----:B------:R-:W-:Y:S05]  /*10d50*/  BRA `(.L_x_2359) ;  /* 0x0000007000387947 */ /* 0x000fea0003800000 */
.L_x_2355:
[----:B------:R-:W-:Y:S01]  /*10d60*/  ULOP3.LUT UP0, URZ, UR52, 0x1bf, URZ, 0xc0, !UPT ;  /* 0x000001bf343f7892 */ /* 0x000fe2000f80c03f */
[----:B-----5:R-:W-:Y:S01]  /*10d70*/  SHF.R.S32.HI R0, RZ, 0x1f, R146 ;  /* 0x0000001fff007819 */ /* 0x020fe20000011492 */
[----:B------:R-:W-:Y:S01]  /*10d80*/  ULDC.64 UR4, c[0x0][0x3f8] ;  /* 0x0000fe0000047ab9 */ /* 0x000fe20000000a00 */
[----:B------:R-:W-:Y:S01]  /*10d90*/  ULDC.64 UR6, c[0x0][0x408] ;  /* 0x0001020000067ab9 */ /* 0x000fe20000000a00 */
[----:B------:R-:W-:Y:S02]  /*10da0*/  IMAD.WIDE.U32 R24, R146, UR4, RZ ;  /* 0x0000000492187c25 */ /* 0x000fe4000f8e00ff */
[----:B------:R-:W-:Y:S02]  /*10db0*/  PLOP3.LUT P0, PT, PT, PT, UP0, 0x80, 0x0 ;  /* 0x000000000000781c */ /* 0x000fe40003f0f008 */
[C---:B------:R-:W-:Y:S02]  /*10dc0*/  IMAD R3, R0.reuse, UR4, RZ ;  /* 0x0000000400037c24 */ /* 0x040fe4000f8e02ff */
[----:B------:R-:W-:-:S02]  /*10dd0*/  IMAD R5, R0, UR6, RZ ;  /* 0x0000000600057c24 */ /* 0x000fc4000f8e02ff */
[C---:B------:R-:W-:Y:S02]  /*10de0*/  IMAD R3, R146.reuse, UR5, R3 ;  /* 0x0000000592037c24 */ /* 0x040fe4000f8e0203 */
[C---:B------:R-:W-:Y:S02]  /*10df0*/  IMAD R5, R146.reuse, UR7, R5 ;  /* 0x0000000792057c24 */ /* 0x040fe4000f8e0205 */
[----:B------:R-:W-:-:S04]  /*10e00*/  IMAD.WIDE.U32 R146, R146, UR6, RZ ;  /* 0x0000000692927c25 */ /* 0x000fc8000f8e00ff */
[----:B------:R-:W-:Y:S02]  /*10e10*/  IMAD.IADD R27, R3, 0x1, R25 ;  /* 0x00000001031b7824 */ /* 0x000fe400078e0219 */
        /* <DEDUP_REMOVED lines=17> */
[----:B--2---:R-:W-:Y:S05]  /*10f30*/  CALL.ABS.NOINC R14 ;  /* 0x000000000e007343 */ /* 0x004fea0003c00000 */
.L_x_2360:
[----:B------:R-:W-:Y:S01]  /*10f40*/  ULDC.U8 UR4, c[0x0][0x410] ;  /* 0x0001040000047ab9 */ /* 0x000fe20000000000 */
[----:B------:R-:W-:Y:S01]  /*10f50*/  BSSY B0, `(.L_x_2361) ;  /* 0x00006e6000007945 */ /* 0x000fe20003800000 */
[----:B------:R-:W-:Y:S01]  /*10f60*/  ISETP.NE.AND P0, PT, RZ, UR4, PT ;  /* 0x00000004ff007c0c */ /* 0x000fe2000bf05270 */
[----:B------:R-:W-:-:S12]  /*10f70*/  IMAD.IADD R10, R220, 0x1, R236 ;  /* 0x00000001dc0a7824 */ /* 0x000fd800078e02ec */
[----:B------:R-:W-:Y:S05]  /*10f80*/  @!P0 BRA `(.L_x_2362) ;  /* 0x0000003400b88947 */ /* 0x000fea0003800000 */
[----:B------:R-:W1:Y:S01]  /*10f90*/  LDC R37, c[0x0][0x448] ;  /* 0x00011200ff257b82 */ /* 0x000e620000000800 */
[----:B------:R-:W-:Y:S01]  /*10fa0*/  IMAD.MOV.U32 R5, RZ, RZ, R10 ;  /* 0x000000ffff057224 */ /* 0x000fe200078e000a */
[----:B------:R-:W-:Y:S01]  /*10fb0*/  ULDC.64 UR4, c[0x0][0x3f8] ;  /* 0x0000fe0000047ab9 */ /* 0x000fe20000000a00 */
[----:B------:R-:W-:Y:S01]  /*10fc0*/  IMAD.MOV.U32 R6, RZ, RZ, R24 ;  /* 0x000000ffff067224 */ /* 0x000fe200078e0018 */
[----:B------:R-:W-:Y:S01]  /*10fd0*/  ULDC.64 UR6, c[0x0][0x408] ;  /* 0x0001020000067ab9 */ /* 0x000fe20000000a00 */
[----:B------:R-:W-:Y:S01]  /*10fe0*/  IMAD.MOV.U32 R8, RZ, RZ, R146 ;  /* 0x000000ffff087224 */ /* 0x000fe200078e0092 */
[----:B------:R-:W-:Y:S01]  /*10ff0*/  ULDC.64 UR8, c[0x0][0x400] ;  /* 0x0001000000087ab9 */ /* 0x000fe20000000a00 */
[----:B------:R-:W-:Y:S01]  /*11000*/  IMAD.MOV.U32 R9, RZ, RZ, R29 ;  /* 0x000000ffff097224 */ /* 0x000fe200078e001d */
[----:B-1----:R-:W-:-:S13]  /*11010*/  ISETP.NE.AND P0, PT, R37, 0x1, PT ;  /* 0x000000012500780c */ /* 0x002fda0003f05270 */
[----:B------:R-:W1:Y:S08]  /*11020*/  @P0 LDC R3, c[0x0][0x44c] ;  /* 0x00011300ff030b82 */ /* 0x000e700000000800 */
[----:B------:R-:W2:Y:S01]  /*11030*/  @P0 LDC R7, c[0x0][0x450] ;  /* 0x00011400ff070b82 */ /* 0x000ea20000000800 */
[----:B-1----:R-:W-:-:S05]  /*11040*/  @P0 IMAD.HI.U32 R0, R10, R3, RZ ;  /* 0x000000030a000227 */ /* 0x002fca00078e00ff */
[----:B--2---:R-:W-:Y:S01]  /*11050*/  @P0 SHF.R.U32.HI R5, RZ, R7, R0 ;  /* 0x00000007ff050219 */ /* 0x004fe20000011600 */
[----:B------:R-:W-:-:S03]  /*11060*/  IMAD.MOV.U32 R7, RZ, RZ, R27 ;  /* 0x000000ffff077224 */ /* 0x000fc600078e001b */
[----:B------:R-:W-:Y:S01]  /*11070*/  SHF.R.S32.HI R0, RZ, 0x1f, R5 ;  /* 0x0000001fff007819 */ /* 0x000fe20000011405 */
[----:B------:R-:W-:-:S04]  /*11080*/  IMAD.WIDE.U32 R6, R5, UR4, R6 ;  /* 0x0000000405067c25 */ /* 0x000fc8000f8e0006 */
[----:B------:R-:W-:Y:S02]  /*11090*/  IMAD R4, R0, UR4, RZ ;  /* 0x0000000400047c24 */ /* 0x000fe4000f8e02ff */
[----:B------:R-:W-:-:S04]  /*110a0*/  IMAD.WIDE.U32 R8, R5, UR6, R8 ;  /* 0x0000000605087c25 */ /* 0x000fc8000f8e0008 */
[----:B------:R-:W-:Y:S02]  /*110b0*/  IMAD R0, R0, UR6, RZ ;  /* 0x0000000600007c24 */ /* 0x000fe4000f8e02ff */
[C---:B0-----:R-:W-:Y:S01]  /*110c0*/  IMAD R13, R5.reuse, UR5, R4 ;  /* 0x00000005050d7c24 */ /* 0x041fe2000f8e0204 */
[----:B------:R-:W-:Y:S01]  /*110d0*/  ULDC.64 UR4, c[0x0][0x3e8] ;  /* 0x0000fa0000047ab9 */ /* 0x000fe20000000a00 */
[----:B------:R-:W-:Y:S01]  /*110e0*/  IMAD R11, R5, UR7, R0 ;  /* 0x00000007050b7c24 */ /* 0x000fe2000f8e0200 */
[----:B------:R-:W-:Y:S01]  /*110f0*/  IADD3 R3, P0, R6, UR4, RZ ;  /* 0x0000000406037c10 */ /* 0x000fe2000ff1e0ff */
[----:B------:R-:W-:Y:S01]  /*11100*/  UMOV UR4, 0xffffffff ;  /* 0xffffffff00047882 */ /* 0x000fe20000000000 */
[----:B------:R-:W-:Y:S02]  /*11110*/  IADD3 R5, P1, R8, UR8, RZ ;  /* 0x0000000808057c10 */ /* 0x000fe4000ff3e0ff */
[----:B------:R-:W-:Y:S02]  /*11120*/  IADD3.X R13, R7, UR5, R13, P0, !PT ;  /* 0x00000005070d7c10 */ /* 0x000fe400087fe40d */
[----:B------:R-:W-:Y:S01]  /*11130*/  IADD3.X R4, R9, UR9, R11, P1, !PT ;  /* 0x0000000909047c10 */ /* 0x000fe20008ffe40b */
[----:B------:R-:W-:Y:S08]  /*11140*/  BRA.DIV UR4, `(.L_x_2363) ;  /* 0x0000020a04c07947 */ /* 0x000ff0000b800000 */
[----:B------:R0:W1:Y:S04]  /*11150*/  SHFL.IDX PT, R0, R13, RZ, 0x1e1f ;  /* 0x001e1fff0d007589 */ /* 0x00006800000e0000 */
[----:B------:R-:W2:Y:S04]  /*11160*/  SHFL.IDX PT, R3, R3, RZ, 0x1e1f ;  /* 0x001e1fff03037589 */ /* 0x000ea800000e0000 */
[----:B------:R-:W3:Y:S04]  /*11170*/  SHFL.IDX PT, R4, R4, RZ, 0x1e1f ;  /* 0x001e1fff04047589 */ /* 0x000ee800000e0000 */
[----:B------:R0:W4:Y:S02]  /*11180*/  SHFL.IDX PT, R14, R5, RZ, 0x1e1f ;  /* 0x001e1fff050e7589 */ /* 0x00012400000e0000 */
.L_x_2611:
[----:B0-----:R-:W5:Y:S01]  /*11190*/  LDL R5, [R1] ;  /* 0x0000000001057983 */ /* 0x001f620000100800 */
        /* <DEDUP_REMOVED lines=12> */
[----:B-----5:R-:W-:-:S05]  /*11260*/  IMAD R37, R5, R37, RZ ;  /* 0x0000002505257224 */ /* 0x020fca00078e02ff */
[----:B------:R-:W-:Y:S02]  /*11270*/  ISETP.GE.AND P0, PT, R10, R37, PT ;  /* 0x000000250a00720c */ /* 0x000fe40003f06270 */
[----:B------:R-:W-:-:S11]  /*11280*/  CS2R R10, SRZ ;  /* 0x00000000000a7805 */ /* 0x000fd6000001ff00 */
[----:B------:R-:W-:Y:S05]  /*11290*/  @P0 BRA `(.L_x_2365) ;  /* 0x0000000000f40947 */ /* 0x000fea0003800000 */
        /* <DEDUP_REMOVED lines=8> */
[----:B----4-:R-:W-:-:S03]  /*11320*/  @!P4 IADD3 R8, P1, R226, R14, RZ ;  /* 0x0000000ee208c210 */ /* 0x010fc60007f3e0ff */
[--C-:B-1----:R-:W-:Y:S02]  /*11330*/  @!P4 IMAD.X R7, R0, 0x1, R5.reuse, P0 ;  /* 0x000000010007c824 */ /* 0x102fe400000e0605 */
[----:B---3--:R-:W-:Y:S01]  /*11340*/  @!P4 IMAD.X R9, R4, 0x1, R5, P1 ;  /* 0x000000010409c824 */ /* 0x008fe200008e0605 */
[----:B------:R-:W-:Y:S02]  /*11350*/  ISETP.GE.AND P1, PT, R224, UR4, PT ;  /* 0x00000004e0007c0c */ /* 0x000fe4000bf26270 */
[----:B------:R-:W5:Y:S01]  /*11360*/  @!P4 LD.E.64 R32, desc[UR54][R6.64] ;  /* 0x000000360620c980 */ /* 0x000f62000c101b00 */
[----:B------:R-:W-:Y:S02]  /*11370*/  SHF.R.S32.HI R15, RZ, 0x1f, R225 ;  /* 0x0000001fff0f7819 */ /* 0x000fe400000114e1 */
[C---:B------:R-:W-:Y:S01]  /*11380*/  @!P3 IADD3 R46, P5, R225.reuse, R14, RZ ;  /* 0x0000000ee12eb210 */ /* 0x040fe20007fbe0ff */
[----:B------:R0:W5:Y:S01]  /*11390*/  @!P4 LD.E.64 R34, desc[UR54][R8.64] ;  /* 0x000000360822c980 */ /* 0x000162000c101b00 */
[----:B------:R-:W-:-:S02]  /*113a0*/  @!P3 IADD3 R10, P4, R225, R3, RZ ;  /* 0x00000003e10ab210 */ /* 0x000fc40007f9e0ff */
[----:B------:R-:W-:Y:S02]  /*113b0*/  CS2R R30, SRZ ;  /* 0x00000000001e7805 */ /* 0x000fe4000001ff00 */
[----:B------:R-:W-:Y:S01]  /*113c0*/  SHF.R.S32.HI R5, RZ, 0x1f, R227 ;  /* 0x0000001fff057819 */ /* 0x000fe200000114e3 */
[----:B------:R-:W-:Y:S01]  /*113d0*/  @!P3 IMAD.X R47, R4, 0x1, R15, P5 ;  /* 0x00000001042fb824 */ /* 0x000fe200028e060f */
[----:B------:R-:W-:Y:S02]  /*113e0*/  @!P3 IADD3.X R11, R0, R15, RZ, P4, !PT ;  /* 0x0000000f000bb210 */ /* 0x000fe400027fe4ff */
[----:B------:R-:W-:Y:S02]  /*113f0*/  CS2R R28, SRZ ;  /* 0x00000000001c7805 */ /* 0x000fe4000001ff00 */
[----:B------:R-:W-:Y:S02]  /*11400*/  ISETP.GE.AND P0, PT, R22, UR4, PT ;  /* 0x0000000416007c0c */ /* 0x000fe4000bf06270 */
[C---:B------:R-:W-:Y:S01]  /*11410*/  @!P2 IADD3 R48, P4, R227.reuse, R3, RZ ;  /* 0x00000003e330a210 */ /* 0x040fe20007f9e0ff */
[----:B------:R1:W5:Y:S01]  /*11420*/  @!P3 LD.E.64 R30, desc[UR54][R10.64] ;  /* 0x000000360a1eb980 */ /* 0x000362000c101b00 */
[----:B------:R-:W-:-:S02]  /*11430*/  @!P2 IADD3 R50, P5, R227, R14, RZ ;  /* 0x0000000ee332a210 */ /* 0x000fc40007fbe0ff */
[----:B------:R-:W-:Y:S01]  /*11440*/  SHF.R.S32.HI R13, RZ, 0x1f, R224 ;  /* 0x0000001fff0d7819 */ /* 0x000fe200000114e0 */
[--C-:B------:R-:W-:Y:S01]  /*11450*/  @!P2 IMAD.X R49, R0, 0x1, R5.reuse, P4 ;  /* 0x000000010031a824 */ /* 0x100fe200020e0605 */
[----:B------:R-:W-:Y:S01]  /*11460*/  @!P1 IADD3 R52, P4, R224, R3, RZ ;  /* 0x00000003e0349210 */ /* 0x000fe20007f9e0ff */
[----:B------:R-:W-:Y:S01]  /*11470*/  @!P2 IMAD.X R51, R4, 0x1, R5, P5 ;  /* 0x000000010433a824 */ /* 0x000fe200028e0605 */
[----:B------:R-:W-:Y:S02]  /*11480*/  @!P1 IADD3 R54, P5, R224, R14, RZ ;  /* 0x0000000ee0369210 */ /* 0x000fe40007fbe0ff */
[----:B------:R-:W-:Y:S02]  /*11490*/  CS2R R26, SRZ ;  /* 0x00000000001a7805 */ /* 0x000fe4000001ff00 */
[----:B0-----:R-:W-:Y:S01]  /*114a0*/  SHF.R.S32.HI R9, RZ, 0x1f, R228 ;  /* 0x0000001fff097819 */ /* 0x001fe200000114e4 */
[--C-:B------:R-:W-:Y:S01]  /*114b0*/  @!P1 IMAD.X R53, R0, 0x1, R13.reuse, P4 ;  /* 0x0000000100359824 */ /* 0x100fe200020e060d */
[----:B------:R-:W-:Y:S01]  /*114c0*/  ISETP.GE.AND P4, PT, R228, UR4, PT ;  /* 0x00000004e4007c0c */ /* 0x000fe2000bf86270 */
[----:B------:R-:W-:Y:S01]  /*114d0*/  @!P1 IMAD.X R55, R4, 0x1, R13, P5 ;  /* 0x0000000104379824 */ /* 0x000fe200028e060d */
[----:B------:R-:W-:-:S02]  /*114e0*/  @!P0 SHF.R.S32.HI R5, RZ, 0x1f, R22 ;  /* 0x0000001fff058819 */ /* 0x000fc40000011416 */
[----:B------:R-:W-:Y:S02]  /*114f0*/  CS2R R24, SRZ ;  /* 0x0000000000187805 */ /* 0x000fe4000001ff00 */
[----:B------:R-:W-:Y:S02]  /*11500*/  @!P0 IADD3 R6, P5, R22, R3, RZ ;  /* 0x0000000316068210 */ /* 0x000fe40007fbe0ff */
[----:B------:R-:W-:Y:S02]  /*11510*/  CS2R R20, SRZ ;  /* 0x0000000000147805 */ /* 0x000fe4000001ff00 */
[----:B------:R-:W-:Y:S02]  /*11520*/  CS2R R38, SRZ ;  /* 0x0000000000267805 */ /* 0x000fe4000001ff00 */
[----:B------:R-:W-:Y:S02]  /*11530*/  CS2R R40, SRZ ;  /* 0x0000000000287805 */ /* 0x000fe4000001ff00 */
[----:B-1----:R-:W-:Y:S01]  /*11540*/  CS2R R10, SRZ ;  /* 0x00000000000a7805 */ /* 0x002fe2000001ff00 */
[----:B------:R-:W-:Y:S01]  /*11550*/  @!P0 IMAD.X R7, R0, 0x1, R5, P5 ;  /* 0x0000000100078824 */ /* 0x000fe200028e0605 */
[----:B------:R-:W-:-:S02]  /*11560*/  @!P0 IADD3 R42, P5, R22, R14, RZ ;  /* 0x0000000e162a8210 */ /* 0x000fc40007fbe0ff */
[----:B------:R-:W-:Y:S01]  /*11570*/  CS2R R12, SRZ ;  /* 0x00000000000c7805 */ /* 0x000fe2000001ff00 */
[----:B------:R0:W5:Y:S02]  /*11580*/  @!P3 LD.E.64 R28, desc[UR54][R46.64] ;  /* 0x000000362e1cb980 */ /* 0x000164000c101b00 */
[----:B------:R-:W-:Y:S01]  /*11590*/  @!P0 IMAD.X R43, R4, 0x1, R5, P5 ;  /* 0x00000001042b8824 */ /* 0x000fe200028e0605 */
[----:B------:R-:W-:Y:S01]  /*115a0*/  @!P4 IADD3 R56, P5, R228, R3, RZ ;  /* 0x00000003e438c210 */ /* 0x000fe20007fbe0ff */
[----:B------:R0:W5:Y:S04]  /*115b0*/  @!P2 LD.E.64 R26, desc[UR54][R48.64] ;  /* 0x00000036301aa980 */ /* 0x000168000c101b00 */
[--C-:B------:R-:W-:Y:S01]  /*115c0*/  @!P4 IMAD.X R57, R0, 0x1, R9.reuse, P5 ;  /* 0x000000010039c824 */ /* 0x100fe200028e0609 */
[----:B------:R-:W-:Y:S01]  /*115d0*/  @!P4 IADD3 R14, P5, R228, R14, RZ ;  /* 0x0000000ee40ec210 */ /* 0x000fe20007fbe0ff */
[----:B------:R0:W5:Y:S04]  /*115e0*/  @!P2 LD.E.64 R24, desc[UR54][R50.64] ;  /* 0x000000363218a980 */ /* 0x000168000c101b00 */
[----:B------:R-:W-:Y:S01]  /*115f0*/  @!P4 IMAD.X R15, R4, 0x1, R9, P5 ;  /* 0x00000001040fc824 */ /* 0x000fe200028e0609 */
[----:B------:R-:W-:Y:S01]  /*11600*/  CS2R R8, SRZ ;  /* 0x0000000000087805 */ /* 0x000fe2000001ff00 */
[----:B------:R0:W5:Y:S04]  /*11610*/  @!P1 LD.E.64 R20, desc[UR54][R52.64] ;  /* 0x0000003634149980 */ /* 0x000168000c101b00 */
[----:B------:R0:W5:Y:S04]  /*11620*/  @!P1 LD.E.64 R12, desc[UR54][R54.64] ;  /* 0x00000036360c9980 */ /* 0x000168000c101b00 */
[----:B------:R0:W5:Y:S04]  /*11630*/  @!P0 LD.E.64 R38, desc[UR54][R6.64] ;  /* 0x0000003606268980 */ /* 0x000168000c101b00 */
[----:B------:R0:W5:Y:S04]  /*11640*/  @!P0 LD.E.64 R40, desc[UR54][R42.64] ;  /* 0x000000362a288980 */ /* 0x000168000c101b00 */
[----:B------:R0:W5:Y:S04]  /*11650*/  @!P4 LD.E.64 R8, desc[UR54][R56.64] ;  /* 0x000000363808c980 */ /* 0x000168000c101b00 */
[----:B------:R0:W5:Y:S02]  /*11660*/  @!P4 LD.E.64 R10, desc[UR54][R14.64] ;  /* 0x000000360e0ac980 */ /* 0x000164000c101b00 */
.L_x_2365:
[----:B------:R-:W-:Y:S05]  /*11670*/  BSYNC B1 ;  /* 0x0000000000017941 */ /* 0x000fea0003800000 */
.L_x_2364:
[----:B------:R-:W-:Y:S01]  /*11680*/  ULEA.HI UR4, UR43, UR43, URZ, 0x1 ;  /* 0x0000002b2b047291 */ /* 0x000fe2000f8f083f */
[----:B--2---:R-:W-:Y:S01]  /*11690*/  VIADDMNMX R3, R37, -R236, 0x80, PT ;  /* 0x0000008025037446 */ /* 0x004fe200038009ec */
[----:B------:R-:W-:Y:S02]  /*116a0*/  BSSY B1, `(.L_x_2366) ;  /* 0x0000008000017945 */ /* 0x000fe40003800000 */
[----:B------:R-:W-:Y:S01]  /*116b0*/  ULOP3.LUT UR4, UR4, 0xfffffffe, URZ, 0xc0, !UPT ;  /* 0xfffffffe04047892 */ /* 0x000fe2000f8ec03f */
[----:B------:R-:W-:-:S03]  /*116c0*/  ISETP.GE.AND P1, PT, R220, R3, PT ;  /* 0x00000003dc00720c */ /* 0x000fc60003f26270 */
[----:B------:R-:W-:-:S06]  /*116d0*/  UIADD3 UR4, UR43, -UR4, URZ ;  /* 0x800000042b047290 */ /* 0x000fcc000fffe03f */
[----:B------:R-:W-:-:S05]  /*116e0*/  IMAD.U32 R5, RZ, RZ, UR4 ;  /* 0x00000004ff057e24 */ /* 0x000fca000f8e00ff */
[----:B------:R-:W-:-:S04]  /*116f0*/  SHF.L.U32 R5, R5, 0x1f, RZ ;  /* 0x0000001f05057819 */ /* 0x000fc800000006ff */
[----:B------:R-:W2:Y:S02]  /*11700*/  SYNCS.PHASECHK.TRANS64.TRYWAIT P0, [R16+URZ+0x33400], R5 ;  /* 0x03340005100075a7 */ /* 0x000ea4000800017f */
[----:B--2---:R-:W-:Y:S05]  /*11710*/  @!P0 BRA `(.L_x_2367) ;  /* 0x0000020400b88947 */ /* 0x004fea0003800000 */
.L_x_2612:
[----:B------:R-:W-:Y:S05]  /*11720*/  BSYNC B1 ;  /* 0x0000000000017941 */ /* 0x000fea0003800000 */
.L_x_2366:
[----:B------:R-:W-:Y:S05]  /*11730*/  @P1 BRA `(.L_x_2368) ;  /* 0x00000064009c1947 */ /* 0x000fea0003800000 */
[----:B---3--:R-:W3:Y:S01]  /*11740*/  LDL R4, [R1+0xc] ;  /* 0x00000c0001047983 */ /* 0x008ee20000100800 */
[----:B--2---:R-:W2:Y:S01]  /*11750*/  LDC R5, c[0x0][0x3f4] ;  /* 0x0000fd00ff057b82 */ /* 0x004ea20000000800 */
[----:B------:R-:W-:Y:S01]  /*11760*/  LEA.HI R36, R45, R36, RZ, 0x2 ;  /* 0x000000242d247211 */ /* 0x000fe200078f10ff */
[----:B------:R-:W-:Y:S03]  /*11770*/  BSSY B1, `(.L_x_2369) ;  /* 0x0000086000017945 */ /* 0x000fe60003800000 */
[--C-:B-1----:R-:W-:Y:S02]  /*11780*/  SHF.R.S32.HI R0, RZ, 0x2, R36.reuse ;  /* 0x00000002ff007819 */ /* 0x102fe40000011424 */
[----:B------:R-:W-:-:S04]  /*11790*/  SHF.R.S32.HI R3, RZ, 0x1f, R36 ;  /* 0x0000001fff037819 */ /* 0x000fc80000011424 */
[----:B------:R-:W-:-:S04]  /*117a0*/  LEA.HI R3, R3, R0, RZ, 0x2 ;  /* 0x0000000003037211 */ /* 0x000fc800078f10ff */
[----:B0-----:R-:W-:-:S05]  /*117b0*/  LOP3.LUT R7, R3, 0xfffffffc, RZ, 0xc0, !PT ;  /* 0xfffffffc03077812 */ /* 0x001fca00078ec0ff */
[----:B------:R-:W-:Y:S01]  /*117c0*/  IMAD.IADD R7, R0, 0x1, -R7 ;  /* 0x0000000100077824 */ /* 0x000fe200078e0a07 */
[----:B--2---:R-:W-:-:S04]  /*117d0*/  ISETP.GE.AND P6, PT, R22, R5, PT ;  /* 0x000000051600720c */ /* 0x004fc80003fc6270 */
[----:B------:R-:W-:Y:S02]  /*117e0*/  LOP3.LUT P0, RZ, R7, 0x2, RZ, 0xc0, !PT ;  /* 0x0000000207ff7812 */ /* 0x000fe4000780c0ff */
[-C--:B------:R-:W-:Y:S02]  /*117f0*/  ISETP.GE.AND P1, PT, R226, R5.reuse, PT ;  /* 0x00000005e200720c */ /* 0x080fe40003f26270 */
[-C--:B------:R-:W-:Y:S02]  /*11800*/  ISETP.GE.AND P2, PT, R225, R5.reuse, PT ;  /* 0x00000005e100720c */ /* 0x080fe40003f46270 */
[-C--:B------:R-:W-:Y:S02]  /*11810*/  ISETP.GE.AND P3, PT, R227, R5.reuse, PT ;  /* 0x00000005e300720c */ /* 0x080fe40003f66270 */
[-C--:B------:R-:W-:Y:S02]  /*11820*/  ISETP.GE.AND P4, PT, R224, R5.reuse, PT ;  /* 0x00000005e000720c */ /* 0x080fe40003f86270 */
[----:B------:R-:W-:Y:S01]  /*11830*/  ISETP.GE.AND P5, PT, R228, R5, PT ;  /* 0x00000005e400720c */ /* 0x000fe20003fa6270 */
[----:B---3--:R-:W-:-:S05]  /*11840*/  IMAD.IADD R3, R16, 0x1, R4 ;  /* 0x0000000110037824 */ /* 0x008fca00078e0204 */
[----:B------:R-:W-:Y:S01]  /*11850*/  IADD3 R0, R3, 0x20, RZ ;  /* 0x0000002003007810 */ /* 0x000fe20007ffe0ff */
[----:B------:R-:W-:Y:S06]  /*11860*/  @P6 BRA `(.L_x_2370) ;  /* 0x0000000400d86947 */ /* 0x000fec0003800000 */
[----:B------:R-:W0:Y:S01]  /*11870*/  LDS.128 R4, [R3+0x1e200] ;  /* 0x01e2000003047984 */ /* 0x000e220000000c00 */
[----:B-----5:R-:W-:Y:S02]  /*11880*/  SHF.R.U32.HI R37, RZ, 0x8, R39 ;  /* 0x00000008ff257819 */ /* 0x020fe40000011627 */
[----:B------:R-:W-:Y:S02]  /*11890*/  LOP3.LUT R36, R39, 0xff, RZ, 0xc0, !PT ;  /* 0x000000ff27247812 */ /* 0x000fe400078ec0ff */
[----:B------:R-:W-:Y:S02]  /*118a0*/  LOP3.LUT R37, R37, 0xff, RZ, 0xc0, !PT ;  /* 0x000000ff25257812 */ /* 0x000fe400078ec0ff */
[----:B------:R-:W-:Y:S02]  /*118b0*/  SHF.R.U32.HI R15, RZ, 0x8, R38 ;  /* 0x00000008ff0f7819 */ /* 0x000fe40000011626 */
[----:B------:R-:W-:Y:S02]  /*118c0*/  SHF.R.U32.HI R45, RZ, 0x8, R41 ;  /* 0x00000008ff2d7819 */ /* 0x000fe40000011629 */
[----:B------:R-:W-:-:S02]  /*118d0*/  PRMT R36, R37, 0x7604, R36 ;  /* 0x0000760425247816 */ /* 0x000fc40000000024 */
[----:B----4-:R-:W-:Y:S02]  /*118e0*/  LOP3.LUT R14, R38, 0xff, RZ, 0xc0, !PT ;  /* 0x000000ff260e7812 */ /* 0x010fe400078ec0ff */
[----:B------:R-:W-:Y:S02]  /*118f0*/  LOP3.LUT R15, R15, 0xff, RZ, 0xc0, !PT ;  /* 0x000000ff0f0f7812 */ /* 0x000fe400078ec0ff */
[----:B------:R-:W-:Y:S02]  /*11900*/  SHF.R.U32.HI R47, RZ, 0x10, R39 ;  /* 0x00000010ff2f7819 */ /* 0x000fe40000011627 */
[----:B------:R-:W-:Y:S02]  /*11910*/  SHF.R.U32.HI R37, RZ, 0x8, R40 ;  /* 0x00000008ff257819 */ /* 0x000fe40000011628 */
[----:B------:R-:W-:Y:S02]  /*11920*/  LOP3.LUT R42, R41, 0xff, RZ, 0xc0, !PT ;  /* 0x000000ff292a7812 */ /* 0x000fe400078ec0ff */
[----:B------:R-:W-:-:S02]  /*11930*/  LOP3.LUT R45, R45, 0xff, RZ, 0xc0, !PT ;  /* 0x000000ff2d2d7812 */ /* 0x000fc400078ec0ff */
[----:B------:R-:W-:Y:S02]  /*11940*/  SHF.R.U32.HI R46, RZ, 0x10, R41 ;  /* 0x00000010ff2e7819 */ /* 0x000fe40000011629 */
[----:B------:R-:W-:Y:S02]  /*11950*/  PRMT R15, R15, 0x7604, R14 ;  /* 0x000076040f0f7816 */ /* 0x000fe4000000000e */
[----:B------:R-:W-:Y:S01]  /*11960*/  LOP3.LUT R43, R37, 0xff, RZ, 0xc0, !PT ;  /* 0x000000ff252b7812 */ /* 0x000fe200078ec0ff */
[----:B------:R-:W-:Y:S01]  /*11970*/  IMAD.U32 R37, R47, 0x10000, RZ ;  /* 0x000100002f257824 */ /* 0x000fe200078e00ff */
[----:B------:R-:W-:Y:S01]  /*11980*/  PRMT R42, R45, 0x7604, R42 ;  /* 0x000076042d2a7816 */ /* 0x000fe2000000002a */
[----:B------:R-:W-:Y:S01]  /*11990*/  IMAD.U32 R45, R46, 0x10000, RZ ;  /* 0x000100002e2d7824 */ /* 0x000fe200078e00ff */
[----:B------:R-:W-:Y:S02]  /*119a0*/  LOP3.LUT R14, R40, 0xff, RZ, 0xc0, !PT ;  /* 0x000000ff280e7812 */ /* 0x000fe400078ec0ff */
[----:B------:R-:W-:-:S02]  /*119b0*/  LOP3.LUT R37, R36, 0xff0000, R37, 0xf8, !PT ;  /* 0x00ff000024257812 */ /* 0x000fc400078ef825 */
[----:B------:R-:W-:Y:S02]  /*119c0*/  PRMT R43, R43, 0x7604, R14 ;  /* 0x000076042b2b7816 */ /* 0x000fe4000000000e */
[----:B------:R-:W-:Y:S02]  /*119d0*/  LOP3.LUT R45, R42, 0xff0000, R45, 0xf8, !PT ;  /* 0x00ff00002a2d7812 */ /* 0x000fe400078ef82d */
[----:B------:R-:W-:Y:S02]  /*119e0*/  LOP3.LUT R43, R43, 0xff0000, R40, 0xf8, !PT ;  /* 0x00ff00002b2b7812 */ /* 0x000fe400078ef828 */
[----:B------:R-:W-:Y:S02]  /*119f0*/  LOP3.LUT R45, R45, 0xff000000, R41, 0xf8, !PT ;  /* 0xff0000002d2d7812 */ /* 0x000fe400078ef829 */
[----:B------:R-:W-:Y:S02]  /*11a00*/  LOP3.LUT R39, R37, 0xff000000, R39, 0xf8, !PT ;  /* 0xff00000025277812 */ /* 0x000fe400078ef827 */
[----:B0-----:R-:W-:-:S02]  /*11a10*/  F2FP.F16.E4M3.UNPACK_B R14, R6.H1 ;  /* 0x00000006ff0e723e */ /* 0x001fc400030006ff */
        /* <DEDUP_REMOVED lines=91> */
.L_x_2370:
[----:B------:R-:W-:Y:S05]  /*11fd0*/  BSYNC B1 ;  /* 0x0000000000017941 */ /* 0x000fea0003800000 */
.L_x_2369:
        /* <DEDUP_REMOVED lines=125> */
.L_x_2372:
[----:B------:R-:W-:Y:S05]  /*127b0*/  BSYNC B1 ;  /* 0x0000000000017941 */ /* 0x000fea0003800000 */
.L_x_2371:
        /* <DEDUP_REMOVED lines=36> */
[--C-:B------:R-:W-:Y:S01]  /*12a00*/  HADD2.F32 R34, -RZ, R31.reuse.H1_H1 ;  /* 0x3000001fff227230 */ /* 0x100fe20000004100 */
[----:B------:R-:W-:Y:S01]  /*12a10*/  F2FP.F16.E4M3.UNPACK_B R28, R6 ;  /* 0x00000006ff1c723e */ /* 0x000fe200020006ff */
[----:B------:R-:W-:Y:S01]  /*12a20*/  HADD2.F32 R36, -RZ, R36.H0_H0 ;  /* 0x20000024ff247230 */ /* 0x000fe20000004100 */
[----:B------:R-:W-:Y:S01]  /*12a30*/  LOP3.LUT R32, R15, 0xff000000, R30, 0xf8, !PT ;  /* 0xff0000000f207812 */ /* 0x000fe200078ef81e */
        /* <DEDUP_REMOVED lines=9> */
[----:B------:R-:W-:Y:S01]  /*12ad0*/  F2FP.F16.E4M3.UNPACK_B R30, R7 ;  /* 0x00000007ff1e723e */ /* 0x000fe200020006ff */
[C---:B------:R-:W-:Y:S01]  /*12ae0*/  FMUL.FTZ R29, R5.reuse, R36 ;  /* 0x00000024051d7220 */ /* 0x040fe20000410000 */
[----:B------:R-:W-:Y:S01]  /*12af0*/  F2FP.F16.E4M3.UNPACK_B R37, R37.H1 ;  /* 0x00000025ff25723e */ /* 0x000fe200030006ff */
[----:B------:R-:W-:Y:S01]  /*12b00*/  FMUL.FTZ R39, R5, R31 ;  /* 0x0000001f05277220 */ /* 0x000fe20000410000 */
        /* <DEDUP_REMOVED lines=67> */
.L_x_2374:
[----:B------:R-:W-:Y:S05]  /*12f40*/  BSYNC B1 ;  /* 0x0000000000017941 */ /* 0x000fea0003800000 */
.L_x_2373:
        /* <DEDUP_REMOVED lines=25> */
[----:B------:R-:W-:Y:S02]  /*130e0*/  PRMT R31, R30, 0x7604, R31 ;  /* 0x000076041e1f7816 */ /* 0x000fe4000000001f */
[----:B------:R-:W-:-:S02]  /*130f0*/  SHF.R.U32.HI R30, RZ, 0x10, R24 ;  /* 0x00000010ff1e7819 */ /* 0x000fc40000011618 */
[----:B------:R-:W-:Y:S02]  /*13100*/  LOP3.LUT R14, R14, 0xff, RZ, 0xc0, !PT ;  /* 0x000000ff0e0e7812 */ /* 0x000fe400078ec0ff */
[----:B------:R-:W-:Y:S02]  /*13110*/  LOP3.LUT R33, R33, 0xff000000, R25, 0xf8, !PT ;  /* 0xff00000021217812 */ /* 0x000fe400078ef819 */
[----:B------:R-:W-:Y:S02]  /*13120*/  LOP3.LUT R29, R29, 0xff000000, R27, 0xf8, !PT ;  /* 0xff0000001d1d7812 */ /* 0x000fe400078ef81b */
[----:B------:R-:W-:Y:S02]  /*13130*/  LOP3.LUT R30, R30, 0xff, RZ, 0xc0, !PT ;  /* 0x000000ff1e1e7812 */ /* 0x000fe400078ec0ff */
[----:B------:R-:W-:Y:S02]  /*13140*/  PRMT R15, R14, 0x7054, R15 ;  /* 0x000070540e0f7816 */ /* 0x000fe4000000000f */
[----:B0-----:R-:W-:-:S02]  /*13150*/  F2FP.F16.E4M3.UNPACK_B R14, R6.H1 ;  /* 0x00000006ff0e723e */ /* 0x001fc400030006ff */
[----:B------:R-:W-:Y:S02]  /*13160*/  F2FP.F16.E4M3.UNPACK_B R32, R33 ;  /* 0x00000021ff20723e */ /* 0x000fe400020006ff */
[----:B------:R-:W-:Y:S01]  /*13170*/  F2FP.F16.E4M3.UNPACK_B R27, R29 ;  /* 0x0000001dff1b723e */ /* 0x000fe200020006ff */
[--C-:B------:R-:W-:Y:S01]  /*13180*/  HADD2.F32 R25, -RZ, R14.reuse.H0_H0 ;  /* 0x2000000eff197230 */ /* 0x100fe20000004100 */
[----:B------:R-:W-:Y:S01]  /*13190*/  PRMT R31, R30, 0x7054, R31 ;  /* 0x000070541e1f7816 */ /* 0x000fe2000000001f */
        /* <DEDUP_REMOVED lines=11> */
[--C-:B------:R-:W-:Y:S02]  /*13250*/  HADD2.F32 R5, -RZ, R24.reuse.H1_H1 ;  /* 0x30000018ff057230 */ /* 0x100fe40000004100 */
        /* <DEDUP_REMOVED lines=75> */
.L_x_2376:
[----:B------:R-:W-:Y:S05]  /*13710*/  BSYNC B1 ;  /* 0x0000000000017941 */ /* 0x000fea0003800000 */
.L_x_2375:
        /* <DEDUP_REMOVED lines=120> */
.L_x_2378:
[----:B------:R-:W-:Y:S05]  /*13ea0*/  BSYNC B1 ;  /* 0x0000000000017941 */ /* 0x000fea0003800000 */
.L_x_2377:
        /* <DEDUP_REMOVED lines=124> */
.L_x_2362:
[----:B------:R-:W1:Y:S01]  /*14670*/  LDC R25, c[0x0][0x448] ;  /* 0x00011200ff197b82 */ /* 0x000e620000000800 */
        /* <DEDUP_REMOVED lines=8> */
[----:B-1----:R-:W-:-:S13]  /*14700*/  ISETP.NE.AND P0, PT, R25, 0x1, PT ;  /* 0x000000011900780c */ /* 0x002fda0003f05270 */
[----:B------:R-:W1:Y:S08]  /*14710*/  @P0 LDC R3, c[0x0][0x44c] ;  /* 0x00011300ff030b82 */ /* 0x000e700000000800 */
[----:B------:R-:W2:Y:S01]  /*14720*/  @P0 LDC R0, c[0x0][0x450] ;  /* 0x00011400ff000b82 */ /* 0x000ea20000000800 */
[----:B-1----:R-:W-:-:S05]  /*14730*/  @P0 IMAD.HI.U32 R3, R10, R3, RZ ;  /* 0x000000030a030227 */ /* 0x002fca00078e00ff */
[----:B--2---:R-:W-:-:S04]  /*14740*/  @P0 SHF.R.U32.HI R9, RZ, R0, R3 ;  /* 0x00000000ff090219 */ /* 0x004fc80000011603 */
[----:B------:R-:W-:Y:S01]  /*14750*/  SHF.R.S32.HI R0, RZ, 0x1f, R9 ;  /* 0x0000001fff007819 */ /* 0x000fe20000011409 */
[----:B------:R-:W-:-:S04]  /*14760*/  IMAD.WIDE.U32 R4, R9, UR4, R4 ;  /* 0x0000000409047c25 */ /* 0x000fc8000f8e0004 */
[----:B------:R-:W-:Y:S02]  /*14770*/  IMAD R8, R0, UR4, RZ ;  /* 0x0000000400087c24 */ /* 0x000fe4000f8e02ff */
[----:B------:R-:W-:-:S04]  /*14780*/  IMAD.WIDE.U32 R6, R9, UR6, R6 ;  /* 0x0000000609067c25 */ /* 0x000fc8000f8e0006 */
[----:B------:R-:W-:Y:S01]  /*14790*/  IMAD R0, R0, UR6, RZ ;  /* 0x0000000600007c24 */ /* 0x000fe2000f8e02ff */
[----:B------:R-:W-:Y:S01]  /*147a0*/  IADD3 R21, P1, R6, UR8, RZ ;  /* 0x0000000806157c10 */ /* 0x000fe2000ff3e0ff */
[C---:B0-----:R-:W-:Y:S01]  /*147b0*/  IMAD R13, R9.reuse, UR5, R8 ;  /* 0x00000005090d7c24 */ /* 0x041fe2000f8e0208 */
        /* <DEDUP_REMOVED lines=11> */
.L_x_2618:
[----:B------:R-:W5:Y:S01]  /*14870*/  LDL R4, [R1] ;  /* 0x0000000001047983 */ /* 0x000f620000100800 */
        /* <DEDUP_REMOVED lines=10> */
[----:B-----5:R-:W-:Y:S01]  /*14920*/  IMAD R37, R4, R25, RZ ;  /* 0x0000001904257224 */ /* 0x020fe200078e02ff */
[----:B------:R-:W-:Y:S02]  /*14930*/  CS2R R4, SRZ ;  /* 0x0000000000047805 */ /* 0x000fe4000001ff00 */
[----:B------:R-:W-:-:S02]  /*14940*/  CS2R R24, SRZ ;  /* 0x0000000000187805 */ /* 0x000fc4000001ff00 */
[----:B------:R-:W-:Y:S02]  /*14950*/  ISETP.GE.AND P0, PT, R10, R37, PT ;  /* 0x000000250a00720c */ /* 0x000fe40003f06270 */
[----:B------:R-:W-:-:S11]  /*14960*/  CS2R R10, SRZ ;  /* 0x00000000000a7805 */ /* 0x000fd6000001ff00 */
[----:B------:R-:W-:Y:S05]  /*14970*/  @P0 BRA `(.L_x_2381) ;  /* 0x0000000000c40947 */ /* 0x000fea0003800000 */
[----:B------:R-:W-:Y:S01]  /*14980*/  IADD3 R5, R18, 0x20, RZ ;  /* 0x0000002012057810 */ /* 0x000fe20007ffe0ff */
[----:B------:R-:W-:Y:S01]  /*14990*/  IMAD.IADD R4, R22, 0x1, R225 ;  /* 0x0000000116047824 */ /* 0x000fe200078e02e1 */
        /* <DEDUP_REMOVED lines=13> */
[----:B------:R-:W-:Y:S02]  /*14a70*/  LEA.HI R7, R7, R6, RZ, 0x4 ;  /* 0x0000000607077211 */ /* 0x000fe400078f20ff */
[----:B------:R-:W-:Y:S02]  /*14a80*/  SHF.R.S32.HI R4, RZ, 0x4, R4 ;  /* 0x00000004ff047819 */ /* 0x000fe40000011404 */
[----:B------:R-:W-:Y:S02]  /*14a90*/  @!P2 SHF.R.S32.HI R5, RZ, 0x1f, R18 ;  /* 0x0000001fff05a819 */ /* 0x000fe40000011412 */
[----:B--2---:R-:W-:Y:S01]  /*14aa0*/  @!P2 IADD3 R38, P3, R18, R3, RZ ;  /* 0x000000031226a210 */ /* 0x004fe20007f7e0ff */
        /* <DEDUP_REMOVED lines=30> */
.L_x_2381:
[----:B------:R-:W-:Y:S05]  /*14c90*/  BSYNC B1 ;  /* 0x0000000000017941 */ /* 0x000fea0003800000 */
.L_x_2380:
[----:B------:R-:W-:Y:S01]  /*14ca0*/  ULEA.HI UR4, UR43, UR43, URZ, 0x1 ;  /* 0x0000002b2b047291 */ /* 0x000fe2000f8f083f */
[----:B--2---:R-:W-:Y:S01]  /*14cb0*/  VIADDMNMX R3, R37, -R236, 0x80, PT ;  /* 0x0000008025037446 */ /* 0x004fe200038009ec */
[----:B------:R-:W-:Y:S02]  /*14cc0*/  BSSY B1, `(.L_x_2382) ;  /* 0x0000008000017945 */ /* 0x000fe40003800000 */
[----:B------:R-:W-:Y:S01]  /*14cd0*/  ULOP3.LUT UR4, UR4, 0xfffffffe, URZ, 0xc0, !UPT ;  /* 0xfffffffe04047892 */ /* 0x000fe2000f8ec03f */
[----:B------:R-:W-:-:S03]  /*14ce0*/  ISETP.GE.AND P1, PT, R220, R3, PT ;  /* 0x00000003dc00720c */ /* 0x000fc60003f26270 */
[----:B------:R-:W-:-:S06]  /*14cf0*/  UIADD3 UR4, UR43, -UR4, URZ ;  /* 0x800000042b047290 */ /* 0x000fcc000fffe03f */
[----:B----4-:R-:W-:-:S05]  /*14d00*/  IMAD.U32 R21, RZ, RZ, UR4 ;  /* 0x00000004ff157e24 */ /* 0x010fca000f8e00ff */
[----:B------:R-:W-:-:S04]  /*14d10*/  SHF.L.U32 R21, R21, 0x1f, RZ ;  /* 0x0000001f15157819 */ /* 0x000fc800000006ff */
[----:B------:R-:W2:Y:S02]  /*14d20*/  SYNCS.PHASECHK.TRANS64.TRYWAIT P0, [R16+URZ+0x33400], R21 ;  /* 0x03340015100075a7 */ /* 0x000ea4000800017f */
[----:B--2---:R-:W-:Y:S05]  /*14d30*/  @!P0 BRA `(.L_x_2383) ;  /* 0x000001d000b48947 */ /* 0x004fea0003800000 */
.L_x_2619:
[----:B------:R-:W-:Y:S05]  /*14d40*/  BSYNC B1 ;  /* 0x0000000000017941 */ /* 0x000fea0003800000 */
.L_x_2382:
[----:B------:R-:W-:Y:S05]  /*14d50*/  @P1 BRA `(.L_x_2368) ;  /* 0x0000003000141947 */ /* 0x000fea0003800000 */
[----:B------:R-:W4:Y:S01]  /*14d60*/  LDC R3, c[0x0][0x3f4] ;  /* 0x0000fd00ff037b82 */ /* 0x000f220000000800 */
[C---:B---3--:R-:W-:Y:S01]  /*14d70*/  VIADD R20, R18.reuse, 0x40 ;  /* 0x0000004012147836 */ /* 0x048fe20000000000 */
[C---:B-1----:R-:W-:Y:S01]  /*14d80*/  IADD3 R0, R18.reuse, 0x20, RZ ;  /* 0x0000002012007810 */ /* 0x042fe20007ffe0ff */
[----:B------:R-:W-:Y:S01]  /*14d90*/  BSSY B1, `(.L_x_2384) ;  /* 0x00000ff000017945 */ /* 0x000fe20003800000 */
[-C--:B----4-:R-:W-:Y:S02]  /*14da0*/  ISETP.GE.AND P0, PT, R18, R3.reuse, PT ;  /* 0x000000031200720c */ /* 0x090fe40003f06270 */
[-C--:B------:R-:W-:Y:S02]  /*14db0*/  ISETP.GE.AND P1, PT, R0, R3.reuse, PT ;  /* 0x000000030000720c */ /* 0x080fe40003f26270 */
[----:B------:R-:W-:-:S09]  /*14dc0*/  ISETP.GE.AND P2, PT, R20, R3, PT ;  /* 0x000000031400720c */ /* 0x000fd20003f46270 */
[----:B------:R-:W-:Y:S05]  /*14dd0*/  @P0 BRA `(.L_x_2385) ;  /* 0x0000000c00e80947 */ /* 0x000fea0003800000 */
[----:B------:R-:W3:Y:S01]  /*14de0*/  LDL R68, [R1+0x68] ;  /* 0x0000680001447983 */ /* 0x000ee20000100800 */
[----:B------:R-:W-:Y:S02]  /*14df0*/  LEA.HI R0, R36, R36, RZ, 0x1 ;  /* 0x0000002424007211 */ /* 0x000fe400078f08ff */
[----:B-----5:R-:W-:Y:S02]  /*14e00*/  LOP3.LUT R20, R24, 0xff, RZ, 0xc0, !PT ;  /* 0x000000ff18147812 */ /* 0x020fe400078ec0ff */
[----:B--2---:R-:W-:Y:S02]  /*14e10*/  LOP3.LUT R21, R0, 0xfffffffe, RZ, 0xc0, !PT ;  /* 0xfffffffe00157812 */ /* 0x004fe400078ec0ff */
[----:B------:R-:W-:Y:S02]  /*14e20*/  SHF.R.U32.HI R0, RZ, 0x8, R24 ;  /* 0x00000008ff007819 */ /* 0x000fe40000011618 */
[----:B------:R-:W-:Y:S01]  /*14e30*/  SHF.R.U32.HI R37, RZ, 0x8, R25 ;  /* 0x00000008ff257819 */ /* 0x000fe20000011619 */
[----:B0-----:R-:W-:Y:S01]  /*14e40*/  IMAD.IADD R40, R36, 0x1, -R21 ;  /* 0x0000000124287824 */ /* 0x001fe200078e0a15 */
        /* <DEDUP_REMOVED lines=9> */
[----:B------:R-:W-:Y:S01]  /*14ee0*/  LOP3.LUT R37, R37, 0xff, RZ, 0xc0, !PT ;  /* 0x000000ff25257812 */ /* 0x000fe200078ec0ff */
[----:B------:R-:W-:Y:S01]  /*14ef0*/  IMAD.SHL.U32 R20, R20, 0x800, RZ ;  /* 0x0000080014147824 */ /* 0x000fe200078e00ff */
[----:B------:R-:W-:Y:S02]  /*14f00*/  LOP3.LUT R0, R230, 0x30, R21, 0xf8, !PT ;  /* 0x00000030e6007812 */ /* 0x000fe400078ef815 */
[----:B------:R-:W-:Y:S02]  /*14f10*/  LOP3.LUT R39, R39, 0xff, RZ, 0xc0, !PT ;  /* 0x000000ff27277812 */ /* 0x000fe400078ec0ff */
[----:B------:R-:W-:Y:S02]  /*14f20*/  LOP3.LUT R0, R0, R231, RZ, 0x3c, !PT ;  /* 0x000000e700007212 */ /* 0x000fe400078e3cff */
[----:B------:R-:W-:Y:S02]  /*14f30*/  LOP3.LUT R21, R20, 0xffffe000, RZ, 0xc0, !PT ;  /* 0xffffe00014157812 */ /* 0x000fe400078ec0ff */
[----:B------:R-:W-:-:S02]  /*14f40*/  PRMT R46, R37, 0x7604, R36 ;  /* 0x00007604252e7816 */ /* 0x000fc40000000024 */
[----:B------:R-:W-:Y:S02]  /*14f50*/  IADD3 R21, R0, R232, R21 ;  /* 0x000000e800157210 */ /* 0x000fe40007ffe015 */
[----:B------:R-:W-:Y:S02]  /*14f60*/  PRMT R47, R39, 0x7604, R38 ;  /* 0x00007604272f7816 */ /* 0x000fe40000000026 */
[----:B------:R-:W-:Y:S01]  /*14f70*/  SHF.R.U32.HI R37, RZ, 0x8, R27 ;  /* 0x00000008ff257819 */ /* 0x000fe2000001161b */
[----:B------:R-:W-:Y:S01]  /*14f80*/  IMAD.IADD R0, R16, 0x1, R21 ;  /* 0x0000000110007824 */ /* 0x000fe200078e0215 */
[----:B------:R-:W-:Y:S02]  /*14f90*/  SHF.R.U32.HI R39, RZ, 0x8, R4 ;  /* 0x00000008ff277819 */ /* 0x000fe40000011604 */
[----:B------:R-:W-:Y:S02]  /*14fa0*/  SHF.R.U32.HI R40, RZ, 0x8, R5 ;  /* 0x00000008ff287819 */ /* 0x000fe40000011605 */
[----:B------:R-:W-:-:S02]  /*14fb0*/  LOP3.LUT R36, R27, 0xff, RZ, 0xc0, !PT ;  /* 0x000000ff1b247812 */ /* 0x000fc400078ec0ff */
[----:B------:R-:W-:Y:S02]  /*14fc0*/  LOP3.LUT R38, R4, 0xff, RZ, 0xc0, !PT ;  /* 0x000000ff04267812 */ /* 0x000fe400078ec0ff */
[----:B------:R-:W-:Y:S02]  /*14fd0*/  LOP3.LUT R37, R37, 0xff, RZ, 0xc0, !PT ;  /* 0x000000ff25257812 */ /* 0x000fe400078ec0ff */
[----:B------:R-:W-:Y:S02]  /*14fe0*/  LOP3.LUT R39, R39, 0xff, RZ, 0xc0, !PT ;  /* 0x000000ff27277812 */ /* 0x000fe400078ec0ff */
[----:B------:R-:W-:Y:S02]  /*14ff0*/  LOP3.LUT R21, R40, 0xff, RZ, 0xc0, !PT ;  /* 0x000000ff28157812 */ /* 0x000fe400078ec0ff */
[----:B------:R-:W0:Y:S01]  /*15000*/  LDS.128 R40, [R0+0x1e200] ;  /* 0x01e2000000287984 */ /* 0x000e220000000c00 */
        /* <DEDUP_REMOVED lines=8> */
[----:B------:R-:W-:Y:S02]  /*15090*/  SHF.R.U32.HI R53, RZ, 0x10, R5 ;  /* 0x00000010ff357819 */ /* 0x000fe40000011605 */
[----:B------:R-:W-:Y:S02]  /*150a0*/  LOP3.LUT R49, R6, 0xff, RZ, 0xc0, !PT ;  /* 0x000000ff06317812 */ /* 0x000fe400078ec0ff */
[----:B------:R-:W-:Y:S01]  /*150b0*/  LOP3.LUT R50, R50, 0xff, RZ, 0xc0, !PT ;  /* 0x000000ff32327812 */ /* 0x000fe200078ec0ff */
[----:B------:R-:W-:Y:S01]  /*150c0*/  IMAD.U32 R53, R53, 0x10000, RZ ;  /* 0x0001000035357824 */ /* 0x000fe200078e00ff */
[----:B------:R-:W-:Y:S02]  /*150d0*/  PRMT R48, R21, 0x7604, R48 ;  /* 0x0000760415307816 */ /* 0x000fe40000000030 */
[----:B------:R-:W-:Y:S02]  /*150e0*/  SHF.R.U32.HI R21, RZ, 0x10, R25 ;  /* 0x00000010ff157819 */ /* 0x000fe40000011619 */
[----:B------:R-:W-:-:S02]  /*150f0*/  PRMT R57, R50, 0x7604, R49 ;  /* 0x0000760432397816 */ /* 0x000fc40000000031 */
[----:B------:R-:W-:Y:S01]  /*15100*/  SHF.R.U32.HI R49, RZ, 0x10, R27 ;  /* 0x00000010ff317819 */ /* 0x000fe2000001161b */
[----:B------:R-:W-:Y:S01]  /*15110*/  IMAD.U32 R21, R21, 0x10000, RZ ;  /* 0x0001000015157824 */ /* 0x000fe200078e00ff */
[----:B------:R-:W-:Y:S02]  /*15120*/  LOP3.LUT R55, R48, 0xff0000, R53, 0xf8, !PT ;  /* 0x00ff000030377812 */ /* 0x000fe400078ef835 */
[----:B------:R-:W-:Y:S01]  /*15130*/  LOP3.LUT R45, R45, 0xff0000, R24, 0xf8, !PT ;  /* 0x00ff00002d2d7812 */ /* 0x000fe200078ef818 */
[----:B------:R-:W-:Y:S01]  /*15140*/  IMAD.U32 R49, R49, 0x10000, RZ ;  /* 0x0001000031317824 */ /* 0x000fe200078e00ff */
[----:B------:R-:W-:Y:S02]  /*15150*/  LOP3.LUT R21, R46, 0xff0000, R21, 0xf8, !PT ;  /* 0x00ff00002e157812 */ /* 0x000fe400078ef815 */
[----:B------:R-:W-:Y:S02]  /*15160*/  LOP3.LUT R47, R47, 0xff0000, R26, 0xf8, !PT ;  /* 0x00ff00002f2f7812 */ /* 0x000fe400078ef81a */
[----:B------:R-:W-:-:S02]  /*15170*/  LOP3.LUT R55, R55, 0xff000000, R5, 0xf8, !PT ;  /* 0xff00000037377812 */ /* 0x000fc400078ef805 */
[----:B------:R-:W-:Y:S02]  /*15180*/  SHF.R.U32.HI R59, RZ, 0x10, R7 ;  /* 0x00000010ff3b7819 */ /* 0x000fe40000011607 */
[----:B------:R-:W-:Y:S02]  /*15190*/  LOP3.LUT R45, R45, 0xff000000, R24, 0xf8, !PT ;  /* 0xff0000002d2d7812 */ /* 0x000fe400078ef818 */
[----:B------:R-:W-:Y:S01]  /*151a0*/  LOP3.LUT R49, R20, 0xff0000, R49, 0xf8, !PT ;  /* 0x00ff000014317812 */ /* 0x000fe200078ef831 */
[----:B------:R-:W-:Y:S01]  /*151b0*/  IMAD.U32 R59, R59, 0x10000, RZ ;  /* 0x000100003b3b7824 */ /* 0x000fe200078e00ff */
[----:B------:R-:W-:Y:S02]  /*151c0*/  LOP3.LUT R24, R21, 0xff000000, R25, 0xf8, !PT ;  /* 0xff00000015187812 */ /* 0x000fe400078ef819 */
[----:B------:R-:W-:Y:S02]  /*151d0*/  LOP3.LUT R21, R57, 0xff0000, R6, 0xf8, !PT ;  /* 0x00ff000039157812 */ /* 0x000fe400078ef806 */
[----:B------:R-:W-:-:S02]  /*151e0*/  LOP3.LUT R20, R47, 0xff000000, R26, 0xf8, !PT ;  /* 0xff0000002f147812 */ /* 0x000fc400078ef81a */
[----:B------:R-:W-:Y:S02]  /*151f0*/  F2FP.F16.E4M3.UNPACK_B R54, R55 ;  /* 0x00000037ff36723e */ /* 0x000fe400020006ff */
[----:B0-----:R-:W-:Y:S02]  /*15200*/  F2FP.F16.E4M3.UNPACK_B R26, R41 ;  /* 0x00000029ff1a723e */ /* 0x001fe400020006ff */
[----:B------:R-:W-:Y:S02]  /*15210*/  LOP3.LUT R53, R49, 0xff000000, R27, 0xf8, !PT ;  /* 0xff00000031357812 */ /* 0x000fe400078ef81b */
[----:B------:R-:W-:Y:S02]  /*15220*/  LOP3.LUT R51, R51, 0xff0000, R4, 0xf8, !PT ;  /* 0x00ff000033337812 */ /* 0x000fe400078ef804 */
[----:B------:R-:W-:Y:S01]  /*15230*/  LOP3.LUT R5, R21, 0xff000000, R6, 0xf8, !PT ;  /* 0xff00000015057812 */ /* 0x000fe200078ef806 */
[--C-:B------:R-:W-:Y:S01]  /*15240*/  HADD2.F32 R6, -RZ, R26.reuse.H0_H0 ;  /* 0x2000001aff067230 */ /* 0x100fe20000004100 */
[----:B------:R-:W-:Y:S01]  /*15250*/  F2FP.F16.E4M3.UNPACK_B R27, R24 ;  /* 0x00000018ff1b723e */ /* 0x000fe200020006ff */
[----:B------:R-:W-:Y:S01]  /*15260*/  HADD2.F32 R26, -RZ, R26.H1_H1 ;  /* 0x3000001aff1a7230 */ /* 0x000fe20000004100 */
[----:B------:R-:W-:-:S02]  /*15270*/  LOP3.LUT R59, R52, 0xff0000, R59, 0xf8, !PT ;  /* 0x00ff0000343b7812 */ /* 0x000fc400078ef83b */
[----:B------:R-:W-:Y:S02]  /*15280*/  LOP3.LUT R57, R51, 0xff000000, R4, 0xf8, !PT ;  /* 0xff00000033397812 */ /* 0x000fe400078ef804 */
[-C--:B------:R-:W-:Y:S02]  /*15290*/  F2FP.F16.E4M3.UNPACK_B R51, R43.reuse ;  /* 0x0000002bff33723e */ /* 0x080fe400020006ff */
[----:B------:R-:W-:Y:S02]  /*152a0*/  F2FP.F16.E4M3.UNPACK_B R52, R43.H1 ;  /* 0x0000002bff34723e */ /* 0x000fe400030006ff */
[-C--:B------:R-:W-:Y:S02]  /*152b0*/  F2FP.F16.E4M3.UNPACK_B R43, R40.reuse ;  /* 0x00000028ff2b723e */ /* 0x080fe400020006ff */
[----:B------:R-:W-:Y:S02]  /*152c0*/  F2FP.F16.E4M3.UNPACK_B R50, R40.H1 ;  /* 0x00000028ff32723e */ /* 0x000fe400030006ff */
[----:B------:R-:W-:-:S02]  /*152d0*/  F2FP.F16.E4M3.UNPACK_B R41, R41.H1 ;  /* 0x00000029ff29723e */ /* 0x000fc400030006ff */
[----:B------:R-:W-:Y:S02]  /*152e0*/  F2FP.F16.E4M3.UNPACK_B R55, R55.H1 ;  /* 0x00000037ff37723e */ /* 0x000fe400030006ff */
[----:B------:R-:W-:Y:S01]  /*152f0*/  LOP3.LUT R58, R59, 0xff000000, R7, 0xf8, !PT ;  /* 0xff0000003b3a7812 */ /* 0x000fe200078ef807 */
[----:B------:R-:W-:Y:S01]  /*15300*/  HADD2.F32 R59, -RZ, R54.H1_H1 ;  /* 0x30000036ff3b7230 */ /* 0x000fe20000004100 */
[-C--:B------:R-:W-:Y:S02]  /*15310*/  F2FP.F16.E4M3.UNPACK_B R7, R42.reuse ;  /* 0x0000002aff07723e */ /* 0x080fe400020006ff */
[----:B------:R-:W-:Y:S02]  /*15320*/  F2FP.F16.E4M3.UNPACK_B R42, R42.H1 ;  /* 0x0000002aff2a723e */ /* 0x000fe400030006ff */
[----:B------:R-:W-:Y:S01]  /*15330*/  FMUL.FTZ R61, R26, R59 ;  /* 0x0000003b1a3d7220 */ /* 0x000fe20000410000 */
[----:B---3--:R-:W0:Y:S02]  /*15340*/  LDS.128 R36, [R68+0x1e200] ;  /* 0x01e2000044247984 */ /* 0x008e240000000c00 */
[----:B0-----:R-:W-:-:S02]  /*15350*/  F2FP.F16.E4M3.UNPACK_B R21, R37 ;  /* 0x00000025ff15723e */ /* 0x001fc400020006ff */
[-C--:B------:R-:W-:Y:S02]  /*15360*/  F2FP.F16.E4M3.UNPACK_B R48, R39.reuse ;  /* 0x00000027ff30723e */ /* 0x080fe400020006ff */
[----:B------:R-:W-:Y:S01]  /*15370*/  F2FP.F16.E4M3.UNPACK_B R49, R39.H1 ;  /* 0x00000027ff31723e */ /* 0x000fe200030006ff */
[----:B------:R-:W-:Y:S01]  /*15380*/  HADD2.F32 R39, -RZ, R54.H0_H0 ;  /* 0x20000036ff277230 */ /* 0x000fe20000004100 */
[-C--:B------:R-:W-:Y:S01]  /*15390*/  F2FP.F16.E4M3.UNPACK_B R46, R36.reuse ;  /* 0x00000024ff2e723e */ /* 0x080fe200020006ff */
[----:B------:R-:W-:Y:S01]  /*153a0*/  HADD2.F32 R25, -RZ, R21.H0_H0 ;  /* 0x20000015ff197230 */ /* 0x000fe20000004100 */
[----:B------:R-:W-:Y:S01]  /*153b0*/  F2FP.F16.E4M3.UNPACK_B R47, R36.H1 ;  /* 0x00000024ff2f723e */ /* 0x000fe200030006ff */
[----:B------:R-:W-:Y:S02]  /*153c0*/  HADD2.F32 R36, -RZ, R27.H0_H0 ;  /* 0x2000001bff247230 */ /* 0x000fe40000004100 */
[C---:B------:R-:W-:Y:S01]  /*153d0*/  FMUL.FTZ R40, R6.reuse, R39 ;  /* 0x0000002706287220 */ /* 0x040fe20000410000 */
[----:B------:R-:W-:Y:S01]  /*153e0*/  F2FP.F16.E4M3.UNPACK_B R37, R37.H1 ;  /* 0x00000025ff25723e */ /* 0x000fe200030006ff */
[----:B------:R-:W-:Y:S01]  /*153f0*/  HADD2.F32 R54, -RZ, R55.H0_H0 ;  /* 0x20000037ff367230 */ /* 0x000fe20000004100 */
[----:B------:R-:W-:Y:S01]  /*15400*/  F2FP.F16.E4M3.UNPACK_B R4, R38 ;  /* 0x00000026ff04723e */ /* 0x000fe200020006ff */
[-C--:B------:R-:W-:Y:S01]  /*15410*/  FMUL.FTZ R56, R6, R36.reuse ;  /* 0x0000002406387220 */ /* 0x080fe20000410000 */
[----:B------:R-:W-:Y:S01]  /*15420*/  FFMA.FTZ R6, R25, R36, -R40 ;  /* 0x0000002419067223 */ /* 0x000fe20000010828 */
[----:B------:R-:W-:Y:S01]  /*15430*/  F2FP.F16.E4M3.UNPACK_B R36, R24.H1 ;  /* 0x00000018ff24723e */ /* 0x000fe200030006ff */
[----:B------:R-:W-:-:S02]  /*15440*/  HADD2.F32 R24, -RZ, R21.H1_H1 ;  /* 0x30000015ff187230 */ /* 0x000fc40000004100 */
[----:B------:R-:W-:Y:S01]  /*15450*/  FFMA.FTZ R25, R25, R39, R56 ;  /* 0x0000002719197223 */ /* 0x000fe20000010038 */
[----:B------:R-:W-:Y:S01]  /*15460*/  HADD2.F32 R39, -RZ, R27.H1_H1 ;  /* 0x3000001bff277230 */ /* 0x000fe20000004100 */
[----:B------:R-:W-:Y:S01]  /*15470*/  F2FP.F16.E4M3.UNPACK_B R38, R38.H1 ;  /* 0x00000026ff26723e */ /* 0x000fe200030006ff */
[----:B------:R-:W-:Y:S02]  /*15480*/  HADD2.F32 R21, -RZ, R41.H0_H0 ;  /* 0x20000029ff157230 */ /* 0x000fe40000004100 */
[----:B------:R-:W-:Y:S02]  /*15490*/  HADD2.F32 R40, -RZ, R36.H0_H0 ;  /* 0x20000024ff287230 */ /* 0x000fe40000004100 */
[----:B------:R-:W-:Y:S01]  /*154a0*/  FMUL.FTZ R26, R26, R39 ;  /* 0x000000271a1a7220 */ /* 0x000fe20000410000 */
[----:B------:R-:W-:Y:S02]  /*154b0*/  HADD2.F32 R27, -RZ, R37.H0_H0 ;  /* 0x20000025ff1b7230 */ /* 0x000fe40000004100 */
[----:B------:R-:W-:Y:S01]  /*154c0*/  FMUL.FTZ R56, R21, R54 ;  /* 0x0000003615387220 */ /* 0x000fe20000410000 */
[----:B------:R-:W-:-:S02]  /*154d0*/  HADD2.F32 R41, -RZ, R41.H1_H1 ;  /* 0x30000029ff297230 */ /* 0x000fc40000004100 */
        /* <DEDUP_REMOVED lines=8> */
[----:B------:R-:W-:Y:S01]  /*15560*/  F2FP.F16.E4M3.UNPACK_B R58, R58.H1 ;  /* 0x0000003aff3a723e */ /* 0x000fe200030006ff */
[----:B------:R-:W-:Y:S02]  /*15570*/  HADD2.F32 R56, -RZ, R55.H1_H1 ;  /* 0x30000037ff387230 */ /* 0x000fe40000004100 */
[----:B------:R-:W-:-:S02]  /*15580*/  HADD2.F32 R36, -RZ, R37.H1_H1 ;  /* 0x30000025ff247230 */ /* 0x000fc40000004100 */
[----:B------:R-:W-:Y:S02]  /*15590*/  HADD2.F32 R60, -RZ, R59.H0_H0 ;  /* 0x2000003bff3c7230 */ /* 0x000fe40000004100 */
[C---:B------:R-:W-:Y:S01]  /*155a0*/  FMUL.FTZ R61, R41.reuse, R56 ;  /* 0x00000038293d7220 */ /* 0x040fe20000410000 */
[----:B------:R-:W-:Y:S02]  /*155b0*/  HADD2.F32 R37, -RZ, R51.H0_H0 ;  /* 0x20000033ff257230 */ /* 0x000fe40000004100 */
[----:B------:R-:W-:Y:S01]  /*155c0*/  FMUL.FTZ R41, R41, R39 ;  /* 0x0000002729297220 */ /* 0x000fe20000410000 */
[----:B------:R-:W-:Y:S02]  /*155d0*/  HADD2.F32 R55, -RZ, R54.H0_H0 ;  /* 0x20000036ff377230 */ /* 0x000fe40000004100 */
[----:B------:R-:W-:Y:S02]  /*155e0*/  HADD2.F32 R40, -RZ, R48.H0_H0 ;  /* 0x20000030ff287230 */ /* 0x000fe40000004100 */
[----:B------:R-:W-:Y:S01]  /*155f0*/  FMUL.FTZ R63, R37, R60 ;  /* 0x0000003c253f7220 */ /* 0x000fe20000410000 */
[----:B------:R-:W-:-:S02]  /*15600*/  HADD2.F32 R59, -RZ, R59.H1_H1 ;  /* 0x3000003bff3b7230 */ /* 0x000fc40000004100 */
[----:B------:R-:W-:Y:S01]  /*15610*/  FMUL.FTZ R65, R37, R55 ;  /* 0x0000003725417220 */ /* 0x000fe20000410000 */
[----:B------:R-:W-:Y:S01]  /*15620*/  FFMA.FTZ R37, R36, R39, -R61 ;  /* 0x0000002724257223 */ /* 0x000fe2000001083d */
[C---:B------:R-:W-:Y:S01]  /*15630*/  FFMA.FTZ R39, R40.reuse, R55, -R63 ;  /* 0x0000003728277223 */ /* 0x040fe2000001083f */
[----:B------:R-:W-:Y:S01]  /*15640*/  HADD2.F32 R55, -RZ, R54.H1_H1 ;  /* 0x30000036ff377230 */ /* 0x000fe20000004100 */
[----:B------:R-:W-:Y:S01]  /*15650*/  F2FP.F16.E4M3.UNPACK_B R54, R53.H1 ;  /* 0x00000035ff36723e */ /* 0x000fe200030006ff */
[----:B------:R-:W-:Y:S02]  /*15660*/  HADD2.F32 R51, -RZ, R51.H1_H1 ;  /* 0x30000033ff337230 */ /* 0x000fe40000004100 */
[----:B------:R-:W-:Y:S01]  /*15670*/  FFMA.FTZ R40, R40, R60, R65 ;  /* 0x0000003c28287223 */ /* 0x000fe20000010041 */
[----:B------:R-:W-:Y:S02]  /*15680*/  HADD2.F32 R48, -RZ, R48.H1_H1 ;  /* 0x30000030ff307230 */ /* 0x000fe40000004100 */
[----:B------:R-:W-:Y:S01]  /*15690*/  FFMA.FTZ R36, R36, R56, R41 ;  /* 0x0000003824247223 */ /* 0x000fe20000010029 */
[----:B------:R-:W-:-:S02]  /*156a0*/  HADD2.F32 R60, -RZ, R58.H0_H0 ;  /* 0x2000003aff3c7230 */ /* 0x000fc40000004100 */
[C---:B------:R-:W-:Y:S01]  /*156b0*/  FMUL.FTZ R61, R51.reuse, R59 ;  /* 0x0000003b333d7220 */ /* 0x040fe20000410000 */
[----:B------:R-:W-:Y:S02]  /*156c0*/  HADD2.F32 R53, -RZ, R52.H0_H0 ;  /* 0x20000034ff357230 */ /* 0x000fe40000004100 */
[-C--:B------:R-:W-:Y:S01]  /*156d0*/  FMUL.FTZ R64, R51, R55.reuse ;  /* 0x0000003733407220 */ /* 0x080fe20000410000 */
[----:B------:R-:W-:Y:S02]  /*156e0*/  HADD2.F32 R56, -RZ, R54.H0_H0 ;  /* 0x20000036ff387230 */ /* 0x000fe40000004100 */
[----:B------:R-:W-:Y:S01]  /*156f0*/  FFMA.FTZ R62, R48, R55, -R61 ;  /* 0x00000037303e7223 */ /* 0x000fe2000001083d */
[----:B------:R-:W-:Y:S02]  /*15700*/  HADD2.F32 R41, -RZ, R49.H0_H0 ;  /* 0x20000031ff297230 */ /* 0x000fe40000004100 */
[C---:B------:R-:W-:Y:S01]  /*15710*/  FMUL.FTZ R66, R53.reuse, R60 ;  /* 0x0000003c35427220 */ /* 0x040fe20000410000 */
[----:B------:R-:W-:Y:S01]  /*15720*/  F2FP.F16.E4M3.UNPACK_B R55, R57.H1 ;  /* 0x00000039ff37723e */ /* 0x000fe200030006ff */
[----:B------:R-:W-:Y:S01]  /*15730*/  FMUL.FTZ R53, R53, R56 ;  /* 0x0000003835357220 */ /* 0x000fe20000410000 */
[----:B------:R-:W-:Y:S01]  /*15740*/  HADD2.F32 R58, -RZ, R58.H1_H1 ;  /* 0x3000003aff3a7230 */ /* 0x000fe20000004100 */
[----:B------:R-:W-:Y:S01]  /*15750*/  F2FP.F16.E4M3.UNPACK_B R51, R45.H1 ;  /* 0x0000002dff33723e */ /* 0x000fe200030006ff */
[----:B------:R-:W-:-:S02]  /*15760*/  HADD2.F32 R52, -RZ, R52.H1_H1 ;  /* 0x30000034ff347230 */ /* 0x000fc40000004100 */
[----:B------:R-:W-:Y:S01]  /*15770*/  FFMA.FTZ R61, R48, R59, R64 ;  /* 0x0000003b303d7223 */ /* 0x000fe20000010040 */
[C---:B------:R-:W-:Y:S01]  /*15780*/  FFMA.FTZ R66, R41.reuse, R56, -R66 ;  /* 0x0000003829427223 */ /* 0x040fe20000010842 */
[----:B------:R-:W-:Y:S01]  /*15790*/  FFMA.FTZ R63, R41, R60, R53 ;  /* 0x0000003c293f7223 */ /* 0x000fe20000010035 */
[----:B------:R-:W-:Y:S02]  /*157a0*/  HADD2.F32 R54, -RZ, R54.H1_H1 ;  /* 0x30000036ff367230 */ /* 0x000fe40000004100 */
[C---:B------:R-:W-:Y:S01]  /*157b0*/  FMUL.FTZ R60, R52.reuse, R58 ;  /* 0x0000003a343c7220 */ /* 0x040fe20000410000 */
[----:B------:R-:W-:Y:S01]  /*157c0*/  HADD2.F32 R49, -RZ, R49.H1_H1 ;  /* 0x30000031ff317230 */ /* 0x000fe20000004100 */
[----:B------:R-:W-:Y:S01]  /*157d0*/  F2FP.F16.E4M3.UNPACK_B R57, R57 ;  /* 0x00000039ff39723e */ /* 0x000fe200020006ff */
[----:B------:R-:W-:Y:S02]  /*157e0*/  HADD2.F32 R56, -RZ, R55.H0_H0 ;  /* 0x20000037ff387230 */ /* 0x000fe40000004100 */
[----:B------:R-:W-:Y:S01]  /*157f0*/  FMUL.FTZ R67, R52, R54 ;  /* 0x0000003634437220 */ /* 0x000fe20000410000 */
[----:B------:R-:W-:-:S02]  /*15800*/  HADD2.F32 R48, -RZ, R50.H0_H0 ;  /* 0x20000032ff307230 */ /* 0x000fc40000004100 */
[C---:B------:R-:W-:Y:S01]  /*15810*/  FFMA.FTZ R65, R49.reuse, R54, -R60 ;  /* 0x0000003631417223 */ /* 0x040fe2000001083c */
[----:B------:R-:W-:Y:S02]  /*15820*/  HADD2.F32 R53, -RZ, R51.H0_H0 ;  /* 0x20000033ff357230 */ /* 0x000fe40000004100 */
[----:B------:R-:W-:Y:S01]  /*15830*/  FFMA.FTZ R64, R49, R58, R67 ;  /* 0x0000003a31407223 */ /* 0x000fe20000010043 */
[----:B------:R-:W-:Y:S02]  /*15840*/  HADD2.F32 R55, -RZ, R55.H1_H1 ;  /* 0x30000037ff377230 */ /* 0x000fe40000004100 */
[C---:B------:R-:W-:Y:S01]  /*15850*/  FMUL.FTZ R52, R48.reuse, R56 ;  /* 0x0000003830347220 */ /* 0x040fe20000410000 */
[----:B------:R-:W-:Y:S02]  /*15860*/  HADD2.F32 R50, -RZ, R50.H1_H1 ;  /* 0x30000032ff327230 */ /* 0x000fe40000004100 */
[----:B------:R-:W-:Y:S01]  /*15870*/  FMUL.FTZ R59, R48, R53 ;  /* 0x00000035303b7220 */ /* 0x000fe20000410000 */
[----:B------:R-:W-:Y:S01]  /*15880*/  HADD2.F32 R51, -RZ, R51.H1_H1 ;  /* 0x30000033ff337230 */ /* 0x000fe20000004100 */
[----:B------:R-:W-:Y:S01]  /*15890*/  F2FP.F16.E4M3.UNPACK_B R48, R45 ;  /* 0x0000002dff30723e */ /* 0x000fe200020006ff */
[----:B------:R-:W-:-:S02]  /*158a0*/  HADD2.F32 R41, -RZ, R47.H0_H0 ;  /* 0x2000002fff297230 */ /* 0x000fc40000004100 */
[C---:B------:R-:W-:Y:S01]  /*158b0*/  FMUL.FTZ R54, R50.reuse, R55 ;  /* 0x0000003732367220 */ /* 0x040fe20000410000 */
[----:B------:R-:W-:Y:S02]  /*158c0*/  HADD2.F32 R47, -RZ, R47.H1_H1 ;  /* 0x3000002fff2f7230 */ /* 0x000fe40000004100 */
[----:B------:R-:W-:Y:S01]  /*158d0*/  FMUL.FTZ R50, R50, R51 ;  /* 0x0000003332327220 */ /* 0x000fe20000410000 */
[----:B------:R-:W-:Y:S02]  /*158e0*/  HADD2.F32 R45, -RZ, R43.H0_H0 ;  /* 0x2000002bff2d7230 */ /* 0x000fe40000004100 */
[----:B------:R-:W-:Y:S01]  /*158f0*/  FFMA.FTZ R53, R41, R53, -R52 ;  /* 0x0000003529357223 */ /* 0x000fe20000010834 */
[----:B------:R-:W-:Y:S02]  /*15900*/  HADD2.F32 R52, -RZ, R57.H0_H0 ;  /* 0x20000039ff347230 */ /* 0x000fe40000004100 */
[----:B------:R-:W-:Y:S01]  /*15910*/  FFMA.FTZ R60, R47, R55, R50 ;  /* 0x000000372f3c7223 */ /* 0x000fe20000010032 */
[----:B------:R-:W-:-:S02]  /*15920*/  HADD2.F32 R50, -RZ, R48.H0_H0 ;  /* 0x20000030ff327230 */ /* 0x000fc40000004100 */
[----:B------:R-:W-:Y:S01]  /*15930*/  FFMA.FTZ R59, R41, R56, R59 ;  /* 0x00000038293b7223 */ /* 0x000fe2000001003b */
[----:B------:R-:W-:Y:S01]  /*15940*/  FFMA.FTZ R58, R47, R51, -R54 ;  /* 0x000000332f3a7223 */ /* 0x000fe20000010836 */
        /* <DEDUP_REMOVED lines=9> */
[----:B------:R-:W-:Y:S01]  /*159e0*/  F2FP.F16.E4M3.UNPACK_B R47, R5.H1 ;  /* 0x00000005ff2f723e */ /* 0x000fe200030006ff */
[CC--:B------:R-:W-:Y:S01]  /*159f0*/  FMUL.FTZ R45, R43.reuse, R57.reuse ;  /* 0x000000392b2d7220 */ /* 0x0c0fe20000410000 */
[----:B------:R-:W-:Y:S01]  /*15a00*/  F2FP.F16.E4M3.UNPACK_B R41, R20.H1 ;  /* 0x00000014ff29723e */ /* 0x000fe200030006ff */
[-C--:B------:R-:W-:Y:S01]  /*15a10*/  FMUL.FTZ R50, R43, R48.reuse ;  /* 0x000000302b327220 */ /* 0x080fe20000410000 */
[----:B------:R-:W-:Y:S02]  /*15a20*/  HADD2.F32 R43, -RZ, R42.H0_H0 ;  /* 0x2000002aff2b7230 */ /* 0x000fe40000004100 */
[C---:B------:R-:W-:Y:S01]  /*15a30*/  FFMA.FTZ R49, R46.reuse, R48, -R45 ;  /* 0x000000302e317223 */ /* 0x040fe2000001082d */
[----:B------:R-:W-:Y:S02]  /*15a40*/  HADD2.F32 R48, -RZ, R47.H0_H0 ;  /* 0x2000002fff307230 */ /* 0x000fe40000004100 */
[----:B------:R-:W-:Y:S01]  /*15a50*/  FFMA.FTZ R57, R46, R57, R50 ;  /* 0x000000392e397223 */ /* 0x000fe20000010032 */
[----:B------:R-:W-:Y:S01]  /*15a60*/  HADD2.F32 R46, -RZ, R41.H0_H0 ;  /* 0x20000029ff2e7230 */ /* 0x000fe20000004100 */
[----:B------:R-:W-:Y:S01]  /*15a70*/  F2FP.F16.E4M3.UNPACK_B R20, R20 ;  /* 0x00000014ff14723e */ /* 0x000fe200020006ff */
[----:B------:R-:W-:-:S02]  /*15a80*/  HADD2.F32 R47, -RZ, R47.H1_H1 ;  /* 0x3000002fff2f7230 */ /* 0x000fc40000004100 */
[C---:B------:R-:W-:Y:S01]  /*15a90*/  FMUL.FTZ R50, R43.reuse, R48 ;  /* 0x000000302b327220 */ /* 0x040fe20000410000 */
[----:B------:R-:W-:Y:S02]  /*15aa0*/  HADD2.F32 R42, -RZ, R42.H1_H1 ;  /* 0x3000002aff2a7230 */ /* 0x000fe40000004100 */
[-C--:B------:R-:W-:Y:S01]  /*15ab0*/  FMUL.FTZ R52, R43, R46.reuse ;  /* 0x0000002e2b347220 */ /* 0x080fe20000410000 */
[----:B------:R-:W-:Y:S01]  /*15ac0*/  HADD2.F32 R45, -RZ, R41.H1_H1 ;  /* 0x30000029ff2d7230 */ /* 0x000fe20000004100 */
[----:B------:R-:W-:Y:S01]  /*15ad0*/  F2FP.F16.E4M3.UNPACK_B R5, R5 ;  /* 0x00000005ff05723e */ /* 0x000fe200020006ff */
        /* <DEDUP_REMOVED lines=10> */
[----:B------:R-:W-:Y:S01]  /*15b80*/  F2FP.SATFINITE.E4M3.F32.PACK_AB_MERGE_C R63, R64, R63, RZ ;  /* 0x0000003f403f723e */ /* 0x000fe200048070ff */
[----:B------:R-:W-:Y:S01]  /*15b90*/  HADD2.F32 R41, -RZ, R20.H1_H1 ;  /* 0x30000014ff297230 */ /* 0x000fe20000004100 */
        /* <DEDUP_REMOVED lines=26> */
[----:B------:R-:W-:Y:S02]  /*15d40*/  F2FP.SATFINITE.E4M3.F32.PACK_AB_MERGE_C R24, R57, R56, R59 ;  /* 0x000000383918723e */ /* 0x000fe4000480703b */
[----:B------:R-:W-:Y:S01]  /*15d50*/  F2FP.SATFINITE.E4M3.F32.PACK_AB_MERGE_C R26, R20, R45, R26 ;  /* 0x0000002d141a723e */ /* 0x000fe2000480701a */
[----:B------:R1:W-:Y:S04]  /*15d60*/  STS.128 [R68+0x1e200], R4 ;  /* 0x01e2000444007388 */ /* 0x0003e80000000c00 */
[----:B------:R1:W-:Y:S02]  /*15d70*/  STS.128 [R0+0x1e200], R24 ;  /* 0x01e2001800007388 */ /* 0x0003e40000000c00 */
.L_x_2385:
[----:B------:R-:W-:Y:S05]  /*15d80*/  BSYNC B1 ;  /* 0x0000000000017941 */ /* 0x000fea0003800000 */
.L_x_2384:
[----:B------:R-:W-:Y:S04]  /*15d90*/  BSSY B1, `(.L_x_2386) ;  /* 0x0000105000017945 */ /* 0x000fe80003800000 */
[----:B------:R-:W-:Y:S05]  /*15da0*/  @P1 BRA `(.L_x_2387) ;  /* 0x00000010000c1947 */ /* 0x000fea0003800000 */
[----:B------:R-:W3:Y:S01]  /*15db0*/  LDL R59, [R1+0x64] ;  /* 0x00006400013b7983 */ /* 0x000ee20000100800 */
[----:B-1---5:R-:W-:Y:S01]  /*15dc0*/  IMAD.IADD R4, R22, 0x1, R225 ;  /* 0x0000000116047824 */ /* 0x022fe200078e02e1 */
[----:B------:R-:W-:Y:S02]  /*15dd0*/  SHF.R.U32.HI R0, RZ, 0x8, R28 ;  /* 0x00000008ff007819 */ /* 0x000fe4000001161c */
[----:B--2---:R-:W-:Y:S02]  /*15de0*/  LOP3.LUT R21, R31, 0xff, RZ, 0xc0, !PT ;  /* 0x000000ff1f157812 */ /* 0x004fe400078ec0ff */
[----:B------:R-:W-:Y:S02]  /*15df0*/  SHF.R.S32.HI R5, RZ, 0x1f, R4 ;  /* 0x0000001fff057819 */ /* 0x000fe40000011404 */
[----:B------:R-:W-:Y:S02]  /*15e00*/  SHF.R.U32.HI R24, RZ, 0x8, R8 ;  /* 0x00000008ff187819 */ /* 0x000fe40000011608 */
[----:B------:R-:W-:-:S02]  /*15e10*/  LEA.HI R4, R5, R4, RZ, 0x4 ;  /* 0x0000000405047211 */ /* 0x000fc400078f20ff */
[----:B------:R-:W-:Y:S02]  /*15e20*/  LOP3.LUT R5, R28, 0xff, RZ, 0xc0, !PT ;  /* 0x000000ff1c057812 */ /* 0x000fe400078ec0ff */
[----:B------:R-:W-:Y:S02]  /*15e30*/  SHF.R.S32.HI R20, RZ, 0x4, R4 ;  /* 0x00000004ff147819 */ /* 0x000fe40000011404 */
[----:B------:R-:W-:Y:S02]  /*15e40*/  LOP3.LUT R4, R0, 0xff, RZ, 0xc0, !PT ;  /* 0x000000ff00047812 */ /* 0x000fe400078ec0ff */
[----:B------:R-:W-:Y:S02]  /*15e50*/  LEA.HI R0, R3, R20, RZ, 0x1c ;  /* 0x0000001403007211 */ /* 0x000fe400078fe0ff */
[----:B------:R-:W-:Y:S02]  /*15e60*/  PRMT R37, R4, 0x7604, R5 ;  /* 0x0000760404257816 */ /* 0x000fe40000000005 */
[----:B------:R-:W-:-:S02]  /*15e70*/  SHF.R.S32.HI R5, RZ, 0x1f, R0 ;  /* 0x0000001fff057819 */ /* 0x000fc40000011400 */
[----:B------:R-:W-:Y:S02]  /*15e80*/  SHF.R.U32.HI R20, RZ, 0x8, R31 ;  /* 0x00000008ff147819 */ /* 0x000fe4000001161f */
[----:B------:R-:W-:Y:S01]  /*15e90*/  LEA.HI R4, R5, R0, RZ, 0x2 ;  /* 0x0000000005047211 */ /* 0x000fe200078f10ff */
[----:B------:R-:W-:Y:S01]  /*15ea0*/  IMAD.SHL.U32 R5, R0, 0x10, RZ ;  /* 0x0000001000057824 */ /* 0x000fe200078e00ff */
[----:B------:R-:W-:Y:S02]  /*15eb0*/  LOP3.LUT R20, R20, 0xff, RZ, 0xc0, !PT ;  /* 0x000000ff14147812 */ /* 0x000fe400078ec0ff */
[----:B------:R-:W-:Y:S01]  /*15ec0*/  SHF.R.U32.HI R6, RZ, 0x8, R29 ;  /* 0x00000008ff067819 */ /* 0x000fe2000001161d */
[----:B------:R-:W-:Y:S01]  /*15ed0*/  IMAD.SHL.U32 R4, R4, 0x800, RZ ;  /* 0x0000080004047824 */ /* 0x000fe200078e00ff */
[----:B------:R-:W-:Y:S02]  /*15ee0*/  LOP3.LUT R0, R230, 0x30, R5, 0xf8, !PT ;  /* 0x00000030e6007812 */ /* 0x000fe400078ef805 */
[----:B0-----:R-:W-:-:S02]  /*15ef0*/  PRMT R41, R20, 0x7604, R21 ;  /* 0x0000760414297816 */ /* 0x001fc40000000015 */
[----:B------:R-:W-:Y:S02]  /*15f00*/  LOP3.LUT R0, R0, R231, RZ, 0x3c, !PT ;  /* 0x000000e700007212 */ /* 0x000fe400078e3cff */
[----:B------:R-:W-:Y:S02]  /*15f10*/  LOP3.LUT R5, R4, 0xffffe000, RZ, 0xc0, !PT ;  /* 0xffffe00004057812 */ /* 0x000fe400078ec0ff */
[----:B------:R-:W-:Y:S02]  /*15f20*/  LOP3.LUT R25, R8, 0xff, RZ, 0xc0, !PT ;  /* 0x000000ff08197812 */ /* 0x000fe400078ec0ff */
[----:B------:R-:W-:Y:S02]  /*15f30*/  LOP3.LUT R24, R24, 0xff, RZ, 0xc0, !PT ;  /* 0x000000ff18187812 */ /* 0x000fe400078ec0ff */
[----:B------:R-:W-:Y:S02]  /*15f40*/  IADD3 R21, R0, R232, R5 ;  /* 0x000000e800157210 */ /* 0x000fe40007ffe005 */
[----:B------:R-:W-:-:S02]  /*15f50*/  SHF.R.U32.HI R0, RZ, 0x8, R9 ;  /* 0x00000008ff007819 */ /* 0x000fc40000011609 */
[----:B------:R-:W-:Y:S02]  /*15f60*/  LOP3.LUT R7, R29, 0xff, RZ, 0xc0, !PT ;  /* 0x000000ff1d077812 */ /* 0x000fe400078ec0ff */
[----:B------:R-:W-:Y:S02]  /*15f70*/  LOP3.LUT R6, R6, 0xff, RZ, 0xc0, !PT ;  /* 0x000000ff06067812 */ /* 0x000fe400078ec0ff */
[----:B------:R-:W-:Y:S02]  /*15f80*/  PRMT R43, R24, 0x7604, R25 ;  /* 0x00007604182b7816 */ /* 0x000fe40000000019 */
[----:B------:R-:W-:Y:S02]  /*15f90*/  LOP3.LUT R25, R9, 0xff, RZ, 0xc0, !PT ;  /* 0x000000ff09197812 */ /* 0x000fe400078ec0ff */
[----:B------:R-:W-:Y:S02]  /*15fa0*/  SHF.R.U32.HI R24, RZ, 0x8, R11 ;  /* 0x00000008ff187819 */ /* 0x000fe4000001160b */
[----:B------:R-:W-:-:S02]  /*15fb0*/  LOP3.LUT R0, R0, 0xff, RZ, 0xc0, !PT ;  /* 0x000000ff00007812 */ /* 0x000fc400078ec0ff */
[----:B------:R-:W-:Y:S02]  /*15fc0*/  SHF.R.U32.HI R20, RZ, 0x8, R10 ;  /* 0x00000008ff147819 */ /* 0x000fe4000001160a */
[----:B------:R-:W-:Y:S02]  /*15fd0*/  PRMT R36, R6, 0x7604, R7 ;  /* 0x0000760406247816 */ /* 0x000fe40000000007 */
[----:B------:R-:W-:Y:S02]  /*15fe0*/  SHF.R.U32.HI R6, RZ, 0x8, R30 ;  /* 0x00000008ff067819 */ /* 0x000fe4000001161e */
[----:B------:R-:W-:Y:S02]  /*15ff0*/  LOP3.LUT R27, R10, 0xff, RZ, 0xc0, !PT ;  /* 0x000000ff0a1b7812 */ /* 0x000fe400078ec0ff */
[----:B------:R-:W-:Y:S02]  /*16000*/  LOP3.LUT R24, R24, 0xff, RZ, 0xc0, !PT ;  /* 0x000000ff18187812 */ /* 0x000fe400078ec0ff */
[----:B------:R-:W-:-:S02]  /*16010*/  PRMT R45, R0, 0x7604, R25 ;  /* 0x00007604002d7816 */ /* 0x000fc40000000019 */
[----:B------:R-:W-:Y:S02]  /*16020*/  LOP3.LUT R20, R20, 0xff, RZ, 0xc0, !PT ;  /* 0x000000ff14147812 */ /* 0x000fe400078ec0ff */
[----:B------:R-:W-:Y:S02]  /*16030*/  LOP3.LUT R49, R11, 0xff, RZ, 0xc0, !PT ;  /* 0x000000ff0b317812 */ /* 0x000fe400078ec0ff */
[----:B------:R-:W-:Y:S02]  /*16040*/  IADD3 R0, R16, R21, RZ ;  /* 0x0000001510007210 */ /* 0x000fe40007ffe0ff */
        /* <DEDUP_REMOVED lines=8> */
[----:B------:R-:W-:Y:S02]  /*160d0*/  SHF.R.U32.HI R40, RZ, 0x10, R31 ;  /* 0x00000010ff287819 */ /* 0x000fe4000001161f */
[----:B------:R-:W-:-:S02]  /*160e0*/  LOP3.LUT R21, R21, 0xff, RZ, 0xc0, !PT ;  /* 0x000000ff15157812 */ /* 0x000fc400078ec0ff */
[----:B------:R-:W-:Y:S02]  /*160f0*/  SHF.R.U32.HI R38, RZ, 0x10, R30 ;  /* 0x00000010ff267819 */ /* 0x000fe4000001161e */
[----:B------:R-:W-:Y:S02]  /*16100*/  LOP3.LUT R20, R20, 0xff, RZ, 0xc0, !PT ;  /* 0x000000ff14147812 */ /* 0x000fe400078ec0ff */
[----:B------:R-:W-:Y:S02]  /*16110*/  LOP3.LUT R40, R40, 0xff, RZ, 0xc0, !PT ;  /* 0x000000ff28287812 */ /* 0x000fe400078ec0ff */
[----:B------:R-:W-:Y:S02]  /*16120*/  PRMT R21, R21, 0x7054, R36 ;  /* 0x0000705415157816 */ /* 0x000fe40000000024 */
[----:B------:R-:W-:Y:S02]  /*16130*/  SHF.R.U32.HI R36, RZ, 0x10, R9 ;  /* 0x00000010ff247819 */ /* 0x000fe40000011609 */
[----:B------:R-:W-:-:S02]  /*16140*/  LOP3.LUT R38, R38, 0xff, RZ, 0xc0, !PT ;  /* 0x000000ff26267812 */ /* 0x000fc400078ec0ff */
[----:B------:R-:W-:Y:S02]  /*16150*/  PRMT R37, R20, 0x7054, R37 ;  /* 0x0000705414257816 */ /* 0x000fe40000000025 */
[----:B------:R-:W-:Y:S02]  /*16160*/  PRMT R41, R40, 0x7054, R41 ;  /* 0x0000705428297816 */ /* 0x000fe40000000029 */
[----:B------:R-:W-:Y:S02]  /*16170*/  SHF.R.U32.HI R20, RZ, 0x10, R8 ;  /* 0x00000010ff147819 */ /* 0x000fe40000011608 */
[----:B------:R-:W-:Y:S02]  /*16180*/  SHF.R.U32.HI R40, RZ, 0x10, R11 ;  /* 0x00000010ff287819 */ /* 0x000fe4000001160b */
[----:B------:R-:W-:Y:S02]  /*16190*/  LOP3.LUT R36, R36, 0xff, RZ, 0xc0, !PT ;  /* 0x000000ff24247812 */ /* 0x000fe400078ec0ff */
[----:B------:R-:W-:-:S02]  /*161a0*/  PRMT R39, R38, 0x7054, R39 ;  /* 0x0000705426277816 */ /* 0x000fc40000000027 */
[----:B------:R-:W-:Y:S02]  /*161b0*/  SHF.R.U32.HI R38, RZ, 0x10, R10 ;  /* 0x00000010ff267819 */ /* 0x000fe4000001160a */
[----:B------:R-:W-:Y:S02]  /*161c0*/  LOP3.LUT R20, R20, 0xff, RZ, 0xc0, !PT ;  /* 0x000000ff14147812 */ /* 0x000fe400078ec0ff */
[----:B------:R-:W-:Y:S02]  /*161d0*/  LOP3.LUT R40, R40, 0xff, RZ, 0xc0, !PT ;  /* 0x000000ff28287812 */ /* 0x000fe400078ec0ff */
[----:B------:R-:W-:Y:S02]  /*161e0*/  PRMT R49, R36, 0x7054, R45 ;  /* 0x0000705424317816 */ /* 0x000fe4000000002d */
[----:B------:R-:W-:Y:S02]  /*161f0*/  LOP3.LUT R38, R38, 0xff, RZ, 0xc0, !PT ;  /* 0x000000ff26267812 */ /* 0x000fe400078ec0ff */
[----:B------:R-:W-:-:S02]  /*16200*/  PRMT R43, R20, 0x7054, R43 ;  /* 0x00007054142b7816 */ /* 0x000fc4000000002b */
[----:B------:R-:W-:Y:S02]  /*16210*/  PRMT R53, R40, 0x7054, R53 ;  /* 0x0000705428357816 */ /* 0x000fe40000000035 */
[----:B------:R-:W-:Y:S02]  /*16220*/  LOP3.LUT R49, R49, 0xff000000, R9, 0xf8, !PT ;  /* 0xff00000031317812 */ /* 0x000fe400078ef809 */
[----:B------:R-:W-:Y:S02]  /*16230*/  LOP3.LUT R21, R21, 0xff000000, R29, 0xf8, !PT ;  /* 0xff00000015157812 */ /* 0x000fe400078ef81d */
[----:B------:R-:W-:Y:S02]  /*16240*/  PRMT R51, R38, 0x7054, R47 ;  /* 0x0000705426337816 */ /* 0x000fe4000000002f */
[----:B------:R-:W-:Y:S02]  /*16250*/  LOP3.LUT R47, R43, 0xff000000, R8, 0xf8, !PT ;  /* 0xff0000002b2f7812 */ /* 0x000fe400078ef808 */
[----:B------:R-:W-:-:S02]  /*16260*/  LOP3.LUT R53, R53, 0xff000000, R11, 0xf8, !PT ;  /* 0xff00000035357812 */ /* 0x000fc400078ef80b */
[----:B------:R-:W-:Y:S02]  /*16270*/  LOP3.LUT R45, R41, 0xff000000, R31, 0xf8, !PT ;  /* 0xff000000292d7812 */ /* 0x000fe400078ef81f */
[----:B------:R-:W-:Y:S02]  /*16280*/  F2FP.F16.E4M3.UNPACK_B R43, R49 ;  /* 0x00000031ff2b723e */ /* 0x000fe400020006ff */
[----:B0-----:R-:W-:Y:S02]  /*16290*/  F2FP.F16.E4M3.UNPACK_B R11, R25 ;  /* 0x00000019ff0b723e */ /* 0x001fe400020006ff */
[----:B------:R-:W-:Y:S01]  /*162a0*/  F2FP.F16.E4M3.UNPACK_B R41, R21 ;  /* 0x00000015ff29723e */ /* 0x000fe200020006ff */
[----:B------:R-:W-:Y:S01]  /*162b0*/  HADD2.F32 R48, -RZ, R43.H0_H0 ;  /* 0x2000002bff307230 */ /* 0x000fe20000004100 */
[----:B------:R-:W-:Y:S02]  /*162c0*/  LOP3.LUT R20, R39, 0xff000000, R30, 0xf8, !PT ;  /* 0xff00000027147812 */ /* 0x000fe400078ef81e */
[----:B------:R-:W-:Y:S01]  /*162d0*/  LOP3.LUT R8, R51, 0xff000000, R10, 0xf8, !PT ;  /* 0xff00000033087812 */ /* 0x000fe200078ef80a */
[--C-:B------:R-:W-:Y:S01]  /*162e0*/  HADD2.F32 R46, -RZ, R41.reuse.H0_H0 ;  /* 0x20000029ff2e7230 */ /* 0x100fe20000004100 */
[----:B------:R-:W-:Y:S01]  /*162f0*/  LOP3.LUT R42, R37, 0xff000000, R28, 0xf8, !PT ;  /* 0xff000000252a7812 */ /* 0x000fe200078ef81c */
[----:B------:R-:W-:Y:S01]  /*16300*/  HADD2.F32 R41, -RZ, R41.H1_H1 ;  /* 0x30000029ff297230 */ /* 0x000fe20000004100 */
[----:B------:R-:W-:-:S02]  /*16310*/  F2FP.F16.E4M3.UNPACK_B R37, R24 ;  /* 0x00000018ff25723e */ /* 0x000fc400020006ff */
[----:B------:R-:W-:Y:S02]  /*16320*/  F2FP.F16.E4M3.UNPACK_B R38, R24.H1 ;  /* 0x00000018ff26723e */ /* 0x000fe400030006ff */
[-C--:B------:R-:W-:Y:S02]  /*16330*/  F2FP.F16.E4M3.UNPACK_B R39, R27.reuse ;  /* 0x0000001bff27723e */ /* 0x080fe400020006ff */
[----:B------:R-:W-:Y:S02]  /*16340*/  F2FP.F16.E4M3.UNPACK_B R40, R27.H1 ;  /* 0x0000001bff28723e */ /* 0x000fe400030006ff */
[----:B------:R-:W-:Y:S02]  /*16350*/  F2FP.F16.E4M3.UNPACK_B R25, R25.H1 ;  /* 0x00000019ff19723e */ /* 0x000fe400030006ff */
[----:B------:R-:W-:Y:S01]  /*16360*/  F2FP.F16.E4M3.UNPACK_B R49, R49.H1 ;  /* 0x00000031ff31723e */ /* 0x000fe200030006ff */
[----:B---3--:R-:W0:Y:S02]  /*16370*/  LDS.128 R4, [R59+0x1e200] ;  /* 0x01e200003b047984 */ /* 0x008e240000000c00 */
[----:B0-----:R-:W-:-:S02]  /*16380*/  F2FP.F16.E4M3.UNPACK_B R10, R5 ;  /* 0x00000005ff0a723e */ /* 0x001fc400020006ff */
[----:B------:R-:W-:Y:S01]  /*16390*/  F2FP.F16.E4M3.UNPACK_B R30, R5.H1 ;  /* 0x00000005ff1e723e */ /* 0x000fe200030006ff */
[--C-:B------:R-:W-:Y:S01]  /*163a0*/  HADD2.F32 R5, -RZ, R11.reuse.H0_H0 ;  /* 0x2000000bff057230 */ /* 0x100fe20000004100 */
[-C--:B------:R-:W-:Y:S01]  /*163b0*/  F2FP.F16.E4M3.UNPACK_B R31, R7.reuse ;  /* 0x00000007ff1f723e */ /* 0x080fe200020006ff */
[--C-:B------:R-:W-:Y:S01]  /*163c0*/  HADD2.F32 R9, -RZ, R10.reuse.H0_H0 ;  /* 0x2000000aff097230 */ /* 0x100fe20000004100 */
[----:B------:R-:W-:Y:S01]  /*163d0*/  F2FP.F16.E4M3.UNPACK_B R36, R7.H1 ;  /* 0x00000007ff24723e */ /* 0x000fe200030006ff */
[----:B------:R-:W-:Y:S02]  /*163e0*/  HADD2.F32 R11, -RZ, R11.H1_H1 ;  /* 0x3000000bff0b7230 */ /* 0x000fe40000004100 */
[C---:B------:R-:W-:Y:S01]  /*163f0*/  FMUL.FTZ R24, R5.reuse, R48 ;  /* 0x0000003005187220 */ /* 0x040fe20000410000 */
[----:B------:R-:W-:Y:S01]  /*16400*/  FMUL.FTZ R27, R5, R46 ;  /* 0x0000002e051b7220 */ /* 0x000fe20000410000 */
[----:B------:R-:W-:Y:S02]  /*16410*/  F2FP.F16.E4M3.UNPACK_B R29, R4.H1 ;  /* 0x00000004ff1d723e */ /* 0x000fe400030006ff */
[C---:B------:R-:W-:Y:S01]  /*16420*/  FFMA.FTZ R5, R9.reuse, R46, -R24 ;  /* 0x0000002e09057223 */ /* 0x040fe20000010818 */
[----:B------:R-:W-:Y:S01]  /*16430*/  FFMA.FTZ R9, R9, R48, R27 ;  /* 0x0000003009097223 */ /* 0x000fe2000001001b */
        /* <DEDUP_REMOVED lines=10> */
[----:B------:R-:W-:Y:S01]  /*164e0*/  F2FP.F16.E4M3.UNPACK_B R7, R6.H1 ;  /* 0x00000006ff07723e */ /* 0x000fe200030006ff */
        /* <DEDUP_REMOVED lines=15> */
[----:B------:R-:W-:Y:S01]  /*165e0*/  F2FP.F16.E4M3.UNPACK_B R6, R26 ;  /* 0x0000001aff06723e */ /* 0x000fe200020006ff */
[----:B------:R-:W-:-:S02]  /*165f0*/  HADD2.F32 R43, -RZ, R27.H1_H1 ;  /* 0x3000001bff2b7230 */ /* 0x000fc40000004100 */
[C---:B------:R-:W-:Y:S01]  /*16600*/  FMUL.FTZ R58, R41.reuse, R52 ;  /* 0x00000034293a7220 */ /* 0x040fe20000410000 */
[----:B------:R-:W-:Y:S02]  /*16610*/  HADD2.F32 R25, -RZ, R25.H1_H1 ;  /* 0x30000019ff197230 */ /* 0x000fe40000004100 */
[----:B------:R-:W-:Y:S01]  /*16620*/  FMUL.FTZ R41, R41, R48 ;  /* 0x0000003029297220 */ /* 0x000fe20000410000 */
[----:B------:R-:W-:Y:S01]  /*16630*/  HADD2.F32 R27, -RZ, R31.H0_H0 ;  /* 0x2000001fff1b7230 */ /* 0x000fe20000004100 */
[----:B------:R-:W-:Y:S01]  /*16640*/  F2FP.F16.E4M3.UNPACK_B R26, R26.H1 ;  /* 0x0000001aff1a723e */ /* 0x000fe200030006ff */
[----:B------:R-:W-:Y:S02]  /*16650*/  HADD2.F32 R30, -RZ, R30.H1_H1 ;  /* 0x3000001eff1e7230 */ /* 0x000fe40000004100 */
[C---:B------:R-:W-:Y:S01]  /*16660*/  FMUL.FTZ R51, R25.reuse, R49 ;  /* 0x0000003119337220 */ /* 0x040fe20000410000 */
[----:B------:R-:W-:Y:S01]  /*16670*/  FMUL.FTZ R56, R25, R43 ;  /* 0x0000002b19387220 */ /* 0x000fe20000410000 */
[C---:B------:R-:W-:Y:S01]  /*16680*/  FFMA.FTZ R25, R27.reuse, R48, -R58 ;  /* 0x000000301b197223 */ /* 0x040fe2000001083a */
[----:B------:R-:W-:Y:S01]  /*16690*/  FFMA.FTZ R27, R27, R52, R41 ;  /* 0x000000341b1b7223 */ /* 0x000fe20000010029 */
[----:B------:R-:W-:-:S02]  /*166a0*/  HADD2.F32 R50, -RZ, R50.H1_H1 ;  /* 0x30000032ff327230 */ /* 0x000fc40000004100 */
[C---:B------:R-:W-:Y:S01]  /*166b0*/  FFMA.FTZ R54, R30.reuse, R43, -R51 ;  /* 0x0000002b1e367223 */ /* 0x040fe20000010833 */
[----:B------:R-:W-:Y:S02]  /*166c0*/  HADD2.F32 R39, -RZ, R39.H1_H1 ;  /* 0x30000027ff277230 */ /* 0x000fe40000004100 */
[----:B------:R-:W-:Y:S01]  /*166d0*/  FFMA.FTZ R56, R30, R49, R56 ;  /* 0x000000311e387223 */ /* 0x000fe20000010038 */
[----:B------:R-:W-:Y:S02]  /*166e0*/  HADD2.F32 R48, -RZ, R53.H0_H0 ;  /* 0x20000035ff307230 */ /* 0x000fe40000004100 */
[----:B------:R-:W-:Y:S02]  /*166f0*/  HADD2.F32 R41, -RZ, R40.H0_H0 ;  /* 0x20000028ff297230 */ /* 0x000fe40000004100 */
[----:B------:R-:W-:Y:S01]  /*16700*/  FMUL.FTZ R52, R39, R50 ;  /* 0x0000003227347220 */ /* 0x000fe20000410000 */
[----:B------:R-:W-:Y:S01]  /*16710*/  HADD2.F32 R46, -RZ, R46.H1_H1 ;  /* 0x3000002eff2e7230 */ /* 0x000fe20000004100 */
[----:B------:R-:W-:Y:S01]  /*16720*/  F2FP.SATFINITE.E4M3.F32.PACK_AB_MERGE_C R11, R54, R11, RZ ;  /* 0x0000000b360b723e */ /* 0x000fe200048070ff */
[----:B------:R-:W-:-:S02]  /*16730*/  HADD2.F32 R43, -RZ, R45.H0_H0 ;  /* 0x2000002dff2b7230 */ /* 0x000fc40000004100 */
[----:B------:R-:W-:Y:S01]  /*16740*/  FMUL.FTZ R49, R41, R48 ;  /* 0x0000003029317220 */ /* 0x000fe20000410000 */
[----:B------:R-:W-:Y:S02]  /*16750*/  HADD2.F32 R30, -RZ, R36.H0_H0 ;  /* 0x20000024ff1e7230 */ /* 0x000fe40000004100 */
[----:B------:R-:W-:Y:S01]  /*16760*/  FMUL.FTZ R39, R39, R46 ;  /* 0x0000002e27277220 */ /* 0x000fe20000410000 */
[----:B------:R-:W-:Y:S02]  /*16770*/  HADD2.F32 R31, -RZ, R31.H1_H1 ;  /* 0x3000001fff1f7230 */ /* 0x000fe40000004100 */
[-C--:B------:R-:W-:Y:S01]  /*16780*/  FMUL.FTZ R41, R41, R43.reuse ;  /* 0x0000002b29297220 */ /* 0x080fe20000410000 */
[----:B------:R-:W-:Y:S02]  /*16790*/  HADD2.F32 R53, -RZ, R53.H1_H1 ;  /* 0x30000035ff357230 */ /* 0x000fe40000004100 */
[----:B------:R-:W-:Y:S01]  /*167a0*/  FFMA.FTZ R55, R30, R43, -R49 ;  /* 0x0000002b1e377223 */ /* 0x000fe20000010831 */
[----:B------:R-:W-:Y:S01]  /*167b0*/  F2FP.F16.E4M3.UNPACK_B R43, R47.H1 ;  /* 0x0000002fff2b723e */ /* 0x000fe200030006ff */
[----:B------:R-:W-:Y:S01]  /*167c0*/  FFMA.FTZ R58, R31, R50, R39 ;  /* 0x000000321f3a7223 */ /* 0x000fe20000010027 */
[----:B------:R-:W-:Y:S01]  /*167d0*/  F2FP.F16.E4M3.UNPACK_B R39, R42.H1 ;  /* 0x0000002aff27723e */ /* 0x000fe200030006ff */
[----:B------:R-:W-:-:S02]  /*167e0*/  HADD2.F32 R40, -RZ, R40.H1_H1 ;  /* 0x30000028ff287230 */ /* 0x000fc40000004100 */
[----:B------:R-:W-:Y:S01]  /*167f0*/  FFMA.FTZ R52, R31, R46, -R52 ;  /* 0x0000002e1f347223 */ /* 0x000fe20000010834 */
[----:B------:R-:W-:Y:S02]  /*16800*/  HADD2.F32 R45, -RZ, R45.H1_H1 ;  /* 0x3000002dff2d7230 */ /* 0x000fe40000004100 */
[----:B------:R-:W-:Y:S01]  /*16810*/  FFMA.FTZ R57, R30, R48, R41 ;  /* 0x000000301e397223 */ /* 0x000fe20000010029 */
[----:B------:R-:W-:Y:S02]  /*16820*/  HADD2.F32 R46, -RZ, R43.H0_H0 ;  /* 0x2000002bff2e7230 */ /* 0x000fe40000004100 */
[C---:B------:R-:W-:Y:S01]  /*16830*/  FMUL.FTZ R51, R40.reuse, R53 ;  /* 0x0000003528337220 */ /* 0x040fe20000410000 */
[----:B------:R-:W-:Y:S02]  /*16840*/  HADD2.F32 R31, -RZ, R38.H0_H0 ;  /* 0x20000026ff1f7230 */ /* 0x000fe40000004100 */
[----:B------:R-:W-:Y:S01]  /*16850*/  FMUL.FTZ R40, R40, R45 ;  /* 0x0000002d28287220 */ /* 0x000fe20000410000 */
[----:B------:R-:W-:Y:S01]  /*16860*/  HADD2.F32 R41, -RZ, R39.H0_H0 ;  /* 0x20000027ff297230 */ /* 0x000fe20000004100 */
[----:B------:R-:W-:Y:S01]  /*16870*/  F2FP.F16.E4M3.UNPACK_B R47, R47 ;  /* 0x0000002fff2f723e */ /* 0x000fe200020006ff */
[----:B------:R-:W-:-:S02]  /*16880*/  HADD2.F32 R36, -RZ, R36.H1_H1 ;  /* 0x30000024ff247230 */ /* 0x000fc40000004100 */
[C---:B------:R-:W-:Y:S01]  /*16890*/  FMUL.FTZ R49, R31.reuse, R46 ;  /* 0x0000002e1f317220 */ /* 0x040fe20000410000 */
[----:B------:R-:W-:Y:S02]  /*168a0*/  HADD2.F32 R30, -RZ, R29.H0_H0 ;  /* 0x2000001dff1e7230 */ /* 0x000fe40000004100 */
[----:B------:R-:W-:Y:S01]  /*168b0*/  FMUL.FTZ R31, R31, R41 ;  /* 0x000000291f1f7220 */ /* 0x000fe20000410000 */
[----:B------:R-:W-:Y:S02]  /*168c0*/  HADD2.F32 R43, -RZ, R43.H1_H1 ;  /* 0x3000002bff2b7230 */ /* 0x000fe40000004100 */
[----:B------:R-:W-:Y:S01]  /*168d0*/  FFMA.FTZ R62, R36, R53, R40 ;  /* 0x00000035243e7223 */ /* 0x000fe20000010028 */
[----:B------:R-:W-:Y:S02]  /*168e0*/  HADD2.F32 R38, -RZ, R38.H1_H1 ;  /* 0x30000026ff267230 */ /* 0x000fe40000004100 */
[----:B------:R-:W-:Y:S01]  /*168f0*/  FFMA.FTZ R49, R30, R41, -R49 ;  /* 0x000000291e317223 */ /* 0x000fe20000010831 */
[----:B------:R-:W-:-:S02]  /*16900*/  HADD2.F32 R39, -RZ, R39.H1_H1 ;  /* 0x30000027ff277230 */ /* 0x000fc40000004100 */
[----:B------:R-:W-:Y:S01]  /*16910*/  FFMA.FTZ R60, R36, R45, -R51 ;  /* 0x0000002d243c7223 */ /* 0x000fe20000010833 */
[----:B------:R-:W-:Y:S02]  /*16920*/  HADD2.F32 R29, -RZ, R29.H1_H1 ;  /* 0x3000001dff1d7230 */ /* 0x000fe40000004100 */
[----:B------:R-:W-:Y:S01]  /*16930*/  FMUL.FTZ R40, R38, R43 ;  /* 0x0000002b26287220 */ /* 0x000fe20000410000 */
[----:B------:R-:W-:Y:S01]  /*16940*/  FFMA.FTZ R41, R30, R46, R31 ;  /* 0x0000002e1e297223 */ /* 0x000fe2000001001f */
[----:B------:R-:W-:Y:S01]  /*16950*/  F2FP.F16.E4M3.UNPACK_B R42, R42 ;  /* 0x0000002aff2a723e */ /* 0x000fe200020006ff */
[-C--:B------:R-:W-:Y:S01]  /*16960*/  FMUL.FTZ R38, R38, R39.reuse ;  /* 0x0000002726267220 */ /* 0x080fe20000410000 */
[----:B------:R-:W-:Y:S02]  /*16970*/  HADD2.F32 R36, -RZ, R47.H0_H0 ;  /* 0x2000002fff247230 */ /* 0x000fe40000004100 */
[----:B------:R-:W-:Y:S01]  /*16980*/  FFMA.FTZ R48, R29, R39, -R40 ;  /* 0x000000271d307223 */ /* 0x000fe20000010828 */
[----:B------:R-:W-:-:S02]  /*16990*/  HADD2.F32 R30, -RZ, R37.H0_H0 ;  /* 0x20000025ff1e7230 */ /* 0x000fc40000004100 */
[----:B------:R-:W-:Y:S01]  /*169a0*/  FFMA.FTZ R50, R29, R43, R38 ;  /* 0x0000002b1d327223 */ /* 0x000fe20000010026 */
[----:B------:R-:W-:Y:S01]  /*169b0*/  HADD2.F32 R31, -RZ, R42.H0_H0 ;  /* 0x2000002aff1f7230 */ /* 0x000fe20000004100 */
[----:B------:R-:W-:Y:S01]  /*169c0*/  F2FP.SATFINITE.E4M3.F32.PACK_AB_MERGE_C R21, R56, R21, RZ ;  /* 0x000000153815723e */ /* 0x000fe200048070ff */
[----:B------:R-:W-:Y:S02]  /*169d0*/  HADD2.F32 R29, -RZ, R28.H0_H0 ;  /* 0x2000001cff1d7230 */ /* 0x000fe40000004100 */
[C---:B------:R-:W-:Y:S01]  /*169e0*/  FMUL.FTZ R38, R30.reuse, R36 ;  /* 0x000000241e267220 */ /* 0x040fe20000410000 */
[----:B------:R-:W-:Y:S02]  /*169f0*/  HADD2.F32 R47, -RZ, R47.H1_H1 ;  /* 0x3000002fff2f7230 */ /* 0x000fe40000004100 */
[-C--:B------:R-:W-:Y:S01]  /*16a00*/  FMUL.FTZ R30, R30, R31.reuse ;  /* 0x0000001f1e1e7220 */ /* 0x080fe20000410000 */
[----:B------:R-:W-:Y:S02]  /*16a10*/  HADD2.F32 R37, -RZ, R37.H1_H1 ;  /* 0x30000025ff257230 */ /* 0x000fe40000004100 */
[----:B------:R-:W-:Y:S01]  /*16a20*/  FFMA.FTZ R39, R29, R31, -R38 ;  /* 0x0000001f1d277223 */ /* 0x000fe20000010826 */
[----:B------:R-:W-:Y:S01]  /*16a30*/  HADD2.F32 R42, -RZ, R42.H1_H1 ;  /* 0x3000002aff2a7230 */ /* 0x000fe20000004100 */
[----:B------:R-:W-:Y:S01]  /*16a40*/  F2FP.F16.E4M3.UNPACK_B R38, R8.H1 ;  /* 0x00000008ff26723e */ /* 0x000fe200030006ff */
[----:B------:R-:W-:-:S02]  /*16a50*/  HADD2.F32 R28, -RZ, R28.H1_H1 ;  /* 0x3000001cff1c7230 */ /* 0x000fc40000004100 */
[----:B------:R-:W-:Y:S01]  /*16a60*/  FFMA.FTZ R40, R29, R36, R30 ;  /* 0x000000241d287223 */ /* 0x000fe2000001001e */
        /* <DEDUP_REMOVED lines=15> */
[----:B------:R-:W-:Y:S01]  /*16b60*/  HADD2.F32 R26, -RZ, R26.H1_H1 ;  /* 0x3000001aff1a7230 */ /* 0x000fe20000004100 */
[----:B------:R-:W-:Y:S01]  /*16b70*/  F2FP.F16.E4M3.UNPACK_B R8, R8 ;  /* 0x00000008ff08723e */ /* 0x000fe200020006ff */
[----:B------:R-:W-:Y:S02]  /*16b80*/  HADD2.F32 R7, -RZ, R7.H1_H1 ;  /* 0x30000007ff077230 */ /* 0x000fe40000004100 */
[----:B------:R-:W-:Y:S01]  /*16b90*/  FFMA.FTZ R28, R28, R36, R29 ;  /* 0x000000241c1c7223 */ /* 0x000fe2000001001d */
[----:B------:R-:W-:-:S02]  /*16ba0*/  HADD2.F32 R29, -RZ, R20.H1_H1 ;  /* 0x30000014ff1d7230 */ /* 0x000fc40000004100 */
[C---:B------:R-:W-:Y:S01]  /*16bb0*/  FMUL.FTZ R46, R26.reuse, R38 ;  /* 0x000000261a2e7220 */ /* 0x040fe20000410000 */
[-C--:B------:R-:W-:Y:S01]  /*16bc0*/  FMUL.FTZ R31, R26, R30.reuse ;  /* 0x0000001e1a1f7220 */ /* 0x080fe20000410000 */
[----:B------:R-:W-:Y:S01]  /*16bd0*/  HADD2.F32 R26, -RZ, R20.H0_H0 ;  /* 0x20000014ff1a7230 */ /* 0x000fe20000004100 */
[----:B------:R-:W-:Y:S01]  /*16be0*/  F2FP.SATFINITE.E4M3.F32.PACK_AB_MERGE_C R57, R62, R57, RZ ;  /* 0x000000393e39723e */ /* 0x000fe200048070ff */
[C---:B------:R-:W-:Y:S01]  /*16bf0*/  FFMA.FTZ R46, R7.reuse, R30, -R46 ;  /* 0x0000001e072e7223 */ /* 0x040fe2000001082e */
[----:B------:R-:W-:Y:S01]  /*16c00*/  FFMA.FTZ R51, R7, R38, R31 ;  /* 0x0000002607337223 */ /* 0x000fe2000001001f */
[----:B------:R-:W-:Y:S01]  /*16c10*/  HADD2.F32 R20, -RZ, R8.H0_H0 ;  /* 0x20000008ff147230 */ /* 0x000fe20000004100 */
[----:B------:R-:W-:Y:S01]  /*16c20*/  F2FP.SATFINITE.E4M3.F32.PACK_AB_MERGE_C R5, R10, R5, R11 ;  /* 0x000000050a05723e */ /* 0x000fe2000480700b */
[----:B------:R-:W-:Y:S01]  /*16c30*/  HADD2.F32 R7, -RZ, R6.H0_H0 ;  /* 0x20000006ff077230 */ /* 0x000fe20000004100 */
        /* <DEDUP_REMOVED lines=17> */
[----:B------:R-:W-:Y:S02]  /*16d50*/  F2FP.SATFINITE.E4M3.F32.PACK_AB_MERGE_C R7, R52, R25, R7 ;  /* 0x000000193407723e */ /* 0x000fe40004807007 */
[----:B------:R-:W-:Y:S02]  /*16d60*/  F2FP.SATFINITE.E4M3.F32.PACK_AB_MERGE_C R4, R42, R39, R4 ;  /* 0x000000272a04723e */ /* 0x000fe40004807004 */
[----:B------:R-:W-:Y:S02]  /*16d70*/  F2FP.SATFINITE.E4M3.F32.PACK_AB_MERGE_C R6, R6, R37, R45 ;  /* 0x000000250606723e */ /* 0x000fe4000480702d */
[----:B------:R-:W-:-:S02]  /*16d80*/  F2FP.SATFINITE.E4M3.F32.PACK_AB_MERGE_C R9, R24, R9, R21 ;  /* 0x000000091809723e */ /* 0x000fc40004807015 */
[----:B------:R-:W-:Y:S01]  /*16d90*/  F2FP.SATFINITE.E4M3.F32.PACK_AB_MERGE_C R11, R58, R27, R57 ;  /* 0x0000001b3a0b723e */ /* 0x000fe20004807039 */
[----:B------:R3:W-:Y:S01]  /*16da0*/  STS.128 [R59+0x1e200], R4 ;  /* 0x01e200043b007388 */ /* 0x0007e20000000c00 */
[----:B------:R-:W-:Y:S02]  /*16db0*/  F2FP.SATFINITE.E4M3.F32.PACK_AB_MERGE_C R8, R47, R40, R8 ;  /* 0x000000282f08723e */ /* 0x000fe40004807008 */
[----:B------:R-:W-:-:S05]  /*16dc0*/  F2FP.SATFINITE.E4M3.F32.PACK_AB_MERGE_C R10, R31, R20, R28 ;  /* 0x000000141f0a723e */ /* 0x000fca000480701c */
[----:B------:R3:W-:Y:S02]  /*16dd0*/  STS.128 [R0+0x1e200], R8 ;  /* 0x01e2000800007388 */ /* 0x0007e40000000c00 */
.L_x_2387:
[----:B------:R-:W-:Y:S05]  /*16de0*/  BSYNC B1 ;  /* 0x0000000000017941 */ /* 0x000fea0003800000 */
.L_x_2386:
[----:B------:R-:W-:Y:S05]  /*16df0*/  @P2 BRA `(.L_x_2368) ;  /* 0x0000000c00ec2947 */ /* 0x000fea0003800000 */
[----:B0-----:R-:W4:Y:S01]  /*16e00*/  LDL R51, [R1+0x60] ;  /* 0x0000600001337983 */ /* 0x001f220000100800 */
[----:B-1-3--:R-:W-:Y:S01]  /*16e10*/  IMAD.IADD R0, R22, 0x1, R224 ;  /* 0x0000000116007824 */ /* 0x00afe200078e02e0 */
        /* <DEDUP_REMOVED lines=10> */
[----:B--2---:R-:W-:-:S02]  /*16ec0*/  PRMT R21, R5, 0x7604, R0 ;  /* 0x0000760405157816 */ /* 0x004fc40000000000 */
        /* <DEDUP_REMOVED lines=13> */
[----:B------:R-:W-:-:S02]  /*16fa0*/  LOP3.LUT R7, R12, 0xff, RZ, 0xc0, !PT ;  /* 0x000000ff0c077812 */ /* 0x000fc400078ec0ff */
[----:B------:R-:W-:Y:S02]  /*16fb0*/  LOP3.LUT R8, R8, 0xff, RZ, 0xc0, !PT ;  /* 0x000000ff08087812 */ /* 0x000fe400078ec0ff */
[----:B------:R-:W-:Y:S02]  /*16fc0*/  IADD3 R3, R0, R232, R3 ;  /* 0x000000e800037210 */ /* 0x000fe40007ffe003 */
[----:B------:R-:W-:Y:S02]  /*16fd0*/  PRMT R29, R8, 0x7604, R7 ;  /* 0x00007604081d7816 */ /* 0x000fe40000000007 */
[----:B------:R-:W-:Y:S01]  /*16fe0*/  SHF.R.U32.HI R6, RZ, 0x8, R35 ;  /* 0x00000008ff067819 */ /* 0x000fe20000011623 */
[----:B------:R-:W-:Y:S01]  /*16ff0*/  IMAD.IADD R0, R16, 0x1, R3 ;  /* 0x0000000110007824 */ /* 0x000fe200078e0203 */
[----:B------:R-:W-:Y:S02]  /*17000*/  SHF.R.U32.HI R8, RZ, 0x8, R13 ;  /* 0x00000008ff087819 */ /* 0x000fe4000001160d */
[----:B------:R-:W-:-:S02]  /*17010*/  LOP3.LUT R5, R35, 0xff, RZ, 0xc0, !PT ;  /* 0x000000ff23057812 */ /* 0x000fc400078ec0ff */
[----:B------:R-:W-:Y:S02]  /*17020*/  LOP3.LUT R6, R6, 0xff, RZ, 0xc0, !PT ;  /* 0x000000ff06067812 */ /* 0x000fe400078ec0ff */
[----:B------:R-:W-:Y:S02]  /*17030*/  LOP3.LUT R3, R8, 0xff, RZ, 0xc0, !PT ;  /* 0x000000ff08037812 */ /* 0x000fe400078ec0ff */
[----:B------:R-:W0:Y:S01]  /*17040*/  LDS.128 R8, [R0+0x1e200] ;  /* 0x01e2000000087984 */ /* 0x000e220000000c00 */
[----:B------:R-:W-:Y:S02]  /*17050*/  PRMT R24, R6, 0x7604, R5 ;  /* 0x0000760406187816 */ /* 0x000fe40000000005 */
[----:B------:R-:W-:Y:S02]  /*17060*/  SHF.R.U32.HI R31, RZ, 0x8, R15 ;  /* 0x00000008ff1f7819 */ /* 0x000fe4000001160f */
[----:B------:R-:W-:Y:S02]  /*17070*/  LOP3.LUT R30, R15, 0xff, RZ, 0xc0, !PT ;  /* 0x000000ff0f1e7812 */ /* 0x000fe400078ec0ff */
[----:B------:R-:W-:-:S02]  /*17080*/  LOP3.LUT R31, R31, 0xff, RZ, 0xc0, !PT ;  /* 0x000000ff1f1f7812 */ /* 0x000fc400078ec0ff */
[----:B------:R-:W-:Y:S02]  /*17090*/  LOP3.LUT R26, R13, 0xff, RZ, 0xc0, !PT ;  /* 0x000000ff0d1a7812 */ /* 0x000fe400078ec0ff */
[----:B------:R-:W-:Y:S02]  /*170a0*/  PRMT R30, R31, 0x7604, R30 ;  /* 0x000076041f1e7816 */ /* 0x000fe4000000001e */
[----:B------:R-:W-:Y:S02]  /*170b0*/  PRMT R26, R3, 0x7604, R26 ;  /* 0x00007604031a7816 */ /* 0x000fe4000000001a */
[----:B------:R-:W-:Y:S02]  /*170c0*/  SHF.R.U32.HI R31, RZ, 0x10, R13 ;  /* 0x00000010ff1f7819 */ /* 0x000fe4000001160d */
[----:B------:R-:W-:Y:S02]  /*170d0*/  SHF.R.U32.HI R3, RZ, 0x10, R33 ;  /* 0x00000010ff037819 */ /* 0x000fe40000011621 */
[----:B------:R-:W-:Y:S01]  /*170e0*/  SHF.R.U32.HI R28, RZ, 0x8, R14 ;  /* 0x00000008ff1c7819 */ /* 0x000fe2000001160e */
[----:B------:R-:W-:Y:S01]  /*170f0*/  IMAD.U32 R31, R31, 0x10000, RZ ;  /* 0x000100001f1f7824 */ /* 0x000fe200078e00ff */
[----:B------:R-:W-:Y:S01]  /*17100*/  SHF.R.U32.HI R39, RZ, 0x10, R15 ;  /* 0x00000010ff277819 */ /* 0x000fe2000001160f */
[----:B------:R-:W-:Y:S01]  /*17110*/  IMAD.U32 R3, R3, 0x10000, RZ ;  /* 0x0001000003037824 */ /* 0x000fe200078e00ff */
[----:B------:R-:W-:-:S02]  /*17120*/  LOP3.LUT R27, R14, 0xff, RZ, 0xc0, !PT ;  /* 0x000000ff0e1b7812 */ /* 0x000fc400078ec0ff */
[----:B------:R-:W-:Y:S01]  /*17130*/  LOP3.LUT R28, R28, 0xff, RZ, 0xc0, !PT ;  /* 0x000000ff1c1c7812 */ /* 0x000fe200078ec0ff */
[----:B------:R-:W-:Y:S01]  /*17140*/  IMAD.U32 R39, R39, 0x10000, RZ ;  /* 0x0001000027277824 */ /* 0x000fe200078e00ff */
[----:B------:R-:W-:Y:S02]  /*17150*/  LOP3.LUT R31, R26, 0xff0000, R31, 0xf8, !PT ;  /* 0x00ff00001a1f7812 */ /* 0x000fe400078ef81f */
[----:B------:R-:W-:Y:S02]  /*17160*/  PRMT R37, R28, 0x7604, R27 ;  /* 0x000076041c257816 */ /* 0x000fe4000000001b */
[----:B------:R-:W-:Y:S02]  /*17170*/  LOP3.LUT R3, R20, 0xff0000, R3, 0xf8, !PT ;  /* 0x00ff000014037812 */ /* 0x000fe400078ef803 */
[----:B------:R-:W-:Y:S02]  /*17180*/  SHF.R.U32.HI R27, RZ, 0x10, R35 ;  /* 0x00000010ff1b7819 */ /* 0x000fe40000011623 */
[----:B------:R-:W-:-:S02]  /*17190*/  LOP3.LUT R41, R30, 0xff0000, R39, 0xf8, !PT ;  /* 0x00ff00001e297812 */ /* 0x000fc400078ef827 */
[----:B------:R-:W-:Y:S01]  /*171a0*/  LOP3.LUT R25, R25, 0xff0000, R34, 0xf8, !PT ;  /* 0x00ff000019197812 */ /* 0x000fe200078ef822 */
[----:B------:R-:W-:Y:S01]  /*171b0*/  IMAD.U32 R27, R27, 0x10000, RZ ;  /* 0x000100001b1b7824 */ /* 0x000fe200078e00ff */
[----:B------:R-:W-:Y:S02]  /*171c0*/  LOP3.LUT R39, R31, 0xff000000, R13, 0xf8, !PT ;  /* 0xff0000001f277812 */ /* 0x000fe400078ef80d */
[----:B------:R-:W-:Y:S02]  /*171d0*/  LOP3.LUT R33, R3, 0xff000000, R33, 0xf8, !PT ;  /* 0xff00000003217812 */ /* 0x000fe400078ef821 */
[----:B------:R-:W-:Y:S02]  /*171e0*/  LOP3.LUT R21, R21, 0xff0000, R32, 0xf8, !PT ;  /* 0x00ff000015157812 */ /* 0x000fe400078ef820 */
[----:B------:R-:W-:Y:S02]  /*171f0*/  LOP3.LUT R3, R25, 0xff000000, R34, 0xf8, !PT ;  /* 0xff00000019037812 */ /* 0x000fe400078ef822 */
[----:B------:R-:W-:-:S02]  /*17200*/  F2FP.F16.E4M3.UNPACK_B R40, R39 ;  /* 0x00000027ff28723e */ /* 0x000fc400020006ff */
[----:B0-----:R-:W-:Y:S02]  /*17210*/  F2FP.F16.E4M3.UNPACK_B R28, R9 ;  /* 0x00000009ff1c723e */ /* 0x001fe400020006ff */
[----:B------:R-:W-:Y:S01]  /*17220*/  F2FP.F16.E4M3.UNPACK_B R34, R33 ;  /* 0x00000021ff22723e */ /* 0x000fe200020006ff */
[--C-:B------:R-:W-:Y:S01]  /*17230*/  HADD2.F32 R42, -RZ, R40.reuse.H0_H0 ;  /* 0x20000028ff2a7230 */ /* 0x100fe20000004100 */
[----:B------:R-:W-:Y:S01]  /*17240*/  LOP3.LUT R36, R21, 0xff000000, R32, 0xf8, !PT ;  /* 0xff00000015247812 */ /* 0x000fe200078ef820 */
[----:B------:R-:W-:Y:S01]  /*17250*/  HADD2.F32 R40, -RZ, R40.H1_H1 ;  /* 0x30000028ff287230 */ /* 0x000fe20000004100 */
[----:B------:R-:W-:Y:S01]  /*17260*/  LOP3.LUT R29, R29, 0xff0000, R12, 0xf8, !PT ;  /* 0x00ff00001d1d7812 */ /* 0x000fe200078ef80c */
[--C-:B------:R-:W-:Y:S01]  /*17270*/  HADD2.F32 R38, -RZ, R34.reuse.H0_H0 ;  /* 0x20000022ff267230 */ /* 0x100fe20000004100 */
[----:B------:R-:W-:Y:S01]  /*17280*/  LOP3.LUT R41, R41, 0xff000000, R15, 0xf8, !PT ;  /* 0xff00000029297812 */ /* 0x000fe200078ef80f */
[----:B------:R-:W-:Y:S01]  /*17290*/  HADD2.F32 R34, -RZ, R34.H1_H1 ;  /* 0x30000022ff227230 */ /* 0x000fe20000004100 */
[----:B------:R-:W-:-:S02]  /*172a0*/  LOP3.LUT R27, R24, 0xff0000, R27, 0xf8, !PT ;  /* 0x00ff0000181b7812 */ /* 0x000fc400078ef81b */
[----:B------:R-:W-:Y:S02]  /*172b0*/  LOP3.LUT R21, R37, 0xff0000, R14, 0xf8, !PT ;  /* 0x00ff000025157812 */ /* 0x000fe400078ef80e */
[----:B------:R-:W-:Y:S02]  /*172c0*/  LOP3.LUT R37, R29, 0xff000000, R12, 0xf8, !PT ;  /* 0xff0000001d257812 */ /* 0x000fe400078ef80c */
[----:B------:R-:W-:Y:S02]  /*172d0*/  LOP3.LUT R35, R27, 0xff000000, R35, 0xf8, !PT ;  /* 0xff0000001b237812 */ /* 0x000fe400078ef823 */
[----:B------:R-:W-:Y:S02]  /*172e0*/  LOP3.LUT R12, R21, 0xff000000, R14, 0xf8, !PT ;  /* 0xff000000150c7812 */ /* 0x000fe400078ef80e */
[-C--:B------:R-:W-:Y:S02]  /*172f0*/  F2FP.F16.E4M3.UNPACK_B R26, R8.reuse ;  /* 0x00000008ff1a723e */ /* 0x080fe400020006ff */
[----:B------:R-:W-:-:S02]  /*17300*/  F2FP.F16.E4M3.UNPACK_B R27, R8.H1 ;  /* 0x00000008ff1b723e */ /* 0x000fc400030006ff */
[----:B------:R-:W-:Y:S02]  /*17310*/  F2FP.F16.E4M3.UNPACK_B R29, R9.H1 ;  /* 0x00000009ff1d723e */ /* 0x000fe400030006ff */
[----:B------:R-:W-:Y:S02]  /*17320*/  F2FP.F16.E4M3.UNPACK_B R39, R39.H1 ;  /* 0x00000027ff27723e */ /* 0x000fe400030006ff */
[----:B------:R-:W-:Y:S02]  /*17330*/  F2FP.F16.E4M3.UNPACK_B R33, R33.H1 ;  /* 0x00000021ff21723e */ /* 0x000fe400030006ff */
[----:B------:R-:W-:Y:S02]  /*17340*/  F2FP.F16.E4M3.UNPACK_B R30, R10.H1 ;  /* 0x0000000aff1e723e */ /* 0x000fe400030006ff */
[-C--:B------:R-:W-:Y:S02]  /*17350*/  F2FP.F16.E4M3.UNPACK_B R31, R11.reuse ;  /* 0x0000000bff1f723e */ /* 0x080fe400020006ff */
[----:B------:R-:W-:Y:S01]  /*17360*/  F2FP.F16.E4M3.UNPACK_B R32, R11.H1 ;  /* 0x0000000bff20723e */ /* 0x000fe200030006ff */
[----:B----4-:R-:W0:Y:S02]  /*17370*/  LDS.128 R4, [R51+0x1e200] ;  /* 0x01e2000033047984 */ /* 0x010e240000000c00 */
        /* <DEDUP_REMOVED lines=9> */
[----:B------:R-:W-:Y:S01]  /*17410*/  F2FP.F16.E4M3.UNPACK_B R13, R4 ;  /* 0x00000004ff0d723e */ /* 0x000fe200020006ff */
[----:B------:R-:W-:-:S02]  /*17420*/  HADD2.F32 R15, -RZ, R15.H1_H1 ;  /* 0x3000000fff0f7230 */ /* 0x000fc40000004100 */
[C---:B------:R-:W-:Y:S01]  /*17430*/  FFMA.FTZ R5, R21.reuse, R38, -R8 ;  /* 0x0000002615057223 */ /* 0x040fe20000010808 */
[----:B------:R-:W-:Y:S01]  /*17440*/  F2FP.F16.E4M3.UNPACK_B R14, R4.H1 ;  /* 0x00000004ff0e723e */ /* 0x000fe200030006ff */
[----:B------:R-:W-:Y:S01]  /*17450*/  FFMA.FTZ R9, R21, R42, R9 ;  /* 0x0000002a15097223 */ /* 0x000fe20000010009 */
[----:B------:R-:W-:Y:S01]  /*17460*/  HADD2.F32 R38, -RZ, R39.H0_H0 ;  /* 0x20000027ff267230 */ /* 0x000fe20000004100 */
[-C--:B------:R-:W-:Y:S01]  /*17470*/  F2FP.F16.E4M3.UNPACK_B R4, R6.reuse ;  /* 0x00000006ff04723e */ /* 0x080fe200020006ff */
[----:B------:R-:W-:Y:S01]  /*17480*/  HADD2.F32 R8, -RZ, R29.H0_H0 ;  /* 0x2000001dff087230 */ /* 0x000fe20000004100 */
[----:B------:R-:W-:Y:S01]  /*17490*/  F2FP.F16.E4M3.UNPACK_B R7, R6.H1 ;  /* 0x00000006ff07723e */ /* 0x000fe200030006ff */
[----:B------:R-:W-:Y:S01]  /*174a0*/  HADD2.F32 R21, -RZ, R33.H0_H0 ;  /* 0x20000021ff157230 */ /* 0x000fe20000004100 */
[----:B------:R-:W-:Y:S01]  /*174b0*/  F2FP.F16.E4M3.UNPACK_B R6, R10 ;  /* 0x0000000aff06723e */ /* 0x000fe200020006ff */
[----:B------:R-:W-:Y:S01]  /*174c0*/  FMUL.FTZ R10, R28, R40 ;  /* 0x000000281c0a7220 */ /* 0x000fe20000410000 */
[----:B------:R-:W-:-:S02]  /*174d0*/  HADD2.F32 R11, -RZ, R20.H0_H0 ;  /* 0x20000014ff0b7230 */ /* 0x000fc40000004100 */
[----:B------:R-:W-:Y:S01]  /*174e0*/  FMUL.FTZ R43, R28, R34 ;  /* 0x000000221c2b7220 */ /* 0x000fe20000410000 */
[C---:B------:R-:W-:Y:S01]  /*174f0*/  FMUL.FTZ R28, R8.reuse, R38 ;  /* 0x00000026081c7220 */ /* 0x040fe20000410000 */
[-C--:B------:R-:W-:Y:S01]  /*17500*/  FMUL.FTZ R45, R8, R21.reuse ;  /* 0x00000015082d7220 */ /* 0x080fe20000410000 */
        /* <DEDUP_REMOVED lines=10> */
[----:B------:R-:W-:-:S02]  /*175b0*/  HADD2.F32 R28, -RZ, R21.H0_H0 ;  /* 0x20000015ff1c7230 */ /* 0x000fc40000004100 */
[----:B------:R-:W-:Y:S02]  /*175c0*/  HADD2.F32 R33, -RZ, R33.H1_H1 ;  /* 0x30000021ff217230 */ /* 0x000fe40000004100 */
[C---:B------:R-:W-:Y:S01]  /*175d0*/  FMUL.FTZ R46, R15.reuse, R38 ;  /* 0x000000260f2e7220 */ /* 0x040fe20000410000 */
[----:B------:R-:W-:Y:S02]  /*175e0*/  HADD2.F32 R39, -RZ, R39.H1_H1 ;  /* 0x30000027ff277230 */ /* 0x000fe40000004100 */
[----:B------:R-:W-:Y:S01]  /*175f0*/  FMUL.FTZ R15, R15, R28 ;  /* 0x0000001c0f0f7220 */ /* 0x000fe20000410000 */
[----:B------:R-:W-:Y:S02]  /*17600*/  HADD2.F32 R29, -RZ, R29.H1_H1 ;  /* 0x3000001dff1d7230 */ /* 0x000fe40000004100 */
[----:B------:R-:W-:Y:S02]  /*17610*/  HADD2.F32 R11, -RZ, R24.H0_H0 ;  /* 0x20000018ff0b7230 */ /* 0x000fe40000004100 */
[----:B------:R-:W-:-:S02]  /*17620*/  HADD2.F32 R20, -RZ, R20.H1_H1 ;  /* 0x30000014ff147230 */ /* 0x000fc40000004100 */
[C---:B------:R-:W-:Y:S01]  /*17630*/  FMUL.FTZ R43, R29.reuse, R39 ;  /* 0x000000271d2b7220 */ /* 0x040fe20000410000 */
[-C--:B------:R-:W-:Y:S01]  /*17640*/  FMUL.FTZ R42, R29, R33.reuse ;  /* 0x000000211d2a7220 */ /* 0x080fe20000410000 */
[C---:B------:R-:W-:Y:S01]  /*17650*/  FFMA.FTZ R46, R11.reuse, R28, -R46 ;  /* 0x0000001c0b2e7223 */ /* 0x040fe2000001082e */
[----:B------:R-:W-:Y:S01]  /*17660*/  FFMA.FTZ R38, R11, R38, R15 ;  /* 0x000000260b267223 */ /* 0x000fe2000001000f */
[----:B------:R-:W-:Y:S02]  /*17670*/  HADD2.F32 R34, -RZ, R34.H1_H1 ;  /* 0x30000022ff227230 */ /* 0x000fe40000004100 */
[C---:B------:R-:W-:Y:S01]  /*17680*/  FFMA.FTZ R43, R20.reuse, R33, -R43 ;  /* 0x00000021142b7223 */ /* 0x040fe2000001082b */
[----:B------:R-:W-:Y:S02]  /*17690*/  HADD2.F32 R31, -RZ, R31.H1_H1 ;  /* 0x3000001fff1f7230 */ /* 0x000fe40000004100 */
[----:B------:R-:W-:Y:S01]  /*176a0*/  FFMA.FTZ R42, R20, R39, R42 ;  /* 0x00000027142a7223 */ /* 0x000fe2000001002a */
[----:B------:R-:W-:-:S02]  /*176b0*/  HADD2.F32 R28, -RZ, R41.H0_H0 ;  /* 0x20000029ff1c7230 */ /* 0x000fc40000004100 */
[----:B------:R-:W-:Y:S02]  /*176c0*/  HADD2.F32 R15, -RZ, R32.H0_H0 ;  /* 0x20000020ff0f7230 */ /* 0x000fe40000004100 */
[----:B------:R-:W-:Y:S01]  /*176d0*/  FMUL.FTZ R29, R31, R34 ;  /* 0x000000221f1d7220 */ /* 0x000fe20000410000 */
[----:B------:R-:W-:Y:S01]  /*176e0*/  HADD2.F32 R21, -RZ, R21.H1_H1 ;  /* 0x30000015ff157230 */ /* 0x000fe20000004100 */
[----:B------:R-:W-:Y:S01]  /*176f0*/  F2FP.SATFINITE.E4M3.F32.PACK_AB_MERGE_C R40, R43, R40, RZ ;  /* 0x000000282b28723e */ /* 0x000fe200048070ff */
[----:B------:R-:W-:Y:S02]  /*17700*/  HADD2.F32 R24, -RZ, R24.H1_H1 ;  /* 0x30000018ff187230 */ /* 0x000fe40000004100 */
[----:B------:R-:W-:Y:S01]  /*17710*/  FMUL.FTZ R48, R15, R28 ;  /* 0x0000001c0f307220 */ /* 0x000fe20000410000 */
[----:B------:R-:W-:Y:S02]  /*17720*/  HADD2.F32 R20, -RZ, R35.H0_H0 ;  /* 0x20000023ff147230 */ /* 0x000fe40000004100 */
[----:B------:R-:W-:Y:S01]  /*17730*/  FMUL.FTZ R31, R31, R21 ;  /* 0x000000151f1f7220 */ /* 0x000fe20000410000 */
[----:B------:R-:W-:-:S02]  /*17740*/  HADD2.F32 R11, -RZ, R25.H0_H0 ;  /* 0x20000019ff0b7230 */ /* 0x000fc40000004100 */
[C---:B------:R-:W-:Y:S01]  /*17750*/  FFMA.FTZ R39, R24.reuse, R21, -R29 ;  /* 0x0000001518277223 */ /* 0x040fe2000001081d */
[-C--:B------:R-:W-:Y:S01]  /*17760*/  F2FP.F16.E4M3.UNPACK_B R21, R37.reuse.H1 ;  /* 0x00000025ff15723e */ /* 0x080fe200030006ff */
[-C--:B------:R-:W-:Y:S01]  /*17770*/  FMUL.FTZ R15, R15, R20.reuse ;  /* 0x000000140f0f7220 */ /* 0x080fe20000410000 */
[----:B------:R-:W-:Y:S02]  /*17780*/  HADD2.F32 R35, -RZ, R35.H1_H1 ;  /* 0x30000023ff237230 */ /* 0x000fe40000004100 */
[C---:B------:R-:W-:Y:S01]  /*17790*/  FFMA.FTZ R48, R11.reuse, R20, -R48 ;  /* 0x000000140b307223 */ /* 0x040fe20000010830 */
[----:B------:R-:W-:Y:S01]  /*177a0*/  F2FP.F16.E4M3.UNPACK_B R20, R36.H1 ;  /* 0x00000024ff14723e */ /* 0x000fe200030006ff */
[----:B------:R-:W-:Y:S01]  /*177b0*/  FFMA.FTZ R49, R11, R28, R15 ;  /* 0x0000001c0b317223 */ /* 0x000fe2000001000f */
[----:B------:R-:W-:Y:S02]  /*177c0*/  HADD2.F32 R41, -RZ, R41.H1_H1 ;  /* 0x30000029ff297230 */ /* 0x000fe40000004100 */
[----:B------:R-:W-:Y:S01]  /*177d0*/  FFMA.FTZ R47, R24, R34, R31 ;  /* 0x00000022182f7223 */ /* 0x000fe2000001001f */
[----:B------:R-:W-:Y:S01]  /*177e0*/  HADD2.F32 R32, -RZ, R32.H1_H1 ;  /* 0x30000020ff207230 */ /* 0x000fe20000004100 */
[----:B------:R-:W-:Y:S01]  /*177f0*/  F2FP.F16.E4M3.UNPACK_B R37, R37 ;  /* 0x00000025ff25723e */ /* 0x000fe200020006ff */
[----:B------:R-:W-:Y:S01]  /*17800*/  HADD2.F32 R28, -RZ, R21.H0_H0 ;  /* 0x20000015ff1c7230 */ /* 0x000fe20000004100 */
[----:B------:R-:W-:Y:S01]  /*17810*/  F2FP.F16.E4M3.UNPACK_B R36, R36 ;  /* 0x00000024ff24723e */ /* 0x000fe200020006ff */
        /* <DEDUP_REMOVED lines=12> */
[----:B------:R-:W-:Y:S02]  /*178e0*/  HADD2.F32 R25, -RZ, R25.H1_H1 ;  /* 0x30000019ff197230 */ /* 0x000fe40000004100 */
[C---:B------:R-:W-:Y:S01]  /*178f0*/  FMUL.FTZ R11, R27.reuse, R21 ;  /* 0x000000151b0b7220 */ /* 0x040fe20000410000 */
[----:B------:R-:W-:Y:S02]  /*17900*/  HADD2.F32 R14, -RZ, R14.H1_H1 ;  /* 0x3000000eff0e7230 */ /* 0x000fe40000004100 */
[----:B------:R-:W-:Y:S01]  /*17910*/  FMUL.FTZ R28, R27, R20 ;  /* 0x000000141b1c7220 */ /* 0x000fe20000410000 */
[----:B------:R-:W-:-:S02]  /*17920*/  HADD2.F32 R24, -RZ, R37.H0_H0 ;  /* 0x20000025ff187230 */ /* 0x000fc40000004100 */
[C---:B------:R-:W-:Y:S01]  /*17930*/  FFMA.FTZ R35, R25.reuse, R35, -R34 ;  /* 0x0000002319237223 */ /* 0x040fe20000010822 */
[----:B------:R-:W-:Y:S02]  /*17940*/  HADD2.F32 R15, -RZ, R26.H0_H0 ;  /* 0x2000001aff0f7230 */ /* 0x000fe40000004100 */
[C---:B------:R-:W-:Y:S01]  /*17950*/  FFMA.FTZ R27, R14.reuse, R20, -R11 ;  /* 0x000000140e1b7223 */ /* 0x040fe2000001080b */
[----:B------:R-:W-:Y:S01]  /*17960*/  FFMA.FTZ R34, R14, R21, R28 ;  /* 0x000000150e227223 */ /* 0x000fe2000001001c */
        /* <DEDUP_REMOVED lines=8> */
[----:B------:R-:W-:Y:S01]  /*179f0*/  HADD2.F32 R36, -RZ, R36.H1_H1 ;  /* 0x30000024ff247230 */ /* 0x000fe20000004100 */
[----:B------:R-:W-:Y:S01]  /*17a00*/  F2FP.F16.E4M3.UNPACK_B R20, R12.H1 ;  /* 0x0000000cff14723e */ /* 0x000fe200030006ff */
[----:B------:R-:W-:Y:S02]  /*17a10*/  HADD2.F32 R13, -RZ, R13.H1_H1 ;  /* 0x3000000dff0d7230 */ /* 0x000fe40000004100 */
[C---:B------:R-:W-:Y:S01]  /*17a20*/  FMUL.FTZ R14, R26.reuse, R37 ;  /* 0x000000251a0e7220 */ /* 0x040fe20000410000 */
[----:B------:R-:W-:Y:S01]  /*17a30*/  FFMA.FTZ R28, R11, R24, R28 ;  /* 0x000000180b1c7223 */ /* 0x000fe2000001001c */
[-C--:B------:R-:W-:Y:S01]  /*17a40*/  F2FP.F16.E4M3.UNPACK_B R11, R3.reuse.H1 ;  /* 0x00000003ff0b723e */ /* 0x080fe200030006ff */
        /* <DEDUP_REMOVED lines=13> */
[----:B------:R-:W-:Y:S01]  /*17b20*/  F2FP.SATFINITE.E4M3.F32.PACK_AB_MERGE_C R29, R34, R29, RZ ;  /* 0x0000001d221d723e */ /* 0x000fe200048070ff */
[----:B------:R-:W-:-:S02]  /*17b30*/  HADD2.F32 R30, -RZ, R30.H1_H1 ;  /* 0x3000001eff1e7230 */ /* 0x000fc40000004100 */
[C---:B------:R-:W-:Y:S01]  /*17b40*/  FFMA.FTZ R26, R11.reuse, R13, -R24 ;  /* 0x0000000d0b1a7223 */ /* 0x040fe20000010818 */
[----:B------:R-:W-:Y:S01]  /*17b50*/  HADD2.F32 R7, -RZ, R7.H1_H1 ;  /* 0x30000007ff077230 */ /* 0x000fe20000004100 */
[----:B------:R-:W-:Y:S01]  /*17b60*/  F2FP.F16.E4M3.UNPACK_B R13, R12 ;  /* 0x0000000cff0d723e */ /* 0x000fe200020006ff */
[----:B------:R-:W-:Y:S01]  /*17b70*/  FFMA.FTZ R21, R11, R21, R14 ;  /* 0x000000150b157223 */ /* 0x000fe2000001000e */
[CC--:B------:R-:W-:Y:S01]  /*17b80*/  FMUL.FTZ R24, R30.reuse, R20.reuse ;  /* 0x000000141e187220 */ /* 0x0c0fe20000410000 */
[----:B------:R-:W-:Y:S01]  /*17b90*/  FMUL.FTZ R33, R30, R15 ;  /* 0x0000000f1e217220 */ /* 0x000fe20000410000 */
[----:B------:R-:W-:Y:S01]  /*17ba0*/  HADD2.F32 R12, -RZ, R3.H0_H0 ;  /* 0x20000003ff0c7230 */ /* 0x000fe20000004100 */
[----:B------:R-:W-:Y:S01]  /*17bb0*/  F2FP.SATFINITE.E4M3.F32.PACK_AB_MERGE_C R5, R8, R5, R40 ;  /* 0x000000050805723e */ /* 0x000fe20004807028 */
        /* <DEDUP_REMOVED lines=10> */
[----:B------:R-:W-:Y:S02]  /*17c60*/  HADD2.F32 R6, -RZ, R6.H1_H1 ;  /* 0x30000006ff067230 */ /* 0x000fe40000004100 */
[----:B------:R-:W-:Y:S01]  /*17c70*/  FMUL.FTZ R7, R7, R12 ;  /* 0x0000000c07077220 */ /* 0x000fe20000410000 */
[--C-:B------:R-:W-:Y:S01]  /*17c80*/  HADD2.F32 R3, -RZ, R4.reuse.H0_H0 ;  /* 0x20000004ff037230 */ /* 0x100fe20000004100 */
[----:B------:R-:W-:Y:S01]  /*17c90*/  F2FP.SATFINITE.E4M3.F32.PACK_AB_MERGE_C R8, R37, R28, R29 ;  /* 0x0000001c2508723e */ /* 0x000fe2000480701d */
        /* <DEDUP_REMOVED lines=15> */
[----:B------:R0:W-:Y:S04]  /*17d90*/  STS.128 [R51+0x1e200], R4 ;  /* 0x01e2000433007388 */ /* 0x0001e80000000c00 */
[----:B------:R0:W-:Y:S02]  /*17da0*/  STS.128 [R0+0x1e200], R8 ;  /* 0x01e2000800007388 */ /* 0x0001e40000000c00 */
.L_x_2368:
[----:B------:R-:W-:Y:S05]  /*17db0*/  BSYNC B0 ;  /* 0x0000000000007941 */ /* 0x000fea0003800000 */
.L_x_2361:
        /* <DEDUP_REMOVED lines=8> */
.L_x_2359:
[----:B0--3--:R-:W-:-:S05]  /*17e40*/  IMAD.U32 R0, RZ, RZ, UR53 ;  /* 0x00000035ff007e24 */ /* 0x009fca000f8e00ff */
[----:B------:R-:W-:-:S13]  /*17e50*/  ISETP.NE.AND P1, PT, R0, 0x3, PT ;  /* 0x000000030000780c */ /* 0x000fda0003f25270 */
[----:B------:R-:W-:Y:S05]  /*17e60*/  @!P1 BRA `(.L_x_2388) ;  /* 0x0000000000049947 */ /* 0x000fea0003800000 */
[----:B------:R-:W-:Y:S01]  /*17e70*/  BPT.TRAP 0x1 ;  /* 0x000000040000795c */ /* 0x000fe20000300000 */
.L_x_2388:
[----:B-12---:R-:W-:Y:S01]  /*17e80*/  IMAD R3, R221, 0x8, R16 ;  /* 0x00000008dd037824 */ /* 0x006fe200078e0210 */
[----:B------:R-:W-:-:S04]  /*17e90*/  SHF.L.U32 R0, R222, 0x1f, RZ ;  /* 0x0000001fde007819 */ /* 0x000fc800000006ff */
[----:B------:R0:W1:Y:S01]  /*17ea0*/  SYNCS.PHASECHK.TRANS64.TRYWAIT P0, [R3+URZ+0x33430], R0 ;  /* 0x03343000030075a7 */ /* 0x000062000800017f */
[----:B------:R-:W-:Y:S05]  /*17eb0*/  @!P1 BRA `(.L_x_2389) ;  /* 0x0000000000049947 */ /* 0x000fea0003800000 */
[----:B------:R-:W-:Y:S01]  /*17ec0*/  BPT.TRAP 0x1 ;  /* 0x000000040000795c */ /* 0x000fe20000300000 */
.L_x_2389:
[----:B-----5:R-:W2:Y:S02]  /*17ed0*/  S2R R4, SR_TID.X ;  /* 0x0000000000047919 */ /* 0x020ea40000002100 */
[----:B--2---:R-:W-:-:S04]  /*17ee0*/  LOP3.LUT R4, R4, 0x7f, RZ, 0xc0, !PT ;  /* 0x0000007f04047812 */ /* 0x004fc800078ec0ff */
[----:B------:R-:W-:Y:S01]  /*17ef0*/  ISETP.NE.AND P2, PT, R4, RZ, PT ;  /* 0x000000ff0400720c */ /* 0x000fe20003f45270 */
[----:B-1----:R-:W-:-:S12]  /*17f00*/  @P0 BRA `(.L_x_2390) ;  /* 0x0000000000080947 */ /* 0x002fd80003800000 */
[----:B------:R-:W1:Y:S02]  /*17f10*/  SYNCS.PHASECHK.TRANS64.TRYWAIT P0, [R3+URZ+0x33430], R0 ;  /* 0x03343000030075a7 */ /* 0x000e64000800017f */
[----:B-1----:R-:W-:Y:S05]  /*17f20*/  @!P0 BRA `(.L_x_2391) ;  /* 0x000001a0004c8947 */ /* 0x002fea0003800000 */
.L_x_2390:
[----:B------:R-:W-:Y:S05]  /*17f30*/  WARPSYNC.ALL ;  /* 0x0000000000007948 */ /* 0x000fea0003800000 */
[----:B01----:R-:W-:Y:S01]  /*17f40*/  VIADD R0, R16, 0x24200 ;  /* 0x0002420010007836 */ /* 0x003fe20000000000 */
[----:B------:R-:W2:Y:S04]  /*17f50*/  LDL R10, [R1+0x14] ;  /* 0x00001400010a7983 */ /* 0x000ea80000100800 */
[----:B------:R-:W-:Y:S01]  /*17f60*/  SHF.R.U32.HI R0, RZ, 0x4, R0 ;  /* 0x00000004ff007819 */ /* 0x000fe20000011600 */
[----:B------:R-:W3:Y:S03]  /*17f70*/  LDL R114, [R1+0x4] ;  /* 0x0000040001727983 */ /* 0x000ee60000100800 */
[----:B------:R-:W-:Y:S01]  /*17f80*/  LOP3.LUT R0, R0, 0x3fff, RZ, 0xc0, !PT ;  /* 0x00003fff00007812 */ /* 0x000fe200078ec0ff */
[----:B------:R-:W5:Y:S01]  /*17f90*/  LDL R116, [R1] ;  /* 0x0000000001747983 */ /* 0x000f620000100800 */
[----:B------:R-:W-:-:S02]  /*17fa0*/  R2UR UR24, R44 ;  /* 0x000000002c1872ca */ /* 0x000fc400000e0000 */
[----:B----4-:R-:W-:Y:S01]  /*17fb0*/  LOP3.LUT R14, R0, 0x10000, RZ, 0xfc, !PT ;  /* 0x00010000000e7812 */ /* 0x010fe200078efcff */
[----:B------:R-:W-:Y:S01]  /*17fc0*/  IMAD.MOV.U32 R5, RZ, RZ, -0x7fffffe0 ;  /* 0x80000020ff057424 */ /* 0x000fe200078e00ff */
[----:B------:R-:W-:Y:S01]  /*17fd0*/  WARPGROUP.ARRIVE ;  /* 0x00000000000079c5 */ /* 0x000fe20000000000 */
[----:B------:R-:W-:Y:S01]  /*17fe0*/  UMOV UR25, 0x80000020 ;  /* 0x8000002000197882 */ /* 0x000fe20000000000 */
[----:B------:R-:W-:Y:S01]  /*17ff0*/  IMAD.MOV.U32 R7, RZ, RZ, -0x7fffffe0 ;  /* 0x80000020ff077424 */ /* 0x000fe200078e00ff */
[----:B------:R-:W0:Y:S01]  /*18000*/  LDC R0, c[0x0][0x448] ;  /* 0x00011200ff007b82 */ /* 0x000e220000000800 */
[----:B------:R-:W-:Y:S01]  /*18010*/  IMAD R4, R221, 0x780, R14 ;  /* 0x00000780dd047824 */ /* 0x000fe200078e020e */
[----:B------:R-:W-:-:S04]  /*18020*/  R2UR UR27, R5 ;  /* 0x00000000051b72ca */ /* 0x000fc800000e0000 */
[----:B------:R-:W-:Y:S01]  /*18030*/  R2UR UR26, R4 ;  /* 0x00000000041a72ca */ /* 0x000fe200000e0000 */
[----:B------:R-:W-:-:S12]  /*18040*/  ULOP3.LUT UR24, UR24, 0x10000, URZ, 0xfc, !UPT ;  /* 0x0001000018187892 */ /* 0x000fd8000f8efc3f */
[----:B------:R-:W-:Y:S01]  /*18050*/  QGMMA.64x32x32.F32.E4M3.E4M3 R88, gdesc[UR24], RZ, !UPT, gsb0 ;  /* 0x00600000185879f3 */ /* 0x000fe2000c0008ff */
[----:B------:R-:W-:Y:S02]  /*18060*/  IADD3 R6, R4, 0x80, RZ ;  /* 0x0000008004067810 */ /* 0x000fe40007ffe0ff */
[----:B------:R-:W-:Y:S02]  /*18070*/  R2UR UR7, R7 ;  /* 0x00000000070772ca */ /* 0x000fe400000e0000 */
[----:B------:R-:W-:Y:S01]  /*18080*/  R2UR UR6, R6 ;  /* 0x00000000060672ca */ /* 0x000fe200000e0000 */
[----:B------:R-:W-:Y:S01]  /*18090*/  UMOV UR4, UR24 ;  /* 0x0000001800047c82 */ /* 0x000fe20008000000 */
[----:B------:R-:W-:Y:S01]  /*180a0*/  UMOV UR5, UR25 ;  /* 0x0000001900057c82 */ /* 0x000fe20008000000 */
[----:B------:R-:W-:Y:S02]  /*180b0*/  WARPGROUP.DEPBAR.LE gsb0, 0x0 ;  /* 0x00008000000079c5 */ /* 0x000fe40000010000 */
[----:B------:R-:W-:-:S08]  /*180c0*/  WARPGROUP.ARRIVE ;  /* 0x00000000000079c5 */ /* 0x000fd00000000000 */
[----:B------:R-:W-:Y:S01]  /*180d0*/  QGMMA.64x32x32.F32.E4M3.E4M3 R72, gdesc[UR4], RZ, !UPT, gsb0 ;  /* 0x00600000044879f3 */ /* 0x000fe2000c0008ff */
[----:B------:R-:W-:Y:S02]  /*180e0*/  VIADD R6, R4, 0x100 ;  /* 0x0000010004067836 */ /* 0x000fe40000000000 */
[----:B------:R-:W-:-:S03]  /*180f0*/  IMAD.MOV.U32 R7, RZ, RZ, -0x7fffffe0 ;  /* 0x80000020ff077424 */ /* 0x000fc600078e00ff */
        /* <DEDUP_REMOVED lines=29> */
[----:B------:R-:W-:Y:S01]  /*182d0*/  UIADD3 UR4, UR24, 0x2, URZ ;  /* 0x0000000218047890 */ /* 0x000fe2000fffe03f */
[----:B------:R-:W-:Y:S01]  /*182e0*/  UMOV UR5, 0x80000020 ;  /* 0x8000002000057882 */ /* 0x000fe20000000000 */
[----:B------:R-:W-:Y:S02]  /*182f0*/  WARPGROUP.DEPBAR.LE gsb0, 0x0 ;  /* 0x00008000000079c5 */ /* 0x000fe40000010000 */
[----:B------:R-:W-:-:S08]  /*18300*/  WARPGROUP.ARRIVE ;  /* 0x00000000000079c5 */ /* 0x000fd00000000000 */
[----:B------:R-:W-:Y:S01]  /*18310*/  QGMMA.64x32x32.F32.E4M3.E4M3 R88, gdesc[UR4], R88, gsb0 ;  /* 0x00600000045879f3 */ /* 0x000fe20008000858 */
[----:B------:R-:W-:Y:S02]  /*18320*/  VIADD R6, R4, 0x82 ;  /* 0x0000008204067836 */ /* 0x000fe40000000000 */
[----:B------:R-:W-:-:S03]  /*18330*/  IMAD.MOV.U32 R7, RZ, RZ, -0x7fffffe0 ;  /* 0x80000020ff077424 */ /* 0x000fc600078e00ff */
[----:B------:R-:W-:Y:S02]  /*18340*/  R2UR UR6, R6 ;  /* 0x00000000060672ca */ /* 0x000fe400000e0000 */
[----:B------:R-:W-:Y:S01]  /*18350*/  R2UR UR7, R7 ;  /* 0x00000000070772ca */ /* 0x000fe200000e0000 */
[----:B------:R-:W-:Y:S02]  /*18360*/  WARPGROUP.DEPBAR.LE gsb0, 0x0 ;  /* 0x00008000000079c5 */ /* 0x000fe40000010000 */
[----:B------:R-:W-:-:S10]  /*18370*/  WARPGROUP.ARRIVE ;  /* 0x00000000000079c5 */ /* 0x000fd40000000000 */
        /* <DEDUP_REMOVED lines=8> */
[----:B------:R-:W-:Y:S01]  /*18400*/  IMAD.MOV.U32 R7, RZ, RZ, -0x7fffffe0 ;  /* 0x80000020ff077424 */ /* 0x000fe200078e00ff */
[----:B------:R-:W-:-:S04]  /*18410*/  IADD3 R6, R4, 0x182, RZ ;  /* 0x0000018204067810 */ /* 0x000fc80007ffe0ff */
[----:B------:R-:W-:Y:S02]  /*18420*/  R2UR UR14, R6 ;  /* 0x00000000060e72ca */ /* 0x000fe400000e0000 */
[----:B------:R-:W-:Y:S01]  /*18430*/  R2UR UR15, R7 ;  /* 0x00000000070f72ca */ /* 0x000fe200000e0000 */
[----:B------:R-:W-:Y:S01]  /*18440*/  UMOV UR12, UR4 ;  /* 0x00000004000c7c82 */ /* 0x000fe20008000000 */
[----:B------:R-:W-:Y:S01]  /*18450*/  UMOV UR13, UR5 ;  /* 0x00000005000d7c82 */ /* 0x000fe20008000000 */
[----:B------:R-:W-:Y:S02]  /*18460*/  WARPGROUP.DEPBAR.LE gsb0, 0x0 ;  /* 0x00008000000079c5 */ /* 0x000fe40000010000 */
[----:B------:R-:W-:-:S08]  /*18470*/  WARPGROUP.ARRIVE ;  /* 0x00000000000079c5 */ /* 0x000fd00000000000 */
[----:B------:R-:W-:Y:S01]  /*18480*/  QGMMA.64x32x32.F32.E4M3.E4M3 R40, gdesc[UR12], R40, gsb0 ;  /* 0x006000000c2879f3 */ /* 0x000fe20008000828 */
        /* <DEDUP_REMOVED lines=32> */
[----:B------:R-:W-:Y:S01]  /*18690*/  VIADD R6, R4, 0x400 ;  /* 0x0000040004067836 */ /* 0x000fe20000000000 */
[----:B------:R-:W-:-:S04]  /*186a0*/  MOV R7, 0x80000020 ;  /* 0x8000002000077802 */ /* 0x000fc80000000f00 */
        /* <DEDUP_REMOVED lines=57> */
[----:B------:R-:W-:Y:S01]  /*18a40*/  VIADD R6, R4, 0x500 ;  /* 0x0000050004067836 */ /* 0x000fe20000000000 */
[----:B------:R-:W-:-:S04]  /*18a50*/  MOV R7, 0x80000020 ;  /* 0x8000002000077802 */ /* 0x000fc80000000f00 */
        /* <DEDUP_REMOVED lines=48> */
[----:B------:R-:W-:Y:S01]  /*18d60*/  VIADD R6, R4, 0x582 ;  /* 0x0000058204067836 */ /* 0x000fe20000000000 */
[----:B------:R-:W-:-:S04]  /*18d70*/  MOV R7, 0x80000020 ;  /* 0x8000002000077802 */ /* 0x000fc80000000f00 */
        /* <DEDUP_REMOVED lines=8> */
[----:B------:R-:W-:Y:S02]  /*18e00*/  R2UR UR23, R7 ;  /* 0x00000000071772ca */ /* 0x000fe400000e0000 */
[----:B0-----:R-:W-:-:S13]  /*18e10*/  ISETP.NE.AND P0, PT, R0, 0x1, PT ;  /* 0x000000010000780c */ /* 0x001fda0003f05270 */
[----:B------:R-:W0:Y:S08]  /*18e20*/  @P0 LDC R5, c[0x0][0x44c] ;  /* 0x00011300ff050b82 */ /* 0x000e300000000800 */
[----:B------:R-:W1:Y:S01]  /*18e30*/  @P0 LDC R9, c[0x0][0x450] ;  /* 0x00011400ff090b82 */ /* 0x000e620000000800 */
[----:B------:R-:W-:Y:S02]  /*18e40*/  WARPGROUP.DEPBAR.LE gsb0, 0x0 ;  /* 0x00008000000079c5 */ /* 0x000fe40000010000 */
[----:B------:R-:W-:-:S06]  /*18e50*/  WARPGROUP.ARRIVE ;  /* 0x00000000000079c5 */ /* 0x000fcc0000000000 */
[----:B------:R-:W-:Y:S01]  /*18e60*/  QGMMA.64x32x32.F32.E4M3.E4M3 R56, gdesc[UR20], R56, gsb0 ;  /* 0x00600000143879f3 */ /* 0x000fe20008000838 */
[----:B--2---:R-:W-:-:S04]  /*18e70*/  IMAD.IADD R20, R10, 0x1, R236 ;  /* 0x000000010a147824 */ /* 0x004fc800078e02ec */
[----:B0-----:R-:W-:-:S05]  /*18e80*/  @P0 IMAD.HI.U32 R0, R20, R5, RZ ;  /* 0x0000000514000227 */ /* 0x001fca00078e00ff */
[----:B-1----:R-:W-:-:S05]  /*18e90*/  @P0 SHF.R.U32.HI R20, RZ, R9, R0 ;  /* 0x00000009ff140219 */ /* 0x002fca0000011600 */
[----:B------:R-:W0:Y:S01]  /*18ea0*/  SHFL.IDX PT, R5, R20, RZ, 0x1c1f ;  /* 0x001c1fff14057589 */ /* 0x000e2200000e0000 */
[----:B------:R-:W-:Y:S02]  /*18eb0*/  IMAD R0, R107, -0xa0, RZ ;  /* 0xffffff606b007824 */ /* 0x000fe400078e02ff */
[----:B------:R-:W-:Y:S02]  /*18ec0*/  VIADD R6, R4, 0x682 ;  /* 0x0000068204067836 */ /* 0x000fe40000000000 */
[----:B------:R-:W-:Y:S01]  /*18ed0*/  IMAD.MOV.U32 R7, RZ, RZ, -0x7fffffe0 ;  /* 0x80000020ff077424 */ /* 0x000fe200078e00ff */
[----:B------:R-:W-:Y:S01]  /*18ee0*/  IADD3 R0, -R237, 0xa1, R0 ;  /* 0x000000a1ed007810 */ /* 0x000fe20007ffe100 */
[----:B---3--:R-:W-:Y:S01]  /*18ef0*/  IMAD R104, R107, -0xa0, R114 ;  /* 0xffffff606b687824 */ /* 0x008fe200078e0272 */
[----:B------:R-:W-:Y:S02]  /*18f00*/  R2UR UR22, R6 ;  /* 0x00000000061672ca */ /* 0x000fe400000e0000 */
[----:B------:R-:W-:-:S02]  /*18f10*/  R2UR UR23, R7 ;  /* 0x00000000071772ca */ /* 0x000fc400000e0000 */
[----:B------:R-:W-:Y:S02]  /*18f20*/  IADD3 R104, -R237, 0xa0, R104 ;  /* 0x000000a0ed687810 */ /* 0x000fe40007ffe168 */
[----:B-----5:R-:W-:-:S04]  /*18f30*/  IADD3 R105, -R116, R0, R114 ;  /* 0x0000000074697210 */ /* 0x020fc80007ffe172 */
[----:B0-----:R-:W-:-:S04]  /*18f40*/  VIADDMNMX R0, R5, R105, R104, PT ;  /* 0x0000006905007246 */ /* 0x001fc80003800168 */
[C---:B------:R-:W-:Y:S02]  /*18f50*/  ISETP.GT.AND P4, PT, R0.reuse, RZ, PT ;  /* 0x000000ff0000720c */ /* 0x040fe40003f84270 */
[C---:B------:R-:W-:Y:S02]  /*18f60*/  ISETP.GT.AND P5, PT, R0.reuse, 0x1, PT ;  /* 0x000000010000780c */ /* 0x040fe40003fa4270 */
[----:B------:R-:W-:Y:S02]  /*18f70*/  ISETP.GT.AND P3, PT, R0, 0x8, PT ;  /* 0x000000080000780c */ /* 0x000fe40003f64270 */
[----:B------:R-:W-:Y:S01]  /*18f80*/  FSEL R110, R88, -INF , P4 ;  /* 0xff800000586e7808 */ /* 0x000fe20002000000 */
[----:B------:R-:W-:Y:S02]  /*18f90*/  WARPGROUP.DEPBAR.LE gsb0, 0x0 ;  /* 0x00008000000079c5 */ /* 0x000fe40000010000 */
[----:B------:R-:W-:Y:S01]  /*18fa0*/  WARPGROUP.ARRIVE ;  /* 0x00000000000079c5 */ /* 0x000fe20000000000 */
[----:B------:R-:W-:-:S05]  /*18fb0*/  FSEL R106, R89, -INF , P5 ;  /* 0xff800000596a7808 */ /* 0x000fca0002800000 */
[----:B------:R-:W-:Y:S01]  /*18fc0*/  QGMMA.64x32x32.F32.E4M3.E4M3 R40, gdesc[UR20], R40, gsb0 ;  /* 0x00600000142879f3 */ /* 0x000fe20008000828 */
        /* <DEDUP_REMOVED lines=32> */
[----:B------:R-:W-:Y:S01]  /*191d0*/  FMNMX.FTZ R7, R76, R5, !PT ;  /* 0x000000054c077209 */ /* 0x000fe20007810000 */
[----:B------:R-:W-:Y:S02]  /*191e0*/  VIADD R4, R4, 0x702 ;  /* 0x0000070204047836 */ /* 0x000fe40000000000 */
[----:B------:R-:W-:Y:S01]  /*191f0*/  IMAD.MOV.U32 R5, RZ, RZ, -0x7fffffe0 ;  /* 0x80000020ff057424 */ /* 0x000fe200078e00ff */
[----:B------:R-:W-:Y:S02]  /*19200*/  ISETP.GT.AND P3, PT, R0, 0x38, PT ;  /* 0x000000380000780c */ /* 0x000fe40003f64270 */
[----:B------:R-:W-:-:S02]  /*19210*/  FSEL R72, R81, -INF , P4 ;  /* 0xff80000051487808 */ /* 0x000fc40002000000 */
[----:B------:R-:W-:Y:S02]  /*19220*/  FMNMX.FTZ R7, R80, R7, !PT ;  /* 0x0000000750077209 */ /* 0x000fe40007810000 */
[----:B------:R-:W-:Y:S02]  /*19230*/  R2UR UR22, R4 ;  /* 0x00000000041672ca */ /* 0x000fe400000e0000 */
[----:B------:R-:W-:Y:S02]  /*19240*/  R2UR UR23, R5 ;  /* 0x00000000051772ca */ /* 0x000fe400000e0000 */
[----:B------:R-:W-:Y:S02]  /*19250*/  ISETP.GT.AND P4, PT, R0, 0x39, PT ;  /* 0x000000390000780c */ /* 0x000fe40003f84270 */
[----:B------:R-:W-:Y:S02]  /*19260*/  FSEL R84, R84, -INF , P3 ;  /* 0xff80000054547808 */ /* 0x000fe40001800000 */
[----:B------:R-:W-:Y:S01]  /*19270*/  FMNMX.FTZ R7, R72, R7, !PT ;  /* 0x0000000748077209 */ /* 0x000fe20007810000 */
[----:B------:R-:W-:-:S02]  /*19280*/  WARPGROUP.DEPBAR.LE gsb0, 0x0 ;  /* 0x00008000000079c5 */ /* 0x000fc40000010000 */
[----:B------:R-:W-:Y:S02]  /*19290*/  ISETP.GT.AND P3, PT, R0, 0x40, PT ;  /* 0x000000400000780c */ /* 0x000fe40003f64270 */
[----:B------:R-:W-:Y:S02]  /*192a0*/  FSEL R10, R85, -INF , P4 ;  /* 0xff800000550a7808 */ /* 0x000fe40002000000 */
[----:B------:R-:W-:Y:S01]  /*192b0*/  FMNMX.FTZ R7, R84, R7, !PT ;  /* 0x0000000754077209 */ /* 0x000fe20007810000 */
[----:B------:R-:W-:Y:S01]  /*192c0*/  WARPGROUP.ARRIVE ;  /* 0x00000000000079c5 */ /* 0x000fe20000000000 */
[----:B------:R-:W-:Y:S02]  /*192d0*/  ISETP.GT.AND P4, PT, R0, 0x41, PT ;  /* 0x000000410000780c */ /* 0x000fe40003f84270 */
[----:B------:R-:W-:Y:S02]  /*192e0*/  FSEL R56, R56, -INF , P3 ;  /* 0xff80000038387808 */ /* 0x000fe40001800000 */
[----:B------:R-:W-:Y:S01]  /*192f0*/  FMNMX.FTZ R7, R10, R7, !PT ;  /* 0x000000070a077209 */ /* 0x000fe20007810000 */
[----:B------:R-:W-:Y:S01]  /*19300*/  QGMMA.64x32x32.F32.E4M3.E4M3 R24, gdesc[UR20], R24, gsb0 ;  /* 0x00600000141879f3 */ /* 0x000fe20008000818 */
        /* <DEDUP_REMOVED lines=44> */
[----:B------:R-:W-:Y:S01]  /*195d0*/  FMNMX.FTZ R4, R21, R4, !PT ;  /* 0x0000000415047209 */ /* 0x000fe20007810000 */
[----:B------:R-:W-:Y:S02]  /*195e0*/  WARPGROUP.DEPBAR.LE gsb0, 0x0 ;  /* 0x00008000000079c5 */ /* 0x000fe40000010000 */
        /* <DEDUP_REMOVED lines=21> */
[----:B------:R-:W-:-:S02]  /*19740*/  FSEL R4, R37, -INF , P4 ;  /* 0xff80000025047808 */ /* 0x000fc40002000000 */
[----:B------:R-:W-:-:S04]  /*19750*/  FMNMX.FTZ R37, R85, R0, !PT ;  /* 0x0000000055257209 */ /* 0x000fc80007810000 */
[----:B------:R-:W-:-:S05]  /*19760*/  FMNMX.FTZ R24, R4, R37, !PT ;  /* 0x0000002504187209 */ /* 0x000fca0007810000 */
[----:B------:R-:W0:Y:S04]  /*19770*/  SHFL.BFLY PT, R37, R24, 0x2, 0x1f ;  /* 0x0c401f0018257f89 */ /* 0x000e2800000e0000 */
[----:B------:R-:W1:Y:S01]  /*19780*/  SHFL.IDX PT, R20, R20, 0x1, 0x1c1f ;  /* 0x003c1f0014147f89 */ /* 0x000e6200000e0000 */
[----:B0-----:R-:W-:-:S05]  /*19790*/  FMNMX.FTZ R28, R24, R37, !PT ;  /* 0x00000025181c7209 */ /* 0x001fca0007810000 */
[----:B------:R-:W0:Y:S01]  /*197a0*/  SHFL.BFLY PT, R37, R28, 0x1, 0x1f ;  /* 0x0c201f001c257f89 */ /* 0x000e2200000e0000 */
[----:B-1----:R-:W-:-:S04]  /*197b0*/  VIADDMNMX R104, R20, R105, R104, PT ;  /* 0x0000006914687246 */ /* 0x002fc80003800168 */
[C---:B------:R-:W-:Y:S02]  /*197c0*/  ISETP.GT.AND P4, PT, R104.reuse, RZ, PT ;  /* 0x000000ff6800720c */ /* 0x040fe40003f84270 */
[----:B------:R-:W-:Y:S02]  /*197d0*/  ISETP.GT.AND P5, PT, R104, 0x1, PT ;  /* 0x000000016800780c */ /* 0x000fe40003fa4270 */
[----:B------:R-:W-:Y:S02]  /*197e0*/  FSEL R101, R90, -INF , P4 ;  /* 0xff8000005a657808 */ /* 0x000fe40002000000 */
[----:B------:R-:W-:Y:S02]  /*197f0*/  FSEL R91, R91, -INF , P5 ;  /* 0xff8000005b5b7808 */ /* 0x000fe40002800000 */
[----:B0-----:R-:W-:-:S04]  /*19800*/  FMNMX.FTZ R0, R28, R37, !PT ;  /* 0x000000251c007209 */ /* 0x001fc80007810000 */
[----:B------:R-:W-:Y:S01]  /*19810*/  FSETP.NEU.FTZ.AND P3, PT, R0, -INF , PT ;  /* 0xff8000000000780b */ /* 0x000fe20003f7d000 */
[----:B------:R-:W-:-:S05]  /*19820*/  FFMA.FTZ R37, R2, R0, -8 ;  /* 0xc100000002257423 */ /* 0x000fca0000010000 */
[----:B------:R-:W-:Y:S02]  /*19830*/  FSEL R37, R37, RZ, P3 ;  /* 0x000000ff25257208 */ /* 0x000fe40001800000 */
[C---:B------:R-:W-:Y:S02]  /*19840*/  ISETP.GT.AND P3, PT, R104.reuse, 0x8, PT ;  /* 0x000000086800780c */ /* 0x040fe40003f64270 */
        /* <DEDUP_REMOVED lines=16> */
[C---:B------:R-:W-:Y:S02]  /*19950*/  ISETP.GT.AND P3, PT, R104.reuse, 0x20, PT ;  /* 0x000000206800780c */ /* 0x040fe40003f64270 */
        /* <DEDUP_REMOVED lines=37> */
[----:B------:R-:W-:Y:S01]  /*19bb0*/  FFMA.FTZ R59, R2, R10, -R37 ;  /* 0x0000000a023b7223 */ /* 0x000fe20000010825 */
        /* <DEDUP_REMOVED lines=24> */
[----:B------:R-:W-:-:S01]  /*19d40*/  FFMA.FTZ R42, R2, R61, -R37 ;  /* 0x0000003d022a7223 */ /* 0x000fc20000010825 */
        /* <DEDUP_REMOVED lines=10> */
[----:B------:R-:W-:Y:S02]  /*19df0*/  ISETP.GT.AND P3, PT, R104, 0x80, PT ;  /* 0x000000806800780c */ /* 0x000fe40003f64270 */
        /* <DEDUP_REMOVED lines=25> */
[----:B------:R-:W-:Y:S01]  /*19f90*/  FMNMX.FTZ R10, R147, R10, !PT ;  /* 0x0000000a930a7209 */ /* 0x000fe20007810000 */
[----:B------:R-:W-:-:S03]  /*19fa0*/  FFMA.FTZ R204, R2, R11, -R37 ;  /* 0x0000000b02cc7223 */ /* 0x000fc60000010825 */
[----:B------:R-:W-:Y:S01]  /*19fb0*/  FMNMX.FTZ R10, R39, R10, !PT ;  /* 0x0000000a270a7209 */ /* 0x000fe20007810000 */
[----:B------:R-:W-:-:S04]  /*19fc0*/  FFMA.FTZ R11, R2, R41, -R37 ;  /* 0x00000029020b7223 */ /* 0x000fc80000010825 */
[----:B------:R-:W0:Y:S01]  /*19fd0*/  SHFL.BFLY PT, R41, R10, 0x2, 0x1f ;  /* 0x0c401f000a297f89 */ /* 0x000e2200000e0000 */
[----:B------:R-:W-:-:S01]  /*19fe0*/  FFMA.FTZ R30, R2, R45, -R37 ;  /* 0x0000002d021e7223 */ /* 0x000fc20000010825 */
[----:B0-----:R-:W-:-:S05]  /*19ff0*/  FMNMX.FTZ R45, R10, R41, !PT ;  /* 0x000000290a2d7209 */ /* 0x001fca0007810000 */
[----:B------:R-:W0:Y:S01]  /*1a000*/  SHFL.BFLY PT, R10, R45, 0x1, 0x1f ;  /* 0x0c201f002d0a7f89 */ /* 0x000e2200000e0000 */
[----:B------:R-:W-:-:S01]  /*1a010*/  FFMA.FTZ R6, R2, R110, -R37 ;  /* 0x0000006e02067223 */ /* 0x000fc20000010825 */
[C-C-:B------:R-:W-:Y:S01]  /*1a020*/  FFMA.FTZ R89, R2.reuse, R106, -R37.reuse ;  /* 0x0000006a02597223 */ /* 0x140fe20000010825 */
[----:B------:R-:W-:-:S01]  /*1a030*/  FFMA.FTZ R8, R2, R8, -R37 ;  /* 0x0000000802087223 */ /* 0x000fc20000010825 */
[C-C-:B------:R-:W-:Y:S01]  /*1a040*/  FFMA.FTZ R93, R2.reuse, R12, -R37.reuse ;  /* 0x0000000c025d7223 */ /* 0x140fe20000010825 */
[----:B------:R-:W-:-:S01]  /*1a050*/  FFMA.FTZ R20, R2, R109, -R37 ;  /* 0x0000006d02147223 */ /* 0x000fc20000010825 */
[C-C-:B------:R-:W-:Y:S01]  /*1a060*/  FFMA.FTZ R38, R2.reuse, R21, -R37.reuse ;  /* 0x0000001502267223 */ /* 0x140fe20000010825 */
[----:B------:R-:W-:-:S01]  /*1a070*/  FFMA.FTZ R44, R2, R25, -R37 ;  /* 0x00000019022c7223 */ /* 0x000fc20000010825 */
[----:B0-----:R-:W-:-:S04]  /*1a080*/  FMNMX.FTZ R10, R45, R10, !PT ;  /* 0x0000000a2d0a7209 */ /* 0x001fc80007810000 */
[----:B------:R-:W-:Y:S01]  /*1a090*/  FSETP.NEU.FTZ.AND P3, PT, R10, -INF , PT ;  /* 0xff8000000a00780b */ /* 0x000fe20003f7d000 */
[----:B------:R-:W-:-:S05]  /*1a0a0*/  FFMA.FTZ R50, R2, R10, -8 ;  /* 0xc100000002327423 */ /* 0x000fca000001000a */
[----:B------:R-:W-:Y:S01]  /*1a0b0*/  FSEL R50, R50, RZ, P3 ;  /* 0x000000ff32327208 */ /* 0x000fe20001800000 */
[----:B------:R-:W-:-:S01]  /*1a0c0*/  FFMA.FTZ R46, R2, R29, -R37 ;  /* 0x0000001d022e7223 */ /* 0x000fc20000010825 */
[----:B------:R-:W-:-:S03]  /*1a0d0*/  FFMA.FTZ R48, R2, R33, -R37 ;  /* 0x0000002102307223 */ /* 0x000fc60000010825 */
        /* <DEDUP_REMOVED lines=27> */
[----:B------:R-:W-:-:S07]  /*1a290*/  FFMA.FTZ R37, R2, R105, -R50 ;  /* 0x0000006902257223 */ /* 0x000fce0000010832 */
[----:B------:R-:W0:Y:S01]  /*1a2a0*/  MUFU.EX2 R89, R89 ;  /* 0x0000005900597308 */ /* 0x000e220000000800 */
[----:B------:R-:W-:-:S07]  /*1a2b0*/  FFMA.FTZ R219, R2, R111, -R50 ;  /* 0x0000006f02db7223 */ /* 0x000fce0000010832 */
[----:B------:R-:W-:Y:S08]  /*1a2c0*/  MUFU.EX2 R217, R217 ;  /* 0x000000d900d97308 */ /* 0x000ff00000000800 */
[----:B------:R-:W-:Y:S08]  /*1a2d0*/  MUFU.EX2 R52, R52 ;  /* 0x0000003400347308 */ /* 0x000ff00000000800 */
[----:B------:R1:W-:Y:S08]  /*1a2e0*/  MUFU.EX2 R36, R56 ;  /* 0x0000003800247308 */ /* 0x0003f00000000800 */
[----:B------:R-:W2:Y:S01]  /*1a2f0*/  MUFU.EX2 R8, R8 ;  /* 0x0000000800087308 */ /* 0x000ea20000000800 */
[----:B-1----:R-:W-:-:S01]  /*1a300*/  FFMA.FTZ R56, R2, R95, -R50 ;  /* 0x0000005f02387223 */ /* 0x002fc20000010832 */
[----:B------:R-:W-:-:S06]  /*1a310*/  FFMA.FTZ R54, R2, R113, -R50 ;  /* 0x0000007102367223 */ /* 0x000fcc0000010832 */
[----:B------:R-:W-:Y:S08]  /*1a320*/  MUFU.EX2 R37, R37 ;  /* 0x0000002500257308 */ /* 0x000ff00000000800 */
[----:B------:R-:W1:Y:S01]  /*1a330*/  MUFU.EX2 R93, R93 ;  /* 0x0000005d005d7308 */ /* 0x000e620000000800 */
[----:B------:R-:W-:-:S01]  /*1a340*/  FFMA.FTZ R45, R2, R115, -R50 ;  /* 0x00000073022d7223 */ /* 0x000fc20000010832 */
[----:B------:R-:W-:-:S06]  /*1a350*/  FFMA.FTZ R76, R2, R43, -R50 ;  /* 0x0000002b024c7223 */ /* 0x000fcc0000010832 */
[----:B------:R-:W3:Y:S01]  /*1a360*/  MUFU.EX2 R56, R56 ;  /* 0x0000003800387308 */ /* 0x000ee20000000800 */
[----:B0-----:R-:W-:-:S07]  /*1a370*/  FADD.FTZ R43, R6, R89 ;  /* 0x00000059062b7221 */ /* 0x001fce0000010000 */
[----:B------:R-:W0:Y:S01]  /*1a380*/  MUFU.EX2 R12, R12 ;  /* 0x0000000c000c7308 */ /* 0x000e220000000800 */
[----:B------:R-:W-:-:S07]  /*1a390*/  FFMA.FTZ R60, R2, R103, -R50 ;  /* 0x00000067023c7223 */ /* 0x000fce0000010832 */
[----:B------:R-:W4:Y:S01]  /*1a3a0*/  MUFU.EX2 R219, R219 ;  /* 0x000000db00db7308 */ /* 0x000f220000000800 */
[----:B--2---:R-:W-:-:S07]  /*1a3b0*/  FADD.FTZ R82, R8, R43 ;  /* 0x0000002b08527221 */ /* 0x004fce0000010000 */
[----:B------:R-:W2:Y:S01]  /*1a3c0*/  MUFU.EX2 R97, R97 ;  /* 0x0000006100617308 */ /* 0x000ea20000000800 */
[----:B------:R-:W-:-:S01]  /*1a3d0*/  FFMA.FTZ R213, R2, R117, -R50 ;  /* 0x0000007502d57223 */ /* 0x000fc20000010832 */
[----:B------:R-:W-:-:S06]  /*1a3e0*/  FFMA.FTZ R78, R2, R47, -R50 ;  /* 0x0000002f024e7223 */ /* 0x000fcc0000010832 */
[----:B------:R5:W-:Y:S01]  /*1a3f0*/  MUFU.EX2 R32, R80 ;  /* 0x0000005000207308 */ /* 0x000be20000000800 */
[----:B-1----:R-:W-:-:S07]  /*1a400*/  FADD.FTZ R47, R93, R82 ;  /* 0x000000525d2f7221 */ /* 0x002fce0000010000 */
[----:B------:R-:W1:Y:S01]  /*1a410*/  MUFU.EX2 R54, R54 ;  /* 0x0000003600367308 */ /* 0x000e620000000800 */
[----:B-----5:R-:W-:-:S04]  /*1a420*/  FADD.FTZ R80, R217, R52 ;  /* 0x00000034d9507221 */ /* 0x020fc80000010000 */
[----:B------:R-:W-:-:S03]  /*1a430*/  FADD.FTZ R43, R37, R80 ;  /* 0x00000050252b7221 */ /* 0x000fc60000010000 */
[----:B------:R-:W5:Y:S01]  /*1a440*/  MUFU.EX2 R20, R20 ;  /* 0x0000001400147308 */ /* 0x000f620000000800 */
[----:B---3--:R-:W-:-:S01]  /*1a450*/  FADD.FTZ R80, R56, R43 ;  /* 0x0000002b38507221 */ /* 0x008fc20000010000 */
[----:B------:R-:W-:-:S06]  /*1a460*/  FFMA.FTZ R58, R2, R75, -R50 ;  /* 0x0000004b023a7223 */ /* 0x000fcc0000010832 */
[----:B------:R-:W3:Y:S01]  /*1a470*/  MUFU.EX2 R45, R45 ;  /* 0x0000002d002d7308 */ /* 0x000ee20000000800 */
[----:B0-----:R-:W-:-:S07]  /*1a480*/  FADD.FTZ R82, R12, R47 ;  /* 0x0000002f0c527221 */ /* 0x001fce0000010000 */
[----:B------:R-:W0:Y:S01]  /*1a490*/  MUFU.EX2 R109, R109 ;  /* 0x0000006d006d7308 */ /* 0x000e220000000800 */
[----:B----4-:R-:W-:-:S01]  /*1a4a0*/  FADD.FTZ R43, R219, R80 ;  /* 0x00000050db2b7221 */ /* 0x010fc20000010000 */
[----:B------:R-:W-:-:S06]  /*1a4b0*/  FFMA.FTZ R49, R2, R119, -R50 ;  /* 0x0000007702317223 */ /* 0x000fcc0000010832 */
[----:B------:R-:W4:Y:S01]  /*1a4c0*/  MUFU.EX2 R60, R60 ;  /* 0x0000003c003c7308 */ /* 0x000f220000000800 */
[----:B--2---:R-:W-:-:S07]  /*1a4d0*/  FADD.FTZ R47, R97, R82 ;  /* 0x00000052612f7221 */ /* 0x004fce0000010000 */
[----:B------:R-:W2:Y:S01]  /*1a4e0*/  MUFU.EX2 R24, R96 ;  /* 0x0000006000187308 */ /* 0x000ea20000000800 */
[----:B-1----:R-:W-:-:S01]  /*1a4f0*/  FADD.FTZ R80, R54, R43 ;  /* 0x0000002b36507221 */ /* 0x002fc20000010000 */
[----:B------:R-:W-:-:S06]  /*1a500*/  FFMA.FTZ R66, R2, R79, -R50 ;  /* 0x0000004f02427223 */ /* 0x000fcc0000010832 */
[----:B------:R-:W1:Y:S01]  /*1a510*/  MUFU.EX2 R213, R213 ;  /* 0x000000d500d57308 */ /* 0x000e620000000800 */
[----:B-----5:R-:W-:-:S07]  /*1a520*/  FADD.FTZ R82, R20, R47 ;  /* 0x0000002f14527221 */ /* 0x020fce0000010000 */
[----:B------:R-:W5:Y:S01]  /*1a530*/  MUFU.EX2 R99, R99 ;  /* 0x0000006300637308 */ /* 0x000f620000000800 */
[----:B---3--:R-:W-:-:S01]  /*1a540*/  FADD.FTZ R43, R45, R80 ;  /* 0x000000502d2b7221 */ /* 0x008fc20000010000 */
[----:B------:R-:W-:-:S06]  /*1a550*/  FFMA.FTZ R215, R2, R123, -R50 ;  /* 0x0000007b02d77223 */ /* 0x000fcc0000010832 */
[----:B------:R-:W3:Y:S01]  /*1a560*/  MUFU.EX2 R58, R58 ;  /* 0x0000003a003a7308 */ /* 0x000ee20000000800 */
[----:B------:R-:W-:Y:S02]  /*1a570*/  @!P2 VIADD R3, R3, 0x33440 ;  /* 0x000334400303a836 */ /* 0x000fe40000000000 */
[----:B0-----:R-:W-:-:S05]  /*1a580*/  FADD.FTZ R47, R109, R82 ;  /* 0x000000526d2f7221 */ /* 0x001fca0000010000 */
[----:B------:R-:W0:Y:S01]  /*1a590*/  MUFU.EX2 R28, R88 ;  /* 0x00000058001c7308 */ /* 0x000e220000000800 */
[----:B----4-:R-:W-:-:S01]  /*1a5a0*/  FADD.FTZ R80, R60, R43 ;  /* 0x0000002b3c507221 */ /* 0x010fc20000010000 */
[----:B------:R-:W-:-:S06]  /*1a5b0*/  FFMA.FTZ R62, R2, R125, -R50 ;  /* 0x0000007d023e7223 */ /* 0x000fcc0000010832 */
[----:B------:R-:W4:Y:S01]  /*1a5c0*/  MUFU.EX2 R49, R49 ;  /* 0x0000003100317308 */ /* 0x000f220000000800 */
[----:B------:R-:W-:Y:S01]  /*1a5d0*/  @!P2 PRMT R3, RZ, 0x654, R3 ;  /* 0x00000654ff03a816 */ /* 0x000fe20000000003 */
[----:B--2---:R-:W-:-:S06]  /*1a5e0*/  FADD.FTZ R82, R24, R47 ;  /* 0x0000002f18527221 */ /* 0x004fcc0000010000 */
[----:B------:R-:W2:Y:S01]  /*1a5f0*/  MUFU.EX2 R121, R121 ;  /* 0x0000007900797308 */ /* 0x000ea20000000800 */
[----:B-1----:R-:W-:-:S01]  /*1a600*/  FADD.FTZ R43, R213, R80 ;  /* 0x00000050d52b7221 */ /* 0x002fc20000010000 */
[C-C-:B------:R-:W-:Y:S01]  /*1a610*/  FFMA.FTZ R53, R2.reuse, R127, -R50.reuse ;  /* 0x0000007f02357223 */ /* 0x140fe20000010832 */
[----:B------:R-:W-:-:S01]  /*1a620*/  FFMA.FTZ R73, R2, R63, -R50 ;  /* 0x0000003f02497223 */ /* 0x000fc20000010832 */
[----:B------:R1:W-:Y:S04]  /*1a630*/  @!P2 SYNCS.ARRIVE.TRANS64.RED.A1T0 RZ, [R3+URZ], RZ ;  /* 0x000000ff03ffa9a7 */ /* 0x0003e8000810043f */
[----:B------:R-:W2:Y:S01]  /*1a640*/  MUFU.EX2 R66, R66 ;  /* 0x0000004200427308 */ /* 0x000ea20000000800 */
[----:B-----5:R-:W-:-:S01]  /*1a650*/  FADD.FTZ R47, R99, R82 ;  /* 0x00000052632f7221 */ /* 0x020fc20000010000 */
[C-C-:B------:R-:W-:Y:S01]  /*1a660*/  FFMA.FTZ R72, R2.reuse, R87, -R50.reuse ;  /* 0x0000005702487223 */ /* 0x140fe20000010832 */
[----:B------:R-:W-:-:S01]  /*1a670*/  FFMA.FTZ R209, R2, R129, -R50 ;  /* 0x0000008102d17223 */ /* 0x000fc20000010832 */
[----:B------:R-:W-:-:S04]  /*1a680*/  FFMA.FTZ R64, R2, R133, -R50 ;  /* 0x0000008502407223 */ /* 0x000fc80000010832 */
[----:B------:R-:W5:Y:S01]  /*1a690*/  MUFU.EX2 R215, R215 ;  /* 0x000000d700d77308 */ /* 0x000f620000000800 */
[----:B------:R-:W-:-:S01]  /*1a6a0*/  FFMA.FTZ R70, R2, R131, -R50 ;  /* 0x0000008302467223 */ /* 0x000fc20000010832 */
[C-C-:B------:R-:W-:Y:S01]  /*1a6b0*/  FFMA.FTZ R211, R2.reuse, R135, -R50.reuse ;  /* 0x0000008702d37223 */ /* 0x140fe20000010832 */
[----:B------:R-:W-:-:S01]  /*1a6c0*/  FFMA.FTZ R68, R2, R137, -R50 ;  /* 0x0000008902447223 */ /* 0x000fc20000010832 */
[C-C-:B------:R-:W-:Y:S01]  /*1a6d0*/  FFMA.FTZ R63, R2.reuse, R139, -R50.reuse ;  /* 0x0000008b023f7223 */ /* 0x140fe20000010832 */
[----:B------:R-:W-:-:S01]  /*1a6e0*/  FFMA.FTZ R74, R2, R71, -R50 ;  /* 0x00000047024a7223 */ /* 0x000fc20000010832 */
[C-C-:B------:R-:W-:Y:S02]  /*1a6f0*/  FFMA.FTZ R205, R2.reuse, R67, -R50.reuse ;  /* 0x0000004302cd7223 */ /* 0x140fe40000010832 */
[----:B------:R-:W5:Y:S01]  /*1a700*/  MUFU.EX2 R83, R83 ;  /* 0x0000005300537308 */ /* 0x000f620000000800 */
[----:B-1----:R-:W-:-:S01]  /*1a710*/  FFMA.FTZ R3, R2, R141, -R50 ;  /* 0x0000008d02037223 */ /* 0x002fc20000010832 */
        /* <DEDUP_REMOVED lines=12> */
[----:B------:R-:W-:Y:S01]  /*1a7e0*/  FFMA.FTZ R39, R2, R39, -R50 ;  /* 0x0000002702277223 */ /* 0x000fe20000010832 */
[----:B---3--:R-:W-:-:S01]  /*1a7f0*/  FADD.FTZ R50, R58, R43 ;  /* 0x0000002b3a327221 */ /* 0x008fc20000010000 */
[----:B------:R-:W3:Y:S01]  /*1a800*/  MUFU.EX2 R40, R40 ;  /* 0x0000002800287308 */ /* 0x000ee20000000800 */
[----:B0-----:R-:W-:-:S01]  /*1a810*/  FADD.FTZ R80, R28, R47 ;  /* 0x0000002f1c507221 */ /* 0x001fc20000010000 */
[----:B------:R-:W-:Y:S01]  /*1a820*/  F2FP.SATFINITE.E4M3.F32.PACK_AB_MERGE_C R56, R56, R37, RZ ;  /* 0x000000253838723e */ /* 0x000fe200048070ff */
[----:B----4-:R-:W-:-:S01]  /*1a830*/  FADD.FTZ R43, R49, R50 ;  /* 0x00000032312b7221 */ /* 0x010fc20000010000 */
[----:B------:R-:W-:Y:S01]  /*1a840*/  F2FP.SATFINITE.E4M3.F32.PACK_AB_MERGE_C R218, R109, R20, RZ ;  /* 0x000000146dda723e */ /* 0x000fe200048070ff */
[----:B--2---:R-:W-:-:S03]  /*1a850*/  FADD.FTZ R37, R121, R80 ;  /* 0x0000005079257221 */ /* 0x004fc60000010000 */
[----:B------:R-:W0:Y:S01]  /*1a860*/  MUFU.EX2 R53, R53 ;  /* 0x0000003500357308 */ /* 0x000e220000000800 */
[----:B------:R-:W-:-:S01]  /*1a870*/  FADD.FTZ R20, R66, R43 ;  /* 0x0000002b42147221 */ /* 0x000fc20000010000 */
[----:B------:R-:W-:-:S06]  /*1a880*/  FADD.FTZ R50, R32, R37 ;  /* 0x0000002520327221 */ /* 0x000fcc0000010000 */
[----:B------:R-:W2:Y:S01]  /*1a890*/  MUFU.EX2 R59, R59 ;  /* 0x0000003b003b7308 */ /* 0x000ea20000000800 */
[----:B-----5:R-:W-:-:S07]  /*1a8a0*/  FADD.FTZ R37, R215, R20 ;  /* 0x00000014d7257221 */ /* 0x020fce0000010000 */
[----:B------:R-:W4:Y:S01]  /*1a8b0*/  MUFU.EX2 R72, R72 ;  /* 0x0000004800487308 */ /* 0x000f220000000800 */
[----:B------:R-:W-:-:S01]  /*1a8c0*/  FADD.FTZ R43, R83, R50 ;  /* 0x00000032532b7221 */ /* 0x000fc20000010000 */
[----:B-1----:R-:W-:-:S06]  /*1a8d0*/  FADD.FTZ R20, R62, R37 ;  /* 0x000000253e147221 */ /* 0x002fcc0000010000 */
[----:B------:R-:W1:Y:S01]  /*1a8e0*/  MUFU.EX2 R209, R209 ;  /* 0x000000d100d17308 */ /* 0x000e620000000800 */
[----:B------:R-:W-:Y:S01]  /*1a8f0*/  F2FP.SATFINITE.E4M3.F32.PACK_AB_MERGE_C R212, R121, R28, RZ ;  /* 0x0000001c79d4723e */ /* 0x000fe200048070ff */
[----:B---3--:R-:W-:-:S06]  /*1a900*/  FADD.FTZ R28, R40, R43 ;  /* 0x0000002b281c7221 */ /* 0x008fcc0000010000 */
[----:B------:R-:W3:Y:S01]  /*1a910*/  MUFU.EX2 R57, R57 ;  /* 0x0000003900397308 */ /* 0x000ee20000000800 */
[----:B0-----:R-:W-:-:S01]  /*1a920*/  FADD.FTZ R37, R53, R20 ;  /* 0x0000001435257221 */ /* 0x001fc20000010000 */
[----:B--2---:R-:W-:-:S06]  /*1a930*/  F2FP.SATFINITE.E4M3.F32.PACK_AB_MERGE_C R214, R59, R40, RZ ;  /* 0x000000283bd6723e */ /* 0x004fcc00048070ff */
[----:B------:R-:W0:Y:S01]  /*1a940*/  MUFU.EX2 R64, R64 ;  /* 0x0000004000407308 */ /* 0x000e220000000800 */
[----:B------:R-:W-:-:S01]  /*1a950*/  FADD.FTZ R59, R59, R28 ;  /* 0x0000001c3b3b7221 */ /* 0x000fc20000010000 */
[----:B----4-:R-:W-:-:S06]  /*1a960*/  F2FP.SATFINITE.E4M3.F32.PACK_AB_MERGE_C R53, R72, R53, RZ ;  /* 0x000000354835723e */ /* 0x010fcc00048070ff */
[----:B------:R-:W2:Y:S01]  /*1a970*/  MUFU.EX2 R5, R5 ;  /* 0x0000000500057308 */ /* 0x000ea20000000800 */
[----:B------:R-:W-:-:S07]  /*1a980*/  FADD.FTZ R72, R72, R37 ;  /* 0x0000002548487221 */ /* 0x000fce0000010000 */
[----:B------:R-:W4:Y:S01]  /*1a990*/  MUFU.EX2 R70, R70 ;  /* 0x0000004600467308 */ /* 0x000f220000000800 */
[----:B------:R-:W-:-:S07]  /*1a9a0*/  FADD.FTZ R20, R36, R59 ;  /* 0x0000003b24147221 */ /* 0x000fce0000010000 */
[----:B------:R-:W5:Y:S01]  /*1a9b0*/  MUFU.EX2 R42, R42 ;  /* 0x0000002a002a7308 */ /* 0x000f620000000800 */
[----:B-1----:R-:W-:-:S07]  /*1a9c0*/  FADD.FTZ R37, R209, R72 ;  /* 0x00000048d1257221 */ /* 0x002fce0000010000 */
[----:B------:R-:W1:Y:S01]  /*1a9d0*/  MUFU.EX2 R73, R73 ;  /* 0x0000004900497308 */ /* 0x000e620000000800 */
[----:B---3--:R-:W-:-:S07]  /*1a9e0*/  FADD.FTZ R20, R57, R20 ;  /* 0x0000001439147221 */ /* 0x008fce0000010000 */
[----:B------:R-:W3:Y:S01]  /*1a9f0*/  MUFU.EX2 R7, R7 ;  /* 0x0000000700077308 */ /* 0x000ee20000000800 */
[----:B0-----:R-:W-:-:S07]  /*1aa00*/  FADD.FTZ R37, R64, R37 ;  /* 0x0000002540257221 */ /* 0x001fce0000010000 */
[----:B------:R-:W0:Y:S01]  /*1aa10*/  MUFU.EX2 R211, R211 ;  /* 0x000000d300d37308 */ /* 0x000e220000000800 */
[----:B--2---:R-:W-:-:S01]  /*1aa20*/  FADD.FTZ R43, R5, R20 ;  /* 0x00000014052b7221 */ /* 0x004fc20000010000 */
[----:B------:R-:W-:-:S06]  /*1aa30*/  F2FP.SATFINITE.E4M3.F32.PACK_AB_MERGE_C R218, R97, R12, R218 ;  /* 0x0000000c61da723e */ /* 0x000fcc00048070da */
[----:B------:R-:W2:Y:S01]  /*1aa40*/  MUFU.EX2 R210, R210 ;  /* 0x000000d200d27308 */ /* 0x000ea20000000800 */
[----:B----4-:R-:W-:-:S01]  /*1aa50*/  FADD.FTZ R12, R70, R37 ;  /* 0x00000025460c7221 */ /* 0x010fc20000010000 */
[----:B-----5:R-:W-:-:S06]  /*1aa60*/  F2FP.SATFINITE.E4M3.F32.PACK_AB_MERGE_C R208, R42, R5, RZ ;  /* 0x000000052ad0723e */ /* 0x020fcc00048070ff */
[----:B------:R-:W4:Y:S01]  /*1aa70*/  MUFU.EX2 R68, R68 ;  /* 0x0000004400447308 */ /* 0x000f220000000800 */
[----:B------:R-:W-:-:S07]  /*1aa80*/  FADD.FTZ R42, R42, R43 ;  /* 0x0000002b2a2a7221 */ /* 0x000fce0000010000 */
[----:B------:R-:W5:Y:S01]  /*1aa90*/  MUFU.EX2 R9, R9 ;  /* 0x0000000900097308 */ /* 0x000f620000000800 */
[----:B-1----:R-:W-:-:S07]  /*1aaa0*/  FADD.FTZ R20, R73, R12 ;  /* 0x0000000c49147221 */ /* 0x002fce0000010000 */
[----:B------:R-:W-:Y:S01]  /*1aab0*/  MUFU.EX2 R63, R63 ;  /* 0x0000003f003f7308 */ /* 0x000fe20000000800 */
[----:B---3--:R-:W-:-:S07]  /*1aac0*/  FADD.FTZ R5, R7, R42 ;  /* 0x0000002a07057221 */ /* 0x008fce0000010000 */
[----:B------:R-:W1:Y:S01]  /*1aad0*/  MUFU.EX2 R26, R26 ;  /* 0x0000001a001a7308 */ /* 0x000e620000000800 */
[----:B0-----:R-:W-:-:S07]  /*1aae0*/  FADD.FTZ R37, R211, R20 ;  /* 0x00000014d3257221 */ /* 0x001fce0000010000 */
[----:B------:R-:W0:Y:S01]  /*1aaf0*/  MUFU.EX2 R74, R74 ;  /* 0x0000004a004a7308 */ /* 0x000e220000000800 */
[----:B--2---:R-:W-:-:S01]  /*1ab00*/  FADD.FTZ R20, R210, R5 ;  /* 0x00000005d2147221 */ /* 0x004fc20000010000 */
[----:B------:R-:W-:-:S06]  /*1ab10*/  F2FP.SATFINITE.E4M3.F32.PACK_AB_MERGE_C R212, R99, R24, R212 ;  /* 0x0000001863d4723e */ /* 0x000fcc00048070d4 */
[----:B------:R-:W2:Y:S01]  /*1ab20*/  MUFU.EX2 R204, R204 ;  /* 0x000000cc00cc7308 */ /* 0x000ea20000000800 */
[----:B----4-:R-:W-:-:S07]  /*1ab30*/  FADD.FTZ R24, R68, R37 ;  /* 0x0000002544187221 */ /* 0x010fce0000010000 */
[----:B------:R-:W3:Y:S01]  /*1ab40*/  MUFU.EX2 R205, R205 ;  /* 0x000000cd00cd7308 */ /* 0x000ee20000000800 */
[----:B-----5:R-:W-:-:S07]  /*1ab50*/  FADD.FTZ R5, R9, R20 ;  /* 0x0000001409057221 */ /* 0x020fce0000010000 */
[----:B------:R-:W4:Y:S01]  /*1ab60*/  MUFU.EX2 R11, R11 ;  /* 0x0000000b000b7308 */ /* 0x000f220000000800 */
[----:B-1----:R-:W-:-:S07]  /*1ab70*/  FADD.FTZ R5, R26, R5 ;  /* 0x000000051a057221 */ /* 0x002fce0000010000 */
[----:B------:R-:W-:Y:S08]  /*1ab80*/  MUFU.EX2 R13, R13 ;  /* 0x0000000d000d7308 */ /* 0x000ff00000000800 */
[----:B------:R-:W-:Y:S01]  /*1ab90*/  MUFU.EX2 R30, R30 ;  /* 0x0000001e001e7308 */ /* 0x000fe20000000800 */
[----:B------:R-:W-:Y:S01]  /*1aba0*/  F2FP.SATFINITE.E4M3.F32.PACK_AB_MERGE_C R216, R93, R8, RZ ;  /* 0x000000085dd8723e */ /* 0x000fe200048070ff */
[----:B------:R-:W1:Y:S06]  /*1abb0*/  @P0 LDC R28, c[0x0][0x450] ;  /* 0x00011400ff1c0b82 */ /* 0x000e6c0000000800 */
[----:B------:R-:W5:Y:S08]  /*1abc0*/  MUFU.EX2 R76, R76 ;  /* 0x0000004c004c7308 */ /* 0x000f700000000800 */
[----:B------:R-:W5:Y:S08]  /*1abd0*/  MUFU.EX2 R3, R3 ;  /* 0x0000000300037308 */ /* 0x000f700000000800 */
[----:B------:R0:W-:Y:S08]  /*1abe0*/  MUFU.EX2 R12, R27 ;  /* 0x0000001b000c7308 */ /* 0x0001f00000000800 */
[----:B------:R-:W1:Y:S01]  /*1abf0*/  MUFU.EX2 R78, R78 ;  /* 0x0000004e004e7308 */ /* 0x000e620000000800 */
[----:B0-----:R-:W-:-:S01]  /*1ac00*/  FADD.FTZ R27, R63, R24 ;  /* 0x000000183f1b7221 */ /* 0x001fc20000010000 */
[----:B------:R-:W-:Y:S01]  /*1ac10*/  F2FP.SATFINITE.E4M3.F32.PACK_AB_MERGE_C R63, R74, R63, RZ ;  /* 0x0000003f4a3f723e */ /* 0x000fe200048070ff */
[----:B--2---:R-:W-:-:S02]  /*1ac20*/  FADD.FTZ R24, R204, R5 ;  /* 0x00000005cc187221 */ /* 0x004fc40000010000 */
[----:B------:R-:W-:-:S03]  /*1ac30*/  FADD.FTZ R74, R74, R27 ;  /* 0x0000001b4a4a7221 */ /* 0x000fc60000010000 */
[----:B------:R-:W0:Y:S01]  /*1ac40*/  MUFU.EX2 R15, R15 ;  /* 0x0000000f000f7308 */ /* 0x000e220000000800 */
[----:B---3--:R-:W-:-:S01]  /*1ac50*/  FADD.FTZ R5, R205, R74 ;  /* 0x0000004acd057221 */ /* 0x008fc20000010000 */
[----:B----4-:R-:W-:Y:S01]  /*1ac60*/  FADD.FTZ R24, R11, R24 ;  /* 0x000000180b187221 */ /* 0x010fe20000010000 */
[----:B------:R-:W-:-:S05]  /*1ac70*/  F2FP.SATFINITE.E4M3.F32.PACK_AB_MERGE_C R9, R26, R9, RZ ;  /* 0x000000091a09723e */ /* 0x000fca00048070ff */
[----:B------:R-:W2:Y:S01]  /*1ac80*/  MUFU.EX2 R207, R207 ;  /* 0x000000cf00cf7308 */ /* 0x000ea20000000800 */
[----:B-----5:R-:W-:-:S01]  /*1ac90*/  FADD.FTZ R26, R76, R5 ;  /* 0x000000054c1a7221 */ /* 0x020fc20000010000 */
[----:B------:R-:W-:Y:S01]  /*1aca0*/  F2FP.SATFINITE.E4M3.F32.PACK_AB_MERGE_C R216, R89, R6, R216 ;  /* 0x0000000659d8723e */ /* 0x000fe200048070d8 */
[----:B------:R-:W-:-:S05]  /*1acb0*/  FADD.FTZ R5, R13, R24 ;  /* 0x000000180d057221 */ /* 0x000fca0000010000 */
[----:B------:R-:W3:Y:S01]  /*1acc0*/  MUFU.EX2 R34, R34 ;  /* 0x0000002200227308 */ /* 0x000ee20000000800 */
[----:B------:R-:W-:Y:S01]  /*1acd0*/  F2FP.SATFINITE.E4M3.F32.PACK_AB_MERGE_C R210, R210, R7, R9 ;  /* 0x00000007d2d2723e */ /* 0x000fe20004807009 */
[----:B------:R-:W-:Y:S01]  /*1ace0*/  FADD.FTZ R7, R3, R26 ;  /* 0x0000001a03077221 */ /* 0x000fe20000010000 */
[----:B------:R-:W-:-:S05]  /*1acf0*/  F2FP.SATFINITE.E4M3.F32.PACK_AB_MERGE_C R13, R30, R13, RZ ;  /* 0x0000000d1e0d723e */ /* 0x000fca00048070ff */
[----:B------:R-:W-:Y:S01]  /*1ad00*/  MUFU.EX2 R38, R38 ;  /* 0x0000002600267308 */ /* 0x000fe20000000800 */
[----:B-1----:R-:W-:Y:S01]  /*1ad10*/  F2FP.SATFINITE.E4M3.F32.PACK_AB_MERGE_C R3, R78, R3, RZ ;  /* 0x000000034e03723e */ /* 0x002fe200048070ff */
[----:B------:R-:W-:Y:S01]  /*1ad20*/  FADD.FTZ R30, R30, R5 ;  /* 0x000000051e1e7221 */ /* 0x000fe20000010000 */
[----:B------:R-:W1:Y:S05]  /*1ad30*/  @P0 LDC R9, c[0x0][0x44c] ;  /* 0x00011300ff090b82 */ /* 0x000e6a0000000800 */
[----:B------:R-:W-:Y:S08]  /*1ad40*/  MUFU.EX2 R21, R21 ;  /* 0x0000001500157308 */ /* 0x000ff00000000800 */
[----:B------:R-:W4:Y:S01]  /*1ad50*/  MUFU.EX2 R8, R51 ;  /* 0x0000003300087308 */ /* 0x000f220000000800 */
[----:B------:R-:W-:-:S01]  /*1ad60*/  FADD.FTZ R78, R78, R7 ;  /* 0x000000074e4e7221 */ /* 0x000fc20000010000 */
[----:B------:R-:W-:-:S06]  /*1ad70*/  F2FP.SATFINITE.E4M3.F32.PACK_AB_MERGE_C R205, R76, R205, R3 ;  /* 0x000000cd4ccd723e */ /* 0x000fcc0004807003 */
[----:B------:R-:W-:Y:S01]  /*1ad80*/  MUFU.EX2 R143, R143 ;  /* 0x0000008f008f7308 */ /* 0x000fe20000000800 */
[----:B0-----:R-:W-:-:S07]  /*1ad90*/  FADD.FTZ R3, R15, R30 ;  /* 0x0000001e0f037221 */ /* 0x001fce0000010000 */
[----:B------:R-:W0:Y:S01]  /*1ada0*/  MUFU.EX2 R6, R55 ;  /* 0x0000003700067308 */ /* 0x000e220000000800 */
[----:B--2---:R-:W-:-:S01]  /*1adb0*/  FADD.FTZ R5, R207, R78 ;  /* 0x0000004ecf057221 */ /* 0x004fc20000010000 */
[----:B---3--:R-:W-:-:S06]  /*1adc0*/  FADD.FTZ R3, R34, R3 ;  /* 0x0000000322037221 */ /* 0x008fcc0000010000 */
[----:B------:R-:W2:Y:S01]  /*1add0*/  MUFU.EX2 R41, R41 ;  /* 0x0000002900297308 */ /* 0x000ea20000000800 */
[----:B----4-:R-:W-:-:S01]  /*1ade0*/  FADD.FTZ R26, R8, R5 ;  /* 0x00000005081a7221 */ /* 0x010fc20000010000 */
[----:B------:R-:W-:-:S06]  /*1adf0*/  F2FP.SATFINITE.E4M3.F32.PACK_AB_MERGE_C R206, R21, R38, RZ ;  /* 0x0000002615ce723e */ /* 0x000fcc00048070ff */
[----:B------:R-:W3:Y:S01]  /*1ae00*/  MUFU.EX2 R65, R65 ;  /* 0x0000004100417308 */ /* 0x000ee20000000800 */
[----:B------:R-:W-:-:S07]  /*1ae10*/  FADD.FTZ R38, R38, R3 ;  /* 0x0000000326267221 */ /* 0x000fce0000010000 */
[----:B------:R-:W4:Y:S01]  /*1ae20*/  MUFU.EX2 R44, R44 ;  /* 0x0000002c002c7308 */ /* 0x000f220000000800 */
[----:B0-----:R-:W-:Y:S01]  /*1ae30*/  F2FP.SATFINITE.E4M3.F32.PACK_AB_MERGE_C R5, R6, R143, RZ ;  /* 0x0000008f0605723e */ /* 0x001fe200048070ff */
[----:B------:R-:W-:-:S06]  /*1ae40*/  FADD.FTZ R143, R143, R26 ;  /* 0x0000001a8f8f7221 */ /* 0x000fcc0000010000 */
[----:B------:R-:W-:Y:S01]  /*1ae50*/  MUFU.EX2 R25, R25 ;  /* 0x0000001900197308 */ /* 0x000fe20000000800 */
[----:B------:R-:W-:-:S07]  /*1ae60*/  FADD.FTZ R38, R21, R38 ;  /* 0x0000002615267221 */ /* 0x000fce0000010000 */
[----:B------:R-:W0:Y:S01]  /*1ae70*/  MUFU.EX2 R46, R46 ;  /* 0x0000002e002e7308 */ /* 0x000e220000000800 */
[----:B------:R-:W-:-:S01]  /*1ae80*/  FADD.FTZ R6, R6, R143 ;  /* 0x0000008f06067221 */ /* 0x000fc20000010000 */
[----:B--2---:R-:W-:-:S06]  /*1ae90*/  FADD.FTZ R3, R41, R38 ;  /* 0x0000002629037221 */ /* 0x004fcc0000010000 */
[----:B------:R-:W2:Y:S01]  /*1aea0*/  MUFU.EX2 R145, R145 ;  /* 0x0000009100917308 */ /* 0x000ea20000000800 */
[----:B------:R-:W-:Y:S01]  /*1aeb0*/  F2FP.SATFINITE.E4M3.F32.PACK_AB_MERGE_C R207, R8, R207, R5 ;  /* 0x000000cf08cf723e */ /* 0x000fe20004807005 */
[----:B---3--:R-:W-:-:S06]  /*1aec0*/  FADD.FTZ R5, R65, R6 ;  /* 0x0000000641057221 */ /* 0x008fcc0000010000 */
[----:B------:R-:W3:Y:S01]  /*1aed0*/  MUFU.EX2 R20, R31 ;  /* 0x0000001f00147308 */ /* 0x000ee20000000800 */
[----:B----4-:R-:W-:-:S07]  /*1aee0*/  FADD.FTZ R8, R44, R3 ;  /* 0x000000032c087221 */ /* 0x010fce0000010000 */
[----:B------:R-:W4:Y:S01]  /*1aef0*/  MUFU.EX2 R29, R29 ;  /* 0x0000001d001d7308 */ /* 0x000f220000000800 */
[----:B-1----:R-:W-:Y:S01]  /*1af00*/  @P0 IMAD.HI.U32 R9, R236, R9, RZ ;  /* 0x00000009ec090227 */ /* 0x002fe200078e00ff */
[----:B0-----:R-:W-:-:S03]  /*1af10*/  F2FP.SATFINITE.E4M3.F32.PACK_AB_MERGE_C R200, R46, R25, RZ ;  /* 0x000000192ec8723e */ /* 0x001fc600048070ff */
[----:B------:R-:W-:-:S03]  /*1af20*/  FADD.FTZ R26, R12, R5 ;  /* 0x000000050c1a7221 */ /* 0x000fc60000010000 */
[----:B------:R-:W0:Y:S01]  /*1af30*/  MUFU.EX2 R48, R48 ;  /* 0x0000003000307308 */ /* 0x000e220000000800 */
[----:B------:R-:W-:-:S01]  /*1af40*/  FADD.FTZ R25, R25, R8 ;  /* 0x0000000819197221 */ /* 0x000fc20000010000 */
[----:B------:R-:W-:Y:S02]  /*1af50*/  IMAD.MOV.U32 R7, RZ, RZ, R236 ;  /* 0x000000ffff077224 */ /* 0x000fe400078e00ec */
[----:B--2---:R-:W-:-:S04]  /*1af60*/  FADD.FTZ R3, R145, R26 ;  /* 0x0000001a91037221 */ /* 0x004fc80000010000 */
[----:B------:R-:W-:Y:S01]  /*1af70*/  MUFU.EX2 R33, R33 ;  /* 0x0000002100217308 */ /* 0x000fe20000000800 */
[----:B------:R-:W-:Y:S01]  /*1af80*/  @P0 SHF.R.U32.HI R7, RZ, R28, R9 ;  /* 0x0000001cff070219 */ /* 0x000fe20000011609 */
[----:B------:R-:W-:-:S06]  /*1af90*/  FADD.FTZ R46, R46, R25 ;  /* 0x000000192e2e7221 */ /* 0x000fcc0000010000 */
[----:B------:R-:W1:Y:S01]  /*1afa0*/  MUFU.EX2 R4, R4 ;  /* 0x0000000400047308 */ /* 0x000e620000000800 */
[C---:B---3--:R-:W-:Y:S01]  /*1afb0*/  F2FP.SATFINITE.E4M3.F32.PACK_AB_MERGE_C R201, R20.reuse, R145, RZ ;  /* 0x0000009114c9723e */ /* 0x048fe200048070ff */
[----:B------:R-:W-:Y:S01]  /*1afc0*/  FADD.FTZ R20, R20, R3 ;  /* 0x0000000314147221 */ /* 0x000fe20000010000 */
[----:B------:R-:W-:Y:S01]  /*1afd0*/  IADD3 R7, R7, R114, -R116 ;  /* 0x0000007207077210 */ /* 0x000fe20007ffe874 */
[----:B----4-:R-:W-:-:S04]  /*1afe0*/  FADD.FTZ R3, R29, R46 ;  /* 0x0000002e1d037221 */ /* 0x010fc80000010000 */
[----:B------:R-:W-:-:S04]  /*1aff0*/  IMAD.HI R7, R7, 0x66666667, RZ ;  /* 0x6666666707077827 */ /* 0x000fc800078e02ff */
[----:B0-----:R-:W-:-:S01]  /*1b000*/  FADD.FTZ R8, R48, R3 ;  /* 0x0000000330087221 */ /* 0x001fc20000010000 */
[----:B------:R-:W0:Y:S01]  /*1b010*/  MUFU.EX2 R69, R69 ;  /* 0x0000004500457308 */ /* 0x000e220000000800 */
[----:B-1----:R-:W-:Y:S02]  /*1b020*/  F2FP.SATFINITE.E4M3.F32.PACK_AB_MERGE_C R202, R4, R33, RZ ;  /* 0x0000002104ca723e */ /* 0x002fe400048070ff */
[----:B------:R-:W-:Y:S01]  /*1b030*/  FADD.FTZ R33, R33, R8 ;  /* 0x0000000821217221 */ /* 0x000fe20000010000 */
[----:B------:R-:W-:-:S04]  /*1b040*/  SHF.R.U32.HI R8, RZ, 0x1f, R7 ;  /* 0x0000001fff087819 */ /* 0x000fc80000011607 */
[----:B------:R-:W1:Y:S01]  /*1b050*/  MUFU.EX2 R24, R35 ;  /* 0x0000002300187308 */ /* 0x000e620000000800 */
[----:B------:R-:W-:Y:S01]  /*1b060*/  LEA.HI.SX32 R8, R7, R8, 0x1a ;  /* 0x0000000807087211 */ /* 0x000fe200078fd2ff */
[----:B------:R-:W-:Y:S01]  /*1b070*/  VIADD R7, R107, 0xfffffffe ;  /* 0xfffffffe6b077836 */ /* 0x000fe20000000000 */
[----:B------:R-:W-:-:S05]  /*1b080*/  F2FP.SATFINITE.E4M3.F32.PACK_AB_MERGE_C R206, R34, R15, R206 ;  /* 0x0000000f22ce723e */ /* 0x000fca00048070ce */
[----:B------:R-:W2:Y:S01]  /*1b090*/  MUFU.EX2 R147, R147 ;  /* 0x0000009300937308 */ /* 0x000ea20000000800 */
[----:B------:R-:W-:-:S07]  /*1b0a0*/  VIMNMX R15, R235, R8, !PT ;  /* 0x00000008eb0f7248 */ /* 0x000fce0007fe0100 */
[----:B------:R-:W3:Y:S01]  /*1b0b0*/  MUFU.EX2 R6, R39 ;  /* 0x0000002700067308 */ /* 0x000ee20000000800 */
[----:B------:R-:W-:Y:S01]  /*1b0c0*/  ISETP.GE.AND P2, PT, R7, R15, PT ;  /* 0x0000000f0700720c */ /* 0x000fe20003f46270 */
[----:B0-----:R-:W-:Y:S01]  /*1b0d0*/  FADD.FTZ R5, R69, R20 ;  /* 0x0000001445057221 */ /* 0x001fe20000010000 */
[----:B------:R-:W-:-:S03]  /*1b0e0*/  F2FP.SATFINITE.E4M3.F32.PACK_AB_MERGE_C R201, R12, R65, R201 ;  /* 0x000000410cc9723e */ /* 0x000fc600048070c9 */
[----:B-1----:R-:W-:Y:S01]  /*1b0f0*/  FADD.FTZ R12, R24, R5 ;  /* 0x00000005180c7221 */ /* 0x002fe20000010000 */
[----:B------:R-:W-:Y:S02]  /*1b100*/  F2FP.SATFINITE.E4M3.F32.PACK_AB_MERGE_C R45, R60, R45, RZ ;  /* 0x0000002d3c2d723e */ /* 0x000fe400048070ff */
[----:B------:R-:W-:Y:S01]  /*1b110*/  F2FP.SATFINITE.E4M3.F32.PACK_AB_MERGE_C R49, R66, R49, RZ ;  /* 0x000000314231723e */ /* 0x000fe200048070ff */
[----:B--2---:R-:W-:-:S01]  /*1b120*/  FADD.FTZ R3, R147, R12 ;  /* 0x0000000c93037221 */ /* 0x004fc20000010000 */
[----:B------:R-:W-:Y:S01]  /*1b130*/  F2FP.SATFINITE.E4M3.F32.PACK_AB_MERGE_C R70, R73, R70, RZ ;  /* 0x000000464946723e */ /* 0x000fe200048070ff */
[----:B------:R-:W-:-:S01]  /*1b140*/  FADD.FTZ R4, R4, R33 ;  /* 0x0000002104047221 */ /* 0x000fc20000010000 */
[----:B------:R-:W-:Y:S02]  /*1b150*/  F2FP.SATFINITE.E4M3.F32.PACK_AB_MERGE_C R217, R52, R217, R56 ;  /* 0x000000d934d9723e */ /* 0x000fe40004807038 */
[C---:B---3--:R-:W-:Y:S01]  /*1b160*/  F2FP.SATFINITE.E4M3.F32.PACK_AB_MERGE_C R5, R6.reuse, R147, RZ ;  /* 0x000000930605723e */ /* 0x048fe200048070ff */
[----:B------:R-:W-:Y:S01]  /*1b170*/  FADD.FTZ R3, R6, R3 ;  /* 0x0000000306037221 */ /* 0x000fe20000010000 */
[----:B------:R-:W-:-:S02]  /*1b180*/  F2FP.SATFINITE.E4M3.F32.PACK_AB_MERGE_C R219, R54, R219, R45 ;  /* 0x000000db36db723e */ /* 0x000fc4000480702d */
[----:B------:R-:W-:Y:S02]  /*1b190*/  CS2R R26, SRZ ;  /* 0x00000000001a7805 */ /* 0x000fe4000001ff00 */
[----:B------:R-:W-:Y:S02]  /*1b1a0*/  F2FP.SATFINITE.E4M3.F32.PACK_AB_MERGE_C R213, R58, R213, R49 ;  /* 0x000000d53ad5723e */ /* 0x000fe40004807031 */
[----:B------:R-:W-:Y:S02]  /*1b1b0*/  CS2R R30, SRZ ;  /* 0x00000000001e7805 */ /* 0x000fe4000001ff00 */
[----:B------:R-:W-:Y:S02]  /*1b1c0*/  F2FP.SATFINITE.E4M3.F32.PACK_AB_MERGE_C R214, R83, R32, R214 ;  /* 0x0000002053d6723e */ /* 0x000fe400048070d6 */
[----:B------:R-:W-:Y:S02]  /*1b1d0*/  CS2R R32, SRZ ;  /* 0x0000000000207805 */ /* 0x000fe4000001ff00 */
        /* <DEDUP_REMOVED lines=57> */
[----:B------:R-:W-:Y:S01]  /*1b570*/  CS2R R116, SRZ ;  /* 0x0000000000747805 */ /* 0x000fe2000001ff00 */
[----:B------:R-:W-:Y:S01]  /*1b580*/  IMAD.MOV.U32 R8, RZ, RZ, R222 ;  /* 0x000000ffff087224 */ /* 0x000fe200078e00de */
        /* <DEDUP_REMOVED lines=46> */
.L_x_2403:
        /* <DEDUP_REMOVED lines=8> */
.L_x_2394:
[----:B------:R-:W-:-:S04]  /*1b8f0*/  IADD3 R0, R221, 0x1, RZ ;  /* 0x00000001dd007810 */ /* 0x000fc80007ffe0ff */
[----:B------:R-:W-:-:S04]  /*1b900*/  ISETP.NE.AND P3, PT, R0, 0x2, PT ;  /* 0x000000020000780c */ /* 0x000fc80003f65270 */
[----:B------:R-:W-:Y:S02]  /*1b910*/  SEL R9, R0, RZ, P3 ;  /* 0x000000ff00097207 */ /* 0x000fe40001800000 */
[----:B------:R-:W-:-:S03]  /*1b920*/  SHF.L.U32 R0, R222, 0x1f, RZ ;  /* 0x0000001fde007819 */ /* 0x000fc600000006ff */
[----:B------:R-:W-:-:S04]  /*1b930*/  IMAD R9, R9, 0x8, R16 ;  /* 0x0000000809097824 */ /* 0x000fc800078e0210 */
[----:B------:R0:W1:Y:S01]  /*1b940*/  SYNCS.PHASECHK.TRANS64.TRYWAIT P3, [R9+URZ+0x33430], R0 ;  /* 0x03343000090075a7 */ /* 0x000062000806017f */
[----:B------:R-:W-:Y:S05]  /*1b950*/  @!P1 BRA `(.L_x_2395) ;  /* 0x0000000000049947 */ /* 0x000fea0003800000 */
[----:B------:R-:W-:Y:S01]  /*1b960*/  BPT.TRAP 0x1 ;  /* 0x000000040000795c */ /* 0x000fe20000300000 */
.L_x_2395:
[----:B------:R-:W-:Y:S04]  /*1b970*/  BSSY B0, `(.L_x_2393) ;  /* 0x0000004000007945 */ /* 0x000fe80003800000 */
[----:B-1----:R-:W-:Y:S05]  /*1b980*/  @P3 BRA `(.L_x_2396) ;  /* 0x0000000000083947 */ /* 0x002fea0003800000 */
[----:B------:R-:W1:Y:S02]  /*1b990*/  SYNCS.PHASECHK.TRANS64.TRYWAIT P3, [R9+URZ+0x33430], R0 ;  /* 0x03343000090075a7 */ /* 0x000e64000806017f */
[----:B-1----:R-:W-:Y:S05]  /*1b9a0*/  @!P3 BRA `(.L_x_2397) ;  /* 0x0000016400c0b947 */ /* 0x002fea0003800000 */
.L_x_2396:
[----:B------:R-:W-:Y:S05]  /*1b9b0*/  BSYNC B0 ;  /* 0x0000000000007941 */ /* 0x000fea0003800000 */
.L_x_2393:
[----:B01----:R-:W0:Y:S01]  /*1b9c0*/  S2R R0, SR_TID.X ;  /* 0x0000000000007919 */ /* 0x003e220000002100 */
[----:B------:R-:W-:Y:S01]  /*1b9d0*/  VIADD R9, R221, 0x1 ;  /* 0x00000001dd097836 */ /* 0x000fe20000000000 */
[----:B------:R-:W-:Y:S05]  /*1b9e0*/  WARPSYNC.ALL ;  /* 0x0000000000007948 */ /* 0x000fea0003800000 */
[C---:B------:R-:W-:Y:S01]  /*1b9f0*/  ISETP.NE.AND P3, PT, R9.reuse, 0x2, PT ;  /* 0x000000020900780c */ /* 0x040fe20003f65270 */
[----:B------:R-:W-:Y:S01]  /*1ba00*/  IMAD.MOV.U32 R11, RZ, RZ, -0x7fffffe0 ;  /* 0x80000020ff0b7424 */ /* 0x000fe200078e00ff */
[----:B------:R-:W-:Y:S01]  /*1ba10*/  UMOV UR48, UR24 ;  /* 0x0000001800307c82 */ /* 0x000fe20008000000 */
[----:B------:R-:W-:Y:S01]  /*1ba20*/  UMOV UR49, UR25 ;  /* 0x0000001900317c82 */ /* 0x000fe20008000000 */
[----:B------:R-:W-:Y:S01]  /*1ba30*/  SEL R9, R9, RZ, P3 ;  /* 0x000000ff09097207 */ /* 0x000fe20001800000 */
[----:B------:R-:W-:Y:S01]  /*1ba40*/  IMAD.MOV.U32 R121, RZ, RZ, -0x7fffffe0 ;  /* 0x80000020ff797424 */ /* 0x000fe200078e00ff */
[----:B------:R-:W-:Y:S01]  /*1ba50*/  R2UR UR51, R11 ;  /* 0x000000000b3372ca */ /* 0x000fe200000e0000 */
[----:B------:R-:W-:Y:S01]  /*1ba60*/  UMOV UR44, UR24 ;  /* 0x00000018002c7c82 */ /* 0x000fe20008000000 */
[----:B------:R-:W-:Y:S01]  /*1ba70*/  UMOV UR45, UR25 ;  /* 0x00000019002d7c82 */ /* 0x000fe20008000000 */
[----:B------:R-:W-:Y:S01]  /*1ba80*/  IMAD R10, R9, 0x780, R14 ;  /* 0x00000780090a7824 */ /* 0x000fe200078e020e */
[----:B------:R-:W-:Y:S01]  /*1ba90*/  R2UR UR47, R121 ;  /* 0x00000000792f72ca */ /* 0x000fe200000e0000 */
[----:B------:R-:W-:Y:S01]  /*1baa0*/  IMAD.MOV.U32 R13, RZ, RZ, -0x7fffffe0 ;  /* 0x80000020ff0d7424 */ /* 0x000fe200078e00ff */
[----:B------:R-:W-:Y:S01]  /*1bab0*/  UMOV UR32, UR24 ;  /* 0x0000001800207c82 */ /* 0x000fe20008000000 */
[C---:B------:R-:W-:Y:S01]  /*1bac0*/  VIADD R120, R10.reuse, 0x80 ;  /* 0x000000800a787836 */ /* 0x040fe20000000000 */
[C---:B------:R-:W-:Y:S01]  /*1bad0*/  R2UR UR50, R10.reuse ;  /* 0x000000000a3272ca */ /* 0x040fe200000e0000 */
[C---:B------:R-:W-:Y:S01]  /*1bae0*/  VIADD R12, R10.reuse, 0x100 ;  /* 0x000001000a0c7836 */ /* 0x040fe20000000000 */
[----:B------:R-:W-:Y:S01]  /*1baf0*/  R2UR UR27, R13 ;  /* 0x000000000d1b72ca */ /* 0x000fe200000e0000 */
[----:B------:R-:W-:Y:S01]  /*1bb00*/  VIADD R20, R10, 0x180 ;  /* 0x000001800a147836 */ /* 0x000fe20000000000 */
[----:B------:R-:W-:Y:S01]  /*1bb10*/  R2UR UR46, R120 ;  /* 0x00000000782e72ca */ /* 0x000fe200000e0000 */
[----:B------:R-:W-:Y:S01]  /*1bb20*/  IMAD.MOV.U32 R21, RZ, RZ, -0x7fffffe0 ;  /* 0x80000020ff157424 */ /* 0x000fe200078e00ff */
[----:B------:R-:W-:Y:S01]  /*1bb30*/  R2UR UR26, R12 ;  /* 0x000000000c1a72ca */ /* 0x000fe200000e0000 */
[----:B------:R-:W-:Y:S01]  /*1bb40*/  UMOV UR33, UR25 ;  /* 0x0000001900217c82 */ /* 0x000fe20008000000 */
[----:B------:R-:W-:Y:S01]  /*1bb50*/  R2UR UR34, R20 ;  /* 0x00000000142272ca */ /* 0x000fe200000e0000 */
[----:B------:R-:W-:Y:S01]  /*1bb60*/  VIADD R120, R10, 0x200 ;  /* 0x000002000a787836 */ /* 0x000fe20000000000 */
[----:B------:R-:W-:Y:S01]  /*1bb70*/  R2UR UR35, R21 ;  /* 0x00000000152372ca */ /* 0x000fe200000e0000 */
[----:B------:R-:W-:Y:S01]  /*1bb80*/  UMOV UR28, UR24 ;  /* 0x00000018001c7c82 */ /* 0x000fe20008000000 */
[----:B0-----:R-:W-:Y:S01]  /*1bb90*/  SHF.R.U32.HI R0, RZ, 0x7, R0 ;  /* 0x00000007ff007819 */ /* 0x001fe20000011600 */
[----:B------:R-:W-:Y:S01]  /*1bba0*/  UMOV UR29, UR25 ;  /* 0x00000019001d7c82 */ /* 0x000fe20008000000 */
[----:B------:R-:W-:Y:S01]  /*1bbb0*/  R2UR UR30, R120 ;  /* 0x00000000781e72ca */ /* 0x000fe200000e0000 */
[----:B------:R-:W-:Y:S01]  /*1bbc0*/  VIADD R12, R10, 0x2 ;  /* 0x000000020a0c7836 */ /* 0x000fe20000000000 */
[----:B------:R-:W-:Y:S01]  /*1bbd0*/  R2UR UR31, R121 ;  /* 0x00000000791f72ca */ /* 0x000fe200000e0000 */
[----:B------:R-:W-:Y:S01]  /*1bbe0*/  VIADD R0, R0, 0x8 ;  /* 0x0000000800007836 */ /* 0x000fe20000000000 */
[----:B------:R-:W-:Y:S01]  /*1bbf0*/  R2UR UR7, R13 ;  /* 0x000000000d0772ca */ /* 0x000fe200000e0000 */
[----:B------:R-:W-:Y:S01]  /*1bc00*/  IMAD.MOV.U32 R21, RZ, RZ, -0x7fffffe0 ;  /* 0x80000020ff157424 */ /* 0x000fe200078e00ff */
[----:B------:R-:W-:Y:S01]  /*1bc10*/  R2UR UR6, R12 ;  /* 0x000000000c0672ca */ /* 0x000fe200000e0000 */
[C---:B------:R-:W-:Y:S01]  /*1bc20*/  VIADD R12, R10.reuse, 0x102 ;  /* 0x000001020a0c7836 */ /* 0x040fe20000000000 */
[----:B------:R0:W-:Y:S01]  /*1bc30*/  BAR.SYNC.DEFER_BLOCKING R0, 0x100 ;  /* 0x000400000000751d */ /* 0x0001e20000010000 */
[----:B------:R-:W-:Y:S01]  /*1bc40*/  IADD3 R20, R10, 0x82, RZ ;  /* 0x000000820a147810 */ /* 0x000fe20007ffe0ff */
[----:B------:R-:W-:-:S02]  /*1bc50*/  IMAD.MOV.U32 R13, RZ, RZ, -0x7fffffe0 ;  /* 0x80000020ff0d7424 */ /* 0x000fc400078e00ff */
[----:B------:R-:W-:Y:S02]  /*1bc60*/  IMAD.MOV.U32 R11, RZ, RZ, -0x7fffffe0 ;  /* 0x80000020ff0b7424 */ /* 0x000fe400078e00ff */
        /* <DEDUP_REMOVED lines=15> */
[----:B------:R-:W-:Y:S02]  /*1bd60*/  WARPGROUP.DEPBAR.LE gsb0, 0x0 ;  /* 0x00008000000079c5 */ /* 0x000fe40000010000 */
[----:B------:R-:W-:-:S06]  /*1bd70*/  WARPGROUP.ARRIVE ;  /* 0x00000000000079c5 */ /* 0x000fcc0000000000 */
[----:B------:R-:W-:Y:S03]  /*1bd80*/  QGMMA.64x32x32.F32.E4M3.E4M3 R152, gdesc[UR24], RZ, !UPT, gsb0 ;  /* 0x00600000189879f3 */ /* 0x000fe6000c0008ff */
[----:B------:R-:W-:Y:S02]  /*1bd90*/  WARPGROUP.DEPBAR.LE gsb0, 0x0 ;  /* 0x00008000000079c5 */ /* 0x000fe40000010000 */
[----:B------:R-:W-:-:S06]  /*1bda0*/  WARPGROUP.ARRIVE ;  /* 0x00000000000079c5 */ /* 0x000fcc0000000000 */
[----:B------:R-:W-:Y:S01]  /*1bdb0*/  QGMMA.64x32x32.F32.E4M3.E4M3 R136, gdesc[UR32], RZ, !UPT, gsb0 ;  /* 0x00600000208879f3 */ /* 0x000fe2000c0008ff */
[----:B------:R-:W-:Y:S01]  /*1bdc0*/  UMOV UR32, UR4 ;  /* 0x0000000400207c82 */ /* 0x000fe20008000000 */
        /* <DEDUP_REMOVED lines=166> */
[C---:B------:R-:W-:Y:S02]  /*1c830*/  VIADD R12, R10.reuse, 0x682 ;  /* 0x000006820a0c7836 */ /* 0x040fe40000000000 */
[----:B------:R-:W-:Y:S02]  /*1c840*/  IMAD.MOV.U32 R13, RZ, RZ, -0x7fffffe0 ;  /* 0x80000020ff0d7424 */ /* 0x000fe400078e00ff */
[----:B------:R-:W-:Y:S01]  /*1c850*/  VIADD R10, R10, 0x702 ;  /* 0x000007020a0a7836 */ /* 0x000fe20000000000 */
[----:B------:R-:W-:-:S02]  /*1c860*/  WARPGROUP.DEPBAR.LE gsb0, 0x0 ;  /* 0x00008000000079c5 */ /* 0x000fc40000010000 */
        /* <DEDUP_REMOVED lines=32> */
.L_x_2399:
[----:B------:R-:W-:Y:S01]  /*1ca70*/  SHF.L.U32 R0, R8, 0x1f, RZ ;  /* 0x0000001f08007819 */ /* 0x000fe200000006ff */
[----:B------:R-:W-:-:S04]  /*1ca80*/  IMAD R8, R221, 0x8, R16 ;  /* 0x00000008dd087824 */ /* 0x000fc800078e0210 */
[----:B------:R0:W1:Y:S01]  /*1ca90*/  SYNCS.PHASECHK.TRANS64.TRYWAIT P2, [R8+URZ+0x33450], R0 ;  /* 0x03345000080075a7 */ /* 0x000062000804017f */
[----:B------:R-:W-:Y:S05]  /*1caa0*/  @!P1 BRA `(.L_x_2400) ;  /* 0x0000000000049947 */ /* 0x000fea0003800000 */
[----:B------:R-:W-:Y:S01]  /*1cab0*/  BPT.TRAP 0x1 ;  /* 0x000000040000795c */ /* 0x000fe20000300000 */
.L_x_2400:
[----:B-1----:R-:W-:Y:S05]  /*1cac0*/  @P2 BRA `(.L_x_2398) ;  /* 0x0000000000082947 */ /* 0x002fea0003800000 */
[----:B------:R-:W1:Y:S02]  /*1cad0*/  SYNCS.PHASECHK.TRANS64.TRYWAIT P2, [R8+URZ+0x33450], R0 ;  /* 0x03345000080075a7 */ /* 0x000e64000804017f */
[----:B-1----:R-:W-:Y:S05]  /*1cae0*/  @!P2 BRA `(.L_x_2401) ;  /* 0x000001540084a947 */ /* 0x002fea0003800000 */
.L_x_2398:
[----:B01----:R-:W-:Y:S01]  /*1caf0*/  VIADD R0, R16, 0x200 ;  /* 0x0000020010007836 */ /* 0x003fe20000000000 */
[----:B------:R-:W2:Y:S01]  /*1cb00*/  LDL R21, [R1+0x4] ;  /* 0x0000040001157983 */ /* 0x000ea20000100800 */
[----:B------:R-:W-:Y:S01]  /*1cb10*/  IMAD.MOV.U32 R11, RZ, RZ, -0x3ffffff0 ;  /* 0xc0000010ff0b7424 */ /* 0x000fe200078e00ff */
[----:B------:R-:W-:Y:S05]  /*1cb20*/  WARPSYNC.ALL ;  /* 0x0000000000007948 */ /* 0x000fea0003800000 */
[----:B------:R-:W-:Y:S01]  /*1cb30*/  SHF.R.U32.HI R0, RZ, 0x4, R0 ;  /* 0x00000004ff007819 */ /* 0x000fe20000011600 */
[----:B------:R-:W2:Y:S01]  /*1cb40*/  LDL R20, [R1] ;  /* 0x0000000001147983 */ /* 0x000ea20000100800 */
[----:B------:R-:W-:Y:S01]  /*1cb50*/  R2UR UR7, R11 ;  /* 0x000000000b0772ca */ /* 0x000fe200000e0000 */
[----:B------:R-:W-:Y:S01]  /*1cb60*/  WARPGROUP.ARRIVE ;  /* 0x00000000000079c5 */ /* 0x000fe20000000000 */
[----:B------:R-:W-:Y:S01]  /*1cb70*/  LOP3.LUT R0, R0, 0x3fff, RZ, 0xc0, !PT ;  /* 0x00003fff00007812 */ /* 0x000fe200078ec0ff */
[----:B------:R-:W0:Y:S03]  /*1cb80*/  @P0 LDC R8, c[0x0][0x450] ;  /* 0x00011400ff080b82 */ /* 0x000e260000000800 */
[----:B------:R-:W-:-:S05]  /*1cb90*/  LOP3.LUT R0, R0, 0x10000, RZ, 0xfc, !PT ;  /* 0x0001000000007812 */ /* 0x000fca00078efcff */
[----:B------:R-:W-:Y:S01]  /*1cba0*/  IMAD R10, R221, 0x780, R0 ;  /* 0x00000780dd0a7824 */ /* 0x000fe200078e0200 */
[----:B------:R-:W-:Y:S01]  /*1cbb0*/  MOV R13, 0xc0000010 ;  /* 0xc0000010000d7802 */ /* 0x000fe20000000f00 */
[----:B------:R-:W1:Y:S03]  /*1cbc0*/  @P0 LDC R0, c[0x0][0x44c] ;  /* 0x00011300ff000b82 */ /* 0x000e660000000800 */
[----:B------:R-:W-:-:S13]  /*1cbd0*/  R2UR UR6, R10 ;  /* 0x000000000a0672ca */ /* 0x000fda00000e0000 */
[----:B------:R-:W-:Y:S01]  /*1cbe0*/  QGMMA.64x192x32.F32.E4M3.E4M3 R24, R216, gdesc[UR4], R24, gsb0 ;  /* 0x02e00004d8187df3 */ /* 0x000fe20008000818 */
[----:B------:R-:W-:Y:S01]  /*1cbf0*/  VIADD R12, R10, 0x180 ;  /* 0x000001800a0c7836 */ /* 0x000fe20000000000 */
[----:B------:R-:W-:-:S04]  /*1cc00*/  R2UR UR7, R13 ;  /* 0x000000000d0772ca */ /* 0x000fc800000e0000 */
[----:B------:R-:W-:Y:S01]  /*1cc10*/  R2UR UR6, R12 ;  /* 0x000000000c0672ca */ /* 0x000fe200000e0000 */
[----:B------:R-:W-:Y:S02]  /*1cc20*/  WARPGROUP.DEPBAR.LE gsb0, 0x0 ;  /* 0x00008000000079c5 */ /* 0x000fe40000010000 */
[----:B------:R-:W3:Y:S01]  /*1cc30*/  LDL R219, [R1+0x14] ;  /* 0x0000140001db7983 */ /* 0x000ee20000100800 */
[----:B------:R-:W-:Y:S01]  /*1cc40*/  WARPGROUP.ARRIVE ;  /* 0x00000000000079c5 */ /* 0x000fe20000000000 */
[----:B------:R-:W-:Y:S02]  /*1cc50*/  VIADD R12, R10, 0x300 ;  /* 0x000003000a0c7836 */ /* 0x000fe40000000000 */
[----:B------:R-:W-:-:S07]  /*1cc60*/  IMAD.MOV.U32 R13, RZ, RZ, -0x3ffffff0 ;  /* 0xc0000010ff0d7424 */ /* 0x000fce00078e00ff */
[----:B------:R-:W-:Y:S01]  /*1cc70*/  QGMMA.64x192x32.F32.E4M3.E4M3 R24, R212, gdesc[UR4], R24, gsb0 ;  /* 0x02e00004d4187df3 */ /* 0x000fe20008000818 */
[----:B------:R-:W-:Y:S01]  /*1cc80*/  R2UR UR6, R12 ;  /* 0x000000000c0672ca */ /* 0x000fe200000e0000 */
[C---:B------:R-:W-:Y:S01]  /*1cc90*/  VIADD R12, R10.reuse, 0x480 ;  /* 0x000004800a0c7836 */ /* 0x040fe20000000000 */
[----:B------:R-:W-:Y:S01]  /*1cca0*/  R2UR UR7, R13 ;  /* 0x000000000d0772ca */ /* 0x000fe200000e0000 */
[----:B------:R-:W-:Y:S02]  /*1ccb0*/  IMAD.MOV.U32 R13, RZ, RZ, -0x3ffffff0 ;  /* 0xc0000010ff0d7424 */ /* 0x000fe400078e00ff */
[----:B------:R-:W-:Y:S01]  /*1ccc0*/  VIADD R10, R10, 0x600 ;  /* 0x000006000a0a7836 */ /* 0x000fe20000000000 */
[----:B------:R-:W-:Y:S02]  /*1ccd0*/  WARPGROUP.DEPBAR.LE gsb0, 0x0 ;  /* 0x00008000000079c5 */ /* 0x000fe40000010000 */
[----:B------:R-:W-:-:S11]  /*1cce0*/  WARPGROUP.ARRIVE ;  /* 0x00000000000079c5 */ /* 0x000fd60000000000 */
[----:B------:R-:W-:Y:S01]  /*1ccf0*/  QGMMA.64x192x32.F32.E4M3.E4M3 R24, R208, gdesc[UR4], R24, gsb0 ;  /* 0x02e00004d0187df3 */ /* 0x000fe20008000818 */
[----:B------:R-:W-:Y:S02]  /*1cd00*/  R2UR UR6, R12 ;  /* 0x000000000c0672ca */ /* 0x000fe400000e0000 */
[----:B------:R-:W-:Y:S01]  /*1cd10*/  R2UR UR7, R13 ;  /* 0x000000000d0772ca */ /* 0x000fe200000e0000 */
[----:B---3--:R-:W-:Y:S02]  /*1cd20*/  IMAD.IADD R11, R219, 0x1, R236 ;  /* 0x00000001db0b7824 */ /* 0x008fe400078e02ec */
[----:B------:R-:W3:Y:S02]  /*1cd30*/  S2R R219, SR_TID.X ;  /* 0x0000000000db7919 */ /* 0x000ee40000002100 */
[----:B-1----:R-:W-:-:S05]  /*1cd40*/  @P0 IMAD.HI.U32 R0, R11, R0, RZ ;  /* 0x000000000b000227 */ /* 0x002fca00078e00ff */
[----:B0-----:R-:W-:Y:S01]  /*1cd50*/  @P0 SHF.R.U32.HI R11, RZ, R8, R0 ;  /* 0x00000008ff0b0219 */ /* 0x001fe20000011600 */
[----:B------:R-:W-:-:S04]  /*1cd60*/  IMAD R0, R7, -0xa0, RZ ;  /* 0xffffff6007007824 */ /* 0x000fc800078e02ff */
[----:B------:R-:W0:Y:S01]  /*1cd70*/  SHFL.IDX PT, R8, R11, RZ, 0x1c1f ;  /* 0x001c1fff0b087589 */ /* 0x000e2200000e0000 */
[----:B------:R-:W-:-:S04]  /*1cd80*/  IADD3 R0, -R237, 0x1, R0 ;  /* 0x00000001ed007810 */ /* 0x000fc80007ffe100 */
[----:B--2---:R-:W-:-:S05]  /*1cd90*/  IADD3 R0, -R20, R0, R21 ;  /* 0x0000000014007210 */ /* 0x004fca0007ffe115 */
        /* <DEDUP_REMOVED lines=43> */
[----:B------:R-:W-:Y:S01]  /*1d050*/  ISETP.GT.AND P3, PT, R8, 0x39, PT ;  /* 0x000000390800780c */ /* 0x000fe20003f64270 */
[----:B------:R-:W-:Y:S02]  /*1d060*/  WARPGROUP.DEPBAR.LE gsb0, 0x0 ;  /* 0x00008000000079c5 */ /* 0x000fe40000010000 */
[----:B------:R-:W-:Y:S01]  /*1d070*/  FSEL R180, R180, -INF , P2 ;  /* 0xff800000b4b47808 */ /* 0x000fe20001000000 */
[----:B------:R-:W-:Y:S01]  /*1d080*/  WARPGROUP.ARRIVE ;  /* 0x00000000000079c5 */ /* 0x000fe20000000000 */
[----:B------:R-:W-:Y:S02]  /*1d090*/  FMNMX.FTZ R12, R177, R12, !PT ;  /* 0x0000000cb10c7209 */ /* 0x000fe40007810000 */
[----:B------:R-:W-:Y:S02]  /*1d0a0*/  ISETP.GT.AND P2, PT, R8, 0x40, PT ;  /* 0x000000400800780c */ /* 0x000fe40003f44270 */
[----:B------:R-:W-:Y:S01]  /*1d0b0*/  FSEL R181, R181, -INF , P3 ;  /* 0xff800000b5b57808 */ /* 0x000fe20001800000 */
[----:B------:R-:W-:Y:S01]  /*1d0c0*/  QGMMA.64x192x32.F32.E4M3.E4M3 R24, R204, gdesc[UR4], R24, gsb0 ;  /* 0x02e00004cc187df3 */ /* 0x000fe20008000818 */
        /* <DEDUP_REMOVED lines=70> */
[----:B------:R-:W-:Y:S02]  /*1d530*/  FSEL R133, R133, -INF , P4 ;  /* 0xff80000085857808 */ /* 0x000fe40002000000 */
[----:B------:R-:W-:Y:S02]  /*1d540*/  FMNMX.FTZ R8, R132, R12, !PT ;  /* 0x0000000c84087209 */ /* 0x000fe40007810000 */
[----:B------:R-:W-:-:S02]  /*1d550*/  R2UR UR6, R10 ;  /* 0x000000000a0672ca */ /* 0x000fc400000e0000 */
[----:B------:R-:W-:-:S05]  /*1d560*/  FMNMX.FTZ R8, R133, R8, !PT ;  /* 0x0000000885087209 */ /* 0x000fca0007810000 */
[----:B------:R-:W0:Y:S02]  /*1d570*/  SHFL.BFLY PT, R12, R8, 0x2, 0x1f ;  /* 0x0c401f00080c7f89 */ /* 0x000e2400000e0000 */
[----:B0-----:R-:W-:Y:S02]  /*1d580*/  FMNMX.FTZ R8, R8, R12, !PT ;  /* 0x0000000c08087209 */ /* 0x001fe40007810000 */
[----:B------:R0:W1:Y:S04]  /*1d590*/  SHFL.IDX PT, R12, R11, 0x1, 0x1c1f ;  /* 0x003c1f000b0c7f89 */ /* 0x00006800000e0000 */
[----:B------:R-:W2:Y:S01]  /*1d5a0*/  SHFL.BFLY PT, R13, R8, 0x1, 0x1f ;  /* 0x0c201f00080d7f89 */ /* 0x000ea200000e0000 */
[----:B0-----:R-:W-:-:S05]  /*1d5b0*/  IMAD.MOV.U32 R11, RZ, RZ, -0x3ffffff0 ;  /* 0xc0000010ff0b7424 */ /* 0x001fca00078e00ff */
[----:B------:R-:W-:Y:S01]  /*1d5c0*/  R2UR UR7, R11 ;  /* 0x000000000b0772ca */ /* 0x000fe200000e0000 */
[----:B-1----:R-:W-:Y:S01]  /*1d5d0*/  IMAD.IADD R12, R0, 0x1, R12 ;  /* 0x00000001000c7824 */ /* 0x002fe200078e020c */
[----:B--2---:R-:W-:Y:S01]  /*1d5e0*/  FMNMX.FTZ R0, R8, R13, !PT ;  /* 0x0000000d08007209 */ /* 0x004fe20007810000 */
[----:B------:R-:W-:-:S03]  /*1d5f0*/  WARPGROUP.DEPBAR.LE gsb0, 0x0 ;  /* 0x00008000000079c5 */ /* 0x000fc60000010000 */
[C---:B------:R-:W-:Y:S01]  /*1d600*/  ISETP.GT.AND P4, PT, R12.reuse, RZ, PT ;  /* 0x000000ff0c00720c */ /* 0x040fe20003f84270 */
[----:B------:R-:W-:Y:S01]  /*1d610*/  WARPGROUP.ARRIVE ;  /* 0x00000000000079c5 */ /* 0x000fe20000000000 */
[----:B------:R-:W-:Y:S01]  /*1d620*/  ISETP.GT.AND P5, PT, R12, 0x1, PT ;  /* 0x000000010c00780c */ /* 0x000fe20003fa4270 */
[----:B------:R-:W-:-:S01]  /*1d630*/  FFMA.FTZ R11, R2, R0, -8 ;  /* 0xc1000000020b7423 */ /* 0x000fc20000010000 */
[----:B------:R-:W-:Y:S02]  /*1d640*/  FSEL R186, R186, -INF , P4 ;  /* 0xff800000baba7808 */ /* 0x000fe40002000000 */
[----:B------:R-:W-:Y:S01]  /*1d650*/  ISETP.GT.AND P2, PT, R12, 0x8, PT ;  /* 0x000000080c00780c */ /* 0x000fe20003f44270 */
[----:B------:R-:W-:Y:S01]  /*1d660*/  QGMMA.64x192x32.F32.E4M3.E4M3 R24, R200, gdesc[UR4], R24, gsb0 ;  /* 0x02e00004c8187df3 */ /* 0x000fe20008000818 */
        /* <DEDUP_REMOVED lines=18> */
[----:B------:R-:W-:Y:S02]  /*1d790*/  ISETP.GT.AND P2, PT, R12, 0x20, PT ;  /* 0x000000200c00780c */ /* 0x000fe40003f44270 */
        /* <DEDUP_REMOVED lines=58> */
[----:B------:R-:W-:Y:S02]  /*1db40*/  FSETP.NEU.FTZ.AND P2, PT, R0, -INF , PT ;  /* 0xff8000000000780b */ /* 0x000fe40003f5d000 */
[----:B------:R-:W-:Y:S02]  /*1db50*/  ISETP.GT.AND P3, PT, R12, 0x70, PT ;  /* 0x000000700c00780c */ /* 0x000fe40003f64270 */
[----:B------:R-:W-:-:S02]  /*1db60*/  FSEL R143, R143, -INF , P4 ;  /* 0xff8000008f8f7808 */ /* 0x000fc40002000000 */
[----:B------:R-:W-:Y:S02]  /*1db70*/  FMNMX.FTZ R10, R142, R10, !PT ;  /* 0x0000000a8e0a7209 */ /* 0x000fe40007810000 */
[----:B------:R-:W-:Y:S02]  /*1db80*/  FSEL R11, R11, RZ, P2 ;  /* 0x000000ff0b0b7208 */ /* 0x000fe40001000000 */
[----:B------:R-:W-:Y:S02]  /*1db90*/  ISETP.GT.AND P5, PT, R12, 0x71, PT ;  /* 0x000000710c00780c */ /* 0x000fe40003fa4270 */
[----:B------:R-:W-:Y:S01]  /*1dba0*/  FSEL R146, R146, -INF , P3 ;  /* 0xff80000092927808 */ /* 0x000fe20001800000 */
[----:B------:R-:W-:-:S01]  /*1dbb0*/  FFMA.FTZ R8, R2, R185, -R11 ;  /* 0x000000b902087223 */ /* 0x000fc2000001080b */
[----:B------:R-:W-:Y:S01]  /*1dbc0*/  FMNMX.FTZ R10, R143, R10, !PT ;  /* 0x0000000a8f0a7209 */ /* 0x000fe20007810000 */
[----:B------:R-:W-:-:S01]  /*1dbd0*/  FFMA.FTZ R13, R2, R188, -R11 ;  /* 0x000000bc020d7223 */ /* 0x000fc2000001080b */
[----:B------:R-:W-:Y:S01]  /*1dbe0*/  ISETP.GT.AND P4, PT, R12, 0x78, PT ;  /* 0x000000780c00780c */ /* 0x000fe20003f84270 */
[----:B------:R-:W-:-:S01]  /*1dbf0*/  FFMA.FTZ R20, R2, R189, -R11 ;  /* 0x000000bd02147223 */ /* 0x000fc2000001080b */
        /* <DEDUP_REMOVED lines=10> */
[----:B------:R-:W-:Y:S01]  /*1dca0*/  FSEL R151, R151, -INF , P3 ;  /* 0xff80000097977808 */ /* 0x000fe20001800000 */
[----:B------:R-:W-:-:S01]  /*1dcb0*/  FFMA.FTZ R152, R2, R152, -R11 ;  /* 0x0000009802987223 */ /* 0x000fc2000001080b */
[----:B------:R-:W-:Y:S01]  /*1dcc0*/  ISETP.GT.AND P4, PT, R12, 0x80, PT ;  /* 0x000000800c00780c */ /* 0x000fe20003f84270 */
        /* <DEDUP_REMOVED lines=31> */
[----:B------:R-:W-:Y:S01]  /*1dec0*/  ISETP.GT.AND P4, PT, R12, 0x98, PT ;  /* 0x000000980c00780c */ /* 0x000fe20003f84270 */
[----:B------:R-:W-:-:S01]  /*1ded0*/  FFMA.FTZ R124, R2, R124, -R11 ;  /* 0x0000007c027c7223 */ /* 0x000fc2000001080b */
[----:B------:R-:W-:Y:S01]  /*1dee0*/  ISETP.GT.AND P3, PT, R12, 0x99, PT ;  /* 0x000000990c00780c */ /* 0x000fe20003f64270 */
[----:B------:R-:W-:-:S01]  /*1def0*/  FFMA.FTZ R12, R2, R168, -R11 ;  /* 0x000000a8020c7223 */ /* 0x000fc2000001080b */
[C-C-:B------:R-:W-:Y:S01]  /*1df00*/  FFMA.FTZ R168, R2.reuse, R169, -R11.reuse ;  /* 0x000000a902a87223 */ /* 0x140fe2000001080b */
[----:B------:R-:W-:Y:S01]  /*1df10*/  FMNMX.FTZ R10, R189, R10, !PT ;  /* 0x0000000abd0a7209 */ /* 0x000fe20007810000 */
[C-C-:B------:R-:W-:Y:S01]  /*1df20*/  FFMA.FTZ R169, R2.reuse, R172, -R11.reuse ;  /* 0x000000ac02a97223 */ /* 0x140fe2000001080b */
[----:B------:R-:W-:-:S01]  /*1df30*/  FFMA.FTZ R172, R2, R173, -R11 ;  /* 0x000000ad02ac7223 */ /* 0x000fc2000001080b */
[C-C-:B------:R-:W-:Y:S01]  /*1df40*/  FFMA.FTZ R173, R2.reuse, R176, -R11.reuse ;  /* 0x000000b002ad7223 */ /* 0x140fe2000001080b */
[----:B------:R-:W-:-:S01]  /*1df50*/  FFMA.FTZ R176, R2, R177, -R11 ;  /* 0x000000b102b07223 */ /* 0x000fc2000001080b */
[----:B------:R-:W-:Y:S01]  /*1df60*/  FSEL R131, R131, -INF , P5 ;  /* 0xff80000083837808 */ /* 0x000fe20002800000 */
[----:B------:R-:W-:-:S01]  /*1df70*/  FFMA.FTZ R177, R2, R180, -R11 ;  /* 0x000000b402b17223 */ /* 0x000fc2000001080b */
[----:B------:R-:W-:Y:S01]  /*1df80*/  FMNMX.FTZ R10, R130, R10, !PT ;  /* 0x0000000a820a7209 */ /* 0x000fe20007810000 */
[----:B------:R-:W-:-:S01]  /*1df90*/  FFMA.FTZ R180, R2, R181, -R11 ;  /* 0x000000b502b47223 */ /* 0x000fc2000001080b */
[--C-:B------:R-:W-:Y:S01]  /*1dfa0*/  FFMA.FTZ R181, R2, R140, -R11.reuse ;  /* 0x0000008c02b57223 */ /* 0x100fe2000001080b */
[----:B------:R-:W-:Y:S01]  /*1dfb0*/  FSEL R140, R134, -INF , P4 ;  /* 0xff800000868c7808 */ /* 0x000fe20002000000 */
[C-C-:B------:R-:W-:Y:S01]  /*1dfc0*/  FFMA.FTZ R125, R2.reuse, R125, -R11.reuse ;  /* 0x0000007d027d7223 */ /* 0x140fe2000001080b */
[----:B------:R-:W-:Y:S01]  /*1dfd0*/  FMNMX.FTZ R10, R131, R10, !PT ;  /* 0x0000000a830a7209 */ /* 0x000fe20007810000 */
[----:B------:R0:W-:Y:S01]  /*1dfe0*/  MUFU.EX2 R134, R181 ;  /* 0x000000b500867308 */ /* 0x0001e20000000800 */
[----:B------:R-:W-:Y:S01]  /*1dff0*/  FSEL R135, R135, -INF , P3 ;  /* 0xff80000087877808 */ /* 0x000fe20001800000 */
[--C-:B------:R-:W-:Y:S01]  /*1e000*/  FFMA.FTZ R128, R2, R128, -R11.reuse ;  /* 0x0000008002807223 */ /* 0x100fe2000001080b */
[----:B------:R-:W-:Y:S01]  /*1e010*/  FMNMX.FTZ R10, R140, R10, !PT ;  /* 0x0000000a8c0a7209 */ /* 0x000fe20007810000 */
[C-C-:B------:R-:W-:Y:S01]  /*1e020*/  FFMA.FTZ R129, R2.reuse, R129, -R11.reuse ;  /* 0x0000008102817223 */ /* 0x140fe2000001080b */
[----:B------:R-:W-:-:S01]  /*1e030*/  FFMA.FTZ R132, R2, R132, -R11 ;  /* 0x0000008402847223 */ /* 0x000fc2000001080b */
[----:B------:R-:W-:Y:S01]  /*1e040*/  FFMA.FTZ R11, R2, R133, -R11 ;  /* 0x00000085020b7223 */ /* 0x000fe2000001080b */
[----:B------:R-:W-:Y:S01]  /*1e050*/  FMNMX.FTZ R10, R135, R10, !PT ;  /* 0x0000000a870a7209 */ /* 0x000fe20007810000 */
[----:B------:R1:W-:Y:S01]  /*1e060*/  MUFU.EX2 R122, R196 ;  /* 0x000000c4007a7308 */ /* 0x0003e20000000800 */
[----:B---3--:R-:W-:Y:S01]  /*1e070*/  LOP3.LUT R204, R219, 0x7f, RZ, 0xc0, !PT ;  /* 0x0000007fdbcc7812 */ /* 0x008fe200078ec0ff */
[----:B------:R-:W-:-:S02]  /*1e080*/  WARPGROUP.DEPBAR.LE gsb0, 0x0 ;  /* 0x00008000000079c5 */ /* 0x000fc40000010000 */
[----:B0-----:R-:W0:Y:S01]  /*1e090*/  SHFL.BFLY PT, R181, R10, 0x2, 0x1f ;  /* 0x0c401f000ab57f89 */ /* 0x001e2200000e0000 */
[----:B------:R-:W-:Y:S01]  /*1e0a0*/  ISETP.NE.AND P4, PT, R204, RZ, PT ;  /* 0x000000ffcc00720c */ /* 0x000fe20003f85270 */
[----:B------:R-:W2:Y:S01]  /*1e0b0*/  S2R R219, SR_TID.X ;  /* 0x0000000000db7919 */ /* 0x000ea20000002100 */
[----:B-1----:R-:W-:Y:S01]  /*1e0c0*/  FSEL R196, R0, RZ, P2 ;  /* 0x000000ff00c47208 */ /* 0x002fe20001000000 */
[----:B------:R-:W-:Y:S04]  /*1e0d0*/  MUFU.EX2 R184, R184 ;  /* 0x000000b800b87308 */ /* 0x000fe80000000800 */
[----:B------:R-:W-:-:S04]  /*1e0e0*/  FADD.FTZ R196, -R196, R6 ;  /* 0x00000006c4c47221 */ /* 0x000fc80000010100 */
[----:B------:R-:W-:Y:S01]  /*1e0f0*/  FMUL.FTZ R196, R2, R196 ;  /* 0x000000c402c47220 */ /* 0x000fe20000410000 */
[----:B------:R-:W-:Y:S08]  /*1e100*/  MUFU.EX2 R8, R8 ;  /* 0x0000000800087308 */ /* 0x000ff00000000800 */
[----:B------:R-:W1:Y:S01]  /*1e110*/  MUFU.EX2 R196, R196 ;  /* 0x000000c400c47308 */ /* 0x000e620000000800 */
[----:B0-----:R-:W-:-:S05]  /*1e120*/  FMNMX.FTZ R10, R10, R181, !PT ;  /* 0x000000b50a0a7209 */ /* 0x001fca0007810000 */
[----:B------:R-:W0:Y:S02]  /*1e130*/  SHFL.BFLY PT, R181, R10, 0x1, 0x1f ;  /* 0x0c201f000ab57f89 */ /* 0x000e2400000e0000 */
[----:B------:R-:W-:Y:S01]  /*1e140*/  MUFU.EX2 R13, R13 ;  /* 0x0000000d000d7308 */ /* 0x000fe20000000800 */
[----:B--2---:R-:W-:-:S07]  /*1e150*/  SHF.R.U32.HI R204, RZ, 0x7, R219 ;  /* 0x00000007ffcc7819 */ /* 0x004fce00000116db */
[----:B------:R-:W-:Y:S01]  /*1e160*/  MUFU.EX2 R20, R20 ;  /* 0x0000001400147308 */ /* 0x000fe20000000800 */
[----:B-1----:R-:W-:-:S04]  /*1e170*/  FFMA.FTZ R4, R196, R4, R184 ;  /* 0x00000004c4047223 */ /* 0x002fc800000100b8 */
[----:B------:R-:W-:-:S03]  /*1e180*/  FADD.FTZ R4, R8, R4 ;  /* 0x0000000408047221 */ /* 0x000fc60000010000 */
[----:B------:R-:W-:Y:S01]  /*1e190*/  MUFU.EX2 R21, R21 ;  /* 0x0000001500157308 */ /* 0x000fe20000000800 */
[----:B0-----:R-:W-:-:S07]  /*1e1a0*/  FMNMX.FTZ R10, R10, R181, !PT ;  /* 0x000000b50a0a7209 */ /* 0x001fce0007810000 */
[----:B------:R0:W-:Y:S01]  /*1e1b0*/  MUFU.EX2 R147, R193 ;  /* 0x000000c100937308 */ /* 0x0001e20000000800 */
[----:B------:R-:W-:Y:S01]  /*1e1c0*/  FSETP.NEU.FTZ.AND P3, PT, R10, -INF , PT ;  /* 0xff8000000a00780b */ /* 0x000fe20003f7d000 */
[----:B------:R-:W-:-:S05]  /*1e1d0*/  FFMA.FTZ R133, R2, R10, -8 ;  /* 0xc100000002857423 */ /* 0x000fca000001000a */
[----:B------:R-:W-:Y:S01]  /*1e1e0*/  FSEL R133, R133, RZ, P3 ;  /* 0x000000ff85857208 */ /* 0x000fe20001800000 */
[----:B------:R-:W-:Y:S04]  /*1e1f0*/  MUFU.EX2 R127, R197 ;  /* 0x000000c5007f7308 */ /* 0x000fe80000000800 */
[----:B------:R-:W-:-:S01]  /*1e200*/  FFMA.FTZ R192, R2, R195, -R133 ;  /* 0x000000c302c07223 */ /* 0x000fc20000010885 */
[----:B------:R-:W-:Y:S01]  /*1e210*/  FSEL R195, R10, RZ, P3 ;  /* 0x000000ff0ac37208 */ /* 0x000fe20001800000 */
[----:B------:R-:W-:-:S01]  /*1e220*/  FFMA.FTZ R181, R2, R186, -R133 ;  /* 0x000000ba02b57223 */ /* 0x000fc20000010885 */
[C-C-:B------:R-:W-:Y:S01]  /*1e230*/  FFMA.FTZ R186, R2.reuse, R187, -R133.reuse ;  /* 0x000000bb02ba7223 */ /* 0x140fe20000010885 */
[----:B------:R-:W-:-:S01]  /*1e240*/  FFMA.FTZ R187, R2, R190, -R133 ;  /* 0x000000be02bb7223 */ /* 0x000fc20000010885 */
[----:B------:R-:W-:Y:S01]  /*1e250*/  FFMA.FTZ R190, R2, R191, -R133 ;  /* 0x000000bf02be7223 */ /* 0x000fe20000010885 */
[----:B------:R-:W-:-:S01]  /*1e260*/  FADD.FTZ R195, -R195, R5 ;  /* 0x00000005c3c37221 */ /* 0x000fc20000010100 */
[--C-:B------:R-:W-:Y:S01]  /*1e270*/  FFMA.FTZ R191, R2, R194, -R133.reuse ;  /* 0x000000c202bf7223 */ /* 0x100fe20000010885 */
[----:B------:R-:W-:Y:S01]  /*1e280*/  MUFU.EX2 R181, R181 ;  /* 0x000000b500b57308 */ /* 0x000fe20000000800 */
[----:B------:R-:W-:Y:S01]  /*1e290*/  IADD3 R5, -R204, 0xb, RZ ;  /* 0x0000000bcc057810 */ /* 0x000fe20007ffe1ff */
[C---:B------:R-:W-:Y:S01]  /*1e2a0*/  FMUL.FTZ R195, R2.reuse, R195 ;  /* 0x000000c302c37220 */ /* 0x040fe20000410000 */
[----:B0-----:R-:W-:-:S01]  /*1e2b0*/  FFMA.FTZ R193, R2, R198, -R133 ;  /* 0x000000c602c17223 */ /* 0x001fc20000010885 */
        /* <DEDUP_REMOVED lines=22> */
[----:B------:R1:W-:Y:S06]  /*1e420*/  BAR.ARV R5, 0x100 ;  /* 0x000400050000751d */ /* 0x0003ec0000002000 */
[----:B------:R-:W0:Y:S01]  /*1e430*/  MUFU.EX2 R190, R190 ;  /* 0x000000be00be7308 */ /* 0x000e220000000800 */
[----:B------:R-:W-:-:S01]  /*1e440*/  FFMA.FTZ R139, R2, R139, -R133 ;  /* 0x0000008b028b7223 */ /* 0x000fc20000010885 */
[----:B-1----:R-:W-:Y:S01]  /*1e450*/  FADD.FTZ R5, R186, R3 ;  /* 0x00000003ba057221 */ /* 0x002fe20000010000 */
[----:B------:R-:W-:-:S01]  /*1e460*/  FADD.FTZ R3, R13, R4 ;  /* 0x000000040d037221 */ /* 0x000fc20000010000 */
[C-C-:B------:R-:W-:Y:S01]  /*1e470*/  FFMA.FTZ R142, R2.reuse, R142, -R133.reuse ;  /* 0x0000008e028e7223 */ /* 0x140fe20000010885 */
[----:B------:R-:W-:-:S01]  /*1e480*/  FFMA.FTZ R143, R2, R143, -R133 ;  /* 0x0000008f028f7223 */ /* 0x000fc20000010885 */
[----:B------:R-:W-:Y:S01]  /*1e490*/  FFMA.FTZ R146, R2, R146, -R133 ;  /* 0x0000009202927223 */ /* 0x000fe20000010885 */
[----:B------:R-:W-:-:S01]  /*1e4a0*/  FADD.FTZ R3, R20, R3 ;  /* 0x0000000314037221 */ /* 0x000fc20000010000 */
[----:B------:R-:W1:Y:S01]  /*1e4b0*/  MUFU.EX2 R191, R191 ;  /* 0x000000bf00bf7308 */ /* 0x000e620000000800 */
[----:B--2---:R-:W-:-:S01]  /*1e4c0*/  FADD.FTZ R4, R187, R5 ;  /* 0x00000005bb047221 */ /* 0x004fc20000010000 */
[----:B------:R-:W-:Y:S01]  /*1e4d0*/  FFMA.FTZ R185, R2, R185, -R133 ;  /* 0x000000b902b97223 */ /* 0x000fe20000010885 */
[----:B------:R-:W-:-:S01]  /*1e4e0*/  FADD.FTZ R3, R21, R3 ;  /* 0x0000000315037221 */ /* 0x000fc20000010000 */
[C-C-:B------:R-:W-:Y:S01]  /*1e4f0*/  FFMA.FTZ R150, R2.reuse, R150, -R133.reuse ;  /* 0x0000009602967223 */ /* 0x140fe20000010885 */
[----:B------:R-:W-:-:S01]  /*1e500*/  FFMA.FTZ R151, R2, R151, -R133 ;  /* 0x0000009702977223 */ /* 0x000fc20000010885 */
[----:B------:R-:W-:Y:S01]  /*1e510*/  FFMA.FTZ R188, R2, R188, -R133 ;  /* 0x000000bc02bc7223 */ /* 0x000fe20000010885 */
[----:B------:R-:W-:-:S01]  /*1e520*/  FADD.FTZ R3, R147, R3 ;  /* 0x0000000393037221 */ /* 0x000fc20000010000 */
[----:B------:R-:W2:Y:S01]  /*1e530*/  MUFU.EX2 R192, R192 ;  /* 0x000000c000c07308 */ /* 0x000ea20000000800 */
[----:B0-----:R-:W-:-:S01]  /*1e540*/  FADD.FTZ R4, R190, R4 ;  /* 0x00000004be047221 */ /* 0x001fc20000010000 */
[----:B------:R-:W-:Y:S01]  /*1e550*/  FFMA.FTZ R123, R2, R123, -R133 ;  /* 0x0000007b027b7223 */ /* 0x000fe20000010885 */
[----:B------:R-:W-:-:S01]  /*1e560*/  FADD.FTZ R3, R122, R3 ;  /* 0x000000037a037221 */ /* 0x000fc20000010000 */
[C-C-:B------:R-:W-:Y:S01]  /*1e570*/  FFMA.FTZ R126, R2.reuse, R126, -R133.reuse ;  /* 0x0000007e027e7223 */ /* 0x140fe20000010885 */
[----:B------:R-:W-:-:S01]  /*1e580*/  FFMA.FTZ R189, R2, R189, -R133 ;  /* 0x000000bd02bd7223 */ /* 0x000fc20000010885 */
[----:B------:R-:W-:Y:S01]  /*1e590*/  FFMA.FTZ R130, R2, R130, -R133 ;  /* 0x0000008202827223 */ /* 0x000fe20000010885 */
[----:B------:R-:W-:-:S01]  /*1e5a0*/  FADD.FTZ R3, R127, R3 ;  /* 0x000000037f037221 */ /* 0x000fc20000010000 */
[----:B------:R-:W0:Y:S01]  /*1e5b0*/  MUFU.EX2 R193, R193 ;  /* 0x000000c100c17308 */ /* 0x000e220000000800 */
[----:B-1----:R-:W-:-:S01]  /*1e5c0*/  FADD.FTZ R4, R191, R4 ;  /* 0x00000004bf047221 */ /* 0x002fc20000010000 */
[C-C-:B------:R-:W-:Y:S01]  /*1e5d0*/  FFMA.FTZ R131, R2.reuse, R131, -R133.reuse ;  /* 0x0000008302837223 */ /* 0x140fe20000010885 */
[----:B------:R-:W-:-:S01]  /*1e5e0*/  FFMA.FTZ R140, R2, R140, -R133 ;  /* 0x0000008c028c7223 */ /* 0x000fc20000010885 */
[----:B------:R-:W-:-:S04]  /*1e5f0*/  FFMA.FTZ R133, R2, R135, -R133 ;  /* 0x0000008702857223 */ /* 0x000fc80000010885 */
        /* <DEDUP_REMOVED lines=48> */
[----:B------:R1:W3:Y:S01]  /*1e900*/  MUFU.EX2 R6, R159 ;  /* 0x0000009f00067308 */ /* 0x0002e20000000800 */
[----:B--2---:R-:W-:-:S07]  /*1e910*/  FADD.FTZ R4, R158, R4 ;  /* 0x000000049e047221 */ /* 0x004fce0000010000 */
[----:B------:R-:W2:Y:S01]  /*1e920*/  MUFU.EX2 R160, R160 ;  /* 0x000000a000a07308 */ /* 0x000ea20000000800 */
[----:B0-----:R-:W-:-:S01]  /*1e930*/  FADD.FTZ R3, R157, R3 ;  /* 0x000000039d037221 */ /* 0x001fc20000010000 */
[----:B-1----:R-:W-:-:S04]  /*1e940*/  @!P4 IMAD R159, R9, 0x8, R16 ;  /* 0x00000008099fc824 */ /* 0x002fc800078e0210 */
[----:B------:R-:W-:Y:S02]  /*1e950*/  @!P4 VIADD R159, R159, 0x33440 ;  /* 0x000334409f9fc836 */ /* 0x000fe40000000000 */
[----:B------:R-:W0:Y:S01]  /*1e960*/  MUFU.EX2 R162, R162 ;  /* 0x000000a200a27308 */ /* 0x000e220000000800 */
[----:B---3--:R-:W-:-:S02]  /*1e970*/  FADD.FTZ R4, R6, R4 ;  /* 0x0000000406047221 */ /* 0x008fc40000010000 */
[----:B------:R-:W-:-:S04]  /*1e980*/  @!P4 PRMT R159, RZ, 0x654, R159 ;  /* 0x00000654ff9fc816 */ /* 0x000fc8000000009f */
[----:B------:R1:W-:Y:S01]  /*1e990*/  @!P4 SYNCS.ARRIVE.TRANS64.RED.A1T0 RZ, [R159+URZ], RZ ;  /* 0x000000ff9fffc9a7 */ /* 0x0003e2000810043f */
[----:B------:R-:W3:Y:S01]  /*1e9a0*/  MUFU.EX2 R161, R161 ;  /* 0x000000a100a17308 */ /* 0x000ee20000000800 */
[----:B--2---:R-:W-:-:S07]  /*1e9b0*/  FADD.FTZ R3, R160, R3 ;  /* 0x00000003a0037221 */ /* 0x004fce0000010000 */
[----:B------:R-:W2:Y:S01]  /*1e9c0*/  MUFU.EX2 R163, R163 ;  /* 0x000000a300a37308 */ /* 0x000ea20000000800 */
[----:B0-----:R-:W-:-:S07]  /*1e9d0*/  FADD.FTZ R4, R162, R4 ;  /* 0x00000004a2047221 */ /* 0x001fce0000010000 */
[----:B------:R-:W0:Y:S01]  /*1e9e0*/  MUFU.EX2 R164, R164 ;  /* 0x000000a400a47308 */ /* 0x000e220000000800 */
[----:B---3--:R-:W-:-:S07]  /*1e9f0*/  FADD.FTZ R3, R161, R3 ;  /* 0x00000003a1037221 */ /* 0x008fce0000010000 */
        /* <DEDUP_REMOVED lines=15> */
[----:B0-----:R-:W-:-:S04]  /*1eaf0*/  FADD.FTZ R3, R137, R3 ;  /* 0x0000000389037221 */ /* 0x001fc80000010000 */
[----:B------:R-:W-:-:S03]  /*1eb00*/  FADD.FTZ R3, R134, R3 ;  /* 0x0000000386037221 */ /* 0x000fc60000010000 */
        /* <DEDUP_REMOVED lines=51> */
[----:B--2---:R-:W-:-:S01]  /*1ee40*/  FADD.FTZ R5, R140, R4 ;  /* 0x000000048c057221 */ /* 0x004fc20000010000 */
[----:B0-----:R-:W-:-:S03]  /*1ee50*/  FADD.FTZ R4, R11, R3 ;  /* 0x000000030b047221 */ /* 0x001fc60000010000 */
[----:B---3--:R-:W-:Y:S01]  /*1ee60*/  FADD.FTZ R3, R133, R5 ;  /* 0x0000000585037221 */ /* 0x008fe20000010000 */
[----:B-1----:R-:W-:Y:S06]  /*1ee70*/  @!P1 BRA `(.L_x_2402) ;  /* 0x0000000000049947 */ /* 0x002fec0003800000 */
[----:B------:R-:W-:Y:S01]  /*1ee80*/  BPT.TRAP 0x1 ;  /* 0x000000040000795c */ /* 0x000fe20000300000 */
.L_x_2402:
[----:B------:R-:W-:Y:S01]  /*1ee90*/  IMAD R5, R221, 0x8, R16 ;  /* 0x00000008dd057824 */ /* 0x000fe200078e0210 */
[----:B------:R-:W-:Y:S01]  /*1eea0*/  ISETP.GT.AND P2, PT, R7, R15, PT ;  /* 0x0000000f0700720c */ /* 0x000fe20003f44270 */
[----:B------:R-:W-:Y:S01]  /*1eeb0*/  IMAD.U32 R135, RZ, RZ, UR42 ;  /* 0x0000002aff877e24 */ /* 0x000fe2000f8e00ff */
[----:B------:R-:W-:Y:S01]  /*1eec0*/  F2FP.SATFINITE.E4M3.F32.PACK_AB_MERGE_C R13, R20, R13, RZ ;  /* 0x0000000d140d723e */ /* 0x000fe200048070ff */
[-C--:B------:R-:W-:Y:S01]  /*1eed0*/  FMUL.FTZ R24, R24, R196.reuse ;  /* 0x000000c418187220 */ /* 0x080fe20000410000 */
[----:B------:R-:W-:Y:S01]  /*1eee0*/  IADD3 R5, R5, 0x33460, RZ ;  /* 0x0003346005057810 */ /* 0x000fe20007ffe0ff */
        /* <DEDUP_REMOVED lines=33> */
[----:B------:R-:W-:Y:S01]  /*1f100*/  PRMT R5, R135, 0x654, R5 ;  /* 0x0000065487057816 */ /* 0x000fe20000000005 */
[----:B------:R-:W-:Y:S01]  /*1f110*/  FMUL.FTZ R60, R60, R196 ;  /* 0x000000c43c3c7220 */ /* 0x000fe20000410000 */
[----:B------:R-:W-:Y:S01]  /*1f120*/  F2FP.SATFINITE.E4M3.F32.PACK_AB_MERGE_C R13, R8, R184, R13 ;  /* 0x000000b8080d723e */ /* 0x000fe2000480700d */
[-C--:B------:R-:W-:Y:S01]  /*1f130*/  FMUL.FTZ R61, R61, R196.reuse ;  /* 0x000000c43d3d7220 */ /* 0x080fe20000410000 */
[----:B------:R-:W-:Y:S01]  /*1f140*/  F2FP.SATFINITE.E4M3.F32.PACK_AB_MERGE_C R187, R186, R181, R187 ;  /* 0x000000b5babb723e */ /* 0x000fe200048070bb */
[----:B------:R0:W-:Y:S01]  /*1f150*/  SYNCS.ARRIVE.TRANS64.RED.A1T0 RZ, [R5+URZ], RZ ;  /* 0x000000ff05ff79a7 */ /* 0x0001e2000810043f */
        /* <DEDUP_REMOVED lines=97> */
[----:B------:R-:W-:Y:S01]  /*1f770*/  VIADD R7, R7, 0xffffffff ;  /* 0xffffffff07077836 */ /* 0x000fe20000000000 */
[----:B------:R-:W-:Y:S01]  /*1f780*/  MOV R214, R177 ;  /* 0x000000b100d67202 */ /* 0x000fe20000000f00 */
[----:B0-----:R-:W-:-:S02]  /*1f790*/  IMAD.MOV.U32 R5, RZ, RZ, R10 ;  /* 0x000000ffff057224 */ /* 0x001fc400078e000a */
        /* <DEDUP_REMOVED lines=19> */
[----:B------:R-:W-:Y:S06]  /*1f8d0*/  @P2 BRA `(.L_x_2403) ;  /* 0xffffffbc00e42947 */ /* 0x000fec000383ffff */
[----:B------:R-:W-:-:S07]  /*1f8e0*/  IMAD.MOV.U32 R221, RZ, RZ, R9 ;  /* 0x000000ffffdd7224 */ /* 0x000fce00078e0009 */
.L_x_2392:
[----:B------:R-:W-:-:S13]  /*1f8f0*/  ISETP.GE.AND P0, PT, R7, R235, PT ;  /* 0x000000eb0700720c */ /* 0x000fda0003f06270 */
[----:B------:R-:W-:Y:S05]  /*1f900*/  @!P0 BRA `(.L_x_2404) ;  /* 0x00000034003c8947 */ /* 0x000fea0003800000 */
[----:B------:R-:W-:Y:S01]  /*1f910*/  IMAD.MOV.U32 R5, RZ, RZ, R10 ;  /* 0x000000ffff057224 */ /* 0x000fe200078e000a */
[----:B------:R-:W-:Y:S01]  /*1f920*/  MOV R6, R0 ;  /* 0x0000000000067202 */ /* 0x000fe20000000f00 */
[----:B------:R-:W-:Y:S02]  /*1f930*/  IMAD.MOV.U32 R8, RZ, RZ, R222 ;  /* 0x000000ffff087224 */ /* 0x000fe400078e00de */
[----:B------:R-:W-:-:S07]  /*1f940*/  IMAD.MOV.U32 R9, RZ, RZ, R221 ;  /* 0x000000ffff097224 */ /* 0x000fce00078e00dd */
.L_x_2415:
[----:B------:R-:W-:Y:S01]  /*1f950*/  ISETP.NE.AND P2, PT, R229, RZ, PT ;  /* 0x000000ffe500720c */ /* 0x000fe20003f45270 */
[----:B------:R-:W-:Y:S01]  /*1f960*/  VIADD R221, R9, 0x1 ;  /* 0x0000000109dd7836 */ /* 0x000fe20000000000 */
[----:B------:R-:W-:Y:S05]  /*1f970*/  YIELD ;  /* 0x0000000000007946 */ /* 0x000fea0003800000 */
[----:B------:R-:W-:-:S04]  /*1f980*/  ISETP.NE.AND P0, PT, R221, 0x2, PT ;  /* 0x00000002dd00780c */ /* 0x000fc80003f05270 */
[----:B------:R-:W-:Y:S02]  /*1f990*/  SEL R11, RZ, 0x1, P0 ;  /* 0x00000001ff0b7807 */ /* 0x000fe40000000000 */
[----:B------:R-:W-:Y:S02]  /*1f9a0*/  SEL R221, R221, RZ, P0 ;  /* 0x000000ffdddd7207 */ /* 0x000fe40000000000 */
[----:B------:R-:W-:Y:S01]  /*1f9b0*/  LOP3.LUT R222, R8, R11, RZ, 0x3c, !PT ;  /* 0x0000000b08de7212 */ /* 0x000fe200078e3cff */
[----:B------:R-:W-:Y:S06]  /*1f9c0*/  @P2 BRA `(.L_x_2405) ;  /* 0x0000000000302947 */ /* 0x000fec0003800000 */
[----:B------:R-:W-:Y:S05]  /*1f9d0*/  @!P1 BRA `(.L_x_2406) ;  /* 0x0000000000049947 */ /* 0x000fea0003800000 */
[----:B------:R-:W-:Y:S01]  /*1f9e0*/  BPT.TRAP 0x1 ;  /* 0x000000040000795c */ /* 0x000fe20000300000 */
.L_x_2406:
[----:B------:R-:W-:Y:S01]  /*1f9f0*/  IMAD R0, R221, 0x8, R16 ;  /* 0x00000008dd007824 */ /* 0x000fe200078e0210 */
[----:B------:R-:W-:-:S04]  /*1fa00*/  SHF.L.U32 R11, R222, 0x1f, RZ ;  /* 0x0000001fde0b7819 */ /* 0x000fc800000006ff */
[----:B------:R0:W1:Y:S01]  /*1fa10*/  SYNCS.PHASECHK.TRANS64.TRYWAIT P0, [R0+URZ+0x33430], R11 ;  /* 0x0334300b000075a7 */ /* 0x000062000800017f */
[----:B------:R-:W-:Y:S05]  /*1fa20*/  @!P1 BRA `(.L_x_2407) ;  /* 0x0000000000049947 */ /* 0x000fea0003800000 */
[----:B------:R-:W-:Y:S01]  /*1fa30*/  BPT.TRAP 0x1 ;  /* 0x000000040000795c */ /* 0x000fe20000300000 */
.L_x_2407:
[----:B------:R-:W-:Y:S04]  /*1fa40*/  BSSY B0, `(.L_x_2405) ;  /* 0x0000004000007945 */ /* 0x000fe80003800000 */
[----:B-1----:R-:W-:Y:S05]  /*1fa50*/  @P0 BRA `(.L_x_2408) ;  /* 0x0000000000080947 */ /* 0x002fea0003800000 */
[----:B------:R-:W1:Y:S02]  /*1fa60*/  SYNCS.PHASECHK.TRANS64.TRYWAIT P0, [R0+URZ+0x33430], R11 ;  /* 0x0334300b000075a7 */ /* 0x000e64000800017f */
[----:B-1----:R-:W-:Y:S05]  /*1fa70*/  @!P0 BRA `(.L_x_2409) ;  /* 0x0000012400b48947 */ /* 0x002fea0003800000 */
.L_x_2408:
[----:B------:R-:W-:Y:S05]  /*1fa80*/  BSYNC B0 ;  /* 0x0000000000007941 */ /* 0x000fea0003800000 */
.L_x_2405:
[----:B01----:R-:W0:Y:S01]  /*1fa90*/  S2R R0, SR_TID.X ;  /* 0x0000000000007919 */ /* 0x003e220000002100 */
[----:B------:R-:W-:Y:S05]  /*1faa0*/  WARPSYNC.ALL ;  /* 0x0000000000007948 */ /* 0x000fea0003800000 */
[----:B------:R-:W-:Y:S01]  /*1fab0*/  IMAD R10, R221, 0x780, R14 ;  /* 0x00000780dd0a7824 */ /* 0x000fe200078e020e */
[----:B------:R-:W-:Y:S01]  /*1fac0*/  UMOV UR48, UR24 ;  /* 0x0000001800307c82 */ /* 0x000fe20008000000 */
[----:B------:R-:W-:Y:S01]  /*1fad0*/  IMAD.MOV.U32 R11, RZ, RZ, -0x7fffffe0 ;  /* 0x80000020ff0b7424 */ /* 0x000fe200078e00ff */
[----:B------:R-:W-:Y:S01]  /*1fae0*/  UMOV UR49, UR25 ;  /* 0x0000001900317c82 */ /* 0x000fe20008000000 */
[C---:B------:R-:W-:Y:S01]  /*1faf0*/  VIADD R120, R10.reuse, 0x80 ;  /* 0x000000800a787836 */ /* 0x040fe20000000000 */
[----:B------:R-:W-:Y:S01]  /*1fb00*/  R2UR UR50, R10 ;  /* 0x000000000a3272ca */ /* 0x000fe200000e0000 */
[----:B------:R-:W-:Y:S01]  /*1fb10*/  IMAD.MOV.U32 R121, RZ, RZ, -0x7fffffe0 ;  /* 0x80000020ff797424 */ /* 0x000fe200078e00ff */
[----:B------:R-:W-:Y:S01]  /*1fb20*/  R2UR UR51, R11 ;  /* 0x000000000b3372ca */ /* 0x000fe200000e0000 */
[----:B------:R-:W-:Y:S01]  /*1fb30*/  UMOV UR44, UR24 ;  /* 0x00000018002c7c82 */ /* 0x000fe20008000000 */
[----:B------:R-:W-:Y:S01]  /*1fb40*/  R2UR UR46, R120 ;  /* 0x00000000782e72ca */ /* 0x000fe200000e0000 */
[----:B------:R-:W-:Y:S01]  /*1fb50*/  UMOV UR45, UR25 ;  /* 0x00000019002d7c82 */ /* 0x000fe20008000000 */
[----:B------:R-:W-:Y:S01]  /*1fb60*/  R2UR UR47, R121 ;  /* 0x00000000792f72ca */ /* 0x000fe200000e0000 */
[C---:B------:R-:W-:Y:S01]  /*1fb70*/  VIADD R12, R10.reuse, 0x100 ;  /* 0x000001000a0c7836 */ /* 0x040fe20000000000 */
[----:B------:R-:W-:Y:S01]  /*1fb80*/  MOV R21, 0x80000020 ;  /* 0x8000002000157802 */ /* 0x000fe20000000f00 */
[----:B------:R-:W-:Y:S01]  /*1fb90*/  IMAD.MOV.U32 R13, RZ, RZ, -0x7fffffe0 ;  /* 0x80000020ff0d7424 */ /* 0x000fe200078e00ff */
[----:B------:R-:W-:Y:S01]  /*1fba0*/  UMOV UR32, UR24 ;  /* 0x0000001800207c82 */ /* 0x000fe20008000000 */
[----:B------:R-:W-:Y:S01]  /*1fbb0*/  VIADD R20, R10, 0x180 ;  /* 0x000001800a147836 */ /* 0x000fe20000000000 */
[----:B------:R-:W-:Y:S01]  /*1fbc0*/  R2UR UR26, R12 ;  /* 0x000000000c1a72ca */ /* 0x000fe200000e0000 */
[----:B------:R-:W-:Y:S01]  /*1fbd0*/  UMOV UR33, UR25 ;  /* 0x0000001900217c82 */ /* 0x000fe20008000000 */
[----:B------:R-:W-:Y:S01]  /*1fbe0*/  R2UR UR27, R13 ;  /* 0x000000000d1b72ca */ /* 0x000fe200000e0000 */
[----:B------:R-:W-:Y:S01]  /*1fbf0*/  VIADD R120, R10, 0x200 ;  /* 0x000002000a787836 */ /* 0x000fe20000000000 */
[----:B------:R-:W-:Y:S01]  /*1fc00*/  R2UR UR34, R20 ;  /* 0x00000000142272ca */ /* 0x000fe200000e0000 */
[----:B------:R-:W-:Y:S01]  /*1fc10*/  UMOV UR28, UR24 ;  /* 0x00000018001c7c82 */ /* 0x000fe20008000000 */
[----:B------:R-:W-:Y:S01]  /*1fc20*/  R2UR UR35, R21 ;  /* 0x00000000152372ca */ /* 0x000fe200000e0000 */
[----:B------:R-:W-:Y:S01]  /*1fc30*/  UMOV UR29, UR25 ;  /* 0x00000019001d7c82 */ /* 0x000fe20008000000 */
[----:B------:R-:W-:Y:S01]  /*1fc40*/  R2UR UR30, R120 ;  /* 0x00000000781e72ca */ /* 0x000fe200000e0000 */
[C---:B------:R-:W-:Y:S01]  /*1fc50*/  VIADD R12, R10.reuse, 0x2 ;  /* 0x000000020a0c7836 */ /* 0x040fe20000000000 */
[----:B0-----:R-:W-:Y:S01]  /*1fc60*/  SHF.R.U32.HI R0, RZ, 0x7, R0 ;  /* 0x00000007ff007819 */ /* 0x001fe20000011600 */
[----:B------:R-:W-:Y:S01]  /*1fc70*/  VIADD R20, R10, 0x82 ;  /* 0x000000820a147836 */ /* 0x000fe20000000000 */
[----:B------:R-:W-:Y:S01]  /*1fc80*/  R2UR UR31, R121 ;  /* 0x00000000791f72ca */ /* 0x000fe200000e0000 */
[----:B------:R-:W-:Y:S01]  /*1fc90*/  IMAD.MOV.U32 R21, RZ, RZ, -0x7fffffe0 ;  /* 0x80000020ff157424 */ /* 0x000fe200078e00ff */
[----:B------:R-:W-:Y:S01]  /*1fca0*/  R2UR UR6, R12 ;  /* 0x000000000c0672ca */ /* 0x000fe200000e0000 */
[----:B------:R-:W-:Y:S01]  /*1fcb0*/  VIADD R0, R0, 0x8 ;  /* 0x0000000800007836 */ /* 0x000fe20000000000 */
[----:B------:R-:W-:Y:S01]  /*1fcc0*/  R2UR UR7, R13 ;  /* 0x000000000d0772ca */ /* 0x000fe200000e0000 */
[----:B------:R-:W-:-:S02]  /*1fcd0*/  VIADD R12, R10, 0x102 ;  /* 0x000001020a0c7836 */ /* 0x000fc40000000000 */
[----:B------:R-:W-:Y:S01]  /*1fce0*/  IMAD.MOV.U32 R13, RZ, RZ, -0x7fffffe0 ;  /* 0x80000020ff0d7424 */ /* 0x000fe200078e00ff */
[----:B------:R0:W-:Y:S01]  /*1fcf0*/  BAR.SYNC.DEFER_BLOCKING R0, 0x100 ;  /* 0x000400000000751d */ /* 0x0001e20000010000 */
[----:B------:R-:W-:-:S05]  /*1fd00*/  IMAD.MOV.U32 R11, RZ, RZ, -0x7fffffe0 ;  /* 0x80000020ff0b7424 */ /* 0x000fca00078e00ff */
        /* <DEDUP_REMOVED lines=224> */
.L_x_2411:
[----:B------:R-:W-:Y:S01]  /*20b10*/  SHF.L.U32 R0, R8, 0x1f, RZ ;  /* 0x0000001f08007819 */ /* 0x000fe200000006ff */
[----:B------:R-:W-:-:S04]  /*20b20*/  IMAD R8, R9, 0x8, R16 ;  /* 0x0000000809087824 */ /* 0x000fc800078e0210 */
[----:B------:R0:W1:Y:S01]  /*20b30*/  SYNCS.PHASECHK.TRANS64.TRYWAIT P0, [R8+URZ+0x33450], R0 ;  /* 0x03345000080075a7 */ /* 0x000062000800017f */
[----:B------:R-:W-:Y:S05]  /*20b40*/  @!P1 BRA `(.L_x_2412) ;  /* 0x0000000000049947 */ /* 0x000fea0003800000 */
[----:B------:R-:W-:Y:S01]  /*20b50*/  BPT.TRAP 0x1 ;  /* 0x000000040000795c */ /* 0x000fe20000300000 */
.L_x_2412:
[----:B-1----:R-:W-:Y:S05]  /*20b60*/  @P0 BRA `(.L_x_2410) ;  /* 0x0000000000080947 */ /* 0x002fea0003800000 */
[----:B------:R-:W1:Y:S02]  /*20b70*/  SYNCS.PHASECHK.TRANS64.TRYWAIT P0, [R8+URZ+0x33450], R0 ;  /* 0x03345000080075a7 */ /* 0x000e64000800017f */
[----:B-1----:R-:W-:Y:S05]  /*20b80*/  @!P0 BRA `(.L_x_2413) ;  /* 0x0000011400848947 */ /* 0x002fea0003800000 */
.L_x_2410:
[----:B01----:R-:W-:Y:S01]  /*20b90*/  VIADD R0, R16, 0x200 ;  /* 0x0000020010007836 */ /* 0x003fe20000000000 */
[----:B------:R-:W-:Y:S01]  /*20ba0*/  MOV R11, 0xc0000010 ;  /* 0xc0000010000b7802 */ /* 0x000fe20000000f00 */
[----:B------:R-:W-:Y:S05]  /*20bb0*/  WARPSYNC.ALL ;  /* 0x0000000000007948 */ /* 0x000fea0003800000 */
[----:B------:R-:W-:Y:S01]  /*20bc0*/  SHF.R.U32.HI R0, RZ, 0x4, R0 ;  /* 0x00000004ff007819 */ /* 0x000fe20000011600 */
[----:B------:R-:W-:Y:S01]  /*20bd0*/  WARPGROUP.ARRIVE ;  /* 0x00000000000079c5 */ /* 0x000fe20000000000 */
[----:B------:R-:W-:Y:S01]  /*20be0*/  R2UR UR7, R11 ;  /* 0x000000000b0772ca */ /* 0x000fe200000e0000 */
[----:B------:R-:W-:Y:S01]  /*20bf0*/  IMAD.MOV.U32 R13, RZ, RZ, -0x3ffffff0 ;  /* 0xc0000010ff0d7424 */ /* 0x000fe200078e00ff */
[----:B------:R-:W-:-:S02]  /*20c00*/  LOP3.LUT R0, R0, 0x3fff, RZ, 0xc0, !PT ;  /* 0x00003fff00007812 */ /* 0x000fc400078ec0ff */
[----:B------:R-:W-:Y:S02]  /*20c10*/  FMNMX.FTZ R8, R186, R5, !PT ;  /* 0x00000005ba087209 */ /* 0x000fe40007810000 */
[----:B------:R-:W-:Y:S02]  /*20c20*/  LOP3.LUT R0, R0, 0x10000, RZ, 0xfc, !PT ;  /* 0x0001000000007812 */ /* 0x000fe400078efcff */
[----:B------:R-:W-:-:S03]  /*20c30*/  FMNMX.FTZ R8, R187, R8, !PT ;  /* 0x00000008bb087209 */ /* 0x000fc60007810000 */
[----:B------:R-:W-:Y:S01]  /*20c40*/  IMAD R10, R9, 0x780, R0 ;  /* 0x00000780090a7824 */ /* 0x000fe200078e0200 */
[----:B------:R-:W-:Y:S02]  /*20c50*/  FMNMX.FTZ R0, R184, R6, !PT ;  /* 0x00000006b8007209 */ /* 0x000fe40007810000 */
[----:B------:R-:W-:Y:S01]  /*20c60*/  FMNMX.FTZ R8, R190, R8, !PT ;  /* 0x00000008be087209 */ /* 0x000fe20007810000 */
[C---:B------:R-:W-:Y:S01]  /*20c70*/  VIADD R12, R10.reuse, 0x180 ;  /* 0x000001800a0c7836 */ /* 0x040fe20000000000 */
[----:B------:R-:W-:Y:S02]  /*20c80*/  R2UR UR6, R10 ;  /* 0x000000000a0672ca */ /* 0x000fe400000e0000 */
[----:B------:R-:W-:Y:S02]  /*20c90*/  FMNMX.FTZ R0, R185, R0, !PT ;  /* 0x00000000b9007209 */ /* 0x000fe40007810000 */
[----:B------:R-:W-:Y:S02]  /*20ca0*/  FMNMX.FTZ R8, R191, R8, !PT ;  /* 0x00000008bf087209 */ /* 0x000fe40007810000 */
[----:B------:R-:W-:-:S02]  /*20cb0*/  FMNMX.FTZ R0, R188, R0, !PT ;  /* 0x00000000bc007209 */ /* 0x000fc40007810000 */
[----:B------:R-:W-:Y:S02]  /*20cc0*/  FMNMX.FTZ R8, R194, R8, !PT ;  /* 0x00000008c2087209 */ /* 0x000fe40007810000 */
[----:B------:R-:W-:Y:S02]  /*20cd0*/  FMNMX.FTZ R0, R189, R0, !PT ;  /* 0x00000000bd007209 */ /* 0x000fe40007810000 */
[----:B------:R-:W-:Y:S01]  /*20ce0*/  FMNMX.FTZ R8, R195, R8, !PT ;  /* 0x00000008c3087209 */ /* 0x000fe20007810000 */
[----:B------:R-:W-:Y:S01]  /*20cf0*/  QGMMA.64x192x32.F32.E4M3.E4M3 R24, R216, gdesc[UR4], R24, gsb0 ;  /* 0x02e00004d8187df3 */ /* 0x000fe20008000818 */
[----:B------:R-:W-:Y:S01]  /*20d00*/  R2UR UR6, R12 ;  /* 0x000000000c0672ca */ /* 0x000fe200000e0000 */
[----:B------:R-:W-:Y:S01]  /*20d10*/  VIADD R12, R10, 0x300 ;  /* 0x000003000a0c7836 */ /* 0x000fe20000000000 */
[----:B------:R-:W-:Y:S01]  /*20d20*/  R2UR UR7, R13 ;  /* 0x000000000d0772ca */ /* 0x000fe200000e0000 */
[----:B------:R-:W-:Y:S01]  /*20d30*/  IMAD.MOV.U32 R13, RZ, RZ, -0x3ffffff0 ;  /* 0xc0000010ff0d7424 */ /* 0x000fe200078e00ff */
        /* <DEDUP_REMOVED lines=90> */
[----:B------:R-:W-:Y:S01]  /*212e0*/  R2UR UR7, R13 ;  /* 0x000000000d0772ca */ /* 0x000fe200000e0000 */
[----:B------:R-:W0:Y:S02]  /*212f0*/  SHFL.BFLY PT, R12, R8, 0x2, 0x1f ;  /* 0x0c401f00080c7f89 */ /* 0x000e2400000e0000 */
[----:B0-----:R-:W-:Y:S02]  /*21300*/  FMNMX.FTZ R12, R8, R12, !PT ;  /* 0x0000000c080c7209 */ /* 0x001fe40007810000 */
[----:B------:R-:W0:Y:S02]  /*21310*/  SHFL.BFLY PT, R8, R0, 0x1, 0x1f ;  /* 0x0c201f0000087f89 */ /* 0x000e2400000e0000 */
[----:B0-----:R-:W-:-:S05]  /*21320*/  FMNMX.FTZ R0, R0, R8, !PT ;  /* 0x0000000800007209 */ /* 0x001fca0007810000 */
[----:B------:R-:W-:-:S04]  /*21330*/  FADD.FTZ R6, -R0, R6 ;  /* 0x0000000600067221 */ /* 0x000fc80000010100 */
[----:B------:R-:W-:-:S06]  /*21340*/  FMUL.FTZ R6, R2, R6 ;  /* 0x0000000602067220 */ /* 0x000fcc0000410000 */
[----:B------:R-:W-:Y:S01]  /*21350*/  MUFU.EX2 R6, R6 ;  /* 0x0000000600067308 */ /* 0x000fe20000000800 */
[----:B------:R-:W-:Y:S02]  /*21360*/  WARPGROUP.DEPBAR.LE gsb0, 0x0 ;  /* 0x00008000000079c5 */ /* 0x000fe40000010000 */
[----:B------:R-:W-:-:S06]  /*21370*/  WARPGROUP.ARRIVE ;  /* 0x00000000000079c5 */ /* 0x000fcc0000000000 */
[----:B------:R-:W-:Y:S01]  /*21380*/  QGMMA.64x192x32.F32.E4M3.E4M3 R24, R204, gdesc[UR4], R24, gsb0 ;  /* 0x02e00004cc187df3 */ /* 0x000fe20008000818 */
[----:B------:R-:W-:Y:S02]  /*21390*/  R2UR UR6, R10 ;  /* 0x000000000a0672ca */ /* 0x000fe400000e0000 */
[----:B------:R-:W0:Y:S01]  /*213a0*/  SHFL.BFLY PT, R10, R12, 0x1, 0x1f ;  /* 0x0c201f000c0a7f89 */ /* 0x000e2200000e0000 */
[----:B------:R-:W-:Y:S01]  /*213b0*/  R2UR UR7, R11 ;  /* 0x000000000b0772ca */ /* 0x000fe200000e0000 */
[----:B------:R-:W-:-:S04]  /*213c0*/  FFMA.FTZ R11, R2, R0, -8 ;  /* 0xc1000000020b7423 */ /* 0x000fc80000010000 */
        /* <DEDUP_REMOVED lines=18> */
[----:B0-----:R-:W-:Y:S01]  /*214f0*/  FMNMX.FTZ R10, R12, R10, !PT ;  /* 0x0000000a0c0a7209 */ /* 0x001fe20007810000 */
        /* <DEDUP_REMOVED lines=21> */
[----:B------:R-:W-:Y:S01]  /*21650*/  FFMA.FTZ R11, R2, R133, -R11 ;  /* 0x00000085020b7223 */ /* 0x000fe2000001080b */
[----:B------:R-:W-:-:S01]  /*21660*/  FADD.FTZ R5, -R10, R5 ;  /* 0x000000050a057221 */ /* 0x000fc20000010100 */
[C---:B------:R-:W-:Y:S01]  /*21670*/  FFMA.FTZ R133, R2.reuse, R10, -8 ;  /* 0xc100000002857423 */ /* 0x040fe2000001000a */
[----:B------:R-:W0:Y:S02]  /*21680*/  MUFU.EX2 R8, R8 ;  /* 0x0000000800087308 */ /* 0x000e240000000800 */
[C---:B------:R-:W-:Y:S01]  /*21690*/  FMUL.FTZ R5, R2.reuse, R5 ;  /* 0x0000000502057220 */ /* 0x040fe20000410000 */
[C-C-:B------:R-:W-:Y:S01]  /*216a0*/  FFMA.FTZ R186, R2.reuse, R186, -R133.reuse ;  /* 0x000000ba02ba7223 */ /* 0x140fe20000010885 */
[----:B------:R-:W-:-:S01]  /*216b0*/  FFMA.FTZ R187, R2, R187, -R133 ;  /* 0x000000bb02bb7223 */ /* 0x000fc20000010885 */
[C-C-:B------:R-:W-:Y:S01]  /*216c0*/  FFMA.FTZ R188, R2.reuse, R190, -R133.reuse ;  /* 0x000000be02bc7223 */ /* 0x140fe20000010885 */
[----:B------:R-:W-:-:S01]  /*216d0*/  FFMA.FTZ R189, R2, R191, -R133 ;  /* 0x000000bf02bd7223 */ /* 0x000fc20000010885 */
[C-C-:B------:R-:W-:Y:S01]  /*216e0*/  FFMA.FTZ R190, R2.reuse, R194, -R133.reuse ;  /* 0x000000c202be7223 */ /* 0x140fe20000010885 */
        /* <DEDUP_REMOVED lines=40> */
[----:B------:R-:W3:Y:S01]  /*21970*/  MUFU.EX2 R188, R188 ;  /* 0x000000bc00bc7308 */ /* 0x000ee20000000800 */
[----:B------:R-:W-:-:S01]  /*21980*/  FFMA.FTZ R134, R2, R134, -R133 ;  /* 0x0000008602867223 */ /* 0x000fc20000010885 */
[----:B------:R-:W-:Y:S01]  /*21990*/  FFMA.FTZ R133, R2, R135, -R133 ;  /* 0x0000008702857223 */ /* 0x000fe20000010885 */
[----:B0-----:R-:W-:-:S01]  /*219a0*/  FADD.FTZ R4, R12, R4 ;  /* 0x000000040c047221 */ /* 0x001fc20000010000 */
[----:B--2---:R-:W-:Y:S01]  /*219b0*/  FADD.FTZ R135, R187, R3 ;  /* 0x00000003bb877221 */ /* 0x004fe20000010000 */
[----:B------:R-:W-:Y:S01]  /*219c0*/  @!P0 IMAD R194, R221, 0x8, R16 ;  /* 0x00000008ddc28824 */ /* 0x000fe200078e0210 */
[----:B------:R-:W-:-:S02]  /*219d0*/  IADD3 R195, -R219, 0xb, RZ ;  /* 0x0000000bdbc37810 */ /* 0x000fc40007ffe1ff */
[----:B------:R-:W0:Y:S01]  /*219e0*/  MUFU.EX2 R15, R15 ;  /* 0x0000000f000f7308 */ /* 0x000e220000000800 */
[----:B-1----:R-:W-:-:S01]  /*219f0*/  FADD.FTZ R3, R13, R4 ;  /* 0x000000040d037221 */ /* 0x002fc20000010000 */
[----:B------:R-:W-:-:S05]  /*21a00*/  @!P0 VIADD R194, R194, 0x33440 ;  /* 0x00033440c2c28836 */ /* 0x000fca0000000000 */
[----:B------:R-:W-:Y:S01]  /*21a10*/  @!P0 PRMT R194, RZ, 0x654, R194 ;  /* 0x00000654ffc28816 */ /* 0x000fe200000000c2 */
        /* <DEDUP_REMOVED lines=24> */
[----:B------:R-:W-:Y:S02]  /*21ba0*/  WARPGROUP.DEPBAR.LE gsb0, 0x0 ;  /* 0x00008000000079c5 */ /* 0x000fe40000010000 */
[----:B------:R-:W-:-:S04]  /*21bb0*/  WARPGROUP.ARRIVE ;  /* 0x00000000000079c5 */ /* 0x000fc80000000000 */
[----:B------:R-:W1:Y:S01]  /*21bc0*/  MUFU.EX2 R171, R171 ;  /* 0x000000ab00ab7308 */ /* 0x000e620000000800 */
[----:B--2---:R-:W-:-:S01]  /*21bd0*/  FADD.FTZ R4, R170, R4 ;  /* 0x00000004aa047221 */ /* 0x004fc20000010000 */
[----:B------:R-:W-:Y:S06]  /*21be0*/  QGMMA.64x192x32.F32.E4M3.E4M3 R24, R200, gdesc[UR4], R24, gsb0 ;  /* 0x02e00004c8187df3 */ /* 0x000fec0008000818 */
        /* <DEDUP_REMOVED lines=53> */
[----:B------:R1:W-:Y:S06]  /*21f40*/  BAR.ARV R195, 0x100 ;  /* 0x000400c30000751d */ /* 0x0003ec0000002000 */
[----:B------:R-:W3:Y:S01]  /*21f50*/  MUFU.EX2 R165, R165 ;  /* 0x000000a500a57308 */ /* 0x000ee20000000800 */
[----:B--2---:R-:W-:-:S01]  /*21f60*/  FADD.FTZ R3, R164, R3 ;  /* 0x00000003a4037221 */ /* 0x004fc20000010000 */
[----:B------:R1:W-:Y:S01]  /*21f70*/  @!P0 SYNCS.ARRIVE.TRANS64.RED.A1T0 RZ, [R194+URZ], RZ ;  /* 0x000000ffc2ff89a7 */ /* 0x0003e2000810043f */
[----:B0-----:R-:W-:-:S05]  /*21f80*/  FADD.FTZ R4, R166, R4 ;  /* 0x00000004a6047221 */ /* 0x001fca0000010000 */
[----:B------:R-:W0:Y:S08]  /*21f90*/  MUFU.EX2 R167, R167 ;  /* 0x000000a700a77308 */ /* 0x000e300000000800 */
[----:B------:R-:W2:Y:S01]  /*21fa0*/  MUFU.EX2 R136, R136 ;  /* 0x0000008800887308 */ /* 0x000ea20000000800 */
[----:B---3--:R-:W-:-:S07]  /*21fb0*/  FADD.FTZ R3, R165, R3 ;  /* 0x00000003a5037221 */ /* 0x008fce0000010000 */
[----:B------:R-:W3:Y:S01]  /*21fc0*/  MUFU.EX2 R138, R138 ;  /* 0x0000008a008a7308 */ /* 0x000ee20000000800 */
[----:B0-----:R-:W-:-:S07]  /*21fd0*/  FADD.FTZ R4, R167, R4 ;  /* 0x00000004a7047221 */ /* 0x001fce0000010000 */
[----:B------:R-:W0:Y:S01]  /*21fe0*/  MUFU.EX2 R137, R137 ;  /* 0x0000008900897308 */ /* 0x000e220000000800 */
[----:B--2---:R-:W-:-:S07]  /*21ff0*/  FADD.FTZ R3, R136, R3 ;  /* 0x0000000388037221 */ /* 0x004fce0000010000 */
        /* <DEDUP_REMOVED lines=57> */
[----:B0-----:R-:W-:-:S01]  /*22390*/  FADD.FTZ R135, R134, R4 ;  /* 0x0000000486877221 */ /* 0x001fc20000010000 */
[----:B--2---:R-:W-:-:S03]  /*223a0*/  FADD.FTZ R4, R11, R3 ;  /* 0x000000030b047221 */ /* 0x004fc60000010000 */
[----:B---3--:R-:W-:Y:S01]  /*223b0*/  FADD.FTZ R3, R133, R135 ;  /* 0x0000008785037221 */ /* 0x008fe20000010000 */
[----:B-1----:R-:W-:Y:S06]  /*223c0*/  @!P1 BRA `(.L_x_2414) ;  /* 0x0000000000049947 */ /* 0x002fec0003800000 */
[----:B------:R-:W-:Y:S01]  /*223d0*/  BPT.TRAP 0x1 ;  /* 0x000000040000795c */ /* 0x000fe20000300000 */
.L_x_2414:
[----:B------:R-:W-:Y:S01]  /*223e0*/  IMAD R9, R9, 0x8, R16 ;  /* 0x0000000809097824 */ /* 0x000fe200078e0210 */
[----:B------:R-:W-:Y:S01]  /*223f0*/  ISETP.GT.AND P0, PT, R7, R235, PT ;  /* 0x000000eb0700720c */ /* 0x000fe20003f04270 */
[-C--:B------:R-:W-:Y:S01]  /*22400*/  FMUL.FTZ R24, R24, R6.reuse ;  /* 0x0000000618187220 */ /* 0x080fe20000410000 */
[----:B------:R-:W-:Y:S01]  /*22410*/  MOV R135, UR42 ;  /* 0x0000002a00877c02 */ /* 0x000fe20008000f00 */
[----:B------:R-:W-:Y:S01]  /*22420*/  VIADD R9, R9, 0x33460 ;  /* 0x0003346009097836 */ /* 0x000fe20000000000 */
        /* <DEDUP_REMOVED lines=28> */
[----:B------:R-:W-:Y:S01]  /*225f0*/  PRMT R9, R135, 0x654, R9 ;  /* 0x0000065487097816 */ /* 0x000fe20000000009 */
[----:B------:R-:W-:Y:S01]  /*22600*/  FMUL.FTZ R53, R53, R6 ;  /* 0x0000000635357220 */ /* 0x000fe20000410000 */
[----:B------:R-:W-:Y:S01]  /*22610*/  F2FP.SATFINITE.E4M3.F32.PACK_AB_MERGE_C R13, R12, R8, R13 ;  /* 0x000000080c0d723e */ /* 0x000fe2000480700d */
[----:B------:R-:W-:Y:S01]  /*22620*/  FMUL.FTZ R56, R56, R6 ;  /* 0x0000000638387220 */ /* 0x000fe20000410000 */
[----:B------:R-:W-:Y:S01]  /*22630*/  F2FP.SATFINITE.E4M3.F32.PACK_AB_MERGE_C R188, R187, R186, R188 ;  /* 0x000000babbbc723e */ /* 0x000fe200048070bc */
[----:B------:R0:W-:Y:S01]  /*22640*/  SYNCS.ARRIVE.TRANS64.RED.A1T0 RZ, [R9+URZ], RZ ;  /* 0x000000ff09ff79a7 */ /* 0x0001e2000810043f */
        /* <DEDUP_REMOVED lines=121> */
[----:B------:R-:W-:Y:S01]  /*22de0*/  IMAD.MOV.U32 R205, RZ, RZ, R142 ;  /* 0x000000ffffcd7224 */ /* 0x000fe200078e008e */
[----:B------:R-:W-:Y:S06]  /*22df0*/  @P0 BRA `(.L_x_2415) ;  /* 0xffffffc800d40947 */ /* 0x000fec000383ffff */
.L_x_2404:
[----:B------:R-:W-:Y:S05]  /*22e00*/  WARPSYNC.ALL ;  /* 0x0000000000007948 */ /* 0x000fea0003800000 */
[----:B------:R-:W-:Y:S06]  /*22e10*/  BAR.ARV 0x8, 0x180 ;  /* 0x0206000000007b1d */ /* 0x000fec0000002000 */
[----:B------:R-:W-:Y:S05]  /*22e20*/  @!P1 BRA `(.L_x_2416) ;  /* 0x0000000000049947 */ /* 0x000fea0003800000 */
[----:B------:R-:W-:Y:S01]  /*22e30*/  BPT.TRAP 0x1 ;  /* 0x000000040000795c */ /* 0x000fe20000300000 */
.L_x_2416:
[----:B------:R-:W-:Y:S01]  /*22e40*/  IMAD R5, R221, 0x8, R16 ;  /* 0x00000008dd057824 */ /* 0x000fe200078e0210 */
[----:B------:R-:W-:-:S04]  /*22e50*/  SHF.L.U32 R6, R222, 0x1f, RZ ;  /* 0x0000001fde067819 */ /* 0x000fc800000006ff */
[----:B------:R0:W1:Y:S01]  /*22e60*/  SYNCS.PHASECHK.TRANS64.TRYWAIT P0, [R5+URZ+0x33450], R6 ;  /* 0x03345006050075a7 */ /* 0x000062000800017f */
[----:B------:R-:W-:Y:S05]  /*22e70*/  @!P1 BRA `(.L_x_2417) ;  /* 0x0000000000049947 */ /* 0x000fea0003800000 */
[----:B------:R-:W-:Y:S01]  /*22e80*/  BPT.TRAP 0x1 ;  /* 0x000000040000795c */ /* 0x000fe20000300000 */
.L_x_2417:
[----:B------:R-:W-:-:S05]  /*22e90*/  VIADD R16, R16, 0x200 ;  /* 0x0000020010107836 */ /* 0x000fca0000000000 */
[----:B------:R-:W-:-:S04]  /*22ea0*/  SHF.R.U32.HI R16, RZ, 0x4, R16 ;  /* 0x00000004ff107819 */ /* 0x000fc80000011610 */
[----:B------:R-:W-:-:S04]  /*22eb0*/  LOP3.LUT R16, R16, 0x3fff, RZ, 0xc0, !PT ;  /* 0x00003fff10107812 */ /* 0x000fc800078ec0ff */
[----:B------:R-:W-:Y:S01]  /*22ec0*/  LOP3.LUT R16, R16, 0x10000, RZ, 0xfc, !PT ;  /* 0x0001000010107812 */ /* 0x000fe200078efcff */
[----:B-1----:R-:W-:Y:S06]  /*22ed0*/  @P0 BRA `(.L_x_2418) ;  /* 0x0000000000080947 */ /* 0x002fec0003800000 */
[----:B------:R-:W1:Y:S02]  /*22ee0*/  SYNCS.PHASECHK.TRANS64.TRYWAIT P0, [R5+URZ+0x33450], R6 ;  /* 0x03345006050075a7 */ /* 0x000e64000800017f */
[----:B-1----:R-:W-:Y:S05]  /*22ef0*/  @!P0 BRA `(.L_x_2419) ;  /* 0x000000f000bc8947 */ /* 0x002fea0003800000 */
.L_x_2418:
[----:B01----:R-:W-:Y:S01]  /*22f00*/  IMAD R6, R221, 0x780, R16 ;  /* 0x00000780dd067824 */ /* 0x003fe200078e0210 */
[----:B------:R-:W2:Y:S01]  /*22f10*/  LDL R14, [R1+0x28] ;  /* 0x00002800010e7983 */ /* 0x000ea20000100800 */
[----:B------:R-:W-:Y:S01]  /*22f20*/  IMAD.MOV.U32 R7, RZ, RZ, -0x3ffffff0 ;  /* 0xc0000010ff077424 */ /* 0x000fe200078e00ff */
[----:B------:R-:W-:Y:S05]  /*22f30*/  WARPSYNC.ALL ;  /* 0x0000000000007948 */ /* 0x000fea0003800000 */
[----:B------:R-:W-:Y:S01]  /*22f40*/  R2UR UR6, R6 ;  /* 0x00000000060672ca */ /* 0x000fe200000e0000 */
[----:B------:R-:W3:Y:S01]  /*22f50*/  LDL R15, [R1+0x18] ;  /* 0x00001800010f7983 */ /* 0x000ee20000100800 */
[----:B------:R-:W-:Y:S01]  /*22f60*/  R2UR UR7, R7 ;  /* 0x00000000070772ca */ /* 0x000fe200000e0000 */
[----:B------:R-:W-:-:S02]  /*22f70*/  WARPGROUP.ARRIVE ;  /* 0x00000000000079c5 */ /* 0x000fc40000000000 */
[----:B------:R-:W4:Y:S01]  /*22f80*/  LDL R11, [R1+0x8] ;  /* 0x00000800010b7983 */ /* 0x000f220000100800 */
[----:B------:R-:W-:Y:S01]  /*22f90*/  VIADD R8, R6, 0x180 ;  /* 0x0000018006087836 */ /* 0x000fe20000000000 */
[----:B------:R-:W-:Y:S01]  /*22fa0*/  ULDC.64 UR4, c[0x0][0x9a0] ;  /* 0x0002680000047ab9 */ /* 0x000fe20000000a00 */
[----:B------:R-:W-:Y:S01]  /*22fb0*/  IMAD.MOV.U32 R9, RZ, RZ, -0x3ffffff0 ;  /* 0xc0000010ff097424 */ /* 0x000fe200078e00ff */
[----:B------:R-:W-:-:S04]  /*22fc0*/  ISETP.NE.U32.AND P0, PT, RZ, UR4, PT ;  /* 0x00000004ff007c0c */ /* 0x000fc8000bf05070 */
[----:B------:R-:W-:Y:S02]  /*22fd0*/  ISETP.NE.AND.EX P0, PT, RZ, UR5, PT, P0 ;  /* 0x00000005ff007c0c */ /* 0x000fe4000bf05300 */
[----:B------:R-:W-:Y:S01]  /*22fe0*/  QGMMA.64x192x32.F32.E4M3.E4M3 R24, R216, gdesc[UR4], R24, gsb0 ;  /* 0x02e00004d8187df3 */ /* 0x000fe20008000818 */
[----:B------:R-:W-:Y:S01]  /*22ff0*/  R2UR UR6, R8 ;  /* 0x00000000080672ca */ /* 0x000fe200000e0000 */
[----:B------:R-:W-:Y:S01]  /*23000*/  VIADD R8, R6, 0x300 ;  /* 0x0000030006087836 */ /* 0x000fe20000000000 */
[----:B------:R-:W-:Y:S02]  /*23010*/  R2UR UR7, R9 ;  /* 0x00000000090772ca */ /* 0x000fe400000e0000 */
[----:B------:R-:W-:-:S06]  /*23020*/  MOV R9, 0xc0000010 ;  /* 0xc000001000097802 */ /* 0x000fcc0000000f00 */
[----:B------:R-:W2:Y:S01]  /*23030*/  @P0 LDC.64 R12, c[0x0][0x9c8] ;  /* 0x00027200ff0c0b82 */ /* 0x000ea20000000a00 */
[----:B------:R-:W-:Y:S02]  /*23040*/  WARPGROUP.DEPBAR.LE gsb0, 0x0 ;  /* 0x00008000000079c5 */ /* 0x000fe40000010000 */
[----:B------:R-:W-:-:S06]  /*23050*/  WARPGROUP.ARRIVE ;  /* 0x00000000000079c5 */ /* 0x000fcc0000000000 */
[----:B------:R-:W-:Y:S01]  /*23060*/  QGMMA.64x192x32.F32.E4M3.E4M3 R24, R212, gdesc[UR4], R24, gsb0 ;  /* 0x02e00004d4187df3 */ /* 0x000fe20008000818 */
[----:B------:R-:W-:Y:S02]  /*23070*/  R2UR UR6, R8 ;  /* 0x00000000080672ca */ /* 0x000fe400000e0000 */
[----:B------:R-:W-:Y:S02]  /*23080*/  R2UR UR7, R9 ;  /* 0x00000000090772ca */ /* 0x000fe400000e0000 */
[----:B------:R-:W4:Y:S01]  /*23090*/  @P0 LDC.64 R8, c[0x0][0x9d0] ;  /* 0x00027400ff080b82 */ /* 0x000f220000000a00 */
[----:B--2---:R-:W-:-:S04]  /*230a0*/  @P0 IMAD R14, R14, R12, RZ ;  /* 0x0000000c0e0e0224 */ /* 0x004fc800078e02ff */
[C---:B---3--:R-:W-:Y:S02]  /*230b0*/  @P0 IMAD R7, R15.reuse, R13, R14 ;  /* 0x0000000d0f070224 */ /* 0x048fe400078e020e */
[----:B------:R-:W-:-:S04]  /*230c0*/  @P0 IMAD.WIDE.U32 R12, R15, R12, RZ ;  /* 0x0000000c0f0c0225 */ /* 0x000fc800078e00ff */
[----:B------:R-:W-:Y:S02]  /*230d0*/  @P0 IMAD.IADD R13, R13, 0x1, R7 ;  /* 0x000000010d0d0824 */ /* 0x000fe400078e0207 */
[----:B----4-:R-:W-:-:S04]  /*230e0*/  @P0 IMAD.WIDE.U32 R12, R11, R8, R12 ;  /* 0x000000080b0c0225 */ /* 0x010fc800078e000c */
[----:B------:R-:W-:Y:S01]  /*230f0*/  @P0 IMAD R9, R11, R9, R13 ;  /* 0x000000090b090224 */ /* 0x000fe200078e020d */
[----:B------:R-:W-:Y:S01]  /*23100*/  @P0 LEA R8, P2, R12, UR4, 0x2 ;  /* 0x000000040c080c11 */ /* 0x000fe2000f8410ff */
[----:B------:R-:W-:-:S03]  /*23110*/  IMAD.MOV.U32 R11, RZ, RZ, 0x3f800000 ;  /* 0x3f800000ff0b7424 */ /* 0x000fc600078e00ff */
[----:B------:R-:W-:-:S05]  /*23120*/  @P0 LEA.HI.X R9, R12, UR5, R9, 0x2, P2 ;  /* 0x000000050c090c11 */ /* 0x000fca00090f1409 */
[----:B------:R0:W2:Y:S01]  /*23130*/  @P0 LDG.E R11, desc[UR54][R8.64] ;  /* 0x00000036080b0981 */ /* 0x0000a2000c1e1900 */
[----:B------:R-:W-:Y:S02]  /*23140*/  WARPGROUP.DEPBAR.LE gsb0, 0x0 ;  /* 0x00008000000079c5 */ /* 0x000fe40000010000 */
[----:B------:R-:W-:-:S06]  /*23150*/  WARPGROUP.ARRIVE ;  /* 0x00000000000079c5 */ /* 0x000fcc0000000000 */
[----:B------:R-:W-:Y:S01]  /*23160*/  QGMMA.64x192x32.F32.E4M3.E4M3 R24, R208, gdesc[UR4], R24, gsb0 ;  /* 0x02e00004d0187df3 */ /* 0x000fe20008000818 */
[----:B0-----:R-:W-:Y:S02]  /*23170*/  VIADD R8, R6, 0x480 ;  /* 0x0000048006087836 */ /* 0x001fe40000000000 */
[----:B------:R-:W-:-:S03]  /*23180*/  IMAD.MOV.U32 R9, RZ, RZ, -0x3ffffff0 ;  /* 0xc0000010ff097424 */ /* 0x000fc600078e00ff */
        /* <DEDUP_REMOVED lines=9> */
[----:B------:R-:W-:Y:S02]  /*23220*/  R2UR UR7, R7 ;  /* 0x00000000070772ca */ /* 0x000fe400000e0000 */
[----:B------:R-:W1:Y:S01]  /*23230*/  SHFL.BFLY PT, R7, R4, 0x2, 0x1f ;  /* 0x0c401f0004077f89 */ /* 0x000e6200000e0000 */
[----:B0-----:R-:W-:-:S05]  /*23240*/  FADD.FTZ R12, R12, R3 ;  /* 0x000000030c0c7221 */ /* 0x001fca0000010000 */
[----:B------:R-:W0:Y:S01]  /*23250*/  SHFL.BFLY PT, R9, R12, 0x1, 0x1f ;  /* 0x0c201f000c097f89 */ /* 0x000e2200000e0000 */
[----:B-1----:R-:W-:-:S05]  /*23260*/  FADD.FTZ R7, R7, R4 ;  /* 0x0000000407077221 */ /* 0x002fca0000010000 */
[----:B------:R-:W1:Y:S01]  /*23270*/  SHFL.BFLY PT, R6, R7, 0x1, 0x1f ;  /* 0x0c201f0007067f89 */ /* 0x000e6200000e0000 */
[----:B0-----:R-:W-:-:S01]  /*23280*/  FADD.FTZ R9, R12, R9 ;  /* 0x000000090c097221 */ /* 0x001fc20000010000 */
[----:B------:R-:W-:-:S03]  /*23290*/  IMAD.MOV.U32 R4, RZ, RZ, RZ ;  /* 0x000000ffff047224 */ /* 0x000fc600078e00ff */
[----:B------:R-:W-:-:S05]  /*232a0*/  FMUL.FTZ R15, R9, 0.00390625 ;  /* 0x3b800000090f7820 */ /* 0x000fca0000410000 */
[----:B------:R-:W-:Y:S01]  /*232b0*/  FSETP.NE.FTZ.AND P3, PT, R15, RZ, PT ;  /* 0x000000ff0f00720b */ /* 0x000fe20003f75000 */
[----:B-1----:R-:W-:-:S05]  /*232c0*/  FADD.FTZ R13, R7, R6 ;  /* 0x00000006070d7221 */ /* 0x002fca0000010000 */
[C---:B------:R-:W-:Y:S01]  /*232d0*/  FSETP.NE.FTZ.AND P0, PT, R13.reuse, RZ, PT ;  /* 0x000000ff0d00720b */ /* 0x040fe20003f15000 */
[----:B------:R-:W-:-:S05]  /*232e0*/  FMUL.FTZ R14, R13, 0.00390625 ;  /* 0x3b8000000d0e7820 */ /* 0x000fca0000410000 */
        /* <DEDUP_REMOVED lines=23> */
.L_x_2420:
[----:B------:R-:W-:Y:S01]  /*23460*/  VIADD R5, R5, 0x33460 ;  /* 0x0003346005057836 */ /* 0x000fe20000000000 */
[----:B------:R-:W-:Y:S01]  /*23470*/  IADD3 R221, R221, 0x1, RZ ;  /* 0x00000001dddd7810 */ /* 0x000fe20007ffe0ff */
[----:B------:R-:W-:Y:S02]  /*23480*/  IMAD.U32 R4, RZ, RZ, UR42 ;  /* 0x0000002aff047e24 */ /* 0x000fe4000f8e00ff */
[-C--:B------:R-:W-:Y:S01]  /*23490*/  FMUL.FTZ R20, R69, R12.reuse ;  /* 0x0000000c45147220 */ /* 0x080fe20000410000 */
[-C--:B------:R-:W-:Y:S01]  /*234a0*/  FMUL.FTZ R135, R57, R12.reuse ;  /* 0x0000000c39877220 */ /* 0x080fe20000410000 */
[----:B------:R-:W-:Y:S01]  /*234b0*/  ISETP.NE.AND P1, PT, R221, 0x2, PT ;  /* 0x00000002dd00780c */ /* 0x000fe20003f25270 */
[-C--:B------:R-:W-:Y:S01]  /*234c0*/  FMUL.FTZ R0, R24, R12.reuse ;  /* 0x0000000c18007220 */ /* 0x080fe20000410000 */
[----:B------:R-:W-:Y:S01]  /*234d0*/  PRMT R3, R4, 0x654, R5 ;  /* 0x0000065404037816 */ /* 0x000fe20000000005 */
[-C--:B------:R-:W-:Y:S01]  /*234e0*/  FMUL.FTZ R142, R29, R12.reuse ;  /* 0x0000000c1d8e7220 */ /* 0x080fe20000410000 */
[-C--:B------:R-:W-:Y:S01]  /*234f0*/  FMUL.FTZ R69, R109, R12.reuse ;  /* 0x0000000c6d457220 */ /* 0x080fe20000410000 */
[-C--:B------:R-:W-:Y:S01]  /*23500*/  FMUL.FTZ R130, R68, R12.reuse ;  /* 0x0000000c44827220 */ /* 0x080fe20000410000 */
[----:B------:R0:W-:Y:S01]  /*23510*/  SYNCS.ARRIVE.TRANS64.RED.A1T0 RZ, [R3+URZ], RZ ;  /* 0x000000ff03ff79a7 */ /* 0x0001e2000810043f */
[----:B------:R-:W-:Y:S01]  /*23520*/  FMUL.FTZ R139, R65, R12 ;  /* 0x0000000c418b7220 */ /* 0x000fe20000410000 */
[----:B------:R-:W-:Y:S01]  /*23530*/  FMUL.FTZ R57, R58, R2 ;  /* 0x000000023a397220 */ /* 0x000fe20000410000 */
        /* <DEDUP_REMOVED lines=10> */
[----:B------:R-:W-:Y:S01]  /*235e0*/  FMUL.FTZ R123, R105, R12 ;  /* 0x0000000c697b7220 */ /* 0x000fe20000410000 */
        /* <DEDUP_REMOVED lines=82> */
.L_x_2352:
        /* <DEDUP_REMOVED lines=16> */
[----:B------:R-:W1:Y:S01]  /*23c10*/  S2R R165, SR_TID.X ;  /* 0x0000000000a57919 */ /* 0x000e620000002100 */
[----:B------:R-:W3:Y:S01]  /*23c20*/  S2R R3, SR_SWINHI ;  /* 0x0000000000037919 */ /* 0x000ee20000002f00 */
[----:B-1----:R-:W-:Y:S01]  /*23c30*/  IMAD.SHL.U32 R2, R165, 0x4, RZ ;  /* 0x00000004a5027824 */ /* 0x002fe200078e00ff */
[----:B------:R-:W-:Y:S02]  /*23c40*/  MOV R86, R16 ;  /* 0x0000001000567202 */ /* 0x000fe40000000f00 */
[----:B---3--:R-:W-:Y:S02]  /*23c50*/  MOV R87, R3 ;  /* 0x0000000300577202 */ /* 0x008fe40000000f00 */
        /* <DEDUP_REMOVED lines=42> */
[----:B------:R-:W-:-:S02]  /*23f00*/  IADD3 R67, P4, R82, 0x4020, RZ ;  /* 0x0000402052437810 */ /* 0x000fc40007f9e0ff */
[C---:B------:R-:W-:Y:S02]  /*23f10*/  IADD3 R71, P5, R82.reuse, 0x4000, RZ ;  /* 0x0000400052477810 */ /* 0x040fe40007fbe0ff */
[C---:B------:R-:W-:Y:S02]  /*23f20*/  IADD3 R75, P1, R82.reuse, 0x60, RZ ;  /* 0x00000060524b7810 */ /* 0x040fe40007f3e0ff */
[C---:B------:R-:W-:Y:S02]  /*23f30*/  IADD3 R81, P3, R82.reuse, 0x20, RZ ;  /* 0x0000002052517810 */ /* 0x040fe40007f7e0ff */
[----:B------:R-:W-:Y:S02]  /*23f40*/  IADD3 R79, P2, R82, 0x40, RZ ;  /* 0x00000040524f7810 */ /* 0x000fe40007f5e0ff */
[----:B------:R-:W-:Y:S02]  /*23f50*/  LOP3.LUT R66, R67, 0x380, RZ, 0xc0, !PT ;  /* 0x0000038043427812 */ /* 0x000fe400078ec0ff */
[----:B------:R-:W-:-:S02]  /*23f60*/  LOP3.LUT R70, R71, 0x380, RZ, 0xc0, !PT ;  /* 0x0000038047467812 */ /* 0x000fc400078ec0ff */
[----:B------:R-:W-:Y:S02]  /*23f70*/  LOP3.LUT R74, R75, 0x380, RZ, 0xc0, !PT ;  /* 0x000003804b4a7812 */ /* 0x000fe400078ec0ff */
[----:B------:R-:W-:Y:S02]  /*23f80*/  LOP3.LUT R80, R81, 0x380, RZ, 0xc0, !PT ;  /* 0x0000038051507812 */ /* 0x000fe400078ec0ff */
[----:B------:R-:W-:Y:S02]  /*23f90*/  LOP3.LUT R78, R79, 0x380, RZ, 0xc0, !PT ;  /* 0x000003804f4e7812 */ /* 0x000fe400078ec0ff */
[----:B-1----:R-:W-:Y:S02]  /*23fa0*/  LOP3.LUT R45, R82, 0x380, RZ, 0xc0, !PT ;  /* 0x00000380522d7812 */ /* 0x002fe400078ec0ff */
[----:B------:R-:W-:Y:S02]  /*23fb0*/  SHF.R.U64 R66, R66, 0x3, RZ ;  /* 0x0000000342427819 */ /* 0x000fe400000012ff */
[----:B------:R-:W-:-:S02]  /*23fc0*/  SHF.R.U64 R70, R70, 0x3, RZ ;  /* 0x0000000346467819 */ /* 0x000fc400000012ff */
[----:B------:R-:W-:Y:S02]  /*23fd0*/  SHF.R.U64 R74, R74, 0x3, RZ ;  /* 0x000000034a4a7819 */ /* 0x000fe400000012ff */
        /* <DEDUP_REMOVED lines=11> */
[----:B------:R-:W-:-:S02]  /*24090*/  LOP3.LUT R78, R78, R79, RZ, 0x3c, !PT ;  /* 0x0000004f4e4e7212 */ /* 0x000fc400078e3cff */
[----:B------:R-:W-:Y:S02]  /*240a0*/  LOP3.LUT R82, R45, R82, RZ, 0x3c, !PT ;  /* 0x000000522d527212 */ /* 0x000fe400078e3cff */
[-C--:B------:R-:W-:Y:S02]  /*240b0*/  IADD3.X R79, RZ, R83.reuse, RZ, P2, !PT ;  /* 0x00000053ff4f7210 */ /* 0x080fe400017fe4ff */
        /* <DEDUP_REMOVED lines=10> */
[----:B------:R-:W-:Y:S02]  /*24160*/  MOV R153, R78 ;  /* 0x0000004e00997202 */ /* 0x000fe40000000f00 */
[----:B------:R-:W-:Y:S01]  /*24170*/  MOV R152, R80 ;  /* 0x0000005000987202 */ /* 0x000fe20000000f00 */
[----:B------:R-:W-:Y:S06]  /*24180*/  BRA.DIV UR4, `(.L_x_2423) ;  /* 0x000000e2042c7947 */ /* 0x000fec000b800000 */
        /* <DEDUP_REMOVED lines=16> */
[----:B------:R-:W-:Y:S01]  /*24290*/  SHFL.IDX PT, R91, R91, R44, 0x1c1f ;  /* 0x001c1f2c5b5b7589 */ /* 0x000fe200000e0000 */
[----:B------:R-:W-:Y:S02]  /*242a0*/  SEL R135, R129, R61, P0 ;  /* 0x0000003d81877207 */ /* 0x000fe40000000000 */
[----:B------:R-:W-:Y:S02]  /*242b0*/  SEL R70, R61, R129, P0 ;  /* 0x000000813d467207 */ /* 0x000fe40000000000 */
[----:B------:R-:W-:-:S02]  /*242c0*/  SEL R111, R112, R93, P0 ;  /* 0x0000005d706f7207 */ /* 0x000fc40000000000 */
[----:B------:R-:W-:Y:S02]  /*242d0*/  SEL R80, R84, R150, P0 ;  /* 0x0000009654507207 */ /* 0x000fe40000000000 */
[----:B------:R-:W-:Y:S02]  /*242e0*/  SEL R30, R150, R84, P0 ;  /* 0x00000054961e7207 */ /* 0x000fe40000000000 */
[----:B------:R-:W-:Y:S02]  /*242f0*/  LOP3.LUT R77, R44, 0x2, RZ, 0x3c, !PT ;  /* 0x000000022c4d7812 */ /* 0x000fe400078e3cff */
        /* <DEDUP_REMOVED lines=86> */
[----:B------:R-:W1:Y:S01]  /*24860*/  SHFL.IDX PT, R99, R13, R44, 0x1c1f ;  /* 0x001c1f2c0d637589 */ /* 0x000e6200000e0000 */
[----:B------:R-:W-:Y:S02]  /*24870*/  SEL R63, R95, R63, P0 ;  /* 0x0000003f5f3f7207 */ /* 0x000fe40000000000 */
[----:B------:R-:W-:Y:S01]  /*24880*/  SEL R74, R94, R73, P0 ;  /* 0x000000495e4a7207 */ /* 0x000fe20000000000 */
[----:B------:R-:W-:Y:S01]  /*24890*/  SHFL.IDX PT, R95, R132, R44, 0x1c1f ;  /* 0x001c1f2c845f7589 */ /* 0x000fe200000e0000 */
[----:B------:R-:W-:Y:S02]  /*248a0*/  SEL R45, R12, R46, P0 ;  /* 0x0000002e0c2d7207 */ /* 0x000fe40000000000 */
[----:B------:R-:W-:Y:S01]  /*248b0*/  SEL R112, R104, R123, P0 ;  /* 0x0000007b68707207 */ /* 0x000fe20000000000 */
[----:B------:R-:W2:Y:S01]  /*248c0*/  SHFL.IDX PT, R103, R5, R77, 0x1c1f ;  /* 0x001c1f4d05677589 */ /* 0x000ea200000e0000 */
        /* <DEDUP_REMOVED lines=15> */
[----:B-1----:R-:W-:Y:S02]  /*249c0*/  SEL R85, R99, R101, P0 ;  /* 0x0000006563557207 */ /* 0x002fe40000000000 */
        /* <DEDUP_REMOVED lines=9> */
[----:B-1----:R-:W-:Y:S01]  /*24a60*/  SEL R110, R111, R40, P0 ;  /* 0x000000286f6e7207 */ /* 0x002fe20000000000 */
[----:B------:R-:W-:Y:S01]  /*24a70*/  SHFL.IDX PT, R129, R83, R44, 0x1c1f ;  /* 0x001c1f2c53817589 */ /* 0x000fe200000e0000 */
[----:B------:R-:W-:-:S02]  /*24a80*/  SEL R111, R40, R111, P0 ;  /* 0x0000006f286f7207 */ /* 0x000fc40000000000 */
[----:B------:R-:W-:Y:S01]  /*24a90*/  SEL R102, R66, R102, P0 ;  /* 0x0000006642667207 */ /* 0x000fe20000000000 */
[----:B------:R2:W1:Y:S04]  /*24aa0*/  SHFL.IDX PT, R105, R4, R77, 0x1c1f ;  /* 0x001c1f4d04697589 */ /* 0x00046800000e0000 */
[----:B------:R-:W3:Y:S04]  /*24ab0*/  SHFL.IDX PT, R92, R7, R77, 0x1c1f ;  /* 0x001c1f4d075c7589 */ /* 0x000ee800000e0000 */
[----:B------:R4:W-:Y:S01]  /*24ac0*/  SHFL.IDX PT, R75, R8, R77, 0x1c1f ;  /* 0x001c1f4d084b7589 */ /* 0x0009e200000e0000 */
[----:B--2---:R-:W-:-:S03]  /*24ad0*/  SEL R4, R103, R97, P0 ;  /* 0x0000006167047207 */ /* 0x004fc60000000000 */
[----:B------:R-:W2:Y:S04]  /*24ae0*/  SHFL.IDX PT, R71, R32, R77, 0x1c1f ;  /* 0x001c1f4d20477589 */ /* 0x000ea800000e0000 */
[----:B------:R-:W-:Y:S01]  /*24af0*/  SHFL.IDX PT, R136, R109, R44, 0x1c1f ;  /* 0x001c1f2c6d887589 */ /* 0x000fe200000e0000 */
[----:B----4-:R-:W-:-:S03]  /*24b00*/  SEL R8, R25, R9, P0 ;  /* 0x0000000919087207 */ /* 0x010fc60000000000 */
[----:B------:R-:W-:Y:S01]  /*24b10*/  SHFL.IDX PT, R119, R116, R44, 0x1c1f ;  /* 0x001c1f2c74777589 */ /* 0x000fe200000e0000 */
[----:B------:R-:W-:-:S03]  /*24b20*/  SEL R9, R9, R25, P0 ;  /* 0x0000001909097207 */ /* 0x000fc60000000000 */
[----:B------:R-:W-:Y:S01]  /*24b30*/  SHFL.IDX PT, R84, R124, R44, 0x1c1f ;  /* 0x001c1f2c7c547589 */ /* 0x000fe200000e0000 */
[----:B-1----:R-:W-:-:S03]  /*24b40*/  SEL R5, R93, R105, P0 ;  /* 0x000000695d057207 */ /* 0x002fc60000000000 */
[----:B------:R-:W-:Y:S01]  /*24b50*/  SHFL.IDX PT, R83, R57, R44, 0x1c1f ;  /* 0x001c1f2c39537589 */ /* 0x000fe200000e0000 */
[----:B---3--:R-:W-:Y:S02]  /*24b60*/  SEL R7, R95, R92, P0 ;  /* 0x0000005c5f077207 */ /* 0x008fe40000000000 */
[----:B------:R-:W-:Y:S01]  /*24b70*/  SEL R92, R92, R95, P0 ;  /* 0x0000005f5c5c7207 */ /* 0x000fe20000000000 */
[----:B------:R1:W3:Y:S04]  /*24b80*/  SHFL.IDX PT, R141, R10, R77, 0x1c1f ;  /* 0x001c1f4d0a8d7589 */ /* 0x0002e800000e0000 */
[----:B------:R-:W4:Y:S01]  /*24b90*/  SHFL.IDX PT, R139, R21, R77, 0x1c1f ;  /* 0x001c1f4d158b7589 */ /* 0x000f2200000e0000 */
[----:B--2---:R-:W-:Y:S02]  /*24ba0*/  SEL R32, R132, R71, P0 ;  /* 0x0000004784207207 */ /* 0x004fe40000000000 */
[----:B------:R-:W-:Y:S01]  /*24bb0*/  SEL R33, R71, R132, P0 ;  /* 0x0000008447217207 */ /* 0x000fe20000000000 */
[----:B------:R-:W-:Y:S01]  /*24bc0*/  SHFL.IDX PT, R69, R69, R77, 0x1c1f ;  /* 0x001c1f4d45457589 */ /* 0x000fe200000e0000 */
[----:B-1----:R-:W-:-:S03]  /*24bd0*/  SEL R10, R20, R75, P0 ;  /* 0x0000004b140a7207 */ /* 0x002fc60000000000 */
[----:B------:R-:W-:Y:S01]  /*24be0*/  SHFL.IDX PT, R81, R81, R77, 0x1c1f ;  /* 0x001c1f4d51517589 */ /* 0x000fe200000e0000 */
[----:B------:R-:W-:-:S03]  /*24bf0*/  SEL R20, R75, R20, P0 ;  /* 0x000000144b147207 */ /* 0x000fc60000000000 */
[----:B------:R1:W2:Y:S04]  /*24c00*/  SHFL.IDX PT, R144, R30, R77, 0x1c1f ;  /* 0x001c1f4d1e907589 */ /* 0x0002a800000e0000 */
[----:B------:R-:W0:Y:S04]  /*24c10*/  SHFL.IDX PT, R145, R35, R77, 0x1c1f ;  /* 0x001c1f4d23917589 */ /* 0x000e2800000e0000 */
[----:B------:R4:W0:Y:S01]  /*24c20*/  SHFL.IDX PT, R149, R38, R77, 0x1c1f ;  /* 0x001c1f4d26957589 */ /* 0x00082200000e0000 */
[----:B---3--:R-:W-:Y:S02]  /*24c30*/  SEL R25, R122, R141, P0 ;  /* 0x0000008d7a197207 */ /* 0x008fe40000000000 */
[----:B-1----:R-:W-:Y:S01]  /*24c40*/  SEL R30, R31, R36, P0 ;  /* 0x000000241f1e7207 */ /* 0x002fe20000000000 */
[----:B------:R-:W-:Y:S01]  /*24c50*/  SHFL.IDX PT, R79, R79, R77, 0x1c1f ;  /* 0x001c1f4d4f4f7589 */ /* 0x000fe200000e0000 */
[----:B------:R-:W-:-:S02]  /*24c60*/  SEL R31, R36, R31, P0 ;  /* 0x0000001f241f7207 */ /* 0x000fc40000000000 */
[----:B----4-:R-:W-:Y:S01]  /*24c70*/  SEL R21, R136, R139, P0 ;  /* 0x0000008b88157207 */ /* 0x010fe20000000000 */
[----:B------:R1:W3:Y:S01]  /*24c80*/  SHFL.IDX PT, R96, R138, R44, 0x1c1f ;  /* 0x001c1f2c8a607589 */ /* 0x0002e200000e0000 */
[----:B------:R-:W-:-:S03]  /*24c90*/  SEL R38, R129, R146, P0 ;  /* 0x0000009281267207 */ /* 0x000fc60000000000 */
[----:B------:R-:W-:Y:S04]  /*24ca0*/  SHFL.IDX PT, R109, R108, R44, 0x1c1f ;  /* 0x001c1f2c6c6d7589 */ /* 0x000fe800000e0000 */
[----:B------:R4:W-:Y:S01]  /*24cb0*/  SHFL.IDX PT, R117, R112, R44, 0x1c1f ;  /* 0x001c1f2c70757589 */ /* 0x0009e200000e0000 */
[----:B--2---:R-:W-:Y:S02]  /*24cc0*/  SEL R34, R134, R144, P0 ;  /* 0x0000009086227207 */ /* 0x004fe40000000000 */
[----:B-1----:R-:W-:Y:S01]  /*24cd0*/  SEL R138, R3, R2, P0 ;  /* 0x00000002038a7207 */ /* 0x002fe20000000000 */
[----:B------:R1:W2:Y:S01]  /*24ce0*/  SHFL.IDX PT, R123, R114, R44, 0x1c1f ;  /* 0x001c1f2c727b7589 */ /* 0x0002a200000e0000 */
[----:B------:R-:W-:Y:S02]  /*24cf0*/  SEL R2, R2, R3, P0 ;  /* 0x0000000302027207 */ /* 0x000fe40000000000 */
[----:B------:R-:W-:Y:S01]  /*24d00*/  SEL R3, R97, R103, P0 ;  /* 0x0000006761037207 */ /* 0x000fe20000000000 */
[----:B------:R-:W-:Y:S01]  /*24d10*/  SHFL.IDX PT, R89, R88, R44, 0x1c1f ;  /* 0x001c1f2c58597589 */ /* 0x000fe200000e0000 */
[----:B------:R-:W-:-:S02]  /*24d20*/  SEL R97, R98, R27, P0 ;  /* 0x0000001b62617207 */ /* 0x000fc40000000000 */
[----:B----4-:R-:W-:Y:S01]  /*24d30*/  SEL R112, R118, R113, P0 ;  /* 0x0000007176707207 */ /* 0x010fe20000000000 */
[----:B------:R-:W-:Y:S01]  /*24d40*/  SHFL.IDX PT, R128, R90, R44, 0x1c1f ;  /* 0x001c1f2c5a807589 */ /* 0x000fe200000e0000 */
[----:B------:R-:W-:Y:S02]  /*24d50*/  SEL R103, R104, R82, P0 ;  /* 0x0000005268677207 */ /* 0x000fe40000000000 */
[----:B------:R-:W-:Y:S01]  /*24d60*/  SEL R113, R113, R118, P0 ;  /* 0x0000007671717207 */ /* 0x000fe20000000000 */
[----:B------:R-:W-:Y:S01]  /*24d70*/  SHFL.IDX PT, R80, R52, R44, 0x1c1f ;  /* 0x001c1f2c34507589 */ /* 0x000fe200000e0000 */
[----:B------:R-:W-:Y:S02]  /*24d80*/  SEL R98, R27, R98, P0 ;  /* 0x000000621b627207 */ /* 0x000fe40000000000 */
[----:B------:R-:W-:Y:S01]  /*24d90*/  SEL R104, R82, R104, P0 ;  /* 0x0000006852687207 */ /* 0x000fe20000000000 */
[----:B------:R-:W-:Y:S01]  /*24da0*/  SHFL.IDX PT, R133, R61, R44, 0x1c1f ;  /* 0x001c1f2c3d857589 */ /* 0x000fe200000e0000 */
[----:B-1----:R-:W-:-:S02]  /*24db0*/  SEL R114, R115, R69, P0 ;  /* 0x0000004573727207 */ /* 0x002fc40000000000 */
[----:B------:R-:W-:Y:S01]  /*24dc0*/  SEL R118, R119, R81, P0 ;  /* 0x0000005177767207 */ /* 0x000fe20000000000 */
[----:B------:R-:W-:Y:S01]  /*24dd0*/  SHFL.IDX PT, R131, R72, R44, 0x1c1f ;  /* 0x001c1f2c48837589 */ /* 0x000fe200000e0000 */
[----:B------:R-:W-:Y:S02]  /*24de0*/  SEL R35, R144, R134, P0 ;  /* 0x0000008690237207 */ /* 0x000fe40000000000 */
[----:B0-----:R-:W-:Y:S01]  /*24df0*/  SEL R36, R127, R145, P0 ;  /* 0x000000917f247207 */ /* 0x001fe20000000000 */
[----:B------:R-:W-:Y:S01]  /*24e00*/  SHFL.IDX PT, R137, R67, R44, 0x1c1f ;  /* 0x001c1f2c43897589 */ /* 0x000fe200000e0000 */
[----:B------:R-:W-:Y:S02]  /*24e10*/  SEL R70, R84, R149, P0 ;  /* 0x0000009554467207 */ /* 0x000fe40000000000 */
[----:B------:R-:W-:Y:S01]  /*24e20*/  SEL R71, R149, R84, P0 ;  /* 0x0000005495477207 */ /* 0x000fe20000000000 */
[----:B------:R-:W-:Y:S01]  /*24e30*/  SHFL.IDX PT, R135, R74, R44, 0x1c1f ;  /* 0x001c1f2c4a877589 */ /* 0x000fe200000e0000 */
[----:B---3--:R-:W-:-:S02]  /*24e40*/  SEL R95, R96, R60, P0 ;  /* 0x0000003c605f7207 */ /* 0x008fc40000000000 */
[----:B------:R-:W-:Y:S01]  /*24e50*/  SEL R115, R69, R115, P0 ;  /* 0x0000007345737207 */ /* 0x000fe20000000000 */
[----:B------:R0:W1:Y:S01]  /*24e60*/  SHFL.IDX PT, R140, R6, R77, 0x1c1f ;  /* 0x001c1f4d068c7589 */ /* 0x00006200000e0000 */
[----:B------:R-:W-:Y:S02]  /*24e70*/  SEL R119, R81, R119, P0 ;  /* 0x0000007751777207 */ /* 0x000fe40000000000 */
[----:B------:R-:W-:Y:S01]  /*24e80*/  SEL R96, R60, R96, P0 ;  /* 0x000000603c607207 */ /* 0x000fe20000000000 */
[----:B------:R3:W4:Y:S04]  /*24e90*/  SHFL.IDX PT, R143, R24, R77, 0x1c1f ;  /* 0x001c1f4d188f7589 */ /* 0x00072800000e0000 */
[----:B------:R2:W4:Y:S01]  /*24ea0*/  SHFL.IDX PT, R142, R26, R77, 0x1c1f ;  /* 0x001c1f4d1a8e7589 */ /* 0x00052200000e0000 */
[----:B0-----:R-:W-:-:S03]  /*24eb0*/  SEL R6, R105, R93, P0 ;  /* 0x0000005d69067207 */ /* 0x001fc60000000000 */
[----:B------:R-:W0:Y:S01]  /*24ec0*/  SHFL.IDX PT, R65, R65, R77, 0x1c1f ;  /* 0x001c1f4d41417589 */ /* 0x000e2200000e0000 */
[----:B------:R-:W-:Y:S02]  /*24ed0*/  SEL R105, R106, R11, P0 ;  /* 0x0000000b6a697207 */ /* 0x000fe40000000000 */
[----:B---3--:R-:W-:Y:S01]  /*24ee0*/  SEL R24, R139, R136, P0 ;  /* 0x000000888b187207 */ /* 0x008fe20000000000 */
[----:B------:R-:W-:Y:S01]  /*24ef0*/  SHFL.IDX PT, R64, R64, R77, 0x1c1f ;  /* 0x001c1f4d40407589 */ /* 0x000fe200000e0000 */
[----:B------:R-:W-:Y:S01]  /*24f00*/  SEL R106, R11, R106, P0 ;  /* 0x0000006a0b6a7207 */ /* 0x000fe20000000000 */
[----:B------:R-:W-:Y:S01]  /*24f10*/  IMAD.MOV.U32 R11, RZ, RZ, RZ ;  /* 0x000000ffff0b7224 */ /* 0x000fe200078e00ff */
[----:B--2---:R-:W-:Y:S01]  /*24f20*/  SEL R26, R141, R122, P0 ;  /* 0x0000007a8d1a7207 */ /* 0x004fe20000000000 */
[----:B------:R-:W2:Y:S01]  /*24f30*/  SHFL.IDX PT, R47, R47, R77, 0x1c1f ;  /* 0x001c1f4d2f2f7589 */ /* 0x000ea200000e0000 */
[----:B------:R-:W-:Y:S02]  /*24f40*/  SEL R122, R123, R12, P0 ;  /* 0x0000000c7b7a7207 */ /* 0x000fe40000000000 */
[----:B------:R-:W-:Y:S01]  /*24f50*/  SEL R123, R12, R123, P0 ;  /* 0x0000007b0c7b7207 */ /* 0x000fe20000000000 */
[----:B------:R-:W3:Y:S01]  /*24f60*/  SHFL.IDX PT, R51, R51, R77, 0x1c1f ;  /* 0x001c1f4d33337589 */ /* 0x000ee200000e0000 */
[----:B-1----:R-:W-:-:S02]  /*24f70*/  SEL R93, R94, R140, P0 ;  /* 0x0000008c5e5d7207 */ /* 0x002fc40000000000 */
[----:B------:R-:W-:Y:S01]  /*24f80*/  SEL R94, R140, R94, P0 ;  /* 0x0000005e8c5e7207 */ /* 0x000fe20000000000 */
[----:B------:R-:W1:Y:S01]  /*24f90*/  SHFL.IDX PT, R58, R58, R77, 0x1c1f ;  /* 0x001c1f4d3a3a7589 */ /* 0x000e6200000e0000 */
[----:B----4-:R-:W-:Y:S02]  /*24fa0*/  SEL R108, R109, R143, P0 ;  /* 0x0000008f6d6c7207 */ /* 0x010fe40000000000 */
[----:B------:R-:W-:Y:S01]  /*24fb0*/  SEL R109, R143, R109, P0 ;  /* 0x0000006d8f6d7207 */ /* 0x000fe20000000000 */
[----:B------:R-:W4:Y:S01]  /*24fc0*/  SHFL.IDX PT, R59, R59, R77, 0x1c1f ;  /* 0x001c1f4d3b3b7589 */ /* 0x000f2200000e0000 */
[----:B------:R-:W-:Y:S02]  /*24fd0*/  SEL R27, R107, R142, P0 ;  /* 0x0000008e6b1b7207 */ /* 0x000fe40000000000 */
[----:B------:R-:W-:Y:S01]  /*24fe0*/  SEL R107, R142, R107, P0 ;  /* 0x0000006b8e6b7207 */ /* 0x000fe20000000000 */
[----:B------:R-:W4:Y:S01]  /*24ff0*/  SHFL.IDX PT, R63, R63, R77, 0x1c1f ;  /* 0x001c1f4d3f3f7589 */ /* 0x000f2200000e0000 */
[----:B0-----:R-:W-:-:S02]  /*25000*/  SEL R116, R117, R65, P0 ;  /* 0x0000004175747207 */ /* 0x001fc40000000000 */
[----:B------:R-:W-:Y:S01]  /*25010*/  SEL R117, R65, R117, P0 ;  /* 0x0000007541757207 */ /* 0x000fe20000000000 */
[----:B------:R-:W0:Y:S04]  /*25020*/  SHFL.IDX PT, R57, R73, R77, 0x1c1f ;  /* 0x001c1f4d49397589 */ /* 0x000e2800000e0000 */
[----:B------:R-:W-:Y:S01]  /*25030*/  SHFL.IDX PT, R88, R125, R44, 0x1c1f ;  /* 0x001c1f2c7d587589 */ /* 0x000fe200000e0000 */
[----:B--2---:R-:W-:Y:S02]  /*25040*/  SEL R74, R80, R47, P0 ;  /* 0x0000002f504a7207 */ /* 0x004fe40000000000 */
[----:B------:R-:W-:Y:S01]  /*25050*/  SEL R75, R47, R80, P0 ;  /* 0x000000502f4b7207 */ /* 0x000fe20000000000 */
[----:B------:R-:W-:Y:S01]  /*25060*/  SHFL.IDX PT, R55, R55, R44, 0x1c1f ;  /* 0x001c1f2c37377589 */ /* 0x000fe200000e0000 */
[----:B---3--:R-:W-:-:S02]  /*25070*/  SEL R82, R83, R51, P0 ;  /* 0x0000003353527207 */ /* 0x008fc40000000000 */
[----:B------:R-:W-:Y:S01]  /*25080*/  SEL R83, R51, R83, P0 ;  /* 0x0000005333537207 */ /* 0x000fe20000000000 */
[----:B------:R-:W-:Y:S01]  /*25090*/  SHFL.IDX PT, R54, R54, R44, 0x1c1f ;  /* 0x001c1f2c36367589 */ /* 0x000fe200000e0000 */
[----:B-1----:R-:W-:Y:S02]  /*250a0*/  SEL R132, R133, R58, P0 ;  /* 0x0000003a85847207 */ /* 0x002fe40000000000 */
[----:B------:R-:W-:Y:S01]  /*250b0*/  SEL R133, R58, R133, P0 ;  /* 0x000000853a857207 */ /* 0x000fe20000000000 */
[----:B------:R-:W-:Y:S01]  /*250c0*/  SHFL.IDX PT, R56, R56, R44, 0x1c1f ;  /* 0x001c1f2c38387589 */ /* 0x000fe200000e0000 */
[----:B----4-:R-:W-:Y:S02]  /*250d0*/  SEL R84, R131, R59, P0 ;  /* 0x0000003b83547207 */ /* 0x010fe40000000000 */
[----:B------:R-:W-:Y:S01]  /*250e0*/  SEL R131, R59, R131, P0 ;  /* 0x000000833b837207 */ /* 0x000fe20000000000 */
[----:B------:R-:W-:Y:S01]  /*250f0*/  SHFL.IDX PT, R62, R62, R44, 0x1c1f ;  /* 0x001c1f2c3e3e7589 */ /* 0x000fe200000e0000 */
[----:B------:R-:W-:-:S02]  /*25100*/  SEL R136, R137, R63, P0 ;  /* 0x0000003f89887207 */ /* 0x000fc40000000000 */
[----:B------:R-:W-:Y:S01]  /*25110*/  SEL R137, R63, R137, P0 ;  /* 0x000000893f897207 */ /* 0x000fe20000000000 */
[----:B------:R1:W2:Y:S01]  /*25120*/  SHFL.IDX PT, R148, R37, R77, 0x1c1f ;  /* 0x001c1f4d25947589 */ /* 0x0002a200000e0000 */
[----:B0-----:R-:W-:Y:S02]  /*25130*/  SEL R134, R135, R57, P0 ;  /* 0x0000003987867207 */ /* 0x001fe40000000000 */
[----:B------:R-:W-:Y:S01]  /*25140*/  SEL R135, R57, R135, P0 ;  /* 0x0000008739877207 */ /* 0x000fe20000000000 */
[----:B------:R0:W3:Y:S04]  /*25150*/  SHFL.IDX PT, R147, R39, R77, 0x1c1f ;  /* 0x001c1f4d27937589 */ /* 0x0000e800000e0000 */
[----:B------:R4:W4:Y:S01]  /*25160*/  SHFL.IDX PT, R90, R68, R77, 0x1c1f ;  /* 0x001c1f4d445a7589 */ /* 0x00092200000e0000 */
[----:B-1----:R-:W-:-:S03]  /*25170*/  SEL R37, R145, R127, P0 ;  /* 0x0000007f91257207 */ /* 0x002fc60000000000 */
[----:B------:R-:W1:Y:S01]  /*25180*/  SHFL.IDX PT, R48, R48, R77, 0x1c1f ;  /* 0x001c1f4d30307589 */ /* 0x000e6200000e0000 */
[----:B------:R-:W-:Y:S02]  /*25190*/  SEL R127, R128, R64, P0 ;  /* 0x00000040807f7207 */ /* 0x000fe40000000000 */
[----:B0-----:R-:W-:Y:S01]  /*251a0*/  SEL R39, R146, R129, P0 ;  /* 0x0000008192277207 */ /* 0x001fe20000000000 */
[----:B------:R-:W0:Y:S01]  /*251b0*/  SHFL.IDX PT, R49, R49, R77, 0x1c1f ;  /* 0x001c1f4d31317589 */ /* 0x000e2200000e0000 */
[----:B------:R-:W-:Y:S02]  /*251c0*/  SEL R129, R130, R79, P0 ;  /* 0x0000004f82817207 */ /* 0x000fe40000000000 */
[----:B------:R-:W-:Y:S01]  /*251d0*/  SEL R130, R79, R130, P0 ;  /* 0x000000824f827207 */ /* 0x000fe20000000000 */
[----:B------:R-:W-:Y:S01]  /*251e0*/  SHFL.IDX PT, R50, R50, R77, 0x1c1f ;  /* 0x001c1f4d32327589 */ /* 0x000fe200000e0000 */
[----:B------:R-:W-:-:S03]  /*251f0*/  SEL R128, R64, R128, P0 ;  /* 0x0000008040807207 */ /* 0x000fc60000000000 */
[----:B------:R-:W0:Y:S01]  /*25200*/  SHFL.IDX PT, R53, R53, R77, 0x1c1f ;  /* 0x001c1f4d35357589 */ /* 0x000e2200000e0000 */
[----:B--2---:R-:W-:Y:S02]  /*25210*/  SEL R69, R89, R148, P0 ;  /* 0x0000009459457207 */ /* 0x004fe40000000000 */
[----:B------:R-:W-:Y:S01]  /*25220*/  SEL R124, R148, R89, P0 ;  /* 0x00000059947c7207 */ /* 0x000fe20000000000 */
[----:B------:R-:W2:Y:S01]  /*25230*/  SHFL.IDX PT, R45, R45, R44, 0x1c1f ;  /* 0x001c1f2c2d2d7589 */ /* 0x000ea200000e0000 */
[----:B---3--:R-:W-:Y:S02]  /*25240*/  SEL R40, R91, R147, P0 ;  /* 0x000000935b287207 */ /* 0x008fe40000000000 */
[----:B----4-:R-:W-:Y:S01]  /*25250*/  SEL R68, R147, R91, P0 ;  /* 0x0000005b93447207 */ /* 0x010fe20000000000 */
[----:B------:R3:W4:Y:S01]  /*25260*/  SHFL.IDX PT, R52, R78, R44, 0x1c1f ;  /* 0x001c1f2c4e347589 */ /* 0x00072200000e0000 */
[----:B------:R-:W-:Y:S02]  /*25270*/  SEL R125, R88, R90, P0 ;  /* 0x0000005a587d7207 */ /* 0x000fe40000000000 */
[----:B------:R-:W-:Y:S01]  /*25280*/  SEL R126, R90, R88, P0 ;  /* 0x000000585a7e7207 */ /* 0x000fe20000000000 */
[----:B------:R-:W2:Y:S01]  /*25290*/  SHFL.IDX PT, R14, R46, R77, 0x1c1f ;  /* 0x001c1f4d2e0e7589 */ /* 0x000ea200000e0000 */
[----:B-1----:R-:W-:-:S02]  /*252a0*/  SEL R72, R55, R48, P0 ;  /* 0x0000003037487207 */ /* 0x002fc40000000000 */
[----:B------:R-:W-:Y:S01]  /*252b0*/  SEL R73, R48, R55, P0 ;  /* 0x0000003730497207 */ /* 0x000fe20000000000 */
[----:B------:R1:W2:Y:S01]  /*252c0*/  SHFL.IDX PT, R44, R76, R77, 0x1c1f ;  /* 0x001c1f4d4c2c7589 */ /* 0x0002a200000e0000 */
[----:B0-----:R-:W-:Y:S02]  /*252d0*/  SEL R79, R49, R54, P0 ;  /* 0x00000036314f7207 */ /* 0x001fe40000000000 */
[----:B---3--:R-:W-:Y:S02]  /*252e0*/  SEL R78, R54, R49, P0 ;  /* 0x00000031364e7207 */ /* 0x008fe40000000000 */
[----:B------:R-:W-:Y:S02]  /*252f0*/  SEL R80, R62, R53, P0 ;  /* 0x000000353e507207 */ /* 0x000fe40000000000 */
[----:B-1----:R-:W-:Y:S02]  /*25300*/  SEL R76, R56, R50, P0 ;  /* 0x00000032384c7207 */ /* 0x002fe40000000000 */
[----:B------:R-:W-:-:S02]  /*25310*/  SEL R77, R50, R56, P0 ;  /* 0x00000038324d7207 */ /* 0x000fc40000000000 */
[----:B------:R-:W-:-:S07]  /*25320*/  SEL R81, R53, R62, P0 ;  /* 0x0000003e35517207 */ /* 0x000fce0000000000 */
.L_x_2716:
[----:B------:R-:W3:Y:S01]  /*25330*/  LDL.LU R140, [R1+0x20] ;  /* 0x00002000018c7983 */ /* 0x000ee20000300800 */
[----:B------:R-:W-:Y:S05]  /*25340*/  WARPSYNC.ALL ;  /* 0x0000000000007948 */ /* 0x000fea0003800000 */
[----:B------:R-:W3:Y:S01]  /*25350*/  LDL.LU R139, [R1+0x24] ;  /* 0x00002400018b7983 */ /* 0x000ee20000300800 */
[----:B--2-4-:R-:W-:Y:S01]  /*25360*/  SEL R89, R52, R44, P0 ;  /* 0x0000002c34597207 */ /* 0x014fe20000000000 */
[----:B------:R-:W-:Y:S01]  /*25370*/  ULDC.64 UR6, c[0x0][0xc08] ;  /* 0x0003020000067ab9 */ /* 0x000fe20000000a00 */
[----:B------:R-:W-:Y:S01]  /*25380*/  SEL R91, R44, R52, P0 ;  /* 0x000000342c5b7207 */ /* 0x000fe20000000000 */
[----:B------:R-:W-:Y:S01]  /*25390*/  ULDC.64 UR4, c[0x0][0xc00] ;  /* 0x0003000000047ab9 */ /* 0x000fe20000000a00 */
[----:B------:R-:W-:Y:S01]  /*253a0*/  F2FP.BF16.F32.PACK_AB R48, R85, R138 ;  /* 0x0000008a5530723e */ /* 0x000fe200000010ff */
[----:B------:R-:W0:Y:S01]  /*253b0*/  LDC R141, c[0x0][0xbe8] ;  /* 0x0002fa00ff8d7b82 */ /* 0x000e220000000800 */
[----:B------:R-:W-:-:S02]  /*253c0*/  F2FP.BF16.F32.PACK_AB R49, R28, R30 ;  /* 0x0000001e1c31723e */ /* 0x000fc400000010ff */
[----:B------:R-:W-:Y:S02]  /*253d0*/  F2FP.BF16.F32.PACK_AB R50, R0, R2 ;  /* 0x000000020032723e */ /* 0x000fe400000010ff */
[----:B------:R-:W-:-:S03]  /*253e0*/  F2FP.BF16.F32.PACK_AB R51, R29, R31 ;  /* 0x0000001f1d33723e */ /* 0x000fc600000010ff */
[----:B------:R-:W-:Y:S01]  /*253f0*/  BAR.SYNC.DEFER_BLOCKING 0x1, 0x100 ;  /* 0x0044000000007b1d */ /* 0x000fe20000010000 */
[----:B------:R-:W-:Y:S02]  /*25400*/  F2FP.BF16.F32.PACK_AB R52, R3, R5 ;  /* 0x000000050334723e */ /* 0x000fe400000010ff */
[----:B------:R-:W-:Y:S02]  /*25410*/  F2FP.BF16.F32.PACK_AB R53, R32, R34 ;  /* 0x000000222035723e */ /* 0x000fe400000010ff */
[----:B------:R-:W-:Y:S02]  /*25420*/  F2FP.BF16.F32.PACK_AB R54, R4, R6 ;  /* 0x000000060436723e */ /* 0x000fe400000010ff */
[----:B------:R-:W-:Y:S02]  /*25430*/  F2FP.BF16.F32.PACK_AB R55, R33, R35 ;  /* 0x000000232137723e */ /* 0x000fe400000010ff */
[----:B------:R-:W-:Y:S02]  /*25440*/  F2FP.BF16.F32.PACK_AB R56, R7, R93 ;  /* 0x0000005d0738723e */ /* 0x000fe400000010ff */
[----:B------:R-:W-:-:S02]  /*25450*/  F2FP.BF16.F32.PACK_AB R57, R36, R38 ;  /* 0x000000262439723e */ /* 0x000fc400000010ff */
[----:B------:R-:W-:Y:S02]  /*25460*/  F2FP.BF16.F32.PACK_AB R58, R92, R94 ;  /* 0x0000005e5c3a723e */ /* 0x000fe400000010ff */
[----:B------:R-:W-:Y:S02]  /*25470*/  F2FP.BF16.F32.PACK_AB R59, R37, R39 ;  /* 0x00000027253b723e */ /* 0x000fe400000010ff */
[----:B------:R-:W-:Y:S02]  /*25480*/  SEL R88, R45, R14, P0 ;  /* 0x0000000e2d587207 */ /* 0x000fe40000000000 */
[----:B------:R-:W-:Y:S02]  /*25490*/  SEL R90, R14, R45, P0 ;  /* 0x0000002d0e5a7207 */ /* 0x000fe40000000000 */
        /* <DEDUP_REMOVED lines=15> */
[----:B-1----:R-:W-:Y:S02]  /*25590*/  F2FP.BF16.F32.PACK_AB R48, R103, R105 ;  /* 0x000000696730723e */ /* 0x002fe400000010ff */
[----:B------:R-:W-:Y:S02]  /*255a0*/  F2FP.BF16.F32.PACK_AB R49, R129, R70 ;  /* 0x000000468131723e */ /* 0x000fe400000010ff */
[----:B------:R-:W-:Y:S02]  /*255b0*/  F2FP.BF16.F32.PACK_AB R50, R104, R106 ;  /* 0x0000006a6832723e */ /* 0x000fe400000010ff */
[----:B------:R-:W-:Y:S02]  /*255c0*/  F2FP.BF16.F32.PACK_AB R51, R130, R71 ;  /* 0x000000478233723e */ /* 0x000fe400000010ff */
[----:B--2---:R-:W-:-:S02]  /*255d0*/  F2FP.BF16.F32.PACK_AB R52, R8, R10 ;  /* 0x0000000a0834723e */ /* 0x004fc400000010ff */
[----:B------:R-:W-:Y:S01]  /*255e0*/  F2FP.BF16.F32.PACK_AB R53, R72, R74 ;  /* 0x0000004a4835723e */ /* 0x000fe200000010ff */
[----:B------:R3:W-:Y:S01]  /*255f0*/  STSM.16.M88.4 [R157], R48 ;  /* 0x000000309d007844 */ /* 0x0007e20000000200 */
[----:B------:R-:W-:Y:S02]  /*25600*/  F2FP.BF16.F32.PACK_AB R54, R9, R20 ;  /* 0x000000140936723e */ /* 0x000fe400000010ff */
[----:B------:R-:W-:Y:S02]  /*25610*/  F2FP.BF16.F32.PACK_AB R55, R73, R75 ;  /* 0x0000004b4937723e */ /* 0x000fe400000010ff */
[----:B----4-:R-:W-:Y:S02]  /*25620*/  F2FP.BF16.F32.PACK_AB R56, R21, R25 ;  /* 0x000000191538723e */ /* 0x010fe400000010ff */
[----:B------:R-:W-:Y:S01]  /*25630*/  F2FP.BF16.F32.PACK_AB R57, R76, R78 ;  /* 0x0000004e4c39723e */ /* 0x000fe200000010ff */
[----:B------:R-:W-:Y:S01]  /*25640*/  STSM.16.M88.4 [R158], R52 ;  /* 0x000000349e007844 */ /* 0x000fe20000000200 */
[----:B------:R-:W-:-:S02]  /*25650*/  F2FP.BF16.F32.PACK_AB R58, R24, R26 ;  /* 0x0000001a183a723e */ /* 0x000fc400000010ff */
[----:B------:R-:W-:Y:S02]  /*25660*/  F2FP.BF16.F32.PACK_AB R59, R77, R79 ;  /* 0x0000004f4d3b723e */ /* 0x000fe400000010ff */
[----:B------:R-:W-:Y:S02]  /*25670*/  F2FP.BF16.F32.PACK_AB R62, R107, R109 ;  /* 0x0000006d6b3e723e */ /* 0x000fe400000010ff */
[----:B------:R-:W-:Y:S01]  /*25680*/  F2FP.BF16.F32.PACK_AB R63, R81, R83 ;  /* 0x00000053513f723e */ /* 0x000fe200000010ff */
[----:B------:R-:W-:Y:S01]  /*25690*/  STSM.16.M88.4 [R159], R56 ;  /* 0x000000389f007844 */ /* 0x000fe20000000200 */
[----:B------:R-:W-:Y:S02]  /*256a0*/  F2FP.BF16.F32.PACK_AB R64, R110, R112 ;  /* 0x000000706e40723e */ /* 0x000fe400000010ff */
[----:B------:R-:W-:Y:S01]  /*256b0*/  F2FP.BF16.F32.PACK_AB R65, R84, R132 ;  /* 0x000000845441723e */ /* 0x000fe200000010ff */
[----:B------:R-:W-:Y:S01]  /*256c0*/  STSM.16.M88.4 [R160], R60 ;  /* 0x0000003ca0007844 */ /* 0x000fe20000000200 */
[----:B------:R-:W-:-:S02]  /*256d0*/  F2FP.BF16.F32.PACK_AB R66, R111, R113 ;  /* 0x000000716f42723e */ /* 0x000fc400000010ff */
[----:B------:R-:W-:Y:S02]  /*256e0*/  F2FP.BF16.F32.PACK_AB R67, R131, R133 ;  /* 0x000000858343723e */ /* 0x000fe400000010ff */
[----:B0-----:R-:W-:Y:S02]  /*256f0*/  F2FP.BF16.F32.PACK_AB R12, R114, R116 ;  /* 0x00000074720c723e */ /* 0x001fe400000010ff */
[----:B------:R-:W-:Y:S01]  /*25700*/  F2FP.BF16.F32.PACK_AB R13, R134, R136 ;  /* 0x00000088860d723e */ /* 0x000fe200000010ff */
[----:B------:R-:W-:Y:S01]  /*25710*/  STSM.16.M88.4 [R161], R64 ;  /* 0x00000040a1007844 */ /* 0x000fe20000000200 */
[----:B------:R-:W-:Y:S02]  /*25720*/  F2FP.BF16.F32.PACK_AB R14, R115, R117 ;  /* 0x00000075730e723e */ /* 0x000fe400000010ff */
[----:B------:R-:W-:Y:S02]  /*25730*/  F2FP.BF16.F32.PACK_AB R15, R135, R137 ;  /* 0x00000089870f723e */ /* 0x000fe400000010ff */
[----:B------:R-:W-:-:S02]  /*25740*/  F2FP.BF16.F32.PACK_AB R44, R118, R122 ;  /* 0x0000007a762c723e */ /* 0x000fc400000010ff */
[----:B------:R-:W-:Y:S01]  /*25750*/  F2FP.BF16.F32.PACK_AB R46, R119, R123 ;  /* 0x0000007b772e723e */ /* 0x000fe200000010ff */
[----:B------:R0:W-:Y:S01]  /*25760*/  STSM.16.M88.4 [R162], R12 ;  /* 0x0000000ca2007844 */ /* 0x0001e20000000200 */
[----:B------:R-:W-:Y:S02]  /*25770*/  F2FP.BF16.F32.PACK_AB R45, R89, R88 ;  /* 0x00000058592d723e */ /* 0x000fe400000010ff */
[----:B------:R-:W-:Y:S02]  /*25780*/  F2FP.BF16.F32.PACK_AB R47, R91, R90 ;  /* 0x0000005a5b2f723e */ /* 0x000fe400000010ff */
[----:B------:R-:W-:Y:S02]  /*25790*/  ISETP.NE.U32.AND P3, PT, RZ, UR6, PT ;  /* 0x00000006ff007c0c */ /* 0x000fe4000bf65070 */
[----:B------:R-:W-:Y:S01]  /*257a0*/  ISETP.NE.U32.AND P0, PT, RZ, UR4, PT ;  /* 0x00000004ff007c0c */ /* 0x000fe2000bf05070 */
[----:B------:R1:W-:Y:S01]  /*257b0*/  STSM.16.M88.4 [R163], R44 ;  /* 0x0000002ca3007844 */ /* 0x0003e20000000200 */
[----:B------:R-:W-:Y:S01]  /*257c0*/  BAR.SYNC.DEFER_BLOCKING 0x1, 0x100 ;  /* 0x0044000000007b1d */ /* 0x000fe20000010000 */
[----:B------:R-:W-:-:S02]  /*257d0*/  ISETP.NE.AND.EX P3, PT, RZ, UR7, PT, P3 ;  /* 0x00000007ff007c0c */ /* 0x000fc4000bf65330 */
[----:B------:R-:W-:Y:S02]  /*257e0*/  ISETP.NE.AND.EX P0, PT, RZ, UR5, PT, P0 ;  /* 0x00000005ff007c0c */ /* 0x000fe4000bf05300 */
[----:B---3--:R-:W-:-:S04]  /*257f0*/  IADD3 R48, P1, R140, UR4, RZ ;  /* 0x000000048c307c10 */ /* 0x008fc8000ff3e0ff */
[----:B------:R-:W-:-:S05]  /*25800*/  IADD3.X R49, R139, UR5, RZ, P1, !PT ;  /* 0x000000058b317c10 */ /* 0x000fca0008ffe4ff */
[----:B0-----:R-:W-:Y:S01]  /*25810*/  @P3 IADD3 R12, P1, R140, UR6, RZ ;  /* 0x000000068c0c3c10 */ /* 0x001fe2000ff3e0ff */
[----:B------:R-:W-:Y:S02]  /*25820*/  ULDC UR6, c[0x0][0xa88] ;  /* 0x0002a20000067ab9 */ /* 0x000fe40000000800 */
[----:B------:R-:W-:Y:S01]  /*25830*/  IMAD.U32 R52, RZ, RZ, UR6 ;  /* 0x00000006ff347e24 */ /* 0x000fe2000f8e00ff */
[----:B------:R-:W-:Y:S01]  /*25840*/  @P3 IADD3.X R13, R139, UR7, RZ, P1, !PT ;  /* 0x000000078b0d3c10 */ /* 0x000fe20008ffe4ff */
[----:B------:R0:W5:Y:S04]  /*25850*/  @P0 LDG.E R11, desc[UR54][R48.64] ;  /* 0x00000036300b0981 */ /* 0x000168000c1e1900 */
[----:B------:R0:W5:Y:S01]  /*25860*/  @P3 LDG.E R52, desc[UR54][R12.64] ;  /* 0x000000360c343981 */ /* 0x000162000c1e1900 */
[----:B------:R-:W-:Y:S01]  /*25870*/  IMAD.MOV.U32 R53, RZ, RZ, 0x9b8 ;  /* 0x000009b8ff357424 */ /* 0x000fe200078e00ff */
[----:B------:R-:W-:-:S02]  /*25880*/  ISETP.GT.AND P2, PT, R164, 0x1, PT ;  /* 0x00000001a400780c */ /* 0x000fc40003f44270 */
[----:B------:R-:W-:Y:S02]  /*25890*/  ISETP.NE.AND P1, PT, R141, 0x1, PT ;  /* 0x000000018d00780c */ /* 0x000fe40003f25270 */
[----:B------:R-:W-:-:S04]  /*258a0*/  SEL R53, R53, 0x978, P2 ;  /* 0x0000097835357807 */ /* 0x000fc80001000000 */
[----:B-1----:R0:W1:Y:S08]  /*258b0*/  LDC.64 R46, c[0x0][R53+0x220] ;  /* 0x00008800352e7b82 */ /* 0x0020700000000a00 */
[----:B------:R0:W2:Y:S08]  /*258c0*/  LDC.64 R50, c[0x0][R53+0x218] ;  /* 0x0000860035327b82 */ /* 0x0000b00000000a00 */
[----:B------:R0:W3:Y:S01]  /*258d0*/  LDC.64 R44, c[0x0][R53+0x228] ;  /* 0x00008a00352c7b82 */ /* 0x0000e20000000a00 */
[----:B------:R-:W-:Y:S05]  /*258e0*/  @P3 BRA `(.L_x_2424) ;  /* 0x0000000000103947 */ /* 0x000fea0003800000 */
[----:B------:R-:W-:Y:S05]  /*258f0*/  @!P0 BRA `(.L_x_2424) ;  /* 0x00000000000c8947 */ /* 0x000fea0003800000 */
[----:B0-----:R-:W4:Y:S04]  /*25900*/  LDG.E R13, desc[UR54][R48.64] ;  /* 0x00000036300d7981 */ /* 0x001f28000c1e1900 */
[----:B-----5:R-:W4:Y:S02]  /*25910*/  LDG.E R52, desc[UR54][R48.64+0x4] ;  /* 0x0000043630347981 */ /* 0x020f24000c1e1900 */
[----:B----4-:R-:W-:-:S07]  /*25920*/  IMAD.IADD R52, R52, 0x1, -R13 ;  /* 0x0000000134347824 */ /* 0x010fce00078e0a0d */
.L_x_2424:
[----:B------:R-:W4:Y:S01]  /*25930*/  LDL.LU R14, [R1+0x18] ;  /* 0x00001800010e7983 */ /* 0x000f220000300800 */
[----:B0-----:R0:W3:Y:S03]  /*25940*/  LDC.64 R12, c[0x0][R53+0x210] ;  /* 0x00008400350c7b82 */ /* 0x0010e60000000a00 */
[----:B------:R-:W2:Y:S04]  /*25950*/  LDL.LU R49, [R1+0x28] ;  /* 0x0000280001317983 */ /* 0x000ea80000300800 */
[----:B------:R-:W3:Y:S01]  /*25960*/  LDL R143, [R1+0x8] ;  /* 0x00000800018f7983 */ /* 0x000ee20000100800 */
[----:B------:R-:W-:Y:S01]  /*25970*/  ISETP.NE.U32.AND P0, PT, RZ, UR4, PT ;  /* 0x00000004ff007c0c */ /* 0x000fe2000bf05070 */
[----:B------:R-:W3:Y:S02]  /*25980*/  @P1 LDC R59, c[0x0][0xbec] ;  /* 0x0002fb00ff3b1b82 */ /* 0x000ee40000000800 */
[----:B------:R-:W3:Y:S04]  /*25990*/  LDL R48, [R1+0x14] ;  /* 0x0000140001307983 */ /* 0x000ee80000100800 */
[----:B------:R-:W3:Y:S02]  /*259a0*/  LDL R142, [R1+0x34] ;  /* 0x00003400018e7983 */ /* 0x000ee40000100800 */
[----:B------:R-:W3:Y:S02]  /*259b0*/  @P1 LDC R61, c[0x0][0xbf0] ;  /* 0x0002fc00ff3d1b82 */ /* 0x000ee40000000800 */
[----:B------:R-:W3:Y:S04]  /*259c0*/  LDL R54, [R1+0x6c] ;  /* 0x00006c0001367983 */ /* 0x000ee80000100800 */
[----:B0-----:R-:W3:Y:S01]  /*259d0*/  LDL R53, [R1+0x5c] ;  /* 0x00005c0001357983 */ /* 0x001ee20000100800 */
[----:B------:R-:W-:-:S02]  /*259e0*/  ISETP.NE.AND.EX P0, PT, RZ, UR5, PT, P0 ;  /* 0x00000005ff007c0c */ /* 0x000fc4000bf05300 */
[----:B-----5:R-:W-:Y:S02]  /*259f0*/  SHF.R.S32.HI R140, RZ, 0x1f, R11 ;  /* 0x0000001fff8c7819 */ /* 0x020fe4000001140b */
[----:B----4-:R-:W-:Y:S02]  /*25a00*/  SEL R139, R14, RZ, !P0 ;  /* 0x000000ff0e8b7207 */ /* 0x010fe40004000000 */
[----:B------:R-:W0:Y:S01]  /*25a10*/  LDC.64 R14, c[0x0][0xba8] ;  /* 0x0002ea00ff0e7b82 */ /* 0x000e220000000a00 */
[----:B--2---:R-:W-:Y:S02]  /*25a20*/  SEL R49, R49, RZ, !P0 ;  /* 0x000000ff31317207 */ /* 0x004fe40004000000 */
[----:B-1----:R-:W-:Y:S02]  /*25a30*/  IMAD R47, R47, R139, RZ ;  /* 0x0000008b2f2f7224 */ /* 0x002fe400078e02ff */
[----:B---3--:R-:W-:Y:S02]  /*25a40*/  IMAD R55, R51, R143, RZ ;  /* 0x0000008f33377224 */ /* 0x008fe400078e02ff */
[----:B------:R-:W-:-:S02]  /*25a50*/  IMAD R57, R46, R49, R47 ;  /* 0x000000312e397224 */ /* 0x000fc400078e022f */
[----:B------:R-:W-:-:S04]  /*25a60*/  IMAD.WIDE.U32 R50, R50, R143, RZ ;  /* 0x0000008f32327225 */ /* 0x000fc800078e00ff */
[----:B------:R-:W-:-:S04]  /*25a70*/  IMAD.WIDE.U32 R46, R46, R139, RZ ;  /* 0x0000008b2e2e7225 */ /* 0x000fc800078e00ff */
[----:B------:R-:W-:Y:S01]  /*25a80*/  IMAD.IADD R48, R48, 0x1, R236 ;  /* 0x0000000130307824 */ /* 0x000fe200078e02ec */
[----:B------:R-:W-:-:S03]  /*25a90*/  IADD3 R50, P0, P3, R46, R50, R11 ;  /* 0x000000322e327210 */ /* 0x000fc60007b1e00b */
[----:B------:R-:W-:Y:S01]  /*25aa0*/  @P1 IMAD.HI.U32 R46, R48, R59, RZ ;  /* 0x0000003b302e1227 */ /* 0x000fe200078e00ff */
[----:B------:R-:W-:Y:S01]  /*25ab0*/  SEL R49, R142, RZ, P2 ;  /* 0x000000ff8e317207 */ /* 0x000fe20001000000 */
[----:B0-----:R-:W0:Y:S02]  /*25ac0*/  @!P2 LDC R14, c[0x0][0xb50] ;  /* 0x0002d400ff0eab82 */ /* 0x001e240000000800 */
[----:B------:R-:W-:Y:S02]  /*25ad0*/  IMAD.IADD R57, R47, 0x1, R57 ;  /* 0x000000012f397824 */ /* 0x000fe400078e0239 */
[----:B------:R-:W-:Y:S01]  /*25ae0*/  IMAD.MOV.U32 R47, RZ, RZ, R48 ;  /* 0x000000ffff2f7224 */ /* 0x000fe200078e0030 */
[----:B------:R-:W-:Y:S01]  /*25af0*/  @P1 SHF.R.U32.HI R47, RZ, R61, R46 ;  /* 0x0000003dff2f1219 */ /* 0x000fe2000001162e */
[----:B------:R-:W-:Y:S02]  /*25b00*/  IMAD.IADD R55, R51, 0x1, R55 ;  /* 0x0000000133377824 */ /* 0x000fe400078e0237 */
[-C--:B------:R-:W-:Y:S01]  /*25b10*/  IMAD R51, R45, R49.reuse, RZ ;  /* 0x000000312d337224 */ /* 0x080fe200078e02ff */
[----:B------:R-:W1:Y:S01]  /*25b20*/  @!P2 LDC R15, c[0x0][0xb54] ;  /* 0x0002d500ff0fab82 */ /* 0x000e620000000800 */
        /* <DEDUP_REMOVED lines=12> */
[----:B0-----:R-:W-:-:S03]  /*25bf0*/  LEA R49, P0, R44, R14, 0x2 ;  /* 0x0000000e2c317211 */ /* 0x001fc600078010ff */
[----:B------:R-:W-:-:S05]  /*25c00*/  IMAD.IADD R12, R45, 0x1, R13 ;  /* 0x000000012d0c7824 */ /* 0x000fca00078e020d */
[----:B-1----:R-:W-:Y:S01]  /*25c10*/  LEA.HI.X R44, R44, R15, R12, 0x2, P0 ;  /* 0x0000000f2c2c7211 */ /* 0x002fe200000f140c */
[----:B------:R-:W-:Y:S01]  /*25c20*/  SHFL.IDX PT, R14, R49, 0x1, 0x1c1f ;  /* 0x003c1f00310e7f89 */ /* 0x000fe200000e0000 */
[----:B------:R-:W-:-:S03]  /*25c30*/  IADD3 R45, R54, R236, RZ ;  /* 0x000000ec362d7210 */ /* 0x000fc60007ffe0ff */
        /* <DEDUP_REMOVED lines=19> */
[----:B------:R-:W-:-:S04]  /*25d70*/  IMAD.IADD R45, R0, 0x1, -R5 ;  /* 0x00000001002d7824 */ /* 0x000fc800078e0a05 */
[----:B------:R-:W-:-:S04]  /*25d80*/  IMAD.SHL.U32 R9, R45, 0x8, RZ ;  /* 0x000000082d097824 */ /* 0x000fc800078e00ff */
        /* <DEDUP_REMOVED lines=49> */
[----:B------:R-:W-:Y:S01]  /*260a0*/  IMAD.IADD R12, R236, 0x1, R11 ;  /* 0x00000001ec0c7824 */ /* 0x000fe200078e020b */
        /* <DEDUP_REMOVED lines=17> */
[----:B------:R-:W-:Y:S01]  /*261c0*/  IMAD.MOV.U32 R11, RZ, RZ, R12 ;  /* 0x000000ffff0b7224 */ /* 0x000fe200078e000c */
[----:B------:R-:W-:Y:S01]  /*261d0*/  SHF.R.U64 R5, R5, 0x3, RZ ;  /* 0x0000000305057819 */ /* 0x000fe200000012ff */
[----:B------:R-:W-:Y:S01]  /*261e0*/  IMAD R10, R10, UR4, RZ ;  /* 0x000000040a0a7c24 */ /* 0x000fe2000f8e02ff */
[----:B-1----:R-:W-:Y:S01]  /*261f0*/  @P1 SHF.R.U32.HI R11, RZ, R21, R0 ;  /* 0x00000015ff0b1219 */ /* 0x002fe20000011600 */
[----:B------:R-:W5:Y:S01]  /*26200*/  LD.E.128 R48, desc[UR54][R48.64] ;  /* 0x0000003630307980 */ /* 0x000f62000c101d00 */
[----:B------:R-:W-:Y:S01]  /*26210*/  LOP3.LUT R56, R56, R57, RZ, 0x3c, !PT ;  /* 0x0000003938387212 */ /* 0x000fe200078e3cff */
[--C-:B------:R-:W-:Y:S01]  /*26220*/  IMAD.X R57, RZ, RZ, R87.reuse, P4 ;  /* 0x000000ffff397224 */ /* 0x100fe200020e0657 */
[----:B------:R-:W-:Y:S01]  /*26230*/  LOP3.LUT R60, R60, R61, RZ, 0x3c, !PT ;  /* 0x0000003d3c3c7212 */ /* 0x000fe200078e3cff */
[----:B------:R-:W5:Y:S01]  /*26240*/  LD.E.128 R72, desc[UR54][R72.64] ;  /* 0x0000003648487980 */ /* 0x000f62000c101d00 */
        /* <DEDUP_REMOVED lines=40> */
[----:B------:R-:W-:Y:S01]  /*264d0*/  IADD3 R47, R9, 0x40, RZ ;  /* 0x00000040092f7810 */ /* 0x000fe20007ffe0ff */
        /* <DEDUP_REMOVED lines=8> */
.L_x_2719:
[----:B------:R-:W-:Y:S01]  /*26560*/  IMAD.IADD R21, R8, 0x1, R236 ;  /* 0x0000000108157824 */ /* 0x000fe200078e02ec */
        /* <DEDUP_REMOVED lines=16> */
.L_x_2428:
[----:B------:R-:W-:Y:S05]  /*26670*/  BSYNC B1 ;  /* 0x0000000000017941 */ /* 0x000fea0003800000 */
.L_x_2427:
[----:B------:R-:W-:-:S03]  /*26680*/  UMOV UR4, 0xffffffff ;  /* 0xffffffff00047882 */ /* 0x000fc60000000000 */
[----:B------:R-:W-:Y:S05]  /*26690*/  BRA.DIV UR4, `(.L_x_2429) ;  /* 0x000000ea044c7947 */ /* 0x000fea000b800000 */
[----:B-1----:R1:W4:Y:S04]  /*266a0*/  SHFL.IDX PT, R0, R3, 0x1, 0x181f ;  /* 0x00381f0003007f89 */ /* 0x00232800000e0000 */
[----:B--23--:R1:W2:Y:S02]  /*266b0*/  SHFL.IDX PT, R14, R2, 0x1, 0x181f ;  /* 0x00381f00020e7f89 */ /* 0x00c2a400000e0000 */
.L_x_2723:
        /* <DEDUP_REMOVED lines=17> */
.L_x_2431:
[----:B------:R-:W-:Y:S05]  /*267d0*/  BSYNC B1 ;  /* 0x0000000000017941 */ /* 0x000fea0003800000 */
.L_x_2430:
[----:B------:R-:W-:-:S03]  /*267e0*/  UMOV UR4, 0xffffffff ;  /* 0xffffffff00047882 */ /* 0x000fc60000000000 */
[----:B------:R-:W-:Y:S05]  /*267f0*/  BRA.DIV UR4, `(.L_x_2432) ;  /* 0x000000ea043c7947 */ /* 0x000fea000b800000 */
[----:B----4-:R4:W0:Y:S04]  /*26800*/  SHFL.IDX PT, R0, R3, 0x2, 0x181f ;  /* 0x00581f0003007f89 */ /* 0x01082800000e0000 */
[----:B--23--:R4:W2:Y:S02]  /*26810*/  SHFL.IDX PT, R14, R2, 0x2, 0x181f ;  /* 0x00581f00020e7f89 */ /* 0x00c8a400000e0000 */
.L_x_2727:
        /* <DEDUP_REMOVED lines=17> */
.L_x_2434:
[----:B------:R-:W-:Y:S05]  /*26930*/  BSYNC B1 ;  /* 0x0000000000017941 */ /* 0x000fea0003800000 */
.L_x_2433:
[----:B------:R-:W-:-:S03]  /*26940*/  UMOV UR4, 0xffffffff ;  /* 0xffffffff00047882 */ /* 0x000fc60000000000 */
[----:B------:R-:W-:Y:S05]  /*26950*/  BRA.DIV UR4, `(.L_x_2435) ;  /* 0x000000ea042c7947 */ /* 0x000fea000b800000 */
[----:B0-----:R0:W0:Y:S04]  /*26960*/  SHFL.IDX PT, R0, R3, 0x3, 0x181f ;  /* 0x00781f0003007f89 */ /* 0x00102800000e0000 */
[----:B--23--:R2:W3:Y:S02]  /*26970*/  SHFL.IDX PT, R14, R2, 0x3, 0x181f ;  /* 0x00781f00020e7f89 */ /* 0x00c4e400000e0000 */
.L_x_2731:
        /* <DEDUP_REMOVED lines=18> */
.L_x_2425:
        /* <DEDUP_REMOVED lines=19> */
[----:B0-----:R-:W-:Y:S01]  /*26bd0*/  @P1 SHF.R.U32.HI R11, RZ, R44, R49 ;  /* 0x0000002cff0b1219 */ /* 0x001fe20000011631 */
[----:B------:R-:W-:Y:S02]  /*26be0*/  VIADD R44, R16, 0x33420 ;  /* 0x00033420102c7836 */ /* 0x000fe40000000000 */
        /* <DEDUP_REMOVED lines=25> */
.L_x_2734:
[----:B------:R-:W-:Y:S01]  /*26d80*/  ISETP.GE.AND P0, PT, R45, R46, PT ;  /* 0x0000002e2d00720c */ /* 0x000fe20003f06270 */
[----:B------:R-:W-:-:S12]  /*26d90*/  BSSY B1, `(.L_x_2438) ;  /* 0x00000d3000017945 */ /* 0x000fd80003800000 */
[----:B------:R-:W-:Y:S05]  /*26da0*/  @P0 BRA `(.L_x_2439) ;  /* 0x0000000c00440947 */ /* 0x000fea0003800000 */
[----:B------:R-:W-:Y:S01]  /*26db0*/  ULDC UR4, c[0x0][0xac8] ;  /* 0x0002b20000047ab9 */ /* 0x000fe20000000800 */
[C---:B------:R-:W-:Y:S01]  /*26dc0*/  IADD3 R54, R237.reuse, 0x8, RZ ;  /* 0x00000008ed367810 */ /* 0x040fe20007ffe0ff */
[C---:B------:R-:W-:Y:S01]  /*26dd0*/  VIADD R53, R237.reuse, 0x10 ;  /* 0x00000010ed357836 */ /* 0x040fe20000000000 */
[C---:B------:R-:W-:Y:S01]  /*26de0*/  ISETP.GE.AND P1, PT, R237.reuse, UR4, PT ;  /* 0x00000004ed007c0c */ /* 0x040fe2000bf26270 */
[C---:B------:R-:W-:Y:S01]  /*26df0*/  VIADD R52, R237.reuse, 0x18 ;  /* 0x00000018ed347836 */ /* 0x040fe20000000000 */
[----:B------:R-:W-:Y:S01]  /*26e00*/  ISETP.GE.AND P0, PT, R54, UR4, PT ;  /* 0x0000000436007c0c */ /* 0x000fe2000bf06270 */
[----:B------:R-:W-:Y:S01]  /*26e10*/  VIADD R56, R237, 0x8 ;  /* 0x00000008ed387836 */ /* 0x000fe20000000000 */
[----:B------:R-:W-:Y:S01]  /*26e20*/  ISETP.GE.AND P2, PT, R53, UR4, PT ;  /* 0x0000000435007c0c */ /* 0x000fe2000bf46270 */
[C---:B------:R-:W-:Y:S01]  /*26e30*/  VIADD R11, R237.reuse, 0x20 ;  /* 0x00000020ed0b7836 */ /* 0x040fe20000000000 */
[----:B------:R-:W-:Y:S01]  /*26e40*/  ISETP.GE.AND P3, PT, R52, UR4, PT ;  /* 0x0000000434007c0c */ /* 0x000fe2000bf66270 */
[----:B------:R-:W-:Y:S01]  /*26e50*/  VIADD R55, R237, 0x10 ;  /* 0x00000010ed377836 */ /* 0x000fe20000000000 */
[----:B------:R-:W-:-:S04]  /*26e60*/  SHF.R.S32.HI R56, RZ, 0x1f, R56 ;  /* 0x0000001fff387819 */ /* 0x000fc80000011438 */
[----:B------:R-:W-:Y:S01]  /*26e70*/  SHF.R.S32.HI R55, RZ, 0x1f, R55 ;  /* 0x0000001fff377819 */ /* 0x000fe20000011437 */
[----:B--2---:R-:W-:Y:S02]  /*26e80*/  @!P1 IMAD.MOV.U32 R12, RZ, RZ, R51 ;  /* 0x000000ffff0c9224 */ /* 0x004fe400078e0033 */
[----:B-1----:R-:W-:Y:S01]  /*26e90*/  @!P1 IMAD.MOV.U32 R13, RZ, RZ, R49 ;  /* 0x000000ffff0d9224 */ /* 0x002fe200078e0031 */
[C---:B------:R-:W-:Y:S01]  /*26ea0*/  @!P0 LEA R44, P4, R54.reuse, R51, 0x2 ;  /* 0x00000033362c8211 */ /* 0x040fe200078810ff */
[----:B------:R-:W-:Y:S02]  /*26eb0*/  @!P1 IMAD.MOV.U32 R14, RZ, RZ, R138 ;  /* 0x000000ffff0e9224 */ /* 0x000fe400078e008a */
[----:B------:R-:W-:Y:S01]  /*26ec0*/  @!P1 IMAD.WIDE R12, R237, 0x4, R12 ;  /* 0x00000004ed0c9825 */ /* 0x000fe200078e020c */
[----:B------:R-:W-:-:S03]  /*26ed0*/  @!P0 LEA.HI.X R45, R54, R49, R56, 0x2, P4 ;  /* 0x00000031362d8211 */ /* 0x000fc600020f1438 */
[----:B------:R-:W-:Y:S02]  /*26ee0*/  @!P1 IMAD.MOV.U32 R15, RZ, RZ, R85 ;  /* 0x000000ffff0f9224 */ /* 0x000fe400078e0055 */
[C---:B------:R-:W-:Y:S02]  /*26ef0*/  VIADD R56, R237.reuse, 0x18 ;  /* 0x00000018ed387836 */ /* 0x040fe40000000000 */
[----:B------:R-:W-:Y:S01]  /*26f00*/  VIADD R54, R237, 0x28 ;  /* 0x00000028ed367836 */ /* 0x000fe20000000000 */
[----:B------:R1:W-:Y:S01]  /*26f10*/  @!P1 ST.E.64 desc[UR54][R12.64], R14 ;  /* 0x0000000e0c009985 */ /* 0x0003e2000c101b36 */
[----:B------:R-:W-:Y:S02]  /*26f20*/  ISETP.GE.AND P1, PT, R11, UR4, PT ;  /* 0x000000040b007c0c */ /* 0x000fe4000bf26270 */
[----:B------:R-:W-:Y:S01]  /*26f30*/  SHF.R.S32.HI R56, RZ, 0x1f, R56 ;  /* 0x0000001fff387819 */ /* 0x000fe20000011438 */
[----:B-1----:R-:W-:Y:S01]  /*26f40*/  @!P0 IMAD.MOV.U32 R14, RZ, RZ, R2 ;  /* 0x000000ffff0e8224 */ /* 0x002fe200078e0002 */
[----:B------:R-:W-:Y:S01]  /*26f50*/  @!P0 MOV R15, R0 ;  /* 0x00000000000f8202 */ /* 0x000fe20000000f00 */
[----:B------:R-:W-:Y:S01]  /*26f60*/  @!P2 IMAD.MOV.U32 R2, RZ, RZ, R5 ;  /* 0x000000ffff02a224 */ /* 0x000fe200078e0005 */
[----:B------:R-:W-:Y:S01]  /*26f70*/  @!P2 LEA R12, P5, R53, R51, 0x2 ;  /* 0x00000033350ca211 */ /* 0x000fe200078a10ff */
[----:B------:R-:W-:-:S02]  /*26f80*/  @!P3 IMAD.MOV.U32 R5, RZ, RZ, R4 ;  /* 0x000000ffff05b224 */ /* 0x000fc400078e0004 */
[----:B------:R1:W-:Y:S01]  /*26f90*/  @!P0 ST.E.64 desc[UR54][R44.64], R14 ;  /* 0x0000000e2c008985 */ /* 0x0003e2000c101b36 */
[----:B------:R-:W-:Y:S01]  /*26fa0*/  @!P2 LEA.HI.X R13, R53, R49, R55, 0x2, P5 ;  /* 0x00000031350da211 */ /* 0x000fe200028f1437 */
[C---:B------:R-:W-:Y:S01]  /*26fb0*/  VIADD R53, R237.reuse, 0x30 ;  /* 0x00000030ed357836 */ /* 0x040fe20000000000 */
[----:B------:R-:W-:Y:S01]  /*26fc0*/  ISETP.GE.AND P0, PT, R54, UR4, PT ;  /* 0x0000000436007c0c */ /* 0x000fe2000bf06270 */
[----:B------:R-:W-:Y:S02]  /*26fd0*/  VIADD R55, R237, 0x20 ;  /* 0x00000020ed377836 */ /* 0x000fe40000000000 */
[----:B------:R-:W-:Y:S01]  /*26fe0*/  @!P3 IMAD.MOV.U32 R4, RZ, RZ, R6 ;  /* 0x000000ffff04b224 */ /* 0x000fe200078e0006 */
[----:B------:R2:W-:Y:S01]  /*26ff0*/  @!P2 ST.E.64 desc[UR54][R12.64], R2 ;  /* 0x000000020c00a985 */ /* 0x0005e2000c101b36 */
[----:B------:R-:W-:Y:S01]  /*27000*/  ISETP.GE.AND P2, PT, R53, UR4, PT ;  /* 0x0000000435007c0c */ /* 0x000fe2000bf46270 */
[----:B------:R-:W-:Y:S01]  /*27010*/  VIADD R0, R237, 0x40 ;  /* 0x00000040ed007836 */ /* 0x000fe20000000000 */
[----:B------:R-:W-:-:S02]  /*27020*/  SHF.R.S32.HI R55, RZ, 0x1f, R55 ;  /* 0x0000001fff377819 */ /* 0x000fc40000011437 */
[C---:B-1----:R-:W-:Y:S01]  /*27030*/  @!P3 LEA R14, P4, R52.reuse, R51, 0x2 ;  /* 0x00000033340eb211 */ /* 0x042fe200078810ff */
[C---:B------:R-:W-:Y:S01]  /*27040*/  VIADD R44, R237.reuse, 0x68 ;  /* 0x00000068ed2c7836 */ /* 0x040fe20000000000 */
[----:B------:R-:W-:Y:S02]  /*27050*/  SHF.R.S32.HI R0, RZ, 0x1f, R0 ;  /* 0x0000001fff007819 */ /* 0x000fe40000011400 */
[----:B------:R-:W-:Y:S01]  /*27060*/  @!P3 LEA.HI.X R15, R52, R49, R56, 0x2, P4 ;  /* 0x00000031340fb211 */ /* 0x000fe200020f1438 */
[C---:B------:R-:W-:Y:S01]  /*27070*/  VIADD R52, R237.reuse, 0x38 ;  /* 0x00000038ed347836 */ /* 0x040fe20000000000 */
[-C--:B------:R-:W-:Y:S01]  /*27080*/  @!P0 LEA R6, P4, R54, R51.reuse, 0x2 ;  /* 0x0000003336068211 */ /* 0x080fe200078810ff */
[----:B------:R-:W-:Y:S01]  /*27090*/  VIADD R56, R237, 0x28 ;  /* 0x00000028ed387836 */ /* 0x000fe20000000000 */
[----:B--2---:R-:W-:Y:S01]  /*270a0*/  @!P1 LEA R2, P5, R11, R51, 0x2 ;  /* 0x000000330b029211 */ /* 0x004fe200078a10ff */
[----:B------:R1:W-:Y:S01]  /*270b0*/  @!P3 ST.E.64 desc[UR54][R14.64], R4 ;  /* 0x000000040e00b985 */ /* 0x0003e2000c101b36 */
[----:B------:R-:W-:Y:S01]  /*270c0*/  ISETP.GE.AND P3, PT, R52, UR4, PT ;  /* 0x0000000434007c0c */ /* 0x000fe2000bf66270 */
[----:B------:R-:W-:Y:S01]  /*270d0*/  VIADD R12, R237, 0x50 ;  /* 0x00000050ed0c7836 */ /* 0x000fe20000000000 */
[----:B------:R-:W-:Y:S01]  /*270e0*/  @!P1 LEA.HI.X R3, R11, R49, R55, 0x2, P5 ;  /* 0x000000310b039211 */ /* 0x000fe200028f1437 */
[C---:B------:R-:W-:Y:S01]  /*270f0*/  VIADD R11, R237.reuse, 0x40 ;  /* 0x00000040ed0b7836 */ /* 0x040fe20000000000 */
[----:B------:R-:W-:-:S02]  /*27100*/  IADD3 R55, R237, 0x30, RZ ;  /* 0x00000030ed377810 */ /* 0x000fc40007ffe0ff */
[----:B------:R-:W-:Y:S02]  /*27110*/  SHF.R.S32.HI R56, RZ, 0x1f, R56 ;  /* 0x0000001fff387819 */ /* 0x000fe40000011438 */
[----:B------:R-:W-:Y:S02]  /*27120*/  SHF.R.S32.HI R55, RZ, 0x1f, R55 ;  /* 0x0000001fff377819 */ /* 0x000fe40000011437 */
[----:B------:R-:W-:Y:S02]  /*27130*/  SHF.R.S32.HI R12, RZ, 0x1f, R12 ;  /* 0x0000001fff0c7819 */ /* 0x000fe4000001140c */
[----:B------:R-:W-:Y:S01]  /*27140*/  IADD3 R13, R237, 0x60, RZ ;  /* 0x00000060ed0d7810 */ /* 0x000fe20007ffe0ff */
[----:B-1----:R-:W-:Y:S01]  /*27150*/  @!P1 IMAD.MOV.U32 R4, RZ, RZ, R93 ;  /* 0x000000ffff049224 */ /* 0x002fe200078e005d */
[----:B------:R-:W-:Y:S01]  /*27160*/  SHF.R.S32.HI R44, RZ, 0x1f, R44 ;  /* 0x0000001fff2c7819 */ /* 0x000fe2000001142c */
[----:B------:R-:W-:Y:S01]  /*27170*/  @!P1 IMAD.MOV.U32 R5, RZ, RZ, R7 ;  /* 0x000000ffff059224 */ /* 0x000fe200078e0007 */
[----:B------:R-:W-:Y:S01]  /*27180*/  @!P0 LEA.HI.X R7, R54, R49, R56, 0x2, P4 ;  /* 0x0000003136078211 */ /* 0x000fe200020f1438 */
[----:B------:R-:W-:Y:S01]  /*27190*/  @!P0 IMAD.MOV.U32 R93, RZ, RZ, R92 ;  /* 0x000000ffff5d8224 */ /* 0x000fe200078e005c */
[----:B------:R-:W-:Y:S01]  /*271a0*/  SHF.R.S32.HI R13, RZ, 0x1f, R13 ;  /* 0x0000001fff0d7819 */ /* 0x000fe2000001140d */
[----:B------:R-:W-:Y:S01]  /*271b0*/  @!P0 IMAD.MOV.U32 R92, RZ, RZ, R94 ;  /* 0x000000ffff5c8224 */ /* 0x000fe200078e005e */
[----:B------:R1:W-:Y:S01]  /*271c0*/  @!P1 ST.E.64 desc[UR54][R2.64], R4 ;  /* 0x0000000402009985 */ /* 0x0003e2000c101b36 */
[----:B------:R-:W-:Y:S01]  /*271d0*/  ISETP.GE.AND P1, PT, R11, UR4, PT ;  /* 0x000000040b007c0c */ /* 0x000fe2000bf26270 */
[----:B------:R-:W-:-:S02]  /*271e0*/  VIADD R54, R237, 0x48 ;  /* 0x00000048ed367836 */ /* 0x000fc40000000000 */
[----:B------:R2:W-:Y:S01]  /*271f0*/  @!P0 ST.E.64 desc[UR54][R6.64], R92 ;  /* 0x0000005c06008985 */ /* 0x0005e2000c101b36 */
[C---:B------:R-:W-:Y:S02]  /*27200*/  VIADD R14, R237.reuse, 0x58 ;  /* 0x00000058ed0e7836 */ /* 0x040fe40000000000 */
[----:B------:R-:W-:Y:S01]  /*27210*/  ISETP.GE.AND P0, PT, R54, UR4, PT ;  /* 0x0000000436007c0c */ /* 0x000fe2000bf06270 */
[----:B------:R-:W-:Y:S02]  /*27220*/  VIADD R15, R237, 0x78 ;  /* 0x00000078ed0f7836 */ /* 0x000fe40000000000 */
[----:B------:R-:W-:Y:S02]  /*27230*/  SHF.R.S32.HI R14, RZ, 0x1f, R14 ;  /* 0x0000001fff0e7819 */ /* 0x000fe4000001140e */
[C---:B-1----:R-:W-:Y:S01]  /*27240*/  @!P2 LEA R2, P5, R53.reuse, R51, 0x2 ;  /* 0x000000333502a211 */ /* 0x042fe200078a10ff */
[----:B------:R-:W-:Y:S02]  /*27250*/  @!P2 IMAD.MOV.U32 R4, RZ, RZ, R97 ;  /* 0x000000ffff04a224 */ /* 0x000fe400078e0061 */
[----:B------:R-:W-:Y:S01]  /*27260*/  @!P2 IMAD.MOV.U32 R5, RZ, RZ, R95 ;  /* 0x000000ffff05a224 */ /* 0x000fe200078e005f */
[----:B------:R-:W-:Y:S01]  /*27270*/  @!P2 LEA.HI.X R3, R53, R49, R55, 0x2, P5 ;  /* 0x000000313503a211 */ /* 0x000fe200028f1437 */
[C---:B------:R-:W-:Y:S01]  /*27280*/  VIADD R55, R237.reuse, 0x38 ;  /* 0x00000038ed377836 */ /* 0x040fe20000000000 */
[----:B--2---:R-:W-:Y:S01]  /*27290*/  @!P3 LEA R6, P4, R52, R51, 0x2 ;  /* 0x000000333406b211 */ /* 0x004fe200078810ff */
[----:B------:R-:W-:-:S02]  /*272a0*/  VIADD R53, R237, 0x50 ;  /* 0x00000050ed357836 */ /* 0x000fc40000000000 */
[----:B------:R1:W-:Y:S01]  /*272b0*/  @!P2 ST.E.64 desc[UR54][R2.64], R4 ;  /* 0x000000040200a985 */ /* 0x0003e2000c101b36 */
[----:B------:R-:W-:Y:S01]  /*272c0*/  SHF.R.S32.HI R55, RZ, 0x1f, R55 ;  /* 0x0000001fff377819 */ /* 0x000fe20000011437 */
[----:B------:R-:W-:Y:S01]  /*272d0*/  @!P3 IMAD.MOV.U32 R97, RZ, RZ, R96 ;  /* 0x000000ffff61b224 */ /* 0x000fe200078e0060 */
[----:B------:R-:W-:Y:S01]  /*272e0*/  ISETP.GE.AND P2, PT, R53, UR4, PT ;  /* 0x0000000435007c0c */ /* 0x000fe2000bf46270 */
[----:B------:R-:W-:Y:S01]  /*272f0*/  @!P3 IMAD.MOV.U32 R96, RZ, RZ, R98 ;  /* 0x000000ffff60b224 */ /* 0x000fe200078e0062 */
[----:B------:R-:W-:Y:S01]  /*27300*/  @!P3 LEA.HI.X R7, R52, R49, R55, 0x2, P4 ;  /* 0x000000313407b211 */ /* 0x000fe200020f1437 */
[----:B------:R-:W-:-:S04]  /*27310*/  VIADD R52, R237, 0x58 ;  /* 0x00000058ed347836 */ /* 0x000fc80000000000 */
[----:B------:R2:W-:Y:S01]  /*27320*/  @!P3 ST.E.64 desc[UR54][R6.64], R96 ;  /* 0x000000600600b985 */ /* 0x0005e2000c101b36 */
[----:B------:R-:W-:Y:S02]  /*27330*/  ISETP.GE.AND P3, PT, R52, UR4, PT ;  /* 0x0000000434007c0c */ /* 0x000fe4000bf66270 */
[C---:B-1----:R-:W-:Y:S01]  /*27340*/  @!P1 LEA R2, P5, R11.reuse, R51, 0x2 ;  /* 0x000000330b029211 */ /* 0x042fe200078a10ff */
[----:B------:R-:W-:Y:S02]  /*27350*/  @!P1 IMAD.MOV.U32 R4, RZ, RZ, R101 ;  /* 0x000000ffff049224 */ /* 0x000fe400078e0065 */
[----:B------:R-:W-:Y:S01]  /*27360*/  @!P1 IMAD.MOV.U32 R5, RZ, RZ, R99 ;  /* 0x000000ffff059224 */ /* 0x000fe200078e0063 */
[----:B------:R-:W-:Y:S01]  /*27370*/  @!P1 LEA.HI.X R3, R11, R49, R0, 0x2, P5 ;  /* 0x000000310b039211 */ /* 0x000fe200028f1400 */
[C---:B------:R-:W-:Y:S01]  /*27380*/  VIADD R0, R237.reuse, 0x48 ;  /* 0x00000048ed007836 */ /* 0x040fe20000000000 */
[----:B------:R-:W-:Y:S01]  /*27390*/  IADD3 R11, R237, 0x60, RZ ;  /* 0x00000060ed0b7810 */ /* 0x000fe20007ffe0ff */
[----:B------:R-:W-:-:S02]  /*273a0*/  @!P0 IMAD.MOV.U32 R101, RZ, RZ, R100 ;  /* 0x000000ffff658224 */ /* 0x000fc400078e0064 */
[----:B------:R1:W-:Y:S01]  /*273b0*/  @!P1 ST.E.64 desc[UR54][R2.64], R4 ;  /* 0x0000000402009985 */ /* 0x0003e2000c101b36 */
[C---:B--2---:R-:W-:Y:S01]  /*273c0*/  @!P0 LEA R6, P4, R54.reuse, R51, 0x2 ;  /* 0x0000003336068211 */ /* 0x044fe200078810ff */
[----:B------:R-:W-:Y:S01]  /*273d0*/  @!P0 IMAD.MOV.U32 R100, RZ, RZ, R102 ;  /* 0x000000ffff648224 */ /* 0x000fe200078e0066 */
[----:B------:R-:W-:Y:S02]  /*273e0*/  SHF.R.S32.HI R0, RZ, 0x1f, R0 ;  /* 0x0000001fff007819 */ /* 0x000fe40000011400 */
[----:B------:R-:W-:Y:S02]  /*273f0*/  ISETP.GE.AND P1, PT, R11, UR4, PT ;  /* 0x000000040b007c0c */ /* 0x000fe4000bf26270 */
[----:B------:R-:W-:Y:S01]  /*27400*/  @!P0 LEA.HI.X R7, R54, R49, R0, 0x2, P4 ;  /* 0x0000003136078211 */ /* 0x000fe200020f1400 */
[----:B------:R-:W-:-:S04]  /*27410*/  VIADD R0, R237, 0x68 ;  /* 0x00000068ed007836 */ /* 0x000fc80000000000 */
[----:B------:R2:W-:Y:S01]  /*27420*/  @!P0 ST.E.64 desc[UR54][R6.64], R100 ;  /* 0x0000006406008985 */ /* 0x0005e2000c101b36 */
[----:B------:R-:W-:Y:S01]  /*27430*/  ISETP.GE.AND P4, PT, R0, UR4, PT ;  /* 0x0000000400007c0c */ /* 0x000fe2000bf86270 */
[----:B-1----:R-:W-:Y:S01]  /*27440*/  @!P2 IMAD.MOV.U32 R4, RZ, RZ, R105 ;  /* 0x000000ffff04a224 */ /* 0x002fe200078e0069 */
[C---:B------:R-:W-:Y:S01]  /*27450*/  @!P2 LEA R2, P5, R53.reuse, R51, 0x2 ;  /* 0x000000333502a211 */ /* 0x040fe200078a10ff */
[----:B------:R-:W-:Y:S02]  /*27460*/  @!P2 IMAD.MOV.U32 R5, RZ, RZ, R103 ;  /* 0x000000ffff05a224 */ /* 0x000fe400078e0067 */
[----:B------:R-:W-:Y:S01]  /*27470*/  @!P3 IMAD.MOV.U32 R105, RZ, RZ, R104 ;  /* 0x000000ffff69b224 */ /* 0x000fe200078e0068 */
[----:B------:R-:W-:Y:S01]  /*27480*/  @!P2 LEA.HI.X R3, R53, R49, R12, 0x2, P5 ;  /* 0x000000313503a211 */ /* 0x000fe200028f140c */
[----:B------:R-:W-:Y:S02]  /*27490*/  VIADD R12, R237, 0x70 ;  /* 0x00000070ed0c7836 */ /* 0x000fe40000000000 */
[----:B------:R-:W-:-:S02]  /*274a0*/  @!P3 IMAD.MOV.U32 R104, RZ, RZ, R106 ;  /* 0x000000ffff68b224 */ /* 0x000fc400078e006a */
[----:B------:R1:W-:Y:S01]  /*274b0*/  @!P2 ST.E.64 desc[UR54][R2.64], R4 ;  /* 0x000000040200a985 */ /* 0x0003e2000c101b36 */
[----:B------:R-:W-:Y:S02]  /*274c0*/  ISETP.GE.AND P2, PT, R12, UR4, PT ;  /* 0x000000040c007c0c */ /* 0x000fe4000bf46270 */
[----:B--2---:R-:W-:-:S04]  /*274d0*/  @!P3 LEA R6, P0, R52, R51, 0x2 ;  /* 0x000000333406b211 */ /* 0x004fc800078010ff */
[----:B------:R-:W-:Y:S01]  /*274e0*/  @!P3 LEA.HI.X R7, R52, R49, R14, 0x2, P0 ;  /* 0x000000313407b211 */ /* 0x000fe200000f140e */
[----:B------:R-:W-:Y:S01]  /*274f0*/  VIADD R14, R237, 0x70 ;  /* 0x00000070ed0e7836 */ /* 0x000fe20000000000 */
[----:B------:R-:W-:-:S03]  /*27500*/  ISETP.GE.AND P0, PT, R15, UR4, PT ;  /* 0x000000040f007c0c */ /* 0x000fc6000bf06270 */
[----:B------:R2:W-:Y:S01]  /*27510*/  @!P3 ST.E.64 desc[UR54][R6.64], R104 ;  /* 0x000000680600b985 */ /* 0x0005e2000c101b36 */
[----:B------:R-:W-:Y:S02]  /*27520*/  SHF.R.S32.HI R14, RZ, 0x1f, R14 ;  /* 0x0000001fff0e7819 */ /* 0x000fe4000001140e */
[----:B-1----:R-:W-:-:S04]  /*27530*/  @!P1 LEA R2, P5, R11, R51, 0x2 ;  /* 0x000000330b029211 */ /* 0x002fc800078a10ff */
[----:B------:R-:W-:Y:S01]  /*27540*/  @!P1 LEA.HI.X R3, R11, R49, R13, 0x2, P5 ;  /* 0x000000310b039211 */ /* 0x000fe200028f140d */
[----:B------:R-:W-:Y:S01]  /*27550*/  VIADD R13, R237, 0x80 ;  /* 0x00000080ed0d7836 */ /* 0x000fe20000000000 */
[----:B------:R-:W-:Y:S01]  /*27560*/  @!P4 LEA R4, P5, R0, R51, 0x2 ;  /* 0x000000330004c211 */ /* 0x000fe200078a10ff */
[----:B------:R-:W-:-:S03]  /*27570*/  @!P1 IMAD.MOV.U32 R11, RZ, RZ, R8 ;  /* 0x000000ffff0b9224 */ /* 0x000fc600078e0008 */
[----:B------:R-:W-:Y:S01]  /*27580*/  ISETP.GE.AND P3, PT, R13, UR4, PT ;  /* 0x000000040d007c0c */ /* 0x000fe2000bf66270 */
[----:B--2---:R-:W-:Y:S01]  /*27590*/  @!P4 IMAD.MOV.U32 R6, RZ, RZ, R20 ;  /* 0x000000ffff06c224 */ /* 0x004fe200078e0014 */
[----:B------:R-:W-:Y:S01]  /*275a0*/  @!P4 LEA.HI.X R5, R0, R49, R44, 0x2, P5 ;  /* 0x000000310005c211 */ /* 0x000fe200028f142c */
[----:B------:R-:W-:Y:S01]  /*275b0*/  @!P4 IMAD.MOV.U32 R7, RZ, RZ, R9 ;  /* 0x000000ffff07c224 */ /* 0x000fe200078e0009 */
[----:B------:R1:W-:Y:S01]  /*275c0*/  @!P1 ST.E.64 desc[UR54][R2.64], R10 ;  /* 0x0000000a02009985 */ /* 0x0003e2000c101b36 */
[C---:B------:R-:W-:Y:S02]  /*275d0*/  VIADD R0, R237.reuse, 0x88 ;  /* 0x00000088ed007836 */ /* 0x040fe40000000000 */
[----:B------:R-:W-:Y:S01]  /*275e0*/  VIADD R44, R237, 0x78 ;  /* 0x00000078ed2c7836 */ /* 0x000fe20000000000 */
[----:B------:R2:W-:Y:S04]  /*275f0*/  @!P4 ST.E.64 desc[UR54][R4.64], R6 ;  /* 0x000000060400c985 */ /* 0x0005e8000c101b36 */
[----:B------:R-:W-:-:S02]  /*27600*/  SHF.R.S32.HI R44, RZ, 0x1f, R44 ;  /* 0x0000001fff2c7819 */ /* 0x000fc4000001142c */
[----:B-1----:R-:W-:Y:S01]  /*27610*/  @!P2 LEA R2, P1, R12, R51, 0x2 ;  /* 0x000000330c02a211 */ /* 0x002fe200078210ff */
[----:B------:R-:W-:-:S03]  /*27620*/  VIADD R11, R237, 0x98 ;  /* 0x00000098ed0b7836 */ /* 0x000fc60000000000 */
[----:B------:R-:W-:Y:S01]  /*27630*/  @!P2 LEA.HI.X R3, R12, R49, R14, 0x2, P1 ;  /* 0x000000310c03a211 */ /* 0x000fe200008f140e */
[----:B--2---:R-:W-:Y:S01]  /*27640*/  @!P2 IMAD.MOV.U32 R5, RZ, RZ, R21 ;  /* 0x000000ffff05a224 */ /* 0x004fe200078e0015 */
[----:B------:R-:W-:Y:S01]  /*27650*/  @!P2 MOV R4, R25 ;  /* 0x000000190004a202 */ /* 0x000fe20000000f00 */
[C---:B------:R-:W-:Y:S01]  /*27660*/  VIADD R14, R237.reuse, 0x80 ;  /* 0x00000080ed0e7836 */ /* 0x040fe20000000000 */
[----:B------:R-:W-:Y:S01]  /*27670*/  ISETP.GE.AND P1, PT, R0, UR4, PT ;  /* 0x0000000400007c0c */ /* 0x000fe2000bf26270 */
[----:B------:R-:W-:Y:S01]  /*27680*/  VIADD R12, R237, 0x90 ;  /* 0x00000090ed0c7836 */ /* 0x000fe20000000000 */
[C---:B------:R-:W-:Y:S01]  /*27690*/  @!P0 LEA R6, P4, R15.reuse, R51, 0x2 ;  /* 0x000000330f068211 */ /* 0x040fe200078810ff */
[----:B------:R1:W-:Y:S01]  /*276a0*/  @!P2 ST.E.64 desc[UR54][R2.64], R4 ;  /* 0x000000040200a985 */ /* 0x0003e2000c101b36 */
[----:B------:R-:W-:Y:S01]  /*276b0*/  SHF.R.S32.HI R14, RZ, 0x1f, R14 ;  /* 0x0000001fff0e7819 */ /* 0x000fe2000001140e */
[----:B------:R-:W-:Y:S01]  /*276c0*/  @!P0 IMAD.MOV.U32 R25, RZ, RZ, R24 ;  /* 0x000000ffff198224 */ /* 0x000fe200078e0018 */
[----:B------:R-:W-:Y:S01]  /*276d0*/  @!P0 LEA.HI.X R7, R15, R49, R44, 0x2, P4 ;  /* 0x000000310f078211 */ /* 0x000fe200020f142c */
[----:B------:R-:W-:Y:S01]  /*276e0*/  @!P0 IMAD.MOV.U32 R24, RZ, RZ, R26 ;  /* 0x000000ffff188224 */ /* 0x000fe200078e001a */
[----:B------:R-:W-:Y:S01]  /*276f0*/  ISETP.GE.AND P2, PT, R12, UR4, PT ;  /* 0x000000040c007c0c */ /* 0x000fe2000bf46270 */
[----:B------:R-:W-:Y:S01]  /*27700*/  VIADD R15, R237, 0x98 ;  /* 0x00000098ed0f7836 */ /* 0x000fe20000000000 */
[----:B------:R-:W-:-:S02]  /*27710*/  SHF.R.S32.HI R11, RZ, 0x1f, R11 ;  /* 0x0000001fff0b7819 */ /* 0x000fc4000001140b */
[----:B------:R2:W-:Y:S01]  /*27720*/  @!P0 ST.E.64 desc[UR54][R6.64], R24 ;  /* 0x0000001806008985 */ /* 0x0005e2000c101b36 */
[C---:B-1----:R-:W-:Y:S01]  /*27730*/  @!P3 LEA R2, P5, R13.reuse, R51, 0x2 ;  /* 0x000000330d02b211 */ /* 0x042fe200078a10ff */
[----:B------:R-:W-:Y:S02]  /*27740*/  @!P3 IMAD.MOV.U32 R4, RZ, RZ, R108 ;  /* 0x000000ffff04b224 */ /* 0x000fe400078e006c */
[----:B------:R-:W-:Y:S01]  /*27750*/  @!P3 IMAD.MOV.U32 R5, RZ, RZ, R27 ;  /* 0x000000ffff05b224 */ /* 0x000fe200078e001b */
[----:B------:R-:W-:Y:S01]  /*27760*/  @!P3 LEA.HI.X R3, R13, R49, R14, 0x2, P5 ;  /* 0x000000310d03b211 */ /* 0x000fe200028f140e */
[C---:B------:R-:W-:Y:S02]  /*27770*/  VIADD R14, R237.reuse, 0x88 ;  /* 0x00000088ed0e7836 */ /* 0x040fe40000000000 */
[----:B------:R-:W-:Y:S01]  /*27780*/  VIADD R13, R237, 0xa0 ;  /* 0x000000a0ed0d7836 */ /* 0x000fe20000000000 */
[----:B--2---:R-:W-:Y:S01]  /*27790*/  @!P1 LEA R6, P0, R0, R51, 0x2 ;  /* 0x0000003300069211 */ /* 0x004fe200078010ff */
[----:B------:R1:W-:Y:S01]  /*277a0*/  @!P3 ST.E.64 desc[UR54][R2.64], R4 ;  /* 0x000000040200b985 */ /* 0x0003e2000c101b36 */
[----:B------:R-:W-:-:S02]  /*277b0*/  SHF.R.S32.HI R14, RZ, 0x1f, R14 ;  /* 0x0000001fff0e7819 */ /* 0x000fc4000001140e */
[----:B------:R-:W-:Y:S02]  /*277c0*/  ISETP.GE.AND P3, PT, R15, UR4, PT ;  /* 0x000000040f007c0c */ /* 0x000fe4000bf66270 */
[----:B------:R-:W-:Y:S01]  /*277d0*/  @!P1 LEA.HI.X R7, R0, R49, R14, 0x2, P0 ;  /* 0x0000003100079211 */ /* 0x000fe200000f140e */
[----:B------:R-:W-:Y:S01]  /*277e0*/  VIADD R14, R237, 0x90 ;  /* 0x00000090ed0e7836 */ /* 0x000fe20000000000 */
[----:B------:R-:W-:Y:S02]  /*277f0*/  ISETP.GE.AND P0, PT, R13, UR4, PT ;  /* 0x000000040d007c0c */ /* 0x000fe4000bf06270 */
[----:B------:R-:W-:Y:S02]  /*27800*/  IADD3 R0, R237, 0xa8, RZ ;  /* 0x000000a8ed007810 */ /* 0x000fe40007ffe0ff */
[----:B------:R-:W-:Y:S02]  /*27810*/  SHF.R.S32.HI R14, RZ, 0x1f, R14 ;  /* 0x0000001fff0e7819 */ /* 0x000fe4000001140e */
[----:B------:R-:W-:Y:S01]  /*27820*/  SHF.R.S32.HI R10, RZ, 0x1f, R13 ;  /* 0x0000001fff0a7819 */ /* 0x000fe2000001140d */
[----:B-1----:R-:W-:Y:S01]  /*27830*/  @!P1 IMAD.MOV.U32 R4, RZ, RZ, R109 ;  /* 0x000000ffff049224 */ /* 0x002fe200078e006d */
[-C--:B------:R-:W-:Y:S01]  /*27840*/  @!P2 LEA R2, P4, R12, R51.reuse, 0x2 ;  /* 0x000000330c02a211 */ /* 0x080fe200078810ff */
[----:B------:R-:W-:Y:S01]  /*27850*/  @!P1 IMAD.MOV.U32 R5, RZ, RZ, R107 ;  /* 0x000000ffff059224 */ /* 0x000fe200078e006b */
[----:B------:R-:W-:-:S02]  /*27860*/  @!P3 LEA R8, P5, R15, R51, 0x2 ;  /* 0x000000330f08b211 */ /* 0x000fc400078a10ff */
[-C--:B------:R-:W-:Y:S01]  /*27870*/  @!P2 LEA.HI.X R3, R12, R49.reuse, R14, 0x2, P4 ;  /* 0x000000310c03a211 */ /* 0x080fe200020f140e */
[C---:B------:R-:W-:Y:S01]  /*27880*/  VIADD R12, R237.reuse, 0xb0 ;  /* 0x000000b0ed0c7836 */ /* 0x040fe20000000000 */
[----:B------:R1:W-:Y:S01]  /*27890*/  @!P1 ST.E.64 desc[UR54][R6.64], R4 ;  /* 0x0000000406009985 */ /* 0x0003e2000c101b36 */
[----:B------:R-:W-:Y:S01]  /*278a0*/  ISETP.GE.AND P1, PT, R0, UR4, PT ;  /* 0x0000000400007c0c */ /* 0x000fe2000bf26270 */
[----:B------:R-:W-:Y:S01]  /*278b0*/  VIADD R14, R237, 0xb8 ;  /* 0x000000b8ed0e7836 */ /* 0x000fe20000000000 */
[----:B------:R-:W-:Y:S02]  /*278c0*/  @!P3 LEA.HI.X R9, R15, R49, R11, 0x2, P5 ;  /* 0x000000310f09b211 */ /* 0x000fe400028f140b */
[----:B------:R-:W-:Y:S02]  /*278d0*/  SHF.R.S32.HI R11, RZ, 0x1f, R0 ;  /* 0x0000001fff0b7819 */ /* 0x000fe40000011400 */
[----:B------:R-:W-:Y:S01]  /*278e0*/  ISETP.GE.AND P5, PT, R14, UR4, PT ;  /* 0x000000040e007c0c */ /* 0x000fe2000bfa6270 */
[----:B-1----:R-:W-:Y:S01]  /*278f0*/  @!P2 IMAD.MOV.U32 R4, RZ, RZ, R112 ;  /* 0x000000ffff04a224 */ /* 0x002fe200078e0070 */
[----:B------:R-:W-:Y:S01]  /*27900*/  @!P0 LEA R6, P4, R13, R51, 0x2 ;  /* 0x000000330d068211 */ /* 0x000fe200078810ff */
[----:B------:R-:W-:-:S03]  /*27910*/  @!P2 IMAD.MOV.U32 R5, RZ, RZ, R110 ;  /* 0x000000ffff05a224 */ /* 0x000fc600078e006e */
[----:B------:R-:W-:Y:S01]  /*27920*/  @!P0 LEA.HI.X R7, R13, R49, R10, 0x2, P4 ;  /* 0x000000310d078211 */ /* 0x000fe200020f140a */
[----:B------:R-:W-:Y:S01]  /*27930*/  @!P3 IMAD.MOV.U32 R13, RZ, RZ, R111 ;  /* 0x000000ffff0db224 */ /* 0x000fe200078e006f */
[----:B------:R1:W-:Y:S01]  /*27940*/  @!P2 ST.E.64 desc[UR54][R2.64], R4 ;  /* 0x000000040200a985 */ /* 0x0003e2000c101b36 */
[----:B------:R-:W-:Y:S02]  /*27950*/  ISETP.GE.AND P2, PT, R12, UR4, PT ;  /* 0x000000040c007c0c */ /* 0x000fe4000bf46270 */
[----:B-1----:R-:W-:-:S04]  /*27960*/  @!P1 LEA R4, P4, R0, R51, 0x2 ;  /* 0x0000003300049211 */ /* 0x002fc800078810ff */
[----:B------:R-:W-:Y:S02]  /*27970*/  @!P1 LEA.HI.X R5, R0, R49, R11, 0x2, P4 ;  /* 0x0000003100059211 */ /* 0x000fe400020f140b */
[----:B------:R-:W-:-:S05]  /*27980*/  SHF.R.S32.HI R0, RZ, 0x1f, R12 ;  /* 0x0000001fff007819 */ /* 0x000fca000001140c */
[----:B------:R-:W-:-:S04]  /*27990*/  @!P2 LEA R2, P4, R12, R51, 0x2 ;  /* 0x000000330c02a211 */ /* 0x000fc800078810ff */
[----:B------:R-:W-:Y:S01]  /*279a0*/  @!P2 LEA.HI.X R3, R12, R49, R0, 0x2, P4 ;  /* 0x000000310c03a211 */ /* 0x000fe200020f1400 */
[----:B------:R-:W-:Y:S01]  /*279b0*/  @!P3 IMAD.MOV.U32 R12, RZ, RZ, R113 ;  /* 0x000000ffff0cb224 */ /* 0x000fe200078e0071 */
[----:B------:R-:W-:Y:S02]  /*279c0*/  SHF.R.S32.HI R0, RZ, 0x1f, R14 ;  /* 0x0000001fff007819 */ /* 0x000fe4000001140e */
[C---:B------:R-:W-:Y:S02]  /*279d0*/  @!P5 LEA R10, P4, R14.reuse, R51, 0x2 ;  /* 0x000000330e0ad211 */ /* 0x040fe400078810ff */
[----:B------:R1:W-:Y:S02]  /*279e0*/  @!P3 ST.E.64 desc[UR54][R8.64], R12 ;  /* 0x0000000c0800b985 */ /* 0x0003e4000c101b36 */
[----:B------:R-:W-:Y:S01]  /*279f0*/  @!P5 LEA.HI.X R11, R14, R49, R0, 0x2, P4 ;  /* 0x000000310e0bd211 */ /* 0x000fe200020f1400 */
[----:B-1----:R-:W-:Y:S02]  /*27a00*/  @!P0 IMAD.MOV.U32 R8, RZ, RZ, R116 ;  /* 0x000000ffff088224 */ /* 0x002fe400078e0074 */
[----:B------:R-:W-:-:S05]  /*27a10*/  @!P0 IMAD.MOV.U32 R9, RZ, RZ, R114 ;  /* 0x000000ffff098224 */ /* 0x000fca00078e0072 */
[----:B------:R1:W-:Y:S02]  /*27a20*/  @!P0 ST.E.64 desc[UR54][R6.64], R8 ;  /* 0x0000000806008985 */ /* 0x0003e4000c101b36 */
[----:B-1----:R-:W-:Y:S01]  /*27a30*/  @!P1 MOV R6, R117 ;  /* 0x0000007500069202 */ /* 0x002fe20000000f00 */
[----:B------:R-:W-:-:S05]  /*27a40*/  @!P1 IMAD.MOV.U32 R7, RZ, RZ, R115 ;  /* 0x000000ffff079224 */ /* 0x000fca00078e0073 */
[----:B------:R1:W-:Y:S02]  /*27a50*/  @!P1 ST.E.64 desc[UR54][R4.64], R6 ;  /* 0x0000000604009985 */ /* 0x0003e4000c101b36 */
[----:B-1----:R-:W-:Y:S02]  /*27a60*/  @!P2 IMAD.MOV.U32 R4, RZ, RZ, R122 ;  /* 0x000000ffff04a224 */ /* 0x002fe400078e007a */
[----:B------:R-:W-:Y:S02]  /*27a70*/  @!P2 IMAD.MOV.U32 R5, RZ, RZ, R118 ;  /* 0x000000ffff05a224 */ /* 0x000fe400078e0076 */
[----:B------:R-:W-:Y:S02]  /*27a80*/  @!P5 IMAD.MOV.U32 R6, RZ, RZ, R123 ;  /* 0x000000ffff06d224 */ /* 0x000fe400078e007b */
[----:B------:R-:W-:Y:S01]  /*27a90*/  @!P5 IMAD.MOV.U32 R7, RZ, RZ, R119 ;  /* 0x000000ffff07d224 */ /* 0x000fe200078e0077 */
[----:B------:R3:W-:Y:S04]  /*27aa0*/  @!P2 ST.E.64 desc[UR54][R2.64], R4 ;  /* 0x000000040200a985 */ /* 0x0007e8000c101b36 */
[----:B------:R3:W-:Y:S02]  /*27ab0*/  @!P5 ST.E.64 desc[UR54][R10.64], R6 ;  /* 0x000000060a00d985 */ /* 0x0007e4000c101b36 */
.L_x_2439:
[----:B------:R-:W-:Y:S05]  /*27ac0*/  BSYNC B1 ;  /* 0x0000000000017941 */ /* 0x000fea0003800000 */
.L_x_2438:
[----:B------:R-:W-:-:S03]  /*27ad0*/  UMOV UR4, 0xffffffff ;  /* 0xffffffff00047882 */ /* 0x000fc60000000000 */
[----:B------:R-:W-:Y:S05]  /*27ae0*/  BRA.DIV UR4, `(.L_x_2440) ;  /* 0x000000da04487947 */ /* 0x000fea000b800000 */
[----:B0-----:R-:W0:Y:S04]  /*27af0*/  SHFL.IDX PT, R50, R50, 0x1, 0x1c1f ;  /* 0x003c1f0032327f89 */ /* 0x001e2800000e0000 */
[----:B------:R4:W0:Y:S02]  /*27b00*/  SHFL.IDX PT, R14, R48, 0x1, 0x1c1f ;  /* 0x003c1f00300e7f89 */ /* 0x00082400000e0000 */
.L_x_2738:
[----:B------:R-:W-:-:S13]  /*27b10*/  ISETP.GE.AND P0, PT, R47, R46, PT ;  /* 0x0000002e2f00720c */ /* 0x000fda0003f06270 */
[----:B------:R-:W-:Y:S05]  /*27b20*/  @P0 BRA `(.L_x_2436) ;  /* 0x0000001800a00947 */ /* 0x000fea0003800000 */
[----:B------:R-:W-:Y:S01]  /*27b30*/  ULDC UR4, c[0x0][0xac8] ;  /* 0x0002b20000047ab9 */ /* 0x000fe20000000800 */
[C---:B------:R-:W-:Y:S01]  /*27b40*/  VIADD R8, R237.reuse, 0x8 ;  /* 0x00000008ed087836 */ /* 0x040fe20000000000 */
[C---:B------:R-:W-:Y:S01]  /*27b50*/  ISETP.GE.AND P4, PT, R237.reuse, UR4, PT ;  /* 0x00000004ed007c0c */ /* 0x040fe2000bf86270 */
[C---:B------:R-:W-:Y:S01]  /*27b60*/  VIADD R0, R237.reuse, 0x10 ;  /* 0x00000010ed007836 */ /* 0x040fe20000000000 */
[C---:B------:R-:W-:Y:S01]  /*27b70*/  IADD3 R20, R237.reuse, 0x20, RZ ;  /* 0x00000020ed147810 */ /* 0x040fe20007ffe0ff */
[C---:B---3--:R-:W-:Y:S01]  /*27b80*/  VIADD R10, R237.reuse, 0x18 ;  /* 0x00000018ed0a7836 */ /* 0x048fe20000000000 */
[----:B------:R-:W-:Y:S01]  /*27b90*/  ISETP.GE.AND P1, PT, R8, UR4, PT ;  /* 0x0000000408007c0c */ /* 0x000fe2000bf26270 */
[C---:B------:R-:W-:Y:S01]  /*27ba0*/  VIADD R9, R237.reuse, 0x8 ;  /* 0x00000008ed097836 */ /* 0x040fe20000000000 */
[----:B------:R-:W-:Y:S01]  /*27bb0*/  ISETP.GE.AND P2, PT, R0, UR4, PT ;  /* 0x0000000400007c0c */ /* 0x000fe2000bf46270 */
[C---:B------:R-:W-:Y:S01]  /*27bc0*/  VIADD R13, R237.reuse, 0x10 ;  /* 0x00000010ed0d7836 */ /* 0x040fe20000000000 */
[----:B------:R-:W-:Y:S01]  /*27bd0*/  ISETP.GE.AND P3, PT, R10, UR4, PT ;  /* 0x000000040a007c0c */ /* 0x000fe2000bf66270 */
[C---:B------:R-:W-:Y:S01]  /*27be0*/  VIADD R12, R237.reuse, 0x28 ;  /* 0x00000028ed0c7836 */ /* 0x040fe20000000000 */
[----:B------:R-:W-:Y:S01]  /*27bf0*/  SHF.R.S32.HI R9, RZ, 0x1f, R9 ;  /* 0x0000001fff097819 */ /* 0x000fe20000011409 */
[----:B------:R-:W-:Y:S01]  /*27c00*/  VIADD R11, R237, 0x18 ;  /* 0x00000018ed0b7836 */ /* 0x000fe20000000000 */
[----:B------:R-:W-:Y:S01]  /*27c10*/  SHF.R.S32.HI R13, RZ, 0x1f, R13 ;  /* 0x0000001fff0d7819 */ /* 0x000fe2000001140d */
[----:B0-----:R-:W-:-:S02]  /*27c20*/  @!P4 IMAD.MOV.U32 R4, RZ, RZ, R14 ;  /* 0x000000ffff04c224 */ /* 0x001fc400078e000e */
[----:B------:R-:W-:Y:S01]  /*27c30*/  @!P4 IMAD.MOV.U32 R5, RZ, RZ, R50 ;  /* 0x000000ffff05c224 */ /* 0x000fe200078e0032 */
[----:B------:R-:W-:Y:S01]  /*27c40*/  SHF.R.S32.HI R11, RZ, 0x1f, R11 ;  /* 0x0000001fff0b7819 */ /* 0x000fe2000001140b */
[----:B------:R-:W-:Y:S01]  /*27c50*/  @!P4 IMAD.MOV.U32 R6, RZ, RZ, R30 ;  /* 0x000000ffff06c224 */ /* 0x000fe200078e001e */
[----:B------:R-:W-:Y:S01]  /*27c60*/  @!P1 LEA R2, P0, R8, R14, 0x2 ;  /* 0x0000000e08029211 */ /* 0x000fe200078010ff */
[----:B------:R-:W-:-:S03]  /*27c70*/  @!P4 IMAD.WIDE R4, R237, 0x4, R4 ;  /* 0x00000004ed04c825 */ /* 0x000fc600078e0204 */
[----:B------:R-:W-:Y:S01]  /*27c80*/  @!P1 LEA.HI.X R3, R8, R50, R9, 0x2, P0 ;  /* 0x0000003208039211 */ /* 0x000fe200000f1409 */
[----:B------:R-:W-:Y:S01]  /*27c90*/  @!P4 IMAD.MOV.U32 R7, RZ, RZ, R28 ;  /* 0x000000ffff07c224 */ /* 0x000fe200078e001c */
[----:B------:R-:W-:Y:S01]  /*27ca0*/  ISETP.GE.AND P0, PT, R20, UR4, PT ;  /* 0x0000000414007c0c */ /* 0x000fe2000bf06270 */
[C---:B------:R-:W-:Y:S01]  /*27cb0*/  VIADD R21, R237.reuse, 0x20 ;  /* 0x00000020ed157836 */ /* 0x040fe20000000000 */
[C---:B------:R-:W-:Y:S01]  /*27cc0*/  @!P3 LEA R8, P5, R10.reuse, R14, 0x2 ;  /* 0x0000000e0a08b211 */ /* 0x040fe200078a10ff */
[C---:B------:R-:W-:Y:S01]  /*27cd0*/  VIADD R15, R237.reuse, 0x28 ;  /* 0x00000028ed0f7836 */ /* 0x040fe20000000000 */
[----:B------:R0:W-:Y:S01]  /*27ce0*/  @!P4 ST.E.64 desc[UR54][R4.64], R6 ;  /* 0x000000060400c985 */ /* 0x0001e2000c101b36 */
[----:B------:R-:W-:Y:S01]  /*27cf0*/  VIADD R24, R237, 0x60 ;  /* 0x00000060ed187836 */ /* 0x000fe20000000000 */
[----:B------:R-:W-:Y:S02]  /*27d00*/  @!P3 LEA.HI.X R9, R10, R50, R11, 0x2, P5 ;  /* 0x000000320a09b211 */ /* 0x000fe400028f140b */
[----:B------:R-:W-:-:S02]  /*27d10*/  SHF.R.S32.HI R21, RZ, 0x1f, R21 ;  /* 0x0000001fff157819 */ /* 0x000fc40000011415 */
[----:B------:R-:W-:Y:S02]  /*27d20*/  SHF.R.S32.HI R15, RZ, 0x1f, R15 ;  /* 0x0000001fff0f7819 */ /* 0x000fe4000001140f */
[----:B------:R-:W-:Y:S01]  /*27d30*/  SHF.R.S32.HI R24, RZ, 0x1f, R24 ;  /* 0x0000001fff187819 */ /* 0x000fe20000011418 */
[----:B0-----:R-:W-:Y:S01]  /*27d40*/  @!P1 IMAD.MOV.U32 R4, RZ, RZ, R31 ;  /* 0x000000ffff049224 */ /* 0x001fe200078e001f */
[----:B------:R-:W-:Y:S01]  /*27d50*/  @!P2 LEA R6, P4, R0, R14, 0x2 ;  /* 0x0000000e0006a211 */ /* 0x000fe200078810ff */
[----:B------:R-:W-:-:S03]  /*27d60*/  @!P1 IMAD.MOV.U32 R5, RZ, RZ, R29 ;  /* 0x000000ffff059224 */ /* 0x000fc600078e001d */
[----:B------:R-:W-:Y:S01]  /*27d70*/  @!P2 LEA.HI.X R7, R0, R50, R13, 0x2, P4 ;  /* 0x000000320007a211 */ /* 0x000fe200020f140d */
[C---:B------:R-:W-:Y:S01]  /*27d80*/  VIADD R0, R237.reuse, 0x30 ;  /* 0x00000030ed007836 */ /* 0x040fe20000000000 */
[----:B------:R0:W-:Y:S01]  /*27d90*/  @!P1 ST.E.64 desc[UR54][R2.64], R4 ;  /* 0x0000000402009985 */ /* 0x0001e2000c101b36 */
[----:B------:R-:W-:Y:S01]  /*27da0*/  ISETP.GE.AND P1, PT, R12, UR4, PT ;  /* 0x000000040c007c0c */ /* 0x000fe2000bf26270 */
[----:B------:R-:W-:Y:S01]  /*27db0*/  VIADD R13, R237, 0x38 ;  /* 0x00000038ed0d7836 */ /* 0x000fe20000000000 */
[----:B------:R-:W-:-:S04]  /*27dc0*/  @!P0 LEA R10, P4, R20, R14, 0x2 ;  /* 0x0000000e140a8211 */ /* 0x000fc800078810ff */
[----:B------:R-:W-:Y:S01]  /*27dd0*/  @!P0 LEA.HI.X R11, R20, R50, R21, 0x2, P4 ;  /* 0x00000032140b8211 */ /* 0x000fe200020f1415 */
[C---:B------:R-:W-:Y:S02]  /*27de0*/  VIADD R20, R237.reuse, 0x40 ;  /* 0x00000040ed147836 */ /* 0x040fe40000000000 */
[C---:B------:R-:W-:Y:S02]  /*27df0*/  VIADD R21, R237.reuse, 0x30 ;  /* 0x00000030ed157836 */ /* 0x040fe40000000000 */
[----:B0-----:R-:W-:Y:S02]  /*27e00*/  @!P2 IMAD.MOV.U32 R2, RZ, RZ, R34 ;  /* 0x000000ffff02a224 */ /* 0x001fe400078e0022 */
[C---:B------:R-:W-:Y:S01]  /*27e10*/  @!P1 LEA R4, P5, R12.reuse, R14, 0x2 ;  /* 0x0000000e0c049211 */ /* 0x040fe200078a10ff */
[----:B------:R-:W-:Y:S01]  /*27e20*/  @!P2 IMAD.MOV.U32 R3, RZ, RZ, R32 ;  /* 0x000000ffff03a224 */ /* 0x000fe200078e0020 */
[----:B------:R-:W-:Y:S02]  /*27e30*/  @!P3 MOV R32, R35 ;  /* 0x000000230020b202 */ /* 0x000fe40000000f00 */
[----:B------:R-:W-:Y:S01]  /*27e40*/  @!P1 LEA.HI.X R5, R12, R50, R15, 0x2, P5 ;  /* 0x000000320c059211 */ /* 0x000fe200028f140f */
[C---:B------:R-:W-:Y:S01]  /*27e50*/  VIADD R12, R237.reuse, 0x48 ;  /* 0x00000048ed0c7836 */ /* 0x040fe20000000000 */
[----:B------:R0:W-:Y:S01]  /*27e60*/  @!P2 ST.E.64 desc[UR54][R6.64], R2 ;  /* 0x000000020600a985 */ /* 0x0001e2000c101b36 */
[----:B------:R-:W-:Y:S01]  /*27e70*/  ISETP.GE.AND P2, PT, R0, UR4, PT ;  /* 0x0000000400007c0c */ /* 0x000fe2000bf46270 */
[----:B------:R-:W-:Y:S01]  /*27e80*/  VIADD R15, R237, 0x38 ;  /* 0x00000038ed0f7836 */ /* 0x000fe20000000000 */
[----:B------:R-:W-:Y:S01]  /*27e90*/  SHF.R.S32.HI R21, RZ, 0x1f, R21 ;  /* 0x0000001fff157819 */ /* 0x000fe20000011415 */
[----:B------:R3:W-:Y:S01]  /*27ea0*/  @!P3 ST.E.64 desc[UR54][R8.64], R32 ;  /* 0x000000200800b985 */ /* 0x0007e2000c101b36 */
[----:B------:R-:W-:-:S02]  /*27eb0*/  ISETP.GE.AND P3, PT, R13, UR4, PT ;  /* 0x000000040d007c0c */ /* 0x000fc4000bf66270 */
[----:B------:R-:W-:Y:S01]  /*27ec0*/  SHF.R.S32.HI R15, RZ, 0x1f, R15 ;  /* 0x0000001fff0f7819 */ /* 0x000fe2000001140f */
[----:B0-----:R-:W-:-:S06]  /*27ed0*/  @!P0 IMAD.MOV.U32 R2, RZ, RZ, R38 ;  /* 0x000000ffff028224 */ /* 0x001fcc00078e0026 */
[-C--:B------:R-:W-:Y:S01]  /*27ee0*/  @!P2 LEA R6, P4, R0, R14.reuse, 0x2 ;  /* 0x0000000e0006a211 */ /* 0x080fe200078810ff */
[----:B------:R-:W-:Y:S02]  /*27ef0*/  @!P0 IMAD.MOV.U32 R3, RZ, RZ, R36 ;  /* 0x000000ffff038224 */ /* 0x000fe400078e0024 */
[----:B------:R-:W-:Y:S01]  /*27f00*/  @!P1 IMAD.MOV.U32 R36, RZ, RZ, R39 ;  /* 0x000000ffff249224 */ /* 0x000fe200078e0027 */
[----:B---3--:R-:W-:Y:S02]  /*27f10*/  @!P3 LEA R8, P5, R13, R14, 0x2 ;  /* 0x0000000e0d08b211 */ /* 0x008fe400078a10ff */
[----:B------:R0:W-:Y:S01]  /*27f20*/  @!P0 ST.E.64 desc[UR54][R10.64], R2 ;  /* 0x000000020a008985 */ /* 0x0001e2000c101b36 */
[----:B------:R-:W-:Y:S02]  /*27f30*/  ISETP.GE.AND P0, PT, R20, UR4, PT ;  /* 0x0000000414007c0c */ /* 0x000fe4000bf06270 */
[-C--:B------:R-:W-:Y:S01]  /*27f40*/  @!P2 LEA.HI.X R7, R0, R50.reuse, R21, 0x2, P4 ;  /* 0x000000320007a211 */ /* 0x080fe200020f1415 */
[----:B------:R3:W-:Y:S01]  /*27f50*/  @!P1 ST.E.64 desc[UR54][R4.64], R36 ;  /* 0x0000002404009985 */ /* 0x0007e2000c101b36 */
[----:B------:R-:W-:Y:S01]  /*27f60*/  ISETP.GE.AND P1, PT, R12, UR4, PT ;  /* 0x000000040c007c0c */ /* 0x000fe2000bf26270 */
[----:B------:R-:W-:Y:S01]  /*27f70*/  VIADD R0, R237, 0x50 ;  /* 0x00000050ed007836 */ /* 0x000fe20000000000 */
[----:B------:R-:W-:Y:S01]  /*27f80*/  @!P3 LEA.HI.X R9, R13, R50, R15, 0x2, P5 ;  /* 0x000000320d09b211 */ /* 0x000fe200028f140f */
[----:B------:R-:W-:-:S02]  /*27f90*/  VIADD R21, R237, 0x40 ;  /* 0x00000040ed157836 */ /* 0x000fc40000000000 */
[C---:B------:R-:W-:Y:S02]  /*27fa0*/  VIADD R13, R237.reuse, 0x58 ;  /* 0x00000058ed0d7836 */ /* 0x040fe40000000000 */
[----:B------:R-:W-:Y:S01]  /*27fb0*/  VIADD R15, R237, 0x48 ;  /* 0x00000048ed0f7836 */ /* 0x000fe20000000000 */
[----:B------:R-:W-:Y:S01]  /*27fc0*/  SHF.R.S32.HI R21, RZ, 0x1f, R21 ;  /* 0x0000001fff157819 */ /* 0x000fe20000011415 */
[----:B0-----:R-:W-:Y:S01]  /*27fd0*/  @!P2 IMAD.MOV.U32 R2, RZ, RZ, R69 ;  /* 0x000000ffff02a224 */ /* 0x001fe200078e0045 */
[----:B------:R-:W-:Y:S01]  /*27fe0*/  @!P2 MOV R3, R40 ;  /* 0x000000280003a202 */ /* 0x000fe20000000f00 */
[----:B------:R-:W-:Y:S01]  /*27ff0*/  @!P3 IMAD.MOV.U32 R69, RZ, RZ, R68 ;  /* 0x000000ffff45b224 */ /* 0x000fe200078e0044 */
[-C--:B------:R-:W-:Y:S01]  /*28000*/  @!P0 LEA R10, P5, R20, R14.reuse, 0x2 ;  /* 0x0000000e140a8211 */ /* 0x080fe200078a10ff */
[----:B------:R-:W-:Y:S01]  /*28010*/  @!P3 IMAD.MOV.U32 R68, RZ, RZ, R124 ;  /* 0x000000ffff44b224 */ /* 0x000fe200078e007c */
[----:B------:R-:W-:Y:S01]  /*28020*/  ISETP.GE.AND P4, PT, R13, UR4, PT ;  /* 0x000000040d007c0c */ /* 0x000fe2000bf86270 */
[----:B------:R0:W-:Y:S01]  /*28030*/  @!P2 ST.E.64 desc[UR54][R6.64], R2 ;  /* 0x000000020600a985 */ /* 0x0001e2000c101b36 */
[----:B------:R-:W-:Y:S01]  /*28040*/  ISETP.GE.AND P2, PT, R0, UR4, PT ;  /* 0x0000000400007c0c */ /* 0x000fe2000bf46270 */
[----:B------:R-:W-:Y:S01]  /*28050*/  @!P0 IMAD.MOV.U32 R124, RZ, RZ, R127 ;  /* 0x000000ffff7c8224 */ /* 0x000fe200078e007f */
[----:B------:R-:W-:Y:S01]  /*28060*/  SHF.R.S32.HI R15, RZ, 0x1f, R15 ;  /* 0x0000001fff0f7819 */ /* 0x000fe2000001140f */
[----:B------:R5:W-:Y:S01]  /*28070*/  @!P3 ST.E.64 desc[UR54][R8.64], R68 ;  /* 0x000000440800b985 */ /* 0x000be2000c101b36 */
[----:B---3--:R-:W-:Y:S01]  /*28080*/  @!P1 LEA R4, P3, R12, R14, 0x2 ;  /* 0x0000000e0c049211 */ /* 0x008fe200078610ff */
[----:B------:R-:W-:Y:S01]  /*28090*/  @!P1 IMAD.MOV.U32 R127, RZ, RZ, R126 ;  /* 0x000000ffff7f9224 */ /* 0x000fe200078e007e */
[-C--:B------:R-:W-:Y:S01]  /*280a0*/  @!P0 LEA.HI.X R11, R20, R50.reuse, R21, 0x2, P5 ;  /* 0x00000032140b8211 */ /* 0x080fe200028f1415 */
[C---:B------:R-:W-:Y:S01]  /*280b0*/  VIADD R20, R237.reuse, 0x60 ;  /* 0x00000060ed147836 */ /* 0x040fe20000000000 */
[----:B------:R-:W-:Y:S01]  /*280c0*/  @!P1 LEA.HI.X R5, R12, R50, R15, 0x2, P3 ;  /* 0x000000320c059211 */ /* 0x000fe200018f140f */
[----:B------:R-:W-:Y:S01]  /*280d0*/  @!P1 IMAD.MOV.U32 R126, RZ, RZ, R128 ;  /* 0x000000ffff7e9224 */ /* 0x000fe200078e0080 */
[C---:B------:R-:W-:Y:S01]  /*280e0*/  IADD3 R15, R237.reuse, 0x58, RZ ;  /* 0x00000058ed0f7810 */ /* 0x040fe20007ffe0ff */
[C---:B------:R-:W-:Y:S01]  /*280f0*/  VIADD R21, R237.reuse, 0x50 ;  /* 0x00000050ed157836 */ /* 0x040fe20000000000 */
[----:B------:R-:W-:Y:S01]  /*28100*/  @!P0 ST.E.64 desc[UR54][R10.64], R124 ;  /* 0x0000007c0a008985 */ /* 0x000fe2000c101b36 */
[----:B------:R-:W-:Y:S01]  /*28110*/  VIADD R12, R237, 0x68 ;  /* 0x00000068ed0c7836 */ /* 0x000fe20000000000 */
[----:B------:R-:W-:Y:S01]  /*28120*/  ISETP.GE.AND P0, PT, R20, UR4, PT ;  /* 0x0000000414007c0c */ /* 0x000fe2000bf06270 */
[----:B------:R-:W-:Y:S01]  /*28130*/  @!P2 IMAD.MOV.U32 R128, RZ, RZ, R70 ;  /* 0x000000ffff80a224 */ /* 0x000fe200078e0046 */
[----:B0-----:R-:W-:Y:S01]  /*28140*/  @!P2 LEA R2, P3, R0, R14, 0x2 ;  /* 0x0000000e0002a211 */ /* 0x001fe200078610ff */
[----:B------:R0:W-:Y:S01]  /*28150*/  @!P1 ST.E.64 desc[UR54][R4.64], R126 ;  /* 0x0000007e04009985 */ /* 0x0001e2000c101b36 */
[----:B------:R-:W-:-:S02]  /*28160*/  SHF.R.S32.HI R21, RZ, 0x1f, R21 ;  /* 0x0000001fff157819 */ /* 0x000fc40000011415 */
[----:B------:R-:W-:Y:S02]  /*28170*/  ISETP.GE.AND P1, PT, R12, UR4, PT ;  /* 0x000000040c007c0c */ /* 0x000fe4000bf26270 */
[----:B------:R-:W-:Y:S02]  /*28180*/  @!P4 LEA R6, P5, R13, R14, 0x2 ;  /* 0x0000000e0d06c211 */ /* 0x000fe400078a10ff */
[----:B------:R-:W-:Y:S02]  /*28190*/  SHF.R.S32.HI R15, RZ, 0x1f, R15 ;  /* 0x0000001fff0f7819 */ /* 0x000fe4000001140f */
[-C--:B------:R-:W-:Y:S01]  /*281a0*/  @!P2 LEA.HI.X R3, R0, R50.reuse, R21, 0x2, P3 ;  /* 0x000000320003a211 */ /* 0x080fe200018f1415 */
[----:B------:R-:W-:Y:S01]  /*281b0*/  VIADD R0, R237, 0x70 ;  /* 0x00000070ed007836 */ /* 0x000fe20000000000 */
[----:B------:R-:W-:Y:S01]  /*281c0*/  @!P4 LEA.HI.X R7, R13, R50, R15, 0x2, P5 ;  /* 0x000000320d07c211 */ /* 0x000fe200028f140f */
[C---:B------:R-:W-:Y:S01]  /*281d0*/  VIADD R13, R237.reuse, 0x68 ;  /* 0x00000068ed0d7836 */ /* 0x040fe20000000000 */
[-C--:B-----5:R-:W-:Y:S01]  /*281e0*/  @!P0 LEA R8, P3, R20, R14.reuse, 0x2 ;  /* 0x0000000e14088211 */ /* 0x0a0fe200078610ff */
[----:B------:R3:W-:Y:S01]  /*281f0*/  @!P2 ST.E.64 desc[UR54][R2.64], R128 ;  /* 0x000000800200a985 */ /* 0x0007e2000c101b36 */
[----:B------:R-:W-:Y:S01]  /*28200*/  ISETP.GE.AND P2, PT, R0, UR4, PT ;  /* 0x0000000400007c0c */ /* 0x000fe2000bf46270 */
[C---:B------:R-:W-:Y:S01]  /*28210*/  VIADD R21, R237.reuse, 0x78 ;  /* 0x00000078ed157836 */ /* 0x040fe20000000000 */
[----:B0-----:R-:W-:Y:S01]  /*28220*/  @!P1 LEA R4, P5, R12, R14, 0x2 ;  /* 0x0000000e0c049211 */ /* 0x001fe200078a10ff */
[----:B------:R-:W-:Y:S01]  /*28230*/  VIADD R15, R237, 0x80 ;  /* 0x00000080ed0f7836 */ /* 0x000fe20000000000 */
[----:B------:R-:W-:-:S02]  /*28240*/  SHF.R.S32.HI R13, RZ, 0x1f, R13 ;  /* 0x0000001fff0d7819 */ /* 0x000fc4000001140d */
[-C--:B------:R-:W-:Y:S01]  /*28250*/  @!P0 LEA.HI.X R9, R20, R50.reuse, R24, 0x2, P3 ;  /* 0x0000003214098211 */ /* 0x080fe200018f1418 */
[C---:B------:R-:W-:Y:S01]  /*28260*/  VIADD R20, R237.reuse, 0x88 ;  /* 0x00000088ed147836 */ /* 0x040fe20000000000 */
[----:B------:R-:W-:Y:S01]  /*28270*/  @!P1 LEA.HI.X R5, R12, R50, R13, 0x2, P5 ;  /* 0x000000320c059211 */ /* 0x000fe200028f140d */
[C---:B------:R-:W-:Y:S01]  /*28280*/  VIADD R24, R237.reuse, 0x78 ;  /* 0x00000078ed187836 */ /* 0x040fe20000000000 */
[----:B------:R-:W-:Y:S02]  /*28290*/  IADD3 R12, R237, 0x70, RZ ;  /* 0x00000070ed0c7810 */ /* 0x000fe40007ffe0ff */
[----:B------:R-:W-:Y:S01]  /*282a0*/  ISETP.GE.AND P3, PT, R15, UR4, PT ;  /* 0x000000040f007c0c */ /* 0x000fe2000bf66270 */
[----:B---3--:R-:W-:Y:S01]  /*282b0*/  @!P4 IMAD.MOV.U32 R2, RZ, RZ, R71 ;  /* 0x000000ffff02c224 */ /* 0x008fe200078e0047 */
[----:B------:R-:W-:Y:S01]  /*282c0*/  SHF.R.S32.HI R12, RZ, 0x1f, R12 ;  /* 0x0000001fff0c7819 */ /* 0x000fe2000001140c */
[----:B------:R-:W-:Y:S01]  /*282d0*/  @!P4 IMAD.MOV.U32 R3, RZ, RZ, R130 ;  /* 0x000000ffff03c224 */ /* 0x000fe200078e0082 */
[----:B------:R-:W-:-:S04]  /*282e0*/  SHF.R.S32.HI R24, RZ, 0x1f, R24 ;  /* 0x0000001fff187819 */ /* 0x000fc80000011418 */
[----:B------:R0:W-:Y:S01]  /*282f0*/  @!P4 ST.E.64 desc[UR54][R6.64], R2 ;  /* 0x000000020600c985 */ /* 0x0001e2000c101b36 */
[----:B------:R-:W-:Y:S01]  /*28300*/  ISETP.GE.AND P4, PT, R21, UR4, PT ;  /* 0x0000000415007c0c */ /* 0x000fe2000bf86270 */
[----:B0-----:R-:W-:Y:S02]  /*28310*/  @!P0 IMAD.MOV.U32 R2, RZ, RZ, R74 ;  /* 0x000000ffff028224 */ /* 0x001fe400078e004a */
[----:B------:R-:W-:Y:S02]  /*28320*/  @!P0 IMAD.MOV.U32 R3, RZ, RZ, R72 ;  /* 0x000000ffff038224 */ /* 0x000fe400078e0048 */
[----:B------:R-:W-:-:S03]  /*28330*/  @!P1 IMAD.MOV.U32 R72, RZ, RZ, R75 ;  /* 0x000000ffff489224 */ /* 0x000fc600078e004b */
[----:B------:R0:W-:Y:S01]  /*28340*/  @!P0 ST.E.64 desc[UR54][R8.64], R2 ;  /* 0x0000000208008985 */ /* 0x0001e2000c101b36 */
[----:B------:R-:W-:-:S03]  /*28350*/  @!P2 LEA R10, P0, R0, R14, 0x2 ;  /* 0x0000000e000aa211 */ /* 0x000fc600078010ff */
[----:B------:R3:W-:Y:S01]  /*28360*/  @!P1 ST.E.64 desc[UR54][R4.64], R72 ;  /* 0x0000004804009985 */ /* 0x0007e2000c101b36 */
[----:B------:R-:W-:Y:S01]  /*28370*/  @!P2 LEA.HI.X R11, R0, R50, R12, 0x2, P0 ;  /* 0x00000032000ba211 */ /* 0x000fe200000f140c */
[----:B------:R-:W-:Y:S01]  /*28380*/  VIADD R0, R237, 0x90 ;  /* 0x00000090ed007836 */ /* 0x000fe20000000000 */
[----:B------:R-:W-:Y:S02]  /*28390*/  ISETP.GE.AND P0, PT, R20, UR4, PT ;  /* 0x0000000414007c0c */ /* 0x000fe4000bf06270 */
[-C--:B------:R-:W-:Y:S02]  /*283a0*/  @!P4 LEA R6, P1, R21, R14.reuse, 0x2 ;  /* 0x0000000e1506c211 */ /* 0x080fe400078210ff */
[----:B------:R-:W-:Y:S02]  /*283b0*/  @!P3 LEA R12, P5, R15, R14, 0x2 ;  /* 0x0000000e0f0cb211 */ /* 0x000fe400078a10ff */
[----:B------:R-:W-:Y:S01]  /*283c0*/  @!P4 LEA.HI.X R7, R21, R50, R24, 0x2, P1 ;  /* 0x000000321507c211 */ /* 0x000fe200008f1418 */
[----:B------:R-:W-:Y:S01]  /*283d0*/  VIADD R21, R237, 0x80 ;  /* 0x00000080ed157836 */ /* 0x000fe20000000000 */
[----:B------:R-:W-:Y:S01]  /*283e0*/  ISETP.GE.AND P1, PT, R0, UR4, PT ;  /* 0x0000000400007c0c */ /* 0x000fe2000bf26270 */
[----:B0-----:R-:W-:-:S02]  /*283f0*/  @!P2 IMAD.MOV.U32 R2, RZ, RZ, R78 ;  /* 0x000000ffff02a224 */ /* 0x001fc400078e004e */
[----:B------:R-:W-:Y:S01]  /*28400*/  @!P2 IMAD.MOV.U32 R3, RZ, RZ, R76 ;  /* 0x000000ffff03a224 */ /* 0x000fe200078e004c */
[----:B------:R-:W-:Y:S01]  /*28410*/  SHF.R.S32.HI R21, RZ, 0x1f, R21 ;  /* 0x0000001fff157819 */ /* 0x000fe20000011415 */
[----:B------:R-:W-:Y:S02]  /*28420*/  VIADD R24, R237, 0x88 ;  /* 0x00000088ed187836 */ /* 0x000fe40000000000 */
[----:B------:R-:W-:Y:S01]  /*28430*/  @!P4 IMAD.MOV.U32 R76, RZ, RZ, R79 ;  /* 0x000000ffff4cc224 */ /* 0x000fe200078e004f */
[----:B------:R0:W-:Y:S01]  /*28440*/  @!P2 ST.E.64 desc[UR54][R10.64], R2 ;  /* 0x000000020a00a985 */ /* 0x0001e2000c101b36 */
[C---:B---3--:R-:W-:Y:S02]  /*28450*/  @!P0 LEA R4, P2, R20.reuse, R14, 0x2 ;  /* 0x0000000e14048211 */ /* 0x048fe400078410ff */
[----:B------:R-:W-:Y:S01]  /*28460*/  SHF.R.S32.HI R24, RZ, 0x1f, R24 ;  /* 0x0000001fff187819 */ /* 0x000fe20000011418 */
[----:B------:R-:W-:Y:S01]  /*28470*/  @!P4 ST.E.64 desc[UR54][R6.64], R76 ;  /* 0x0000004c0600c985 */ /* 0x000fe2000c101b36 */
[-C--:B------:R-:W-:Y:S01]  /*28480*/  @!P3 LEA.HI.X R13, R15, R50.reuse, R21, 0x2, P5 ;  /* 0x000000320f0db211 */ /* 0x080fe200028f1415 */
[C---:B------:R-:W-:Y:S01]  /*28490*/  VIADD R15, R237.reuse, 0xa8 ;  /* 0x000000a8ed0f7836 */ /* 0x040fe20000000000 */
[C---:B------:R-:W-:Y:S01]  /*284a0*/  IADD3 R21, R237.reuse, 0x98, RZ ;  /* 0x00000098ed157810 */ /* 0x040fe20007ffe0ff */
[----:B------:R-:W-:Y:S01]  /*284b0*/  @!P1 IMAD.MOV.U32 R85, RZ, RZ, R84 ;  /* 0x000000ffff559224 */ /* 0x000fe200078e0054 */
[----:B------:R-:W-:Y:S01]  /*284c0*/  @!P0 LEA.HI.X R5, R20, R50, R24, 0x2, P2 ;  /* 0x0000003214058211 */ /* 0x000fe200010f1418 */
[----:B------:R-:W-:Y:S01]  /*284d0*/  VIADD R24, R237, 0x90 ;  /* 0x00000090ed187836 */ /* 0x000fe20000000000 */
[----:B------:R-:W-:Y:S01]  /*284e0*/  ISETP.GE.AND P4, PT, R21, UR4, PT ;  /* 0x0000000415007c0c */ /* 0x000fe2000bf86270 */
[C---:B------:R-:W-:Y:S01]  /*284f0*/  VIADD R20, R237.reuse, 0xa0 ;  /* 0x000000a0ed147836 */ /* 0x040fe20000000000 */
[----:B------:R-:W-:Y:S01]  /*28500*/  @!P1 LEA R8, P2, R0, R14, 0x2 ;  /* 0x0000000e00089211 */ /* 0x000fe200078410ff */
[----:B0-----:R-:W-:Y:S01]  /*28510*/  @!P3 IMAD.MOV.U32 R2, RZ, RZ, R82 ;  /* 0x000000ffff02b224 */ /* 0x001fe200078e0052 */
[----:B------:R-:W-:Y:S01]  /*28520*/  SHF.R.S32.HI R24, RZ, 0x1f, R24 ;  /* 0x0000001fff187819 */ /* 0x000fe20000011418 */
[----:B------:R-:W-:Y:S01]  /*28530*/  @!P3 IMAD.MOV.U32 R3, RZ, RZ, R80 ;  /* 0x000000ffff03b224 */ /* 0x000fe200078e0050 */
[----:B------:R-:W-:Y:S01]  /*28540*/  ISETP.GE.AND P5, PT, R20, UR4, PT ;  /* 0x0000000414007c0c */ /* 0x000fe2000bfa6270 */
[----:B------:R-:W-:Y:S01]  /*28550*/  @!P0 IMAD.MOV.U32 R80, RZ, RZ, R83 ;  /* 0x000000ffff508224 */ /* 0x000fe200078e0053 */
[----:B------:R-:W-:Y:S01]  /*28560*/  @!P1 LEA.HI.X R9, R0, R50, R24, 0x2, P2 ;  /* 0x0000003200099211 */ /* 0x000fe200010f1418 */
[----:B------:R-:W-:Y:S01]  /*28570*/  VIADD R11, R237, 0xb0 ;  /* 0x000000b0ed0b7836 */ /* 0x000fe20000000000 */
[----:B------:R0:W-:Y:S01]  /*28580*/  @!P3 ST.E.64 desc[UR54][R12.64], R2 ;  /* 0x000000020c00b985 */ /* 0x0001e2000c101b36 */
[----:B------:R-:W-:Y:S01]  /*28590*/  ISETP.GE.AND P3, PT, R15, UR4, PT ;  /* 0x000000040f007c0c */ /* 0x000fe2000bf66270 */
[----:B------:R-:W-:Y:S01]  /*285a0*/  @!P1 IMAD.MOV.U32 R84, RZ, RZ, R132 ;  /* 0x000000ffff549224 */ /* 0x000fe200078e0084 */
[----:B------:R-:W-:Y:S01]  /*285b0*/  SHF.R.S32.HI R0, RZ, 0x1f, R15 ;  /* 0x0000001fff007819 */ /* 0x000fe2000001140f */
[----:B------:R3:W-:Y:S01]  /*285c0*/  @!P0 ST.E.64 desc[UR54][R4.64], R80 ;  /* 0x0000005004008985 */ /* 0x0007e2000c101b36 */
[----:B------:R-:W-:Y:S01]  /*285d0*/  ISETP.GE.AND P0, PT, R11, UR4, PT ;  /* 0x000000040b007c0c */ /* 0x000fe2000bf06270 */
[----:B------:R-:W-:-:S02]  /*285e0*/  VIADD R24, R237, 0x98 ;  /* 0x00000098ed187836 */ /* 0x000fc40000000000 */
[----:B------:R5:W-:Y:S01]  /*285f0*/  @!P1 ST.E.64 desc[UR54][R8.64], R84 ;  /* 0x0000005408009985 */ /* 0x000be2000c101b36 */
[----:B------:R-:W-:Y:S02]  /*28600*/  @!P4 IMAD.MOV.U32 R130, RZ, RZ, R133 ;  /* 0x000000ffff82c224 */ /* 0x000fe400078e0085 */
[----:B------:R-:W-:Y:S02]  /*28610*/  SHF.R.S32.HI R24, RZ, 0x1f, R24 ;  /* 0x0000001fff187819 */ /* 0x000fe40000011418 */
[-C--:B0-----:R-:W-:Y:S02]  /*28620*/  @!P4 LEA R2, P1, R21, R14.reuse, 0x2 ;  /* 0x0000000e1502c211 */ /* 0x081fe400078210ff */
[----:B------:R-:W-:Y:S02]  /*28630*/  @!P3 LEA R6, P2, R15, R14, 0x2 ;  /* 0x0000000e0f06b211 */ /* 0x000fe400078410ff */
[----:B------:R-:W-:Y:S02]  /*28640*/  @!P4 LEA.HI.X R3, R21, R50, R24, 0x2, P1 ;  /* 0x000000321503c211 */ /* 0x000fe400008f1418 */
[----:B------:R-:W-:-:S02]  /*28650*/  SHF.R.S32.HI R13, RZ, 0x1f, R20 ;  /* 0x0000001fff0d7819 */ /* 0x000fc40000011414 */
[C---:B---3--:R-:W-:Y:S01]  /*28660*/  @!P5 LEA R4, P1, R20.reuse, R14, 0x2 ;  /* 0x0000000e1404d211 */ /* 0x048fe200078210ff */
[----:B------:R0:W-:Y:S01]  /*28670*/  @!P4 ST.E.64 desc[UR54][R2.64], R130 ;  /* 0x000000820200c985 */ /* 0x0001e2000c101b36 */
[----:B------:R-:W-:Y:S02]  /*28680*/  @!P3 LEA.HI.X R7, R15, R50, R0, 0x2, P2 ;  /* 0x000000320f07b211 */ /* 0x000fe400010f1400 */
[----:B------:R-:W-:Y:S02]  /*28690*/  SHF.R.S32.HI R0, RZ, 0x1f, R11 ;  /* 0x0000001fff007819 */ /* 0x000fe4000001140b */
[C---:B------:R-:W-:Y:S02]  /*286a0*/  @!P0 LEA R10, P2, R11.reuse, R14, 0x2 ;  /* 0x0000000e0b0a8211 */ /* 0x040fe400078410ff */
[-C--:B------:R-:W-:Y:S02]  /*286b0*/  @!P5 LEA.HI.X R5, R20, R50.reuse, R13, 0x2, P1 ;  /* 0x000000321405d211 */ /* 0x080fe400008f140d */
[----:B------:R-:W-:-:S02]  /*286c0*/  @!P0 LEA.HI.X R11, R11, R50, R0, 0x2, P2 ;  /* 0x000000320b0b8211 */ /* 0x000fc400010f1400 */
[----:B-----5:R-:W-:Y:S01]  /*286d0*/  IADD3 R9, R237, 0xb8, RZ ;  /* 0x000000b8ed097810 */ /* 0x020fe20007ffe0ff */
[----:B0-----:R-:W-:Y:S02]  /*286e0*/  @!P5 IMAD.MOV.U32 R2, RZ, RZ, R136 ;  /* 0x000000ffff02d224 */ /* 0x001fe400078e0088 */
[----:B------:R-:W-:Y:S02]  /*286f0*/  @!P5 IMAD.MOV.U32 R3, RZ, RZ, R134 ;  /* 0x000000ffff03d224 */ /* 0x000fe400078e0086 */
[----:B------:R-:W-:-:S03]  /*28700*/  @!P3 IMAD.MOV.U32 R134, RZ, RZ, R137 ;  /* 0x000000ffff86b224 */ /* 0x000fc600078e0089 */
        /* <DEDUP_REMOVED lines=10> */
.L_x_2422:
        /* <DEDUP_REMOVED lines=26> */
.L_x_2441:
[----:B--2---:R-:W2:Y:S04]  /*28950*/  LDL.LU R2, [R1+0x18] ;  /* 0x0000180001027983 */ /* 0x004ea80000300800 */
[----:B------:R-:W3:Y:S01]  /*28960*/  LDL.LU R0, [R1+0x28] ;  /* 0x0000280001007983 */ /* 0x000ee20000300800 */
[----:B------:R-:W-:Y:S01]  /*28970*/  BSSY B1, `(.L_x_2442) ;  /* 0x0000037000017945 */ /* 0x000fe20003800000 */
[----:B-----5:R-:W-:Y:S02]  /*28980*/  SHF.R.S32.HI R12, RZ, 0x1f, R13 ;  /* 0x0000001fff0c7819 */ /* 0x020fe4000001140d */
[----:B--2---:R-:W-:Y:S02]  /*28990*/  SEL R21, R2, RZ, !P0 ;  /* 0x000000ff02157207 */ /* 0x004fe40004000000 */
[----:B---3--:R-:W-:Y:S01]  /*289a0*/  SEL R14, R0, RZ, !P0 ;  /* 0x000000ff000e7207 */ /* 0x008fe20004000000 */
[----:B------:R-:W-:Y:S06]  /*289b0*/  @P3 BRA `(.L_x_2443) ;  /* 0x0000000000c83947 */ /* 0x000fec0003800000 */
[----:B------:R-:W1:Y:S01]  /*289c0*/  LDC R27, c[0x0][0xbe8] ;  /* 0x0002fa00ff1b7b82 */ /* 0x000e620000000800 */
[----:B------:R-:W-:Y:S01]  /*289d0*/  IADD3 R25, R236, -0x80, R26 ;  /* 0xffffff80ec197810 */ /* 0x000fe20007ffe01a */
[----:B-1----:R-:W-:-:S05]  /*289e0*/  IMAD R0, R20, R27, RZ ;  /* 0x0000001b14007224 */ /* 0x002fca00078e02ff */
[----:B------:R-:W-:-:S13]  /*289f0*/  ISETP.GE.AND P0, PT, R25, R0, PT ;  /* 0x000000001900720c */ /* 0x000fda0003f06270 */
[----:B------:R-:W-:Y:S05]  /*28a00*/  @P0 BRA `(.L_x_2443) ;  /* 0x0000000000b40947 */ /* 0x000fea0003800000 */
[----:B------:R-:W2:Y:S01]  /*28a10*/  LDL R10, [R1+0x8] ;  /* 0x00000800010a7983 */ /* 0x000ea20000100800 */
[----:B------:R-:W-:Y:S01]  /*28a20*/  IMAD.MOV.U32 R0, RZ, RZ, 0x9b8 ;  /* 0x000009b8ff007424 */ /* 0x000fe200078e00ff */
[----:B------:R-:W-:Y:S01]  /*28a30*/  ISETP.GT.AND P3, PT, R164, 0x1, PT ;  /* 0x00000001a400780c */ /* 0x000fe20003f64270 */
[----:B------:R-:W1:Y:S01]  /*28a40*/  LDC.64 R28, c[0x0][0xba8] ;  /* 0x0002ea00ff1c7b82 */ /* 0x000e620000000a00 */
[----:B------:R-:W3:Y:S01]  /*28a50*/  LDL.LU R30, [R1+0x34] ;  /* 0x00003400011e7983 */ /* 0x000ee20000300800 */
[----:B------:R-:W-:Y:S01]  /*28a60*/  ISETP.NE.AND P0, PT, R27, 0x1, PT ;  /* 0x000000011b00780c */ /* 0x000fe20003f05270 */
[----:B------:R-:W-:Y:S01]  /*28a70*/  IMAD.MOV.U32 R15, RZ, RZ, R25 ;  /* 0x000000ffff0f7224 */ /* 0x000fe200078e0019 */
[----:B------:R-:W-:-:S04]  /*28a80*/  SEL R24, R0, 0x978, P3 ;  /* 0x0000097800187807 */ /* 0x000fc80001800000 */
[----:B------:R-:W4:Y:S08]  /*28a90*/  LDC.64 R6, c[0x0][R24+0x220] ;  /* 0x0000880018067b82 */ /* 0x000f300000000a00 */
[----:B------:R-:W2:Y:S08]  /*28aa0*/  LDC.64 R2, c[0x0][R24+0x218] ;  /* 0x0000860018027b82 */ /* 0x000eb00000000a00 */
[----:B------:R-:W5:Y:S08]  /*28ab0*/  LDC.64 R8, c[0x0][R24+0x228] ;  /* 0x00008a0018087b82 */ /* 0x000f700000000a00 */
[----:B------:R-:W0:Y:S08]  /*28ac0*/  LDC.64 R4, c[0x0][R24+0x210] ;  /* 0x0000840018047b82 */ /* 0x000e300000000a00 */
[----:B------:R-:W5:Y:S08]  /*28ad0*/  @P0 LDC R0, c[0x0][0xbec] ;  /* 0x0002fb00ff000b82 */ /* 0x000f700000000800 */
[----:B------:R-:W0:Y:S01]  /*28ae0*/  @P0 LDC R33, c[0x0][0xbf0] ;  /* 0x0002fc00ff210b82 */ /* 0x000e220000000800 */
[----:B----4-:R-:W-:-:S07]  /*28af0*/  IMAD R7, R7, R21, RZ ;  /* 0x0000001507077224 */ /* 0x010fce00078e02ff */
[----:B-1----:R-:W1:Y:S01]  /*28b00*/  @!P3 LDC R28, c[0x0][0xb50] ;  /* 0x0002d400ff1cbb82 */ /* 0x002e620000000800 */
[----:B------:R-:W-:Y:S02]  /*28b10*/  IMAD R7, R6, R14, R7 ;  /* 0x0000000e06077224 */ /* 0x000fe400078e0207 */
[----:B-----5:R-:W-:-:S05]  /*28b20*/  @P0 IMAD.HI.U32 R0, R25, R0, RZ ;  /* 0x0000000019000227 */ /* 0x020fca00078e00ff */
[----:B------:R-:W4:Y:S01]  /*28b30*/  @!P3 LDC R29, c[0x0][0xb54] ;  /* 0x0002d500ff1dbb82 */ /* 0x000f220000000800 */
[----:B0-----:R-:W-:-:S05]  /*28b40*/  @P0 SHF.R.U32.HI R15, RZ, R33, R0 ;  /* 0x00000021ff0f0219 */ /* 0x001fca0000011600 */
[----:B------:R-:W-:Y:S02]  /*28b50*/  IMAD.MOV R0, RZ, RZ, -R15 ;  /* 0x000000ffff007224 */ /* 0x000fe400078e0a0f */
[-C--:B--2---:R-:W-:Y:S02]  /*28b60*/  IMAD R31, R3, R10.reuse, RZ ;  /* 0x0000000a031f7224 */ /* 0x084fe400078e02ff */
[----:B------:R-:W-:Y:S01]  /*28b70*/  IMAD.WIDE.U32 R10, R2, R10, RZ ;  /* 0x0000000a020a7225 */ /* 0x000fe200078e00ff */
[----:B---3--:R-:W-:-:S03]  /*28b80*/  SEL R33, R30, RZ, P3 ;  /* 0x000000ff1e217207 */ /* 0x008fc60001800000 */
[----:B------:R-:W-:-:S04]  /*28b90*/  IMAD.WIDE.U32 R2, R6, R21, RZ ;  /* 0x0000001506027225 */ /* 0x000fc800078e00ff */
[----:B------:R-:W-:Y:S01]  /*28ba0*/  IMAD.IADD R11, R31, 0x1, R11 ;  /* 0x000000011f0b7824 */ /* 0x000fe200078e020b */
[----:B------:R-:W-:Y:S01]  /*28bb0*/  IADD3 R10, P0, P1, R2, R10, R13 ;  /* 0x0000000a020a7210 */ /* 0x000fe2000791e00d */
[----:B------:R-:W-:Y:S02]  /*28bc0*/  IMAD.IADD R6, R3, 0x1, R7 ;  /* 0x0000000103067824 */ /* 0x000fe400078e0207 */
[----:B------:R-:W-:-:S04]  /*28bd0*/  IMAD.WIDE.U32 R2, R8, R33, RZ ;  /* 0x0000002108027225 */ /* 0x000fc800078e00ff */
[----:B------:R-:W-:Y:S02]  /*28be0*/  IMAD R9, R9, R33, RZ ;  /* 0x0000002109097224 */ /* 0x000fe400078e02ff */
[----:B------:R-:W-:Y:S01]  /*28bf0*/  IMAD R7, R27, R0, R25 ;  /* 0x000000001b077224 */ /* 0x000fe200078e0219 */
[----:B------:R-:W-:Y:S01]  /*28c00*/  IADD3.X R0, R6, R11, R12, P0, P1 ;  /* 0x0000000b06007210 */ /* 0x000fe200007e240c */
[----:B------:R-:W-:Y:S01]  /*28c10*/  IMAD.IADD R3, R9, 0x1, R3 ;  /* 0x0000000109037824 */ /* 0x000fe200078e0203 */
[----:B------:R-:W-:Y:S02]  /*28c20*/  IADD3 R2, P0, P1, R15, R10, R2 ;  /* 0x0000000a0f027210 */ /* 0x000fe4000791e002 */
[----:B------:R-:W-:Y:S02]  /*28c30*/  SHF.R.S32.HI R15, RZ, 0x1f, R15 ;  /* 0x0000001fff0f7819 */ /* 0x000fe4000001140f */
[----:B------:R-:W-:Y:S02]  /*28c40*/  SHF.R.S32.HI R9, RZ, 0x1f, R7 ;  /* 0x0000001fff097819 */ /* 0x000fe40000011407 */
[----:B------:R-:W-:Y:S01]  /*28c50*/  IADD3.X R3, R15, R0, R3, P0, P1 ;  /* 0x000000000f037210 */ /* 0x000fe200007e2403 */
[----:B------:R-:W-:-:S04]  /*28c60*/  IMAD R0, R5, R7, RZ ;  /* 0x0000000705007224 */ /* 0x000fc800078e02ff */
[C---:B------:R-:W-:Y:S02]  /*28c70*/  IMAD R9, R4.reuse, R9, R0 ;  /* 0x0000000904097224 */ /* 0x040fe400078e0200 */
[----:B------:R-:W-:-:S04]  /*28c80*/  IMAD.WIDE.U32 R2, R4, R7, R2 ;  /* 0x0000000704027225 */ /* 0x000fc800078e0002 */
[----:B------:R-:W-:Y:S01]  /*28c90*/  IMAD.IADD R0, R3, 0x1, R9 ;  /* 0x0000000103007824 */ /* 0x000fe200078e0209 */
[C---:B-1----:R-:W-:Y:S02]  /*28ca0*/  LEA R4, P0, R2.reuse, R28, 0x2 ;  /* 0x0000001c02047211 */ /* 0x042fe400078010ff */
[----:B------:R-:W-:Y:S02]  /*28cb0*/  MOV R3, 0xff800000 ;  /* 0xff80000000037802 */ /* 0x000fe40000000f00 */
[----:B----4-:R-:W-:-:S05]  /*28cc0*/  LEA.HI.X R5, R2, R29, R0, 0x2, P0 ;  /* 0x0000001d02057211 */ /* 0x010fca00000f1400 */
[----:B------:R1:W-:Y:S04]  /*28cd0*/  STG.E desc[UR54][R4.64], R3 ;  /* 0x0000000304007986 */ /* 0x0003e8000c101936 */
.L_x_2443:
[----:B------:R-:W-:Y:S05]  /*28ce0*/  BSYNC B1 ;  /* 0x0000000000017941 */ /* 0x000fea0003800000 */
.L_x_2442:
[----:B------:R-:W-:Y:S05]  /*28cf0*/  @P2 BRA `(.L_x_2436) ;  /* 0x00000008002c2947 */ /* 0x000fea0003800000 */
[----:B------:R-:W2:Y:S01]  /*28d00*/  LDL.LU R10, [R1+0x8] ;  /* 0x00000800010a7983 */ /* 0x000ea20000300800 */
[----:B------:R-:W3:Y:S01]  /*28d10*/  LDC R25, c[0x0][0xbe8] ;  /* 0x0002fa00ff197b82 */ /* 0x000ee20000000800 */
[----:B-1----:R-:W-:Y:S01]  /*28d20*/  VIADD R4, R26, 0xffffff80 ;  /* 0xffffff801a047836 */ /* 0x002fe20000000000 */
[----:B------:R-:W-:Y:S01]  /*28d30*/  ULDC.64 UR4, c[0x0][0xaa0] ;  /* 0x0002a80000047ab9 */ /* 0x000fe20000000a00 */
[----:B------:R-:W-:Y:S01]  /*28d40*/  ULDC.64 UR6, c[0x0][0xaf0] ;  /* 0x0002bc0000067ab9 */ /* 0x000fe20000000a00 */
[----:B------:R-:W-:Y:S02]  /*28d50*/  IMAD R0, R12, UR4, RZ ;  /* 0x000000040c007c24 */ /* 0x000fe4000f8e02ff */
[----:B------:R-:W-:Y:S02]  /*28d60*/  SHF.R.S32.HI R3, RZ, 0x1f, R4 ;  /* 0x0000001fff037819 */ /* 0x000fe40000011404 */
[----:B------:R-:W-:Y:S02]  /*28d70*/  IMAD R5, R13, UR5, R0 ;  /* 0x000000050d057c24 */ /* 0x000fe4000f8e0200 */
[----:B------:R-:W-:Y:S01]  /*28d80*/  LEA.HI R7, R3, R4, RZ, 0x3 ;  /* 0x0000000403077211 */ /* 0x000fe200078f18ff */
[----:B------:R-:W-:Y:S01]  /*28d90*/  IMAD.WIDE.U32 R2, R13, UR4, RZ ;  /* 0x000000040d027c25 */ /* 0x000fe2000f8e00ff */
[----:B------:R-:W-:-:S02]  /*28da0*/  ULDC.64 UR4, c[0x0][0xae8] ;  /* 0x0002ba0000047ab9 */ /* 0x000fc40000000a00 */
[----:B------:R-:W-:Y:S01]  /*28db0*/  LOP3.LUT R9, R7, 0xfffffff8, RZ, 0xc0, !PT ;  /* 0xfffffff807097812 */ /* 0x000fe200078ec0ff */
[----:B------:R-:W-:Y:S01]  /*28dc0*/  IMAD.IADD R3, R3, 0x1, R5 ;  /* 0x0000000103037824 */ /* 0x000fe200078e0205 */
[----:B------:R-:W-:-:S03]  /*28dd0*/  SHF.R.S32.HI R27, RZ, 0x3, R7 ;  /* 0x00000003ff1b7819 */ /* 0x000fc60000011407 */
[----:B------:R-:W-:Y:S02]  /*28de0*/  IMAD.IADD R8, R4, 0x1, -R9 ;  /* 0x0000000104087824 */ /* 0x000fe400078e0a09 */
[----:B------:R-:W-:Y:S02]  /*28df0*/  IMAD R4, R14, UR6, RZ ;  /* 0x000000060e047c24 */ /* 0x000fe4000f8e02ff */
[----:B------:R-:W-:Y:S01]  /*28e00*/  IMAD R5, R8, 0x20, R27 ;  /* 0x0000002008057824 */ /* 0x000fe200078e021b */
[----:B---3--:R-:W-:Y:S01]  /*28e10*/  ISETP.NE.AND P0, PT, R25, 0x1, PT ;  /* 0x000000011900780c */ /* 0x008fe20003f05270 */
[----:B------:R-:W-:Y:S02]  /*28e20*/  IMAD R7, R21, UR7, R4 ;  /* 0x0000000715077c24 */ /* 0x000fe4000f8e0204 */
[----:B------:R-:W-:-:S04]  /*28e30*/  IMAD.IADD R9, R236, 0x1, R5 ;  /* 0x00000001ec097824 */ /* 0x000fc800078e0205 */
[----:B------:R-:W-:-:S06]  /*28e40*/  IMAD.MOV.U32 R5, RZ, RZ, R9 ;  /* 0x000000ffff057224 */ /* 0x000fcc00078e0009 */
[----:B------:R-:W1:Y:S08]  /*28e50*/  @P0 LDC R6, c[0x0][0xbec] ;  /* 0x0002fb00ff060b82 */ /* 0x000e700000000800 */
[----:B------:R-:W3:Y:S01]  /*28e60*/  @P0 LDC R11, c[0x0][0xbf0] ;  /* 0x0002fc00ff0b0b82 */ /* 0x000ee20000000800 */
[----:B-1----:R-:W-:-:S05]  /*28e70*/  @P0 IMAD.HI.U32 R0, R9, R6, RZ ;  /* 0x0000000609000227 */ /* 0x002fca00078e00ff */
[----:B---3--:R-:W-:-:S04]  /*28e80*/  @P0 SHF.R.U32.HI R5, RZ, R11, R0 ;  /* 0x0000000bff050219 */ /* 0x008fc80000011600 */
[--C-:B------:R-:W-:Y:S01]  /*28e90*/  SHF.R.S32.HI R0, RZ, 0x1f, R5.reuse ;  /* 0x0000001fff007819 */ /* 0x100fe20000011405 */
[----:B------:R-:W-:Y:S02]  /*28ea0*/  IMAD.MOV R4, RZ, RZ, -R5 ;  /* 0x000000ffff047224 */ /* 0x000fe400078e0a05 */
[----:B--2---:R-:W-:-:S04]  /*28eb0*/  IMAD.WIDE.U32 R2, R10, UR4, R2 ;  /* 0x000000040a027c25 */ /* 0x004fc8000f8e0002 */
[----:B------:R-:W-:Y:S01]  /*28ec0*/  IMAD R3, R10, UR5, R3 ;  /* 0x000000050a037c24 */ /* 0x000fe2000f8e0203 */
[----:B------:R-:W-:Y:S02]  /*28ed0*/  ULDC.64 UR4, c[0x0][0xae0] ;  /* 0x0002b80000047ab9 */ /* 0x000fe40000000a00 */
[----:B------:R-:W-:Y:S02]  /*28ee0*/  IMAD R0, R0, UR4, RZ ;  /* 0x0000000400007c24 */ /* 0x000fe4000f8e02ff */
[----:B------:R-:W-:-:S04]  /*28ef0*/  IMAD.WIDE.U32 R2, R21, UR6, R2 ;  /* 0x0000000615027c25 */ /* 0x000fc8000f8e0002 */
[----:B------:R-:W-:Y:S02]  /*28f00*/  IMAD.IADD R3, R3, 0x1, R7 ;  /* 0x0000000103037824 */ /* 0x000fe400078e0207 */
[----:B------:R-:W-:Y:S02]  /*28f10*/  IMAD R7, R25, R4, R9 ;  /* 0x0000000419077224 */ /* 0x000fe400078e0209 */
        /* <DEDUP_REMOVED lines=14> */
[----:B------:R-:W-:Y:S02]  /*29000*/  IADD3 R9, R7, 0x80, RZ ;  /* 0x0000008007097810 */ /* 0x000fe40007ffe0ff */
[----:B------:R-:W-:Y:S02]  /*29010*/  LEA.HI.X R3, R4, UR5, R3, 0x1, P0 ;  /* 0x0000000504037c11 */ /* 0x000fe400080f0c03 */
[----:B------:R-:W-:-:S02]  /*29020*/  SHF.R.S32.HI R5, RZ, 0x1f, R7 ;  /* 0x0000001fff057819 */ /* 0x000fc40000011407 */
[----:B------:R-:W-:Y:S02]  /*29030*/  SHF.R.S32.HI R6, RZ, 0x1f, R9 ;  /* 0x0000001fff067819 */ /* 0x000fe40000011409 */
[----:B------:R-:W-:Y:S01]  /*29040*/  SHF.R.S32.HI R8, RZ, 0x1f, R21 ;  /* 0x0000001fff087819 */ /* 0x000fe20000011415 */
[----:B------:R-:W-:Y:S06]  /*29050*/  BRA.DIV UR4, `(.L_x_2444) ;  /* 0x000000c604347947 */ /* 0x000fec000b800000 */
[----:B------:R1:W2:Y:S04]  /*29060*/  SHFL.IDX PT, R0, R3, RZ, 0x181f ;  /* 0x00181fff03007589 */ /* 0x0002a800000e0000 */
[----:B------:R1:W3:Y:S02]  /*29070*/  SHFL.IDX PT, R14, R2, RZ, 0x181f ;  /* 0x00181fff020e7589 */ /* 0x0002e400000e0000 */
.L_x_2741:
[----:B------:R-:W-:Y:S01]  /*29080*/  IMAD R25, R20, R25, RZ ;  /* 0x0000001914197224 */ /* 0x000fe200078e02ff */
[----:B------:R-:W-:Y:S01]  /*29090*/  BSSY B1, `(.L_x_2445) ;  /* 0x0000011000017945 */ /* 0x000fe20003800000 */
[----:B------:R-:W-:-:S05]  /*290a0*/  IMAD.IADD R236, R27, 0x1, R236 ;  /* 0x000000011bec7824 */ /* 0x000fca00078e02ec */
        /* <DEDUP_REMOVED lines=15> */
.L_x_2446:
[----:B------:R-:W-:Y:S05]  /*291a0*/  BSYNC B1 ;  /* 0x0000000000017941 */ /* 0x000fea0003800000 */
.L_x_2445:
[----:B------:R-:W-:-:S03]  /*291b0*/  UMOV UR4, 0xffffffff ;  /* 0xffffffff00047882 */ /* 0x000fc60000000000 */
[----:B------:R-:W-:Y:S05]  /*291c0*/  BRA.DIV UR4, `(.L_x_2447) ;  /* 0x000000c6040c7947 */ /* 0x000fea000b800000 */
[----:B--2---:R2:W0:Y:S04]  /*291d0*/  SHFL.IDX PT, R0, R3, 0x1, 0x181f ;  /* 0x00381f0003007f89 */ /* 0x00442800000e0000 */
[----:B---34-:R2:W3:Y:S02]  /*291e0*/  SHFL.IDX PT, R14, R2, 0x1, 0x181f ;  /* 0x00381f00020e7f89 */ /* 0x0184e400000e0000 */
.L_x_2745:
        /* <DEDUP_REMOVED lines=17> */
.L_x_2449:
[----:B------:R-:W-:Y:S05]  /*29300*/  BSYNC B1 ;  /* 0x0000000000017941 */ /* 0x000fea0003800000 */
.L_x_2448:
[----:B------:R-:W-:-:S03]  /*29310*/  UMOV UR4, 0xffffffff ;  /* 0xffffffff00047882 */ /* 0x000fc60000000000 */
[----:B------:R-:W-:Y:S05]  /*29320*/  BRA.DIV UR4, `(.L_x_2450) ;  /* 0x000000c204fc7947 */ /* 0x000fea000b800000 */
[----:B0-----:R0:W0:Y:S04]  /*29330*/  SHFL.IDX PT, R0, R3, 0x2, 0x181f ;  /* 0x00581f0003007f89 */ /* 0x00102800000e0000 */
[----:B---34-:R3:W4:Y:S02]  /*29340*/  SHFL.IDX PT, R14, R2, 0x2, 0x181f ;  /* 0x00581f00020e7f89 */ /* 0x01872400000e0000 */
.L_x_2749:
        /* <DEDUP_REMOVED lines=17> */
.L_x_2452:
[----:B------:R-:W-:Y:S05]  /*29460*/  BSYNC B1 ;  /* 0x0000000000017941 */ /* 0x000fea0003800000 */
.L_x_2451:
[----:B------:R-:W-:-:S03]  /*29470*/  UMOV UR4, 0xffffffff ;  /* 0xffffffff00047882 */ /* 0x000fc60000000000 */
[----:B------:R-:W-:Y:S05]  /*29480*/  BRA.DIV UR4, `(.L_x_2453) ;  /* 0x000000c204ec7947 */ /* 0x000fea000b800000 */
[----:B0-----:R0:W0:Y:S04]  /*29490*/  SHFL.IDX PT, R0, R3, 0x3, 0x181f ;  /* 0x00781f0003007f89 */ /* 0x00102800000e0000 */
[----:B----4-:R4:W0:Y:S02]  /*294a0*/  SHFL.IDX PT, R14, R2, 0x3, 0x181f ;  /* 0x00781f00020e7f89 */ /* 0x01082400000e0000 */
.L_x_2753:
[----:B-1234-:R-:W-:-:S05]  /*294b0*/  VIADD R2, R236, 0x60 ;  /* 0x00000060ec027836 */ /* 0x01efca0000000000 */
        /* <DEDUP_REMOVED lines=15> */
.L_x_2436:
[----:B------:R-:W-:Y:S05]  /*295b0*/  BSYNC B0 ;  /* 0x0000000000007941 */ /* 0x000fea0003800000 */
.L_x_2421:
[----:B------:R-:W-:Y:S02]  /*295c0*/  ULDC UR4, c[0x0][0xc3c] ;  /* 0x00030f0000047ab9 */ /* 0x000fe40000000800 */
[----:B------:R-:W-:-:S13]  /*295d0*/  ISETP.GE.AND P0, PT, R43, UR4, PT ;  /* 0x000000042b007c0c */ /* 0x000fda000bf06270 */
[----:B------:R-:W-:Y:S05]  /*295e0*/  @!P0 BRA `(.L_x_2454) ;  /* 0xfffffd7c00d88947 */ /* 0x000fea000383ffff */
[----:B------:R-:W-:Y:S05]  /*295f0*/  BRA `(.L_x_2238) ;  /* 0x0000008400147947 */ /* 0x000fea0003800000 */
.L_x_2236:
        /* <DEDUP_REMOVED lines=20> */
.L_x_2455:
[----:B------:R-:W1:Y:S01]  /*29740*/  S2R R0, SR_TID.X ;  /* 0x0000000000007919 */ /* 0x000e620000002100 */
[----:B------:R-:W-:Y:S01]  /*29750*/  ULDC UR4, c[0x0][0xc3c] ;  /* 0x00030f0000047ab9 */ /* 0x000fe20000000800 */
        /* <DEDUP_REMOVED lines=9> */
[----:B-1----:R-:W-:-:S04]  /*297f0*/  @!P1 IMAD.WIDE.U32 R2, R0, 0x4, R4 ;  /* 0x0000000400029825 */ /* 0x002fc800078e0004 */
        /* <DEDUP_REMOVED lines=24> */
[----:B------:R-:W0:Y:S02]  /*29980*/  SHFL.IDX PT, R7, R3, 0x1f, 0x1f ;  /* 0x03e01f0003077f89 */ /* 0x000e2400000e0000 */
[----:B0-----:R-:W-:-:S04]  /*29990*/  IMAD R7, R7, UR5, RZ ;  /* 0x0000000507077c24 */ /* 0x001fc8000f8e02ff */
[----:B------:R-:W-:Y:S01]  /*299a0*/  IMAD.MOV.U32 R4, RZ, RZ, R7 ;  /* 0x000000ffff047224 */ /* 0x000fe200078e0007 */
[----:B--2---:R-:W-:-:S13]  /*299b0*/  ISETP.GT.AND P6, PT, R7, UR6, PT ;  /* 0x0000000607007c0c */ /* 0x004fda000bfc4270 */
[----:B------:R-:W-:Y:S05]  /*299c0*/  @P6 BRA `(.L_x_2457) ;  /* 0x0000000000a86947 */ /* 0x000fea0003800000 */
[----:B------:R-:W-:Y:S01]  /*299d0*/  IMAD.MOV.U32 R7, RZ, RZ, R4 ;  /* 0x000000ffff077224 */ /* 0x000fe200078e0004 */
[----:B------:R-:W-:Y:S01]  /*299e0*/  UMOV UR4, URZ ;  /* 0x0000003f00047c82 */ /* 0x000fe20008000000 */
[----:B------:R-:W-:-:S05]  /*299f0*/  ULDC UR5, c[0x0][0xc38] ;  /* 0x00030e0000057ab9 */ /* 0x000fca0000000800 */
.L_x_2459:
        /* <DEDUP_REMOVED lines=35> */
[----:B------:R-:W-:-:S04]  /*29c30*/  IADD3 R7, R4, R7, RZ ;  /* 0x0000000704077210 */ /* 0x000fc80007ffe0ff */
[----:B------:R-:W-:-:S13]  /*29c40*/  ISETP.GT.AND P6, PT, R7, UR6, PT ;  /* 0x0000000607007c0c */ /* 0x000fda000bfc4270 */
[----:B------:R-:W-:Y:S05]  /*29c50*/  @!P6 BRA `(.L_x_2459) ;  /* 0xfffffffc0068e947 */ /* 0x000fea000383ffff */
[----:B------:R-:W-:-:S07]  /*29c60*/  IMAD.MOV.U32 R3, RZ, RZ, R2 ;  /* 0x000000ffff037224 */ /* 0x000fce00078e0002 */
.L_x_2457:
        /* <DEDUP_REMOVED lines=12> */
.L_x_2460:
[----:B----4-:R-:W-:Y:S01]  /*29d30*/  IMAD R2, R8, UR5, R9 ;  /* 0x0000000508027c24 */ /* 0x010fe2000f8e0209 */
[----:B-1----:R-:W-:Y:S01]  /*29d40*/  ISETP.NE.AND P0, PT, R7, 0x1, PT ;  /* 0x000000010700780c */ /* 0x002fe20003f05270 */
[----:B------:R-:W-:-:S03]  /*29d50*/  VIADD R12, R10, UR4 ;  /* 0x000000040a0c7c36 */ /* 0x000fc60008000000 */
[----:B------:R1:W-:Y:S01]  /*29d60*/  STL [R1], R2 ;  /* 0x0000000201007387 */ /* 0x0003e20000100800 */
        /* <DEDUP_REMOVED lines=27> */
[----:B------:R-:W-:Y:S02]  /*29f20*/  ISETP.GE.U32.AND P0, PT, R11, R6, PT ;  /* 0x000000060b00720c */ /* 0x000fe40003f06070 */
[----:B0-----:R-:W-:-:S05]  /*29f30*/  IADD3 R11, RZ, -R3, RZ ;  /* 0x80000003ff0b7210 */ /* 0x001fca0007ffe0ff */
        /* <DEDUP_REMOVED lines=24> */
[----:B------:R-:W-:Y:S01]  /*2a0c0*/  IMAD R7, R7, R2, R9 ;  /* 0x0000000207077224 */ /* 0x000fe200078e0209 */
[----:B------:R-:W-:-:S03]  /*2a0d0*/  IADD3 R2, -R9, RZ, RZ ;  /* 0x000000ff09027210 */ /* 0x000fc60007ffe1ff */
[----:B------:R-:W-:Y:S02]  /*2a0e0*/  IMAD R3, R7, 0x10000, R6 ;  /* 0x0001000007037824 */ /* 0x000fe400078e0206 */
[----:B------:R-:W-:-:S03]  /*2a0f0*/  IMAD R2, R4, R2, R5 ;  /* 0x0000000204027224 */ /* 0x000fc600078e0205 */
[----:B------:R1:W-:Y:S01]  /*2a100*/  STL [R1+0x8], R3 ;  /* 0x0000080301007387 */ /* 0x0003e20000100800 */
[----:B------:R-:W-:Y:S05]  /*2a110*/  BRA `(.L_x_2462) ;  /* 0x0000000000f47947 */ /* 0x000fea0003800000 */
.L_x_2461:
        /* <DEDUP_REMOVED lines=28> */
[----:B------:R-:W-:Y:S01]  /*2a2e0*/  IMAD R8, R7, R2, RZ ;  /* 0x0000000207087224 */ /* 0x000fe200078e02ff */
[----:B------:R-:W-:-:S03]  /*2a2f0*/  IADD3 R2, -R2, RZ, RZ ;  /* 0x000000ff02027210 */ /* 0x000fc60007ffe1ff */
        /* <DEDUP_REMOVED lines=31> */
.L_x_2462:
[----:B01----:R-:W-:-:S05]  /*2a4f0*/  LOP3.LUT R3, RZ, R2, RZ, 0x33, !PT ;  /* 0x00000002ff037212 */ /* 0x003fca00078e33ff */
[----:B------:R-:W-:-:S05]  /*2a500*/  IMAD.IADD R2, R4, 0x1, R3 ;  /* 0x0000000104027824 */ /* 0x000fca00078e0203 */
[----:B------:R1:W-:Y:S01]  /*2a510*/  STL [R1+0x4], R2 ;  /* 0x0000040201007387 */ /* 0x0003e20000100800 */
[----:B------:R-:W-:Y:S05]  /*2a520*/  BRA `(.L_x_2463) ;  /* 0x0000000000107947 */ /* 0x000fea0003800000 */
.L_x_2458:
[----:B------:R-:W-:Y:S01]  /*2a530*/  IMAD.U32 R2, RZ, RZ, UR6 ;  /* 0x00000006ff027e24 */ /* 0x000fe2000f8e00ff */
[----:B------:R0:W-:Y:S04]  /*2a540*/  STL [R1+0x4], RZ ;  /* 0x000004ff01007387 */ /* 0x0001e80000100800 */
[----:B------:R0:W-:Y:S04]  /*2a550*/  STL [R1+0x8], RZ ;  /* 0x000008ff01007387 */ /* 0x0001e80000100800 */
[----:B------:R0:W-:Y:S02]  /*2a560*/  STL [R1], R2 ;  /* 0x0000000201007387 */ /* 0x0001e40000100800 */
.L_x_2463:
[----:B------:R-:W2:Y:S04]  /*2a570*/  LDL R4, [R1] ;  /* 0x0000000001047983 */ /* 0x000ea80000100800 */
        /* <DEDUP_REMOVED lines=9> */
.L_x_2456:
[----:B--2---:R-:W2:Y:S01]  /*2a610*/  LDL R0, [R1+0xc] ;  /* 0x00000c0001007983 */ /* 0x004ea20000100800 */
[----:B------:R-:W-:Y:S01]  /*2a620*/  ULDC UR4, c[0x0][0xc3c] ;  /* 0x00030f0000047ab9 */ /* 0x000fe20000000800 */
[----:B------:R-:W-:Y:S02]  /*2a630*/  MOV R19, RZ ;  /* 0x000000ff00137202 */ /* 0x000fe40000000f00 */
[----:B--2---:R-:W-:Y:S01]  /*2a640*/  ISETP.GE.AND P0, PT, R0, UR4, PT ;  /* 0x0000000400007c0c */ /* 0x004fe2000bf06270 */
        /* <DEDUP_REMOVED lines=16> */
[C---:B-1----:R-:W-:Y:S01]  /*2a750*/  IMAD.SHL.U32 R4, R9.reuse, 0x40, RZ ;  /* 0x0000004009047824 */ /* 0x042fe200078e00ff */
[C---:B------:R-:W-:Y:S01]  /*2a760*/  LOP3.LUT R8, R9.reuse, 0x7f, RZ, 0xc0, !PT ;  /* 0x0000007f09087812 */ /* 0x040fe200078ec0ff */
[----:B------:R-:W-:-:S03]  /*2a770*/  IMAD.SHL.U32 R5, R9, 0x2, RZ ;  /* 0x0000000209057824 */ /* 0x000fc600078e00ff */
[----:B--2---:R-:W-:-:S04]  /*2a780*/  LOP3.LUT R0, R4, 0x180, RZ, 0xc0, !PT ;  /* 0x0000018004007812 */ /* 0x004fc800078ec0ff */
[----:B------:R-:W-:Y:S01]  /*2a790*/  LOP3.LUT R3, R0, 0x30, R3, 0xf8, !PT ;  /* 0x0000003000037812 */ /* 0x000fe200078ef803 */
[----:B------:R-:W-:-:S05]  /*2a7a0*/  IMAD.SHL.U32 R0, R9, 0x10, RZ ;  /* 0x0000001009007824 */ /* 0x000fca00078e00ff */
        /* <DEDUP_REMOVED lines=25> */
[----:B------:R-:W-:Y:S01]  /*2a940*/  IMAD.MOV.U32 R2, RZ, RZ, 0x1 ;  /* 0x00000001ff027424 */ /* 0x000fe200078e00ff */
[----:B-1----:R-:W-:-:S04]  /*2a950*/  MOV R3, 0x1 ;  /* 0x0000000100037802 */ /* 0x002fc80000000f00 */
[----:B------:R0:W-:Y:S04]  /*2a960*/  STL [R1+0x1c], R2 ;  /* 0x00001c0201007387 */ /* 0x0001e80000100800 */
[----:B------:R1:W-:Y:S04]  /*2a970*/  STL [R1+0x14], RZ ;  /* 0x000014ff01007387 */ /* 0x0003e80000100800 */
[----:B------:R1:W-:Y:S01]  /*2a980*/  STL [R1+0x18], R3 ;  /* 0x0000180301007387 */ /* 0x0003e20000100800 */
[C---:B0-----:R-:W-:Y:S02]  /*2a990*/  LOP3.LUT R2, R0.reuse, 0x40, RZ, 0xfc, !PT ;  /* 0x0000004000027812 */ /* 0x041fe400078efcff */
[----:B------:R-:W-:-:S07]  /*2a9a0*/  LOP3.LUT R0, R0, 0x80, RZ, 0xfc, !PT ;  /* 0x0000008000007812 */ /* 0x000fce00078efcff */
.L_x_2584:
[----:B--2---:R-:W2:Y:S01]  /*2a9b0*/  LDL R0, [R1+0xc] ;  /* 0x00000c0001007983 */ /* 0x004ea20000100800 */
        /* <DEDUP_REMOVED lines=11> */
[----:B--23--:R-:W-:Y:S01]  /*2aa70*/  SHF.R.S32.HI R4, RZ, 0x1f, R0 ;  /* 0x0000001fff047819 */ /* 0x00cfe20000011400 */
[----:B------:R-:W-:-:S10]  /*2aa80*/  IMAD.SHL.U32 R15, R0, 0x4, RZ ;  /* 0x00000004000f7824 */ /* 0x000fd400078e00ff */
[C---:B------:R-:W-:Y:S01]  /*2aa90*/  @P0 LEA R2, P1, R0.reuse, UR4, 0x2 ;  /* 0x0000000400020c11 */ /* 0x040fe2000f8210ff */
[----:B0-----:R0:W-:Y:S03]  /*2aaa0*/  STL [R1+0x34], R0 ;  /* 0x0000340001007387 */ /* 0x0011e60000100800 */
[C-C-:B------:R-:W-:Y:S01]  /*2aab0*/  @P0 LEA.HI.X R3, R0.reuse, UR5, R4.reuse, 0x2, P1 ;  /* 0x0000000500030c11 */ /* 0x140fe200088f1404 */
[----:B------:R-:W-:Y:S01]  /*2aac0*/  ULDC.64 UR4, c[0x0][0xa00] ;  /* 0x0002800000047ab9 */ /* 0x000fe20000000a00 */
[----:B------:R-:W-:Y:S01]  /*2aad0*/  SHF.L.U64.HI R14, R0, 0x2, R4 ;  /* 0x00000002000e7819 */ /* 0x000fe20000010204 */
[----:B------:R1:W-:Y:S01]  /*2aae0*/  STL [R1+0x4c], R4 ;  /* 0x00004c0401007387 */ /* 0x0003e20000100800 */
        /* <DEDUP_REMOVED lines=11> */
[----:B--2---:R-:W-:-:S02]  /*2aba0*/  IADD3 R2, P4, R15, UR4, RZ ;  /* 0x000000040f027c10 */ /* 0x004fc4000ff9e0ff */
[----:B------:R-:W-:Y:S02]  /*2abb0*/  ISETP.NE.AND.EX P3, PT, RZ, UR11, PT, P3 ;  /* 0x0000000bff007c0c */ /* 0x000fe4000bf65330 */
[C---:B------:R-:W-:Y:S02]  /*2abc0*/  IADD3.X R3, R14.reuse, UR5, RZ, P4, !PT ;  /* 0x000000050e037c10 */ /* 0x040fe4000a7fe4ff */
[----:B-1----:R-:W-:Y:S02]  /*2abd0*/  IADD3 R4, P4, R15, UR8, RZ ;  /* 0x000000080f047c10 */ /* 0x002fe4000ff9e0ff */
        /* <DEDUP_REMOVED lines=8> */
[----:B------:R0:W5:Y:S04]  /*2ac60*/  @P0 LDG.E R12, desc[UR54][R6.64] ;  /* 0x00000036060c0981 */ /* 0x000168000c1e1900 */
[----:B------:R0:W5:Y:S04]  /*2ac70*/  @P1 LDG.E R0, desc[UR54][R4.64] ;  /* 0x0000003604001981 */ /* 0x000168000c1e1900 */
[----:B--2---:R1:W-:Y:S02]  /*2ac80*/  STL [R1+0x40], R8 ;  /* 0x0000400801007387 */ /* 0x0043e40000100800 */
[----:B-1----:R-:W-:Y:S01]  /*2ac90*/  IMAD.U32 R8, RZ, RZ, UR4 ;  /* 0x00000004ff087e24 */ /* 0x002fe2000f8e00ff */
[----:B------:R-:W-:-:S05]  /*2aca0*/  ULDC.64 UR4, c[0x0][0x418] ;  /* 0x0001060000047ab9 */ /* 0x000fca0000000a00 */
[----:B------:R-:W2:Y:S01]  /*2acb0*/  @P3 LDG.E R8, desc[UR54][R10.64] ;  /* 0x000000360a083981 */ /* 0x000ea2000c1e1900 */
[----:B------:R-:W-:-:S03]  /*2acc0*/  UISETP.NE.U32.AND UP0, UPT, UR4, URZ, UPT ;  /* 0x0000003f0400728c */ /* 0x000fc6000bf05070 */
[----:B------:R-:W-:Y:S01]  /*2acd0*/  ULDC UR4, c[0x0][0x424] ;  /* 0x0001090000047ab9 */ /* 0x000fe20000000800 */
[----:B------:R-:W-:-:S03]  /*2ace0*/  UISETP.NE.AND.EX UP0, UPT, UR5, URZ, UPT, UP0 ;  /* 0x0000003f0500728c */ /* 0x000fc6000bf05300 */
[----:B------:R-:W-:Y:S01]  /*2acf0*/  ULDC UR5, c[0x0][0x2f0] ;  /* 0x0000bc0000057ab9 */ /* 0x000fe20000000800 */
[----:B------:R-:W-:Y:S01]  /*2ad00*/  USEL UR4, UR4, 0x1, UP0 ;  /* 0x0000000104047887 */ /* 0x000fe20008000000 */
[----:B--2---:R1:W-:Y:S04]  /*2ad10*/  STL [R1+0x44], R8 ;  /* 0x0000440801007387 */ /* 0x0043e80000100800 */
[----:B------:R0:W5:Y:S01]  /*2ad20*/  LDL R13, [R1+0x44] ;  /* 0x00004400010d7983 */ /* 0x0001620000100800 */
[----:B------:R-:W-:-:S03]  /*2ad30*/  UIMAD UR4, UR4, UR5, URZ ;  /* 0x00000005040472a4 */ /* 0x000fc6000f8e023f */
[----:B------:R-:W-:Y:S02]  /*2ad40*/  ULDC UR5, c[0x0][0x348] ;  /* 0x0000d20000057ab9 */ /* 0x000fe40000000800 */
[----:B------:R-:W-:Y:S02]  /*2ad50*/  IMAD.U32 R10, RZ, RZ, UR5 ;  /* 0x00000005ff0a7e24 */ /* 0x000fe4000f8e00ff */
[----:B-1----:R-:W-:Y:S01]  /*2ad60*/  IMAD.U32 R8, RZ, RZ, UR4 ;  /* 0x00000004ff087e24 */ /* 0x002fe2000f8e00ff */
[----:B0-----:R-:W-:Y:S06]  /*2ad70*/  @P3 BRA `(.L_x_2465) ;  /* 0x0000000000143947 */ /* 0x001fec0003800000 */
[----:B------:R-:W-:Y:S05]  /*2ad80*/  @!P2 BRA `(.L_x_2465) ;  /* 0x000000000010a947 */ /* 0x000fea0003800000 */
[----:B------:R-:W2:Y:S04]  /*2ad90*/  LDG.E R11, desc[UR54][R2.64] ;  /* 0x00000036020b7981 */ /* 0x000ea8000c1e1900 */
[----:B------:R-:W2:Y:S02]  /*2ada0*/  LDG.E R2, desc[UR54][R2.64+0x4] ;  /* 0x0000043602027981 */ /* 0x000ea4000c1e1900 */
[----:B--2--5:R-:W-:-:S05]  /*2adb0*/  IMAD.IADD R13, R2, 0x1, -R11 ;  /* 0x00000001020d7824 */ /* 0x024fca00078e0a0b */
[----:B------:R0:W-:Y:S02]  /*2adc0*/  STL [R1+0x44], R13 ;  /* 0x0000440d01007387 */ /* 0x0001e40000100800 */
.L_x_2465:
[----:B------:R-:W2:Y:S01]  /*2add0*/  LDL.LU R3, [R1+0x8] ;  /* 0x0000080001037983 */ /* 0x000ea20000300800 */
[----:B------:R-:W-:Y:S02]  /*2ade0*/  ULDC.64 UR4, c[0x0][0xa20] ;  /* 0x0002880000047ab9 */ /* 0x000fe40000000a00 */
[----:B------:R-:W-:Y:S01]  /*2adf0*/  ISETP.NE.U32.AND P2, PT, RZ, UR4, PT ;  /* 0x00000004ff007c0c */ /* 0x000fe2000bf45070 */
[----:B------:R-:W3:Y:S03]  /*2ae00*/  LDL R11, [R1+0x34] ;  /* 0x00003400010b7983 */ /* 0x000ee60000100800 */
[----:B------:R-:W-:Y:S02]  /*2ae10*/  ISETP.NE.AND.EX P2, PT, RZ, UR5, PT, P2 ;  /* 0x00000005ff007c0c */ /* 0x000fe4000bf45320 */
[C---:B--2---:R-:W-:Y:S02]  /*2ae20*/  LOP3.LUT R17, R3.reuse, 0xff000000, RZ, 0xc0, !PT ;  /* 0xff00000003117812 */ /* 0x044fe400078ec0ff */
[----:B------:R-:W-:-:S02]  /*2ae30*/  LOP3.LUT R2, R3, 0xff0000, RZ, 0xc0, !PT ;  /* 0x00ff000003027812 */ /* 0x000fc400078ec0ff */
[----:B------:R-:W-:Y:S02]  /*2ae40*/  SHF.R.U32.HI R17, RZ, 0x8, R17 ;  /* 0x00000008ff117819 */ /* 0x000fe40000011611 */
[----:B------:R-:W-:Y:S02]  /*2ae50*/  LOP3.LUT R16, R3, 0xffff, RZ, 0xc0, !PT ;  /* 0x0000ffff03107812 */ /* 0x000fe400078ec0ff */
[----:B------:R-:W-:Y:S01]  /*2ae60*/  LEA.HI R17, R2, R17, RZ, 0x10 ;  /* 0x0000001102117211 */ /* 0x000fe200078f80ff */
[----:B-----5:R-:W-:-:S05]  /*2ae70*/  IMAD.IADD R2, R12, 0x1, R9 ;  /* 0x000000010c027824 */ /* 0x020fca00078e0209 */
[----:B------:R1:W-:Y:S04]  /*2ae80*/  STL [R1+0x28], R2 ;  /* 0x0000280201007387 */ /* 0x0003e80000100800 */
[----:B---3--:R1:W-:Y:S01]  /*2ae90*/  STL [R1+0x8], R11 ;  /* 0x0000080b01007387 */ /* 0x0083e20000100800 */
[----:B------:R-:W-:Y:S05]  /*2aea0*/  @!P2 BRA `(.L_x_2466) ;  /* 0x000000000010a947 */ /* 0x000fea0003800000 */
[----:B-1----:R-:W-:-:S04]  /*2aeb0*/  IADD3 R2, P0, R15, UR4, RZ ;  /* 0x000000040f027c10 */ /* 0x002fc8000ff1e0ff */
[----:B------:R-:W-:-:S05]  /*2aec0*/  IADD3.X R3, R14, UR5, RZ, P0, !PT ;  /* 0x000000050e037c10 */ /* 0x000fca00087fe4ff */
[----:B------:R2:W5:Y:S01]  /*2aed0*/  LDG.E R8, desc[UR54][R2.64] ;  /* 0x0000003602087981 */ /* 0x000562000c1e1900 */
[----:B------:R-:W-:Y:S05]  /*2aee0*/  BRA `(.L_x_2467) ;  /* 0x0000000000107947 */ /* 0x000fea0003800000 */
.L_x_2466:
[----:B------:R-:W-:Y:S05]  /*2aef0*/  @!P0 BRA `(.L_x_2467) ;  /* 0x00000000000c8947 */ /* 0x000fea0003800000 */
[----:B------:R-:W2:Y:S04]  /*2af00*/  LDG.E R8, desc[UR54][R6.64] ;  /* 0x0000003606087981 */ /* 0x000ea8000c1e1900 */
[----:B------:R-:W2:Y:S02]  /*2af10*/  LDG.E R6, desc[UR54][R6.64+0x4] ;  /* 0x0000043606067981 */ /* 0x000ea4000c1e1900 */
[----:B--2---:R-:W-:-:S07]  /*2af20*/  IMAD.IADD R8, R6, 0x1, -R8 ;  /* 0x0000000106087824 */ /* 0x004fce00078e0a08 */
.L_x_2467:
[----:B------:R-:W3:Y:S01]  /*2af30*/  LDL R7, [R1+0x4] ;  /* 0x0000040001077983 */ /* 0x000ee20000100800 */
[----:B--2---:R-:W2:Y:S03]  /*2af40*/  LDC R3, c[0x0][0x448] ;  /* 0x00011200ff037b82 */ /* 0x004ea60000000800 */
[----:B-1----:R-:W4:Y:S04]  /*2af50*/  @P1 LDG.E R2, desc[UR54][R4.64] ;  /* 0x0000003604021981 */ /* 0x002f28000c1e1900 */
[----:B------:R1:W4:Y:S01]  /*2af60*/  @P1 LDG.E R4, desc[UR54][R4.64+0x4] ;  /* 0x0000043604041981 */ /* 0x000322000c1e1900 */
[----:B-----5:R-:W-:Y:S01]  /*2af70*/  IMAD.IADD R9, R8, 0x1, -R9 ;  /* 0x0000000108097824 */ /* 0x020fe200078e0a09 */
[----:B------:R-:W-:Y:S01]  /*2af80*/  LOP3.LUT R12, R17, 0xff, RZ, 0xc0, !PT ;  /* 0x000000ff110c7812 */ /* 0x000fe200078ec0ff */
[----:B------:R-:W-:Y:S01]  /*2af90*/  BSSY B0, `(.L_x_2468) ;  /* 0x0000036000007945 */ /* 0x000fe20003800000 */
[----:B------:R-:W-:-:S03]  /*2afa0*/  SHF.R.U32.HI R17, RZ, 0x10, R17 ;  /* 0x00000010ff117819 */ /* 0x000fc60000011611 */
[----:B------:R0:W-:Y:S01]  /*2afb0*/  STL [R1+0x20], R12 ;  /* 0x0000200c01007387 */ /* 0x0001e20000100800 */
[----:B--2---:R-:W-:-:S13]  /*2afc0*/  ISETP.NE.AND P0, PT, R3, 0x1, PT ;  /* 0x000000010300780c */ /* 0x004fda0003f05270 */
[----:B-1----:R-:W1:Y:S08]  /*2afd0*/  @P0 LDC R5, c[0x0][0x44c] ;  /* 0x00011300ff050b82 */ /* 0x002e700000000800 */
[----:B------:R-:W2:Y:S01]  /*2afe0*/  @P0 LDC R6, c[0x0][0x450] ;  /* 0x00011400ff060b82 */ /* 0x000ea20000000800 */
[----:B---3--:R-:W-:-:S05]  /*2aff0*/  IMAD.SHL.U32 R3, R7, 0x80, RZ ;  /* 0x0000008007037824 */ /* 0x008fca00078e00ff */
[----:B------:R-:W-:Y:S01]  /*2b000*/  IADD3 R3, R3, 0x7f, RZ ;  /* 0x0000007f03037810 */ /* 0x000fe20007ffe0ff */
[----:B----4-:R-:W-:-:S04]  /*2b010*/  @P1 IMAD.IADD R10, R4, 0x1, -R2 ;  /* 0x00000001040a1824 */ /* 0x010fc800078e0a02 */
[----:B-1----:R-:W-:-:S05]  /*2b020*/  @P0 IMAD.HI.U32 R2, R3, R5, RZ ;  /* 0x0000000503020227 */ /* 0x002fca00078e00ff */
[----:B--2---:R-:W-:Y:S01]  /*2b030*/  @P0 SHF.R.U32.HI R3, RZ, R6, R2 ;  /* 0x00000006ff030219 */ /* 0x004fe20000011602 */
[----:B------:R-:W-:-:S04]  /*2b040*/  IMAD.IADD R2, R9, 0x1, R10 ;  /* 0x0000000109027824 */ /* 0x000fc800078e020a */
[C---:B------:R-:W-:Y:S01]  /*2b050*/  VIADD R4, R2.reuse, 0x9f ;  /* 0x0000009f02047836 */ /* 0x040fe20000000000 */
[----:B------:R-:W-:-:S03]  /*2b060*/  IADD3 R21, R2, 0xa0, -R13 ;  /* 0x000000a002157810 */ /* 0x000fc60007ffe80d */
[----:B------:R-:W-:-:S04]  /*2b070*/  IMAD.HI R2, R4, 0x66666667, RZ ;  /* 0x6666666704027827 */ /* 0x000fc800078e02ff */
[----:B------:R-:W-:Y:S01]  /*2b080*/  IMAD.IADD R3, R21, 0x1, R3 ;  /* 0x0000000115037824 */ /* 0x000fe200078e0203 */
[----:B------:R-:W-:-:S03]  /*2b090*/  SHF.R.U32.HI R20, RZ, 0x1f, R2 ;  /* 0x0000001fff147819 */ /* 0x000fc60000011602 */
[----:B------:R-:W-:Y:S01]  /*2b0a0*/  IMAD.HI R3, R3, 0x66666667, RZ ;  /* 0x6666666703037827 */ /* 0x000fe200078e02ff */
[----:B------:R-:W-:-:S03]  /*2b0b0*/  LEA.HI.SX32 R20, R2, R20, 0x1a ;  /* 0x0000001402147211 */ /* 0x000fc600078fd2ff */
[----:B------:R-:W-:Y:S01]  /*2b0c0*/  IMAD.MOV.U32 R2, RZ, RZ, RZ ;  /* 0x000000ffff027224 */ /* 0x000fe200078e00ff */
[----:B------:R-:W-:-:S04]  /*2b0d0*/  SHF.R.U32.HI R8, RZ, 0x1f, R3 ;  /* 0x0000001fff087819 */ /* 0x000fc80000011603 */
[----:B------:R-:W-:-:S04]  /*2b0e0*/  LEA.HI.SX32 R8, R3, R8, 0x1a ;  /* 0x0000000803087211 */ /* 0x000fc800078fd2ff */
[----:B------:R-:W-:-:S04]  /*2b0f0*/  VIMNMX R8, R20, R8, PT ;  /* 0x0000000814087248 */ /* 0x000fc80003fe0100 */
[----:B------:R-:W-:-:S13]  /*2b100*/  ISETP.GE.AND P0, PT, R8, 0x1, PT ;  /* 0x000000010800780c */ /* 0x000fda0003f06270 */
[----:B0-----:R-:W-:Y:S05]  /*2b110*/  @!P0 BRA `(.L_x_2469) ;  /* 0x0000000000748947 */ /* 0x001fea0003800000 */
        /* <DEDUP_REMOVED lines=29> */
.L_x_2469:
[----:B------:R-:W-:Y:S05]  /*2b2f0*/  BSYNC B0 ;  /* 0x0000000000007941 */ /* 0x000fea0003800000 */
.L_x_2468:
[-C--:B------:R-:W-:Y:S01]  /*2b300*/  IMAD R3, R12, R2.reuse, RZ ;  /* 0x000000020c037224 */ /* 0x080fe200078e02ff */
[----:B------:R-:W-:Y:S04]  /*2b310*/  BSSY B0, `(.L_x_2470) ;  /* 0x000015f000007945 */ /* 0x000fe80003800000 */
[----:B------:R-:W-:-:S05]  /*2b320*/  VIADDMNMX R2, R3, R2, R8, PT ;  /* 0x0000000203027246 */ /* 0x000fca0003800108 */
[--C-:B------:R-:W-:Y:S02]  /*2b330*/  IMAD R4, R2, 0xa0, -R9.reuse ;  /* 0x000000a002047824 */ /* 0x100fe400078e0a09 */
[----:B------:R-:W-:-:S03]  /*2b340*/  IMAD R2, R3, 0xa0, -R9 ;  /* 0x000000a003027824 */ /* 0x000fc600078e0a09 */
[----:B------:R-:W-:Y:S02]  /*2b350*/  VIMNMX R10, R4, R10, PT ;  /* 0x0000000a040a7248 */ /* 0x000fe40003fe0100 */
[----:B------:R-:W-:-:S04]  /*2b360*/  VIMNMX R2, RZ, R2, !PT ;  /* 0x00000002ff027248 */ /* 0x000fc80007fe0100 */
        /* <DEDUP_REMOVED lines=18> */
.L_x_2756:
[----:B-1----:R-:W-:Y:S02]  /*2b490*/  ISETP.NE.AND P0, PT, R14, RZ, PT ;  /* 0x000000ff0e00720c */ /* 0x002fe40003f05270 */
[----:B------:R-:W-:-:S11]  /*2b4a0*/  PLOP3.LUT P6, PT, PT, PT, PT, 0x8, 0x0 ;  /* 0x000000000000781c */ /* 0x000fd60003fce170 */
[----:B------:R-:W-:Y:S05]  /*2b4b0*/  @P0 BRA `(.L_x_2473) ;  /* 0x00000000000c0947 */ /* 0x000fea0003800000 */
[----:B------:R-:W-:-:S03]  /*2b4c0*/  UMOV UR4, 0xffffffff ;  /* 0xffffffff00047882 */ /* 0x000fc60000000000 */
[----:B------:R-:W-:Y:S05]  /*2b4d0*/  BRA.DIV UR4, `(.L_x_2474) ;  /* 0x000000a604547947 */ /* 0x000fea000b800000 */
[----:B------:R-:W-:-:S13]  /*2b4e0*/  ELECT P6, URZ, PT ;  /* 0x00000000003f782f */ /* 0x000fda00038c0000 */
.L_x_2473:
        /* <DEDUP_REMOVED lines=9> */
.L_x_2759:
[----:B------:R-:W-:Y:S05]  /*2b580*/  BSYNC B1 ;  /* 0x0000000000017941 */ /* 0x000fea0003800000 */
.L_x_2475:
        /* <DEDUP_REMOVED lines=12> */
.L_x_2760:
[----:B------:R-:W-:Y:S05]  /*2b650*/  BSYNC B2 ;  /* 0x0000000000027941 */ /* 0x000fea0003800000 */
.L_x_2479:
[----:B------:R-:W-:Y:S04]  /*2b660*/  BSSY B2, `(.L_x_2481) ;  /* 0x0000009000027945 */ /* 0x000fe80003800000 */
[----:B------:R-:W-:Y:S05]  /*2b670*/  @P1 BRA `(.L_x_2482) ;  /* 0x00000000001c1947 */ /* 0x000fea0003800000 */
[----:B0-----:R-:W0:Y:S02]  /*2b680*/  S2R R4, SR_TID.X ;  /* 0x0000000000047919 */ /* 0x001e240000002100 */
[----:B0-----:R-:W-:Y:S01]  /*2b690*/  LOP3.LUT R5, R4, 0x1f, RZ, 0xc0, !PT ;  /* 0x0000001f04057812 */ /* 0x001fe200078ec0ff */
[----:B------:R-:W-:-:S03]  /*2b6a0*/  IMAD.MOV.U32 R4, RZ, RZ, 0x7800 ;  /* 0x00007800ff047424 */ /* 0x000fc600078e00ff */
[----:B------:R-:W-:Y:S01]  /*2b6b0*/  ISETP.NE.AND P0, PT, R5, RZ, PT ;  /* 0x000000ff0500720c */ /* 0x000fe20003f05270 */
[----:B------:R2:W-:-:S12]  /*2b6c0*/  SYNCS.ARRIVE.TRANS64 RZ, [R7+URZ+0x33490], R4 ;  /* 0x0334900407ff79a7 */ /* 0x0005d8000800003f */
[----:B--2---:R-:W-:Y:S05]  /*2b6d0*/  @!P0 BRA `(.L_x_2482) ;  /* 0x0000000000048947 */ /* 0x004fea0003800000 */
[----:B------:R-:W-:Y:S01]  /*2b6e0*/  BPT.TRAP 0x1 ;  /* 0x000000040000795c */ /* 0x000fe20000300000 */
.L_x_2482:
[----:B------:R-:W-:Y:S05]  /*2b6f0*/  BSYNC B2 ;  /* 0x0000000000027941 */ /* 0x000fea0003800000 */
.L_x_2481:
        /* <DEDUP_REMOVED lines=11> */
[----:B------:R-:W-:-:S03]  /*2b7b0*/  VIADD R4, R7, 0x33490 ;  /* 0x0003349007047836 */ /* 0x000fc60000000000 */
[----:B------:R-:W-:-:S07]  /*2b7c0*/  IADD3 R6, R8, 0x24200, RZ ;  /* 0x0002420008067810 */ /* 0x000fce0007ffe0ff */
.L_x_2483:
        /* <DEDUP_REMOVED lines=16> */
.L_x_2484:
        /* <DEDUP_REMOVED lines=16> */
.L_x_2485:
        /* <DEDUP_REMOVED lines=13> */
.L_x_2761:
[----:B------:R-:W-:Y:S05]  /*2baa0*/  BSYNC B2 ;  /* 0x0000000000027941 */ /* 0x000fea0003800000 */
.L_x_2486:
        /* <DEDUP_REMOVED lines=11> */
.L_x_2489:
[----:B------:R-:W-:Y:S05]  /*2bb60*/  BSYNC B2 ;  /* 0x0000000000027941 */ /* 0x000fea0003800000 */
.L_x_2488:
        /* <DEDUP_REMOVED lines=8> */
.L_x_2490:
        /* <DEDUP_REMOVED lines=15> */
.L_x_2491:
        /* <DEDUP_REMOVED lines=15> */
.L_x_2492:
        /* <DEDUP_REMOVED lines=10> */
.L_x_2478:
[----:B------:R-:W-:Y:S05]  /*2be70*/  BSYNC B1 ;  /* 0x0000000000017941 */ /* 0x000fea0003800000 */
.L_x_2477:
        /* <DEDUP_REMOVED lines=13> */
.L_x_2509:
        /* <DEDUP_REMOVED lines=13> */
.L_x_2762:
[----:B------:R-:W-:Y:S05]  /*2c020*/  BSYNC B2 ;  /* 0x0000000000027941 */ /* 0x000fea0003800000 */
.L_x_2495:
        /* <DEDUP_REMOVED lines=9> */
.L_x_2498:
[----:B------:R-:W-:Y:S05]  /*2c0c0*/  BSYNC B2 ;  /* 0x0000000000027941 */ /* 0x000fea0003800000 */
.L_x_2497:
        /* <DEDUP_REMOVED lines=12> */
.L_x_2499:
        /* <DEDUP_REMOVED lines=16> */
.L_x_2500:
        /* <DEDUP_REMOVED lines=16> */
.L_x_2501:
        /* <DEDUP_REMOVED lines=13> */
.L_x_2763:
[----:B------:R-:W-:Y:S05]  /*2c460*/  BSYNC B2 ;  /* 0x0000000000027941 */ /* 0x000fea0003800000 */
.L_x_2502:
[----:B------:R-:W-:Y:S01]  /*2c470*/  BSSY B2, `(.L_x_2504) ;  /* 0x000000b000027945 */ /* 0x000fe20003800000 */
[----:B------:R-:W-:Y:S01]  /*2c480*/  IMAD.MOV.U32 R10, RZ, RZ, 0x0 ;  /* 0x00000000ff0a7424 */ /* 0x000fe200078e00ff */
[----:B------:R-:W-:Y:S02]  /*2c490*/  MOV R11, 0x12f00000 ;  /* 0x12f00000000b7802 */ /* 0x000fe40000000f00 */
        /* <DEDUP_REMOVED lines=8> */
.L_x_2505:
[----:B------:R-:W-:Y:S05]  /*2c520*/  BSYNC B2 ;  /* 0x0000000000027941 */ /* 0x000fea0003800000 */
.L_x_2504:
        /* <DEDUP_REMOVED lines=8> */
.L_x_2506:
        /* <DEDUP_REMOVED lines=15> */
.L_x_2507:
        /* <DEDUP_REMOVED lines=15> */
.L_x_2508:
        /* <DEDUP_REMOVED lines=10> */
.L_x_2494:
[----:B------:R-:W-:Y:S05]  /*2c830*/  BSYNC B1 ;  /* 0x0000000000017941 */ /* 0x000fea0003800000 */
.L_x_2493:
        /* <DEDUP_REMOVED lines=12> */
.L_x_2471:
[----:B------:R-:W-:Y:S05]  /*2c900*/  BSYNC B0 ;  /* 0x0000000000007941 */ /* 0x000fea0003800000 */
.L_x_2470:
[----:B01----:R-:W2:Y:S01]  /*2c910*/  LDL R4, [R1+0x4] ;  /* 0x0000040001047983 */ /* 0x003ea20000100800 */
[----:B------:R-:W0:Y:S01]  /*2c920*/  LDC R0, c[0x0][0x448] ;  /* 0x00011200ff007b82 */ /* 0x000e220000000800 */
[----:B------:R-:W-:Y:S01]  /*2c930*/  ISETP.NE.AND P2, PT, R17, RZ, PT ;  /* 0x000000ff1100720c */ /* 0x000fe20003f45270 */
[----:B------:R-:W-:Y:S05]  /*2c940*/  @!P0 WARPSYNC.ALL ;  /* 0x0000000000008948 */ /* 0x000fea0003800000 */
[----:B------:R-:W-:Y:S07]  /*2c950*/  BSSY B0, `(.L_x_2510) ;  /* 0x000002c000007945 */ /* 0x000fee0003800000 */
[----:B------:R-:W1:Y:S08]  /*2c960*/  @!P2 LDC R17, c[0x0][0x9f0] ;  /* 0x00027c00ff11ab82 */ /* 0x000e700000000800 */
[----:B------:R-:W-:Y:S01]  /*2c970*/  @!P0 BAR.SYNC.DEFER_BLOCKING 0xc, 0x180 ;  /* 0x0306000000008b1d */ /* 0x000fe20000010000 */
[----:B0-----:R-:W-:-:S13]  /*2c980*/  ISETP.NE.AND P1, PT, R0, 0x1, PT ;  /* 0x000000010000780c */ /* 0x001fda0003f25270 */
[----:B------:R-:W0:Y:S08]  /*2c990*/  @P1 LDC R2, c[0x0][0x44c] ;  /* 0x00011300ff021b82 */ /* 0x000e300000000800 */
[----:B------:R-:W3:Y:S01]  /*2c9a0*/  @P1 LDC R3, c[0x0][0x450] ;  /* 0x00011400ff031b82 */ /* 0x000ee20000000800 */
[----:B--2---:R-:W-:-:S05]  /*2c9b0*/  LEA R0, R4, 0x7f, 0x7 ;  /* 0x0000007f04007811 */ /* 0x004fca00078e38ff */
[----:B0-----:R-:W-:-:S05]  /*2c9c0*/  @P1 IMAD.HI.U32 R2, R0, R2, RZ ;  /* 0x0000000200021227 */ /* 0x001fca00078e00ff */
[----:B---3--:R-:W-:-:S05]  /*2c9d0*/  @P1 SHF.R.U32.HI R0, RZ, R3, R2 ;  /* 0x00000003ff001219 */ /* 0x008fca0000011602 */
[----:B------:R-:W-:-:S04]  /*2c9e0*/  IMAD.IADD R0, R21, 0x1, R0 ;  /* 0x0000000115007824 */ /* 0x000fc800078e0200 */
[----:B------:R-:W-:-:S05]  /*2c9f0*/  IMAD.HI R0, R0, 0x66666667, RZ ;  /* 0x6666666700007827 */ /* 0x000fca00078e02ff */
[----:B------:R-:W-:-:S04]  /*2ca00*/  SHF.R.U32.HI R4, RZ, 0x1f, R0 ;  /* 0x0000001fff047819 */ /* 0x000fc80000011600 */
[----:B------:R-:W-:Y:S01]  /*2ca10*/  LEA.HI.SX32 R4, R0, R4, 0x1a ;  /* 0x0000000400047211 */ /* 0x000fe200078fd2ff */
[----:B------:R-:W-:-:S03]  /*2ca20*/  IMAD.MOV.U32 R0, RZ, RZ, RZ ;  /* 0x000000ffff007224 */ /* 0x000fc600078e00ff */
[----:B------:R-:W-:-:S04]  /*2ca30*/  VIMNMX R4, R20, R4, PT ;  /* 0x0000000414047248 */ /* 0x000fc80003fe0100 */
[----:B------:R-:W-:-:S13]  /*2ca40*/  ISETP.GE.AND P1, PT, R4, 0x1, PT ;  /* 0x000000010400780c */ /* 0x000fda0003f26270 */
[----:B-1----:R-:W-:Y:S05]  /*2ca50*/  @!P1 BRA `(.L_x_2511) ;  /* 0x00000000006c9947 */ /* 0x002fea0003800000 */
[----:B------:R-:W-:-:S04]  /*2ca60*/  IABS R0, R17 ;  /* 0x0000001100007213 */ /* 0x000fc80000000000 */
[----:B------:R-:W0:Y:S08]  /*2ca70*/  I2F.RP R2, R0 ;  /* 0x0000000000027306 */ /* 0x000e300000209400 */
[----:B0-----:R-:W0:Y:S02]  /*2ca80*/  MUFU.RCP R2, R2 ;  /* 0x0000000200027308 */ /* 0x001e240000001000 */
[----:B0-----:R-:W-:-:S06]  /*2ca90*/  VIADD R2, R2, 0xffffffe ;  /* 0x0ffffffe02027836 */ /* 0x001fcc0000000000 */
[----:B------:R-:W0:Y:S02]  /*2caa0*/  F2I.FTZ.U32.TRUNC.NTZ R3, R2 ;  /* 0x0000000200037305 */ /* 0x000e24000021f000 */
[----:B0-----:R-:W-:-:S04]  /*2cab0*/  IMAD.MOV R2, RZ, RZ, -R3 ;  /* 0x000000ffff027224 */ /* 0x001fc800078e0a03 */
[----:B------:R-:W-:Y:S01]  /*2cac0*/  IMAD R5, R2, R0, RZ ;  /* 0x0000000002057224 */ /* 0x000fe200078e02ff */
[----:B------:R-:W-:-:S05]  /*2cad0*/  MOV R2, RZ ;  /* 0x000000ff00027202 */ /* 0x000fca0000000f00 */
[----:B------:R-:W-:Y:S01]  /*2cae0*/  IMAD.HI.U32 R7, R3, R5, R2 ;  /* 0x0000000503077227 */ /* 0x000fe200078e0002 */
[----:B------:R-:W-:Y:S02]  /*2caf0*/  IABS R2, R17 ;  /* 0x0000001100027213 */ /* 0x000fe40000000000 */
[----:B------:R-:W-:-:S03]  /*2cb00*/  IADD3 R5, R17, -0x1, R4 ;  /* 0xffffffff11057810 */ /* 0x000fc60007ffe004 */
[----:B------:R-:W-:Y:S01]  /*2cb10*/  IMAD.MOV R2, RZ, RZ, -R2 ;  /* 0x000000ffff027224 */ /* 0x000fe200078e0a02 */
[----:B------:R-:W-:Y:S02]  /*2cb20*/  IABS R3, R5 ;  /* 0x0000000500037213 */ /* 0x000fe40000000000 */
[----:B------:R-:W-:Y:S01]  /*2cb30*/  LOP3.LUT R5, R5, R17, RZ, 0x3c, !PT ;  /* 0x0000001105057212 */ /* 0x000fe200078e3cff */
[----:B------:R-:W-:Y:S02]  /*2cb40*/  IMAD.MOV.U32 R6, RZ, RZ, R2 ;  /* 0x000000ffff067224 */ /* 0x000fe400078e0002 */
        /* <DEDUP_REMOVED lines=12> */
.L_x_2511:
[----:B------:R-:W-:Y:S05]  /*2cc10*/  BSYNC B0 ;  /* 0x0000000000007941 */ /* 0x000fea0003800000 */
.L_x_2510:
[----:B------:R-:W2:Y:S02]  /*2cc20*/  LDL.LU R2, [R1+0x20] ;  /* 0x0000200001027983 */ /* 0x000ea40000300800 */
[----:B--2---:R-:W-:-:S05]  /*2cc30*/  IMAD R3, R2, R0, RZ ;  /* 0x0000000002037224 */ /* 0x004fca00078e02ff */
        /* <DEDUP_REMOVED lines=10> */
[----:B------:R-:W-:Y:S01]  /*2cce0*/  VOTEU.ANY UR4, UPT, PT ;  /* 0x0000000000047886 */ /* 0x000fe200038e0100 */
[----:B------:R-:W1:Y:S01]  /*2ccf0*/  LDC.64 R4, c[0x0][0xc60] ;  /* 0x00031800ff047b82 */ /* 0x000e620000000a00 */
[----:B------:R-:W0:Y:S08]  /*2cd00*/  FLO.U32 R0, UR4 ;  /* 0x0000000400007d00 */ /* 0x000e3000080e0000 */
[----:B------:R-:W1:Y:S01]  /*2cd10*/  POPC R2, UR4 ;  /* 0x0000000400027d09 */ /* 0x000e620008000000 */
[----:B0-----:R-:W-:-:S13]  /*2cd20*/  ISETP.EQ.U32.AND P0, PT, R0, R3, PT ;  /* 0x000000030000720c */ /* 0x001fda0003f02070 */
[----:B-1----:R-:W2:Y:S01]  /*2cd30*/  @P0 ATOMG.E.ADD.STRONG.GPU PT, R5, desc[UR54][R4.64], R2 ;  /* 0x00000002040509a8 */ /* 0x002ea200081ee1f6 */
[----:B------:R-:W0:Y:S02]  /*2cd40*/  S2R R3, SR_LTMASK ;  /* 0x0000000000037919 */ /* 0x000e240000003900 */
[----:B0-----:R-:W-:-:S06]  /*2cd50*/  LOP3.LUT R3, R3, UR4, RZ, 0xc0, !PT ;  /* 0x0000000403037c12 */ /* 0x001fcc000f8ec0ff */
[----:B------:R-:W0:Y:S01]  /*2cd60*/  POPC R3, R3 ;  /* 0x0000000300037309 */ /* 0x000e220000000000 */
[----:B--2---:R-:W0:Y:S02]  /*2cd70*/  SHFL.IDX PT, R0, R5, R0, 0x1f ;  /* 0x00001f0005007589 */ /* 0x004e2400000e0000 */
[----:B0-----:R-:W-:-:S05]  /*2cd80*/  IADD3 R0, R0, UR38, R3 ;  /* 0x0000002600007c10 */ /* 0x001fca000fffe003 */
[----:B------:R2:W-:Y:S01]  /*2cd90*/  STL [R1], R0 ;  /* 0x0000000001007387 */ /* 0x0005e20000100800 */
[----:B------:R-:W-:Y:S05]  /*2cda0*/  BRA `(.L_x_2513) ;  /* 0x0000003400a87947 */ /* 0x000fea0003800000 */
.L_x_2512:
        /* <DEDUP_REMOVED lines=19> */
[----:B0-----:R-:W-:Y:S05]  /*2cee0*/  CALL.ABS.NOINC R2 ;  /* 0x0000000002007343 */ /* 0x001fea0003c00000 */
.L_x_2515:
[----:B------:R-:W-:Y:S05]  /*2cef0*/  BSYNC B6 ;  /* 0x0000000000067941 */ /* 0x000fea0003800000 */
.L_x_2514:
        /* <DEDUP_REMOVED lines=12> */
[----:B------:R-:W-:Y:S01]  /*2cfc0*/  IMAD.U32 R4, RZ, RZ, UR6 ;  /* 0x00000006ff047e24 */ /* 0x000fe2000f8e00ff */
[----:B------:R-:W-:Y:S01]  /*2cfd0*/  MOV R11, UR5 ;  /* 0x00000005000b7c02 */ /* 0x000fe20008000f00 */
[----:B------:R-:W1:Y:S01]  /*2cfe0*/  LDC.64 R2, c[0x4][R2] ;  /* 0x0100000002027b82 */ /* 0x000e620000000a00 */
        /* <DEDUP_REMOVED lines=8> */
[----:B01----:R-:W-:Y:S05]  /*2d070*/  CALL.ABS.NOINC R2 ;  /* 0x0000000002007343 */ /* 0x003fea0003c00000 */
.L_x_2517:
[----:B------:R-:W-:Y:S05]  /*2d080*/  BSYNC B6 ;  /* 0x0000000000067941 */ /* 0x000fea0003800000 */
.L_x_2516:
        /* <DEDUP_REMOVED lines=9> */
[----:B------:R-:W-:Y:S01]  /*2d120*/  MOV R12, 0x1 ;  /* 0x00000001000c7802 */ /* 0x000fe20000000f00 */
[----:B------:R-:W1:Y:S01]  /*2d130*/  LDC.64 R2, c[0x4][R2] ;  /* 0x0100000002027b82 */ /* 0x000e620000000a00 */
        /* <DEDUP_REMOVED lines=8> */
[----:B01----:R-:W-:Y:S05]  /*2d1c0*/  CALL.ABS.NOINC R2 ;  /* 0x0000000002007343 */ /* 0x003fea0003c00000 */
.L_x_2519:
[----:B------:R-:W-:Y:S05]  /*2d1d0*/  BSYNC B6 ;  /* 0x0000000000067941 */ /* 0x000fea0003800000 */
.L_x_2518:
        /* <DEDUP_REMOVED lines=19> */
.L_x_2521:
[----:B------:R-:W-:Y:S05]  /*2d310*/  BSYNC B6 ;  /* 0x0000000000067941 */ /* 0x000fea0003800000 */
.L_x_2520:
[----:B------:R-:W2:Y:S01]  /*2d320*/  LDL.LU R2, [R1+0x24] ;  /* 0x0000240001027983 */ /* 0x000ea20000300800 */
[----:B------:R-:W-:-:S03]  /*2d330*/  ULDC.64 UR4, c[0x0][0x9f8] ;  /* 0x00027e0000047ab9 */ /* 0x000fc60000000a00 */
[----:B0-----:R-:W3:Y:S04]  /*2d340*/  LDL.LU R17, [R1+0x38] ;  /* 0x0000380001117983 */ /* 0x001ee80000300800 */
[----:B------:R-:W4:Y:S01]  /*2d350*/  LDL R8, [R1+0x8] ;  /* 0x0000080001087983 */ /* 0x000f220000100800 */
[----:B------:R-:W-:-:S04]  /*2d360*/  ISETP.NE.U32.AND P0, PT, RZ, UR4, PT ;  /* 0x00000004ff007c0c */ /* 0x000fc8000bf05070 */
[----:B------:R-:W-:-:S13]  /*2d370*/  ISETP.NE.AND.EX P0, PT, RZ, UR5, PT, P0 ;  /* 0x00000005ff007c0c */ /* 0x000fda000bf05300 */
[----:B--2---:R-:W-:-:S04]  /*2d380*/  @P0 IADD3 R2, P1, R2, UR4, RZ ;  /* 0x0000000402020c10 */ /* 0x004fc8000ff3e0ff */
[----:B---3--:R-:W-:Y:S01]  /*2d390*/  @P0 IADD3.X R3, R17, UR5, RZ, P1, !PT ;  /* 0x0000000511030c10 */ /* 0x008fe20008ffe4ff */
[----:B------:R-:W-:-:S04]  /*2d3a0*/  ULDC.64 UR4, c[0x0][0xa08] ;  /* 0x0002820000047ab9 */ /* 0x000fc80000000a00 */
[----:B----4-:R0:W2:Y:S02]  /*2d3b0*/  @P0 LDG.E R8, desc[UR54][R2.64] ;  /* 0x0000003602080981 */ /* 0x0100a4000c1e1900 */
[----:B0-----:R-:W0:Y:S01]  /*2d3c0*/  LDC.64 R2, c[0x0][0x418] ;  /* 0x00010600ff027b82 */ /* 0x001e220000000a00 */
[----:B--2---:R-:W-:Y:S01]  /*2d3d0*/  SHF.R.S32.HI R9, RZ, 0x1f, R8 ;  /* 0x0000001fff097819 */ /* 0x004fe20000011408 */
[----:B------:R1:W-:Y:S01]  /*2d3e0*/  @P0 STL [R1+0x8], R8 ;  /* 0x0000080801000387 */ /* 0x0003e20000100800 */
[----:B0-----:R-:W-:Y:S01]  /*2d3f0*/  LOP3.LUT P0, RZ, R2, UR4, RZ, 0xfc, !PT ;  /* 0x0000000402ff7c12 */ /* 0x001fe2000f80fcff */
[----:B------:R-:W-:Y:S02]  /*2d400*/  UMOV UR4, 0xffffffff ;  /* 0xffffffff00047882 */ /* 0x000fe40000000000 */
[----:B------:R1:W-:Y:S01]  /*2d410*/  STL [R1+0x24], R9 ;  /* 0x0000240901007387 */ /* 0x0003e20000100800 */
[----:B------:R-:W-:-:S04]  /*2d420*/  LOP3.LUT P0, RZ, R3, UR5, RZ, 0xfc, P0 ;  /* 0x0000000503ff7c12 */ /* 0x000fc8000800fcff */
[----:B------:R-:W-:Y:S01]  /*2d430*/  SEL R17, R8, RZ, !P0 ;  /* 0x000000ff08117207 */ /* 0x000fe20004000000 */
[----:B------:R-:W-:Y:S08]  /*2d440*/  BRA.DIV UR4, `(.L_x_2522) ;  /* 0x0000008604fc7947 */ /* 0x000ff0000b800000 */
[----:B------:R-:W0:Y:S02]  /*2d450*/  S2R R0, SR_TID.X ;  /* 0x0000000000007919 */ /* 0x000e240000002100 */
[----:B0-----:R-:W-:-:S04]  /*2d460*/  SHF.R.U32.HI R0, RZ, 0x5, R0 ;  /* 0x00000005ff007819 */ /* 0x001fc80000011600 */
[----:B------:R-:W-:-:S05]  /*2d470*/  LOP3.LUT R0, R0, 0x3, RZ, 0xc0, !PT ;  /* 0x0000000300007812 */ /* 0x000fca00078ec0ff */
[----:B------:R0:W2:Y:S02]  /*2d480*/  SHFL.IDX PT, R14, R0, RZ, 0x1f ;  /* 0x00001fff000e7589 */ /* 0x0000a400000e0000 */
.L_x_2766:
[----:B0-----:R-:W3:Y:S01]  /*2d490*/  LDL.LU R0, [R1+0x10] ;  /* 0x0000100001007983 */ /* 0x001ee20000300800 */
[----:B------:R-:W-:Y:S02]  /*2d4a0*/  PLOP3.LUT P1, PT, PT, PT, PT, 0x8, 0x0 ;  /* 0x000000000000781c */ /* 0x000fe40003f2e170 */
[----:B--2---:R-:W-:Y:S02]  /*2d4b0*/  ISETP.NE.AND P0, PT, R14, RZ, PT ;  /* 0x000000ff0e00720c */ /* 0x004fe40003f05270 */
[----:B---3--:R-:W-:-:S09]  /*2d4c0*/  LOP3.LUT R0, R0, 0xfffffffe, RZ, 0xc0, !PT ;  /* 0xfffffffe00007812 */ /* 0x008fd200078ec0ff */
[----:B------:R-:W-:-:S05]  /*2d4d0*/  @P1 LOP3.LUT R0, R0, 0x1, RZ, 0xfc, !PT ;  /* 0x0000000100001812 */ /* 0x000fca00078efcff */
[----:B------:R0:W-:Y:S01]  /*2d4e0*/  STL [R1+0x10], R0 ;  /* 0x0000100001007387 */ /* 0x0001e20000100800 */
[----:B------:R-:W-:Y:S05]  /*2d4f0*/  @P0 BRA `(.L_x_2523) ;  /* 0x0000000400ac0947 */ /* 0x000fea0003800000 */
[----:B------:R-:W-:-:S03]  /*2d500*/  UMOV UR4, 0xffffffff ;  /* 0xffffffff00047882 */ /* 0x000fc60000000000 */
[----:B------:R-:W-:Y:S05]  /*2d510*/  BRA.DIV UR4, `(.L_x_2524) ;  /* 0x0000008604fc7947 */ /* 0x000fea000b800000 */
[----:B------:R-:W-:-:S13]  /*2d520*/  ELECT P6, URZ, PT ;  /* 0x00000000003f782f */ /* 0x000fda00038c0000 */
.L_x_2769:
[----:B------:R-:W-:Y:S05]  /*2d530*/  @!P6 BRA `(.L_x_2523) ;  /* 0x00000004009ce947 */ /* 0x000fea0003800000 */
[----:B0-----:R-:W2:Y:S01]  /*2d540*/  LDL R0, [R1+0x48] ;  /* 0x0000480001007983 */ /* 0x001ea20000100800 */
[----:B------:R-:W-:-:S04]  /*2d550*/  ISETP.NE.U32.AND P0, PT, R2, RZ, PT ;  /* 0x000000ff0200720c */ /* 0x000fc80003f05070 */
[----:B------:R-:W-:Y:S01]  /*2d560*/  ISETP.NE.AND.EX P0, PT, R3, RZ, PT, P0 ;  /* 0x000000ff0300720c */ /* 0x000fe20003f05300 */
[----:B--2---:R-:W-:-:S12]  /*2d570*/  VIADD R0, R0, 0xffffffff ;  /* 0xffffffff00007836 */ /* 0x004fd80000000000 */
[----:B------:R-:W-:Y:S05]  /*2d580*/  @!P0 BRA `(.L_x_2525) ;  /* 0x0000000000448947 */ /* 0x000fea0003800000 */
[----:B------:R-:W0:Y:S01]  /*2d590*/  LDC R7, c[0x0][0x43c] ;  /* 0x00010f00ff077b82 */ /* 0x000e220000000800 */
[----:B------:R-:W-:Y:S01]  /*2d5a0*/  ULDC.64 UR4, c[0x0][0x428] ;  /* 0x00010a0000047ab9 */ /* 0x000fe20000000a00 */
[----:B0-----:R-:W-:-:S13]  /*2d5b0*/  ISETP.NE.AND P0, PT, R7, 0x1, PT ;  /* 0x000000010700780c */ /* 0x001fda0003f05270 */
[----:B------:R-:W0:Y:S02]  /*2d5c0*/  @P0 LDC.64 R4, c[0x0][0x440] ;  /* 0x00011000ff040b82 */ /* 0x000e240000000a00 */
[----:B0-----:R-:W-:Y:S01]  /*2d5d0*/  @P0 IMAD.HI.U32 R6, R0, R4, RZ ;  /* 0x0000000400060227 */ /* 0x001fe200078e00ff */
[----:B------:R-:W-:-:S04]  /*2d5e0*/  MOV R4, R0 ;  /* 0x0000000000047202 */ /* 0x000fc80000000f00 */
        /* <DEDUP_REMOVED lines=11> */
.L_x_2525:
[----:B0-----:R-:W2:Y:S01]  /*2d6a0*/  LDL R3, [R1+0x18] ;  /* 0x0000180001037983 */ /* 0x001ea20000100800 */
[----:B------:R-:W-:Y:S01]  /*2d6b0*/  IMAD R2, R19, 0x8, R18 ;  /* 0x0000000813027824 */ /* 0x000fe200078e0212 */
[----:B-1----:R-:W0:Y:S02]  /*2d6c0*/  S2R R8, SR_TID.X ;  /* 0x0000000000087919 */ /* 0x002e240000002100 */
[----:B0-----:R-:W-:-:S04]  /*2d6d0*/  LOP3.LUT R8, R8, 0x7f, RZ, 0xc0, !PT ;  /* 0x0000007f08087812 */ /* 0x001fc800078ec0ff */
[----:B------:R-:W-:Y:S02]  /*2d6e0*/  ISETP.NE.AND P1, PT, R8, RZ, PT ;  /* 0x000000ff0800720c */ /* 0x000fe40003f25270 */
[----:B--2---:R-:W-:-:S04]  /*2d6f0*/  SHF.L.U32 R4, R3, 0x1f, RZ ;  /* 0x0000001f03047819 */ /* 0x004fc800000006ff */
[----:B------:R-:W0:Y:S02]  /*2d700*/  SYNCS.PHASECHK.TRANS64.TRYWAIT P0, [R2+URZ+0x33480], R4 ;  /* 0x03348004020075a7 */ /* 0x000e24000800017f */
[----:B0-----:R-:W-:Y:S05]  /*2d710*/  @!P0 BRA `(.L_x_2526) ;  /* 0x00000084009c8947 */ /* 0x001fea0003800000 */
.L_x_2770:
        /* <DEDUP_REMOVED lines=8> */
.L_x_2527:
        /* <DEDUP_REMOVED lines=28> */
.L_x_2771:
        /* <DEDUP_REMOVED lines=8> */
.L_x_2529:
        /* <DEDUP_REMOVED lines=29> */
.L_x_2523:
[----:B------:R-:W0:Y:S04]  /*2dbb0*/  LDL.LU R3, [R1+0x40] ;  /* 0x0000400001037983 */ /* 0x000e280000300800 */
[----:B------:R-:W2:Y:S04]  /*2dbc0*/  LDL.LU R5, [R1+0x34] ;  /* 0x0000340001057983 */ /* 0x000ea80000300800 */
[----:B---3--:R-:W3:Y:S01]  /*2dbd0*/  LDL.LU R4, [R1+0x4c] ;  /* 0x00004c0001047983 */ /* 0x008ee20000300800 */
        /* <DEDUP_REMOVED lines=9> */
[----:B0-----:R-:W-:Y:S02]  /*2dc70*/  SHF.R.S32.HI R0, RZ, 0x1f, R3 ;  /* 0x0000001fff007819 */ /* 0x001fe40000011403 */
[----:B--2---:R-:W-:-:S03]  /*2dc80*/  SEL R5, R5, RZ, !P0 ;  /* 0x000000ff05057207 */ /* 0x004fc60004000000 */
[----:B------:R-:W-:Y:S01]  /*2dc90*/  IMAD R0, R0, UR4, RZ ;  /* 0x0000000400007c24 */ /* 0x000fe2000f8e02ff */
[----:B---3--:R-:W-:-:S03]  /*2dca0*/  SEL R4, R4, RZ, !P0 ;  /* 0x000000ff04047207 */ /* 0x008fc60004000000 */
        /* <DEDUP_REMOVED lines=19> */
[----:B-1----:R-:W-:Y:S02]  /*2dde0*/  IMAD.MOV.U32 R8, RZ, RZ, 0x70 ;  /* 0x00000070ff087424 */ /* 0x002fe400078e00ff */
[----:B------:R-:W-:Y:S02]  /*2ddf0*/  IMAD.MOV.U32 R12, RZ, RZ, 0x1 ;  /* 0x00000001ff0c7424 */ /* 0x000fe400078e00ff */
[----:B------:R-:W-:-:S07]  /*2de00*/  IMAD.MOV.U32 R13, RZ, RZ, RZ ;  /* 0x000000ffff0d7224 */ /* 0x000fce00078e00ff */
[----:B------:R-:W-:-:S07]  /*2de10*/  LEPC R20, `(.L_x_2531) ;  /* 0x000000001014794e */ /* 0x000fce0000000000 */
[----:B0-----:R-:W-:Y:S05]  /*2de20*/  CALL.ABS.NOINC R2 ;  /* 0x0000000002007343 */ /* 0x001fea0003c00000 */
.L_x_2531:
[----:B------:R-:W-:Y:S05]  /*2de30*/  BSYNC B6 ;  /* 0x0000000000067941 */ /* 0x000fea0003800000 */
.L_x_2530:
[----:B0-----:R-:W2:Y:S01]  /*2de40*/  LDL.LU R0, [R1+0x40] ;  /* 0x0000400001007983 */ /* 0x001ea20000300800 */
[----:B------:R-:W-:Y:S01]  /*2de50*/  ULDC.64 UR4, c[0x0][0x2d8] ;  /* 0x0000b60000047ab9 */ /* 0x000fe20000000a00 */
[----:B------:R-:W0:Y:S01]  /*2de60*/  LDC R7, c[0x0][0x448] ;  /* 0x00011200ff077b82 */ /* 0x000e220000000800 */
[----:B------:R-:W-:Y:S01]  /*2de70*/  ULDC.64 UR6, c[0x0][0x280] ;  /* 0x0000a00000067ab9 */ /* 0x000fe20000000a00 */
[----:B------:R-:W3:Y:S04]  /*2de80*/  LDL.LU R5, [R1+0x38] ;  /* 0x0000380001057983 */ /* 0x000ee80000300800 */
[----:B------:R-:W3:Y:S04]  /*2de90*/  LDL.LU.64 R2, [R1+0x50] ;  /* 0x0000500001027983 */ /* 0x000ee80000300a00 */
[----:B------:R-:W4:Y:S04]  /*2dea0*/  LDL.LU R4, [R1+0x34] ;  /* 0x0000340001047983 */ /* 0x000f280000300800 */
[----:B------:R-:W4:Y:S01]  /*2deb0*/  LDL R10, [R1+0x4] ;  /* 0x00000400010a7983 */ /* 0x000f220000100800 */
[----:B-1----:R-:W1:Y:S01]  /*2dec0*/  S2R R8, SR_TID.X ;  /* 0x0000000000087919 */ /* 0x002e620000002100 */
[----:B0-----:R-:W-:-:S13]  /*2ded0*/  ISETP.NE.AND P0, PT, R7, 0x1, PT ;  /* 0x000000010700780c */ /* 0x001fda0003f05270 */
[----:B------:R-:W0:Y:S01]  /*2dee0*/  @P0 LDC R6, c[0x0][0x450] ;  /* 0x00011400ff060b82 */ /* 0x000e220000000800 */
[----:B-1----:R-:W-:-:S05]  /*2def0*/  IMAD.SHL.U32 R8, R8, 0x10, RZ ;  /* 0x0000001008087824 */ /* 0x002fca00078e00ff */
[----:B------:R-:W-:-:S04]  /*2df00*/  LOP3.LUT R8, R8, 0x30, RZ, 0xc0, !PT ;  /* 0x0000003008087812 */ /* 0x000fc800078ec0ff */
[C---:B------:R-:W-:Y:S02]  /*2df10*/  LOP3.LUT R11, R8.reuse, 0x40, RZ, 0xfc, !PT ;  /* 0x00000040080b7812 */ /* 0x040fe400078efcff */
[----:B------:R-:W-:Y:S01]  /*2df20*/  LOP3.LUT R8, R8, 0x80, RZ, 0xfc, !PT ;  /* 0x0000008008087812 */ /* 0x000fe200078efcff */
[----:B---3--:R-:W-:Y:S02]  /*2df30*/  IMAD.MOV.U32 R3, RZ, RZ, R5 ;  /* 0x000000ffff037224 */ /* 0x008fe400078e0005 */
[----:B------:R-:W1:Y:S01]  /*2df40*/  S2R R5, SR_TID.X ;  /* 0x0000000000057919 */ /* 0x000e620000002100 */
[----:B------:R-:W-:-:S04]  /*2df50*/  IMAD.WIDE.U32 R2, R16, UR4, R2 ;  /* 0x0000000410027c25 */ /* 0x000fc8000f8e0002 */
[----:B------:R-:W-:Y:S01]  /*2df60*/  IMAD R3, R16, UR5, R3 ;  /* 0x0000000510037c24 */ /* 0x000fe2000f8e0203 */
[----:B------:R-:W-:Y:S02]  /*2df70*/  ULDC.64 UR4, c[0x0][0x2e0] ;  /* 0x0000b80000047ab9 */ /* 0x000fe40000000a00 */
[----:B--2---:R-:W-:Y:S02]  /*2df80*/  IMAD R0, R0, UR4, RZ ;  /* 0x0000000400007c24 */ /* 0x004fe4000f8e02ff */
[----:B----4-:R-:W-:-:S04]  /*2df90*/  IMAD.WIDE.U32 R2, R4, UR4, R2 ;  /* 0x0000000404027c25 */ /* 0x010fc8000f8e0002 */
[----:B------:R-:W-:Y:S01]  /*2dfa0*/  IMAD R0, R4, UR5, R0 ;  /* 0x0000000504007c24 */ /* 0x000fe2000f8e0200 */
[----:B------:R-:W-:Y:S01]  /*2dfb0*/  ULDC.64 UR4, c[0x0][0x2d0] ;  /* 0x0000b40000047ab9 */ /* 0x000fe20000000a00 */
[----:B------:R-:W2:Y:S02]  /*2dfc0*/  S2R R4, SR_TID.X ;  /* 0x0000000000047919 */ /* 0x000ea40000002100 */
[----:B------:R-:W-:Y:S01]  /*2dfd0*/  IMAD.IADD R3, R3, 0x1, R0 ;  /* 0x0000000103037824 */ /* 0x000fe200078e0200 */
[----:B-1----:R-:W-:-:S04]  /*2dfe0*/  LOP3.LUT R5, R5, 0x7f, RZ, 0xc0, !PT ;  /* 0x0000007f05057812 */ /* 0x002fc800078ec0ff */
[----:B------:R-:W-:Y:S01]  /*2dff0*/  SHF.R.U32.HI R5, RZ, 0x2, R5 ;  /* 0x00000002ff057819 */ /* 0x000fe20000011605 */
[----:B--2---:R-:W-:-:S05]  /*2e000*/  IMAD.SHL.U32 R4, R4, 0x20, RZ ;  /* 0x0000002004047824 */ /* 0x004fca00078e00ff */
[----:B------:R-:W-:Y:S02]  /*2e010*/  LOP3.LUT R4, R5, 0x60, R4, 0xf8, !PT ;  /* 0x0000006005047812 */ /* 0x000fe400078ef804 */
[----:B------:R-:W1:Y:S03]  /*2e020*/  @P0 LDC R5, c[0x0][0x44c] ;  /* 0x00011300ff050b82 */ /* 0x000e660000000800 */
[----:B------:R-:W-:-:S04]  /*2e030*/  IMAD R4, R10, 0x80, R4 ;  /* 0x000000800a047824 */ /* 0x000fc800078e0204 */
[----:B------:R-:W-:Y:S02]  /*2e040*/  IMAD.MOV.U32 R0, RZ, RZ, R4 ;  /* 0x000000ffff007224 */ /* 0x000fe400078e0004 */
[----:B-1----:R-:W-:-:S05]  /*2e050*/  @P0 IMAD.HI.U32 R5, R4, R5, RZ ;  /* 0x0000000504050227 */ /* 0x002fca00078e00ff */
[----:B0-----:R-:W-:-:S05]  /*2e060*/  @P0 SHF.R.U32.HI R0, RZ, R6, R5 ;  /* 0x00000006ff000219 */ /* 0x001fca0000011605 */
[----:B------:R-:W-:Y:S02]  /*2e070*/  IMAD.MOV R5, RZ, RZ, -R0 ;  /* 0x000000ffff057224 */ /* 0x000fe400078e0a00 */
[----:B------:R-:W-:-:S04]  /*2e080*/  IMAD.WIDE.U32 R2, R0, UR4, R2 ;  /* 0x0000000400027c25 */ /* 0x000fc8000f8e0002 */
[----:B------:R-:W-:Y:S01]  /*2e090*/  IMAD R4, R7, R5, R4 ;  /* 0x0000000507047224 */ /* 0x000fe200078e0204 */
[----:B------:R-:W-:-:S05]  /*2e0a0*/  SHF.R.S32.HI R5, RZ, 0x1f, R0 ;  /* 0x0000001fff057819 */ /* 0x000fca0000011400 */
[----:B------:R-:W-:-:S04]  /*2e0b0*/  IMAD R5, R5, UR4, RZ ;  /* 0x0000000405057c24 */ /* 0x000fc8000f8e02ff */
[----:B------:R-:W-:Y:S01]  /*2e0c0*/  IMAD R0, R0, UR5, R5 ;  /* 0x0000000500007c24 */ /* 0x000fe2000f8e0205 */
[----:B------:R-:W-:Y:S01]  /*2e0d0*/  ULDC.64 UR4, c[0x0][0x2c8] ;  /* 0x0000b20000047ab9 */ /* 0x000fe20000000a00 */
[----:B------:R-:W0:Y:S02]  /*2e0e0*/  S2R R5, SR_TID.X ;  /* 0x0000000000057919 */ /* 0x000e240000002100 */
[----:B------:R-:W-:Y:S01]  /*2e0f0*/  IMAD.IADD R3, R3, 0x1, R0 ;  /* 0x0000000103037824 */ /* 0x000fe200078e0200 */
[----:B------:R-:W-:Y:S01]  /*2e100*/  SHF.R.S32.HI R0, RZ, 0x1f, R4 ;  /* 0x0000001fff007819 */ /* 0x000fe20000011404 */
[----:B------:R-:W-:-:S04]  /*2e110*/  IMAD.WIDE.U32 R2, R4, UR4, R2 ;  /* 0x0000000404027c25 */ /* 0x000fc8000f8e0002 */
[----:B------:R-:W-:Y:S01]  /*2e120*/  IMAD R0, R0, UR4, RZ ;  /* 0x0000000400007c24 */ /* 0x000fe2000f8e02ff */
[----:B------:R-:W-:Y:S02]  /*2e130*/  ULDC UR4, c[0x0][0x2b8] ;  /* 0x0000ae0000047ab9 */ /* 0x000fe40000000800 */
[----:B------:R-:W-:Y:S01]  /*2e140*/  ISETP.GE.AND P2, PT, R8, UR4, PT ;  /* 0x0000000408007c0c */ /* 0x000fe2000bf46270 */
[----:B------:R-:W-:Y:S01]  /*2e150*/  IMAD R0, R4, UR5, R0 ;  /* 0x0000000504007c24 */ /* 0x000fe2000f8e0200 */
[----:B------:R1:W5:Y:S01]  /*2e160*/  LDL R8, [R1+0x3c] ;  /* 0x00003c0001087983 */ /* 0x0003620000100800 */
[----:B------:R-:W-:Y:S02]  /*2e170*/  IADD3 R4, P3, R2, UR6, RZ ;  /* 0x0000000602047c10 */ /* 0x000fe4000ff7e0ff */
[----:B------:R-:W-:Y:S02]  /*2e180*/  ISETP.GE.AND P1, PT, R11, UR4, PT ;  /* 0x000000040b007c0c */ /* 0x000fe4000bf26270 */
[----:B------:R-:W-:-:S02]  /*2e190*/  IADD3.X R3, R3, UR7, R0, P3, !PT ;  /* 0x0000000703037c10 */ /* 0x000fc40009ffe400 */
[----:B0-----:R-:W-:-:S04]  /*2e1a0*/  SHF.L.U32 R9, R5, 0x4, RZ ;  /* 0x0000000405097819 */ /* 0x001fc800000006ff */
[----:B------:R-:W-:-:S04]  /*2e1b0*/  LOP3.LUT R9, R9, 0x30, RZ, 0xc0, !PT ;  /* 0x0000003009097812 */ /* 0x000fc800078ec0ff */
[----:B------:R-:W-:Y:S01]  /*2e1c0*/  ISETP.GE.AND P0, PT, R9, UR4, PT ;  /* 0x0000000409007c0c */ /* 0x000fe2000bf06270 */
[----:B------:R-:W-:-:S03]  /*2e1d0*/  UMOV UR4, 0xffffffff ;  /* 0xffffffff00047882 */ /* 0x000fc60000000000 */
[----:B-1----:R-:W-:Y:S09]  /*2e1e0*/  BRA.DIV UR4, `(.L_x_2532) ;  /* 0x0000007e04107947 */ /* 0x002ff2000b800000 */
[----:B------:R-:W0:Y:S02]  /*2e1f0*/  S2R R6, SR_TID.X ;  /* 0x0000000000067919 */ /* 0x000e240000002100 */
[----:B0-----:R-:W-:Y:S02]  /*2e200*/  LOP3.LUT R11, R6, 0x7f, RZ, 0xc0, !PT ;  /* 0x0000007f060b7812 */ /* 0x001fe400078ec0ff */
[----:B------:R-:W2:Y:S02]  /*2e210*/  LDL.LU R6, [R1+0x44] ;  /* 0x0000440001067983 */ /* 0x000ea40000300800 */
[----:B------:R-:W-:-:S05]  /*2e220*/  SHF.R.U32.HI R11, RZ, 0x2, R11 ;  /* 0x00000002ff0b7819 */ /* 0x000fca000001160b */
[----:B------:R-:W-:-:S04]  /*2e230*/  IMAD R0, R10, 0x80, R11 ;  /* 0x000000800a007824 */ /* 0x000fc800078e020b */
[----:B------:R-:W-:Y:S02]  /*2e240*/  VIADD R5, R0, 0x20 ;  /* 0x0000002000057836 */ /* 0x000fe40000000000 */
[----:B--2---:R-:W-:Y:S02]  /*2e250*/  IMAD R2, R6, R7, RZ ;  /* 0x0000000706027224 */ /* 0x004fe400078e02ff */
[----:B------:R-:W0:Y:S03]  /*2e260*/  SHFL.IDX PT, R7, R4, RZ, 0x1c1f ;  /* 0x001c1fff04077589 */ /* 0x000e2600000e0000 */
[----:B------:R-:W-:Y:S01]  /*2e270*/  ISETP.GE.AND P4, PT, R0, R2, PT ;  /* 0x000000020000720c */ /* 0x000fe20003f86270 */
[----:B------:R-:W1:-:S12]  /*2e280*/  SHFL.IDX PT, R6, R3, RZ, 0x1c1f ;  /* 0x001c1fff03067589 */ /* 0x000e5800000e0000 */
        /* <DEDUP_REMOVED lines=31> */
.L_x_2780:
[----:B------:R-:W-:Y:S01]  /*2e480*/  IADD3 R0, R0, 0x60, RZ ;  /* 0x0000006000007810 */ /* 0x000fe20007ffe0ff */
[----:B------:R-:W-:Y:S03]  /*2e490*/  BSSY B0, `(.L_x_2533) ;  /* 0x000000b000007945 */ /* 0x000fe60003800000 */
        /* <DEDUP_REMOVED lines=10> */
.L_x_2534:
[----:B------:R-:W-:Y:S05]  /*2e540*/  BSYNC B0 ;  /* 0x0000000000007941 */ /* 0x000fea0003800000 */
.L_x_2533:
[----:B------:R-:W-:Y:S01]  /*2e550*/  NOP ;  /* 0x0000000000007918 */ /* 0x000fe20000000000 */
[----:B------:R-:W-:-:S13]  /*2e560*/  PLOP3.LUT P0, PT, PT, PT, PT, 0x80, 0x0 ;  /* 0x000000000000781c */ /* 0x000fda0003f0f070 */
.L_x_2535:
        /* <DEDUP_REMOVED lines=18> */
.L_x_2781:
[----:B------:R-:W-:Y:S05]  /*2e690*/  BSYNC B0 ;  /* 0x0000000000007941 */ /* 0x000fea0003800000 */
.L_x_2536:
[----:B------:R-:W5:Y:S04]  /*2e6a0*/  LDL.LU R2, [R1+0x48] ;  /* 0x0000480001027983 */ /* 0x000f680000300800 */
[----:B0-2---:R-:W2:Y:S01]  /*2e6b0*/  LDL R3, [R1+0x20] ;  /* 0x0000200001037983 */ /* 0x005ea20000100800 */
[----:B-----5:R-:W-:-:S05]  /*2e6c0*/  VIADD R2, R2, 0xfffffffe ;  /* 0xfffffffe02027836 */ /* 0x020fca0000000000 */
[----:B--2---:R-:W-:-:S13]  /*2e6d0*/  ISETP.GE.AND P0, PT, R2, R3, PT ;  /* 0x000000030200720c */ /* 0x004fda0003f06270 */
[----:B------:R-:W-:Y:S05]  /*2e6e0*/  @!P0 BRA `(.L_x_2538) ;  /* 0x0000001000e48947 */ /* 0x000fea0003800000 */
[----:B---3--:R0:W5:Y:S01]  /*2e6f0*/  LDL.LU R8, [R1+0x18] ;  /* 0x0000180001087983 */ /* 0x0081620000300800 */
[----:B----4-:R-:W-:-:S07]  /*2e700*/  IMAD.MOV.U32 R0, RZ, RZ, R19 ;  /* 0x000000ffff007224 */ /* 0x010fce00078e0013 */
.L_x_2562:
        /* <DEDUP_REMOVED lines=8> */
[----:B-----5:R-:W-:-:S05]  /*2e790*/  LOP3.LUT R9, R8, R3, RZ, 0x3c, !PT ;  /* 0x0000000308097212 */ /* 0x020fca00078e3cff */
        /* <DEDUP_REMOVED lines=26> */
.L_x_2541:
        /* <DEDUP_REMOVED lines=8> */
.L_x_2782:
[----:B------:R-:W-:Y:S05]  /*2e9c0*/  BSYNC B1 ;  /* 0x0000000000017941 */ /* 0x000fea0003800000 */
.L_x_2542:
[----:B------:R-:W-:Y:S04]  /*2e9d0*/  BSSY B1, `(.L_x_2544) ;  /* 0x0000009000017945 */ /* 0x000fe80003800000 */
[----:B------:R-:W-:Y:S05]  /*2e9e0*/  @P1 BRA `(.L_x_2545) ;  /* 0x00000000001c1947 */ /* 0x000fea0003800000 */
[----:B------:R-:W3:Y:S02]  /*2e9f0*/  S2R R4, SR_TID.X ;  /* 0x0000000000047919 */ /* 0x000ee40000002100 */
[----:B---3--:R-:W-:Y:S02]  /*2ea00*/  LOP3.LUT R7, R4, 0x1f, RZ, 0xc0, !PT ;  /* 0x0000001f04077812 */ /* 0x008fe400078ec0ff */
[----:B------:R-:W-:Y:S02]  /*2ea10*/  MOV R4, 0x7800 ;  /* 0x0000780000047802 */ /* 0x000fe40000000f00 */
[----:B------:R-:W-:Y:S02]  /*2ea20*/  ISETP.NE.AND P0, PT, R7, RZ, PT ;  /* 0x000000ff0700720c */ /* 0x000fe40003f05270 */
[----:B------:R3:W-:Y:S11]  /*2ea30*/  SYNCS.ARRIVE.TRANS64 RZ, [R6+URZ+0x33470], R4 ;  /* 0x0334700406ff79a7 */ /* 0x0007f6000800003f */
[----:B---3--:R-:W-:Y:S05]  /*2ea40*/  @!P0 BRA `(.L_x_2545) ;  /* 0x0000000000048947 */ /* 0x008fea0003800000 */
[----:B------:R-:W-:Y:S01]  /*2ea50*/  BPT.TRAP 0x1 ;  /* 0x000000040000795c */ /* 0x000fe20000300000 */
.L_x_2545:
[----:B------:R-:W-:Y:S05]  /*2ea60*/  BSYNC B1 ;  /* 0x0000000000017941 */ /* 0x000fea0003800000 */
.L_x_2544:
[----:B------:R-:W3:Y:S01]  /*2ea70*/  LDL R7, [R1+0x28] ;  /* 0x0000280001077983 */ /* 0x000ee20000100800 */
[----:B------:R-:W-:Y:S01]  /*2ea80*/  IMAD.MOV.U32 R14, RZ, RZ, RZ ;  /* 0x000000ffff0e7224 */ /* 0x000fe200078e00ff */
[----:B------:R-:W-:Y:S01]  /*2ea90*/  UIADD3 UR4, UP0, UR40, 0x470, URZ ;  /* 0x0000047028047890 */ /* 0x000fe2000ff1e03f */
[----:B------:R-:W-:Y:S01]  /*2eaa0*/  IMAD R4, R19, 0x7800, R18 ;  /* 0x0000780013047824 */ /* 0x000fe200078e0212 */
        /* <DEDUP_REMOVED lines=8> */
.L_x_2546:
        /* <DEDUP_REMOVED lines=16> */
.L_x_2547:
        /* <DEDUP_REMOVED lines=16> */
.L_x_2548:
        /* <DEDUP_REMOVED lines=13> */
.L_x_2783:
[----:B------:R-:W-:Y:S05]  /*2ee00*/  BSYNC B1 ;  /* 0x0000000000017941 */ /* 0x000fea0003800000 */
.L_x_2549:
        /* <DEDUP_REMOVED lines=11> */
.L_x_2552:
[----:B------:R-:W-:Y:S05]  /*2eec0*/  BSYNC B1 ;  /* 0x0000000000017941 */ /* 0x000fea0003800000 */
.L_x_2551:
[----:B------:R-:W-:Y:S01]  /*2eed0*/  R2UR UR10, R14 ;  /* 0x000000000e0a72ca */ /* 0x000fe200000e0000 */
[----:B------:R-:W-:Y:S01]  /*2eee0*/  UIADD3 UR4, UP0, UR40, 0x370, URZ ;  /* 0x0000037028047890 */ /* 0x000fe2000ff1e03f */
[----:B------:R-:W-:Y:S01]  /*2eef0*/  R2UR UR6, R10 ;  /* 0x000000000a0672ca */ /* 0x000fe200000e0000 */
[----:B-12---:R-:W-:Y:S01]  /*2ef00*/  VIADD R6, R6, 0x33430 ;  /* 0x0003343006067836 */ /* 0x006fe20000000000 */
[----:B------:R-:W-:Y:S01]  /*2ef10*/  R2UR UR7, R11 ;  /* 0x000000000b0772ca */ /* 0x000fe200000e0000 */
[----:B------:R-:W-:Y:S01]  /*2ef20*/  UIADD3.X UR5, URZ, UR41, URZ, UP0, !UPT ;  /* 0x000000293f057290 */ /* 0x000fe200087fe43f */
[----:B------:R-:W-:Y:S02]  /*2ef30*/  PLOP3.LUT P0, PT, PT, PT, PT, 0x80, 0x0 ;  /* 0x000000000000781c */ /* 0x000fe40003f0f070 */
[----:B------:R-:W-:-:S11]  /*2ef40*/  IADD3 R3, R4, 0x24200, RZ ;  /* 0x0002420004037810 */ /* 0x000fd60007ffe0ff */
.L_x_2553:
        /* <DEDUP_REMOVED lines=15> */
.L_x_2554:
        /* <DEDUP_REMOVED lines=15> */
.L_x_2555:
        /* <DEDUP_REMOVED lines=10> */
.L_x_2540:
[----:B------:R-:W-:Y:S05]  /*2f1d0*/  BSYNC B0 ;  /* 0x0000000000007941 */ /* 0x000fea0003800000 */
.L_x_2539:
[----:B------:R-:W-:-:S06]  /*2f1e0*/  UISETP.NE.AND UP0, UPT, UR37, 0x3, UPT ;  /* 0x000000032500788c */ /* 0x000fcc000bf05270 */
[----:B------:R-:W-:-:S13]  /*2f1f0*/  PLOP3.LUT P0, PT, PT, PT, UP0, 0x80, 0x0 ;  /* 0x000000000000781c */ /* 0x000fda0003f0f008 */
[----:B------:R-:W-:Y:S05]  /*2f200*/  @!P0 BRA `(.L_x_2556) ;  /* 0x0000000000048947 */ /* 0x000fea0003800000 */
[----:B------:R-:W-:Y:S01]  /*2f210*/  BPT.TRAP 0x1 ;  /* 0x000000040000795c */ /* 0x000fe20000300000 */
.L_x_2556:
        /* <DEDUP_REMOVED lines=8> */
.L_x_2784:
[----:B------:R-:W-:Y:S05]  /*2f2a0*/  BSYNC B0 ;  /* 0x0000000000007941 */ /* 0x000fea0003800000 */
.L_x_2557:
[----:B------:R-:W-:Y:S05]  /*2f2b0*/  @!P1 BRA `(.L_x_2559) ;  /* 0x0000000000049947 */ /* 0x000fea0003800000 */
[----:B------:R-:W-:Y:S01]  /*2f2c0*/  BPT.TRAP 0x1 ;  /* 0x000000040000795c */ /* 0x000fe20000300000 */
.L_x_2559:
[----:B---3--:R-:W-:Y:S01]  /*2f2d0*/  SHF.L.U32 R4, R8, 0x1f, RZ ;  /* 0x0000001f08047819 */ /* 0x008fe200000006ff */
[----:B------:R-:W-:-:S03]  /*2f2e0*/  IMAD R10, R0, 0x7800, RZ ;  /* 0x00007800000a7824 */ /* 0x000fc600078e02ff */
[----:B------:R-:W3:Y:S02]  /*2f2f0*/  SYNCS.PHASECHK.TRANS64.TRYWAIT P0, [R3+URZ+0x33460], R4 ;  /* 0x03346004030075a7 */ /* 0x000ee4000800017f */
[----:B---3--:R-:W-:Y:S05]  /*2f300*/  @!P0 BRA `(.L_x_2560) ;  /* 0x0000007000848947 */ /* 0x008fea0003800000 */
.L_x_2785:
[----:B------:R-:W4:Y:S04]  /*2f310*/  LDL R0, [R1+0x30] ;  /* 0x0000300001007983 */ /* 0x000f280000100800 */
[----:B------:R-:W5:Y:S01]  /*2f320*/  LDL R11, [R1+0x2c] ;  /* 0x00002c00010b7983 */ /* 0x000f620000100800 */
[----:B------:R-:W-:Y:S05]  /*2f330*/  WARPSYNC.ALL ;  /* 0x0000000000007948 */ /* 0x000fea0003800000 */
[----:B----4-:R-:W-:-:S02]  /*2f340*/  LOP3.LUT R0, R10, R0, RZ, 0xfc, !PT ;  /* 0x000000000a007212 */ /* 0x010fc400078efcff */
[----:B-----5:R-:W-:-:S03]  /*2f350*/  LOP3.LUT R12, R10, R11, RZ, 0xfc, !PT ;  /* 0x0000000b0a0c7212 */ /* 0x020fc600078efcff */
[C---:B------:R-:W-:Y:S02]  /*2f360*/  IMAD.IADD R0, R18.reuse, 0x1, R0 ;  /* 0x0000000112007824 */ /* 0x040fe400078e0200 */
[----:B------:R-:W-:-:S03]  /*2f370*/  IMAD.IADD R12, R18, 0x1, R12 ;  /* 0x00000001120c7824 */ /* 0x000fc600078e020c */
[----:B-1-3--:R-:W1:Y:S02]  /*2f380*/  LDSM.16.MT88.4 R4, [R0+0xf200] ;  /* 0x00f200000004783b */ /* 0x00ae640000004200 */
        /* <DEDUP_REMOVED lines=97> */
.L_x_2561:
        /* <DEDUP_REMOVED lines=14> */
.L_x_2538:
        /* <DEDUP_REMOVED lines=18> */
.L_x_2564:
[----:B------:R-:W-:Y:S05]  /*2fba0*/  BSYNC B0 ;  /* 0x0000000000007941 */ /* 0x000fea0003800000 */
.L_x_2563:
[----:B------:R-:W-:-:S06]  /*2fbb0*/  UISETP.NE.AND UP0, UPT, UR37, 0x3, UPT ;  /* 0x000000032500788c */ /* 0x000fcc000bf05270 */
[----:B------:R-:W-:-:S13]  /*2fbc0*/  PLOP3.LUT P1, PT, PT, PT, UP0, 0x80, 0x0 ;  /* 0x000000000000781c */ /* 0x000fda0003f2f008 */
[----:B------:R-:W-:Y:S05]  /*2fbd0*/  @!P1 BRA `(.L_x_2565) ;  /* 0x0000000000049947 */ /* 0x000fea0003800000 */
[----:B------:R-:W-:Y:S01]  /*2fbe0*/  BPT.TRAP 0x1 ;  /* 0x000000040000795c */ /* 0x000fe20000300000 */
.L_x_2565:
        /* <DEDUP_REMOVED lines=9> */
.L_x_2786:
[----:B------:R-:W-:Y:S05]  /*2fc80*/  BSYNC B0 ;  /* 0x0000000000007941 */ /* 0x000fea0003800000 */
.L_x_2566:
[----:B------:R-:W-:Y:S05]  /*2fc90*/  @!P2 BRA `(.L_x_2568) ;  /* 0x000000000004a947 */ /* 0x000fea0003800000 */
[----:B------:R-:W-:Y:S01]  /*2fca0*/  BPT.TRAP 0x1 ;  /* 0x000000040000795c */ /* 0x000fe20000300000 */
.L_x_2568:
[----:B--2---:R-:W2:Y:S02]  /*2fcb0*/  LDL R0, [R1+0x18] ;  /* 0x0000180001007983 */ /* 0x004ea40000100800 */
[----:B--2---:R-:W-:-:S04]  /*2fcc0*/  SHF.L.U32 R0, R0, 0x1f, RZ ;  /* 0x0000001f00007819 */ /* 0x004fc800000006ff */
[----:B------:R-:W2:Y:S02]  /*2fcd0*/  SYNCS.PHASECHK.TRANS64.TRYWAIT P1, [R3+URZ+0x33460], R0 ;  /* 0x03346000030075a7 */ /* 0x000ea4000802017f */
[----:B--2---:R-:W-:Y:S05]  /*2fce0*/  @!P1 BRA `(.L_x_2569) ;  /* 0x0000006800349947 */ /* 0x004fea0003800000 */
.L_x_2787:
[----:B------:R-:W2:Y:S04]  /*2fcf0*/  LDL R4, [R1+0x30] ;  /* 0x0000300001047983 */ /* 0x000ea80000100800 */
[----:B------:R-:W3:Y:S01]  /*2fd00*/  LDL R10, [R1+0x2c] ;  /* 0x00002c00010a7983 */ /* 0x000ee20000100800 */
[----:B------:R-:W-:Y:S01]  /*2fd10*/  IMAD R2, R19, 0x7800, RZ ;  /* 0x0000780013027824 */ /* 0x000fe200078e02ff */
[----:B------:R-:W-:Y:S05]  /*2fd20*/  WARPSYNC.ALL ;  /* 0x0000000000007948 */ /* 0x000fea0003800000 */
[----:B--2---:R-:W-:-:S04]  /*2fd30*/  LOP3.LUT R0, R2, R4, RZ, 0xfc, !PT ;  /* 0x0000000402007212 */ /* 0x004fc800078efcff */
[----:B------:R-:W-:Y:S02]  /*2fd40*/  IADD3 R0, R18, R0, RZ ;  /* 0x0000000012007210 */ /* 0x000fe40007ffe0ff */
[----:B---3--:R-:W-:-:S03]  /*2fd50*/  LOP3.LUT R2, R2, R10, RZ, 0xfc, !PT ;  /* 0x0000000a02027212 */ /* 0x008fc600078efcff */
[----:B-1----:R-:W1:Y:S02]  /*2fd60*/  LDSM.16.MT88.4 R4, [R0+0xf200] ;  /* 0x00f200000004783b */ /* 0x002e640000004200 */
[----:B------:R-:W-:Y:S01]  /*2fd70*/  IMAD.IADD R2, R18, 0x1, R2 ;  /* 0x0000000112027824 */ /* 0x000fe200078e0202 */
        /* <DEDUP_REMOVED lines=97> */
.L_x_2570:
        /* <DEDUP_REMOVED lines=12> */
.L_x_2513:
        /* <DEDUP_REMOVED lines=9> */
[----:B------:R-:W2:Y:S04]  /*304e0*/  LDS.128 R4, [R18+0x334d0] ;  /* 0x0334d00012047984 */ /* 0x000ea80000000c00 */
[----:B--2---:R2:W-:Y:S04]  /*304f0*/  STL.64 [R1], R4 ;  /* 0x0000000401007387 */ /* 0x0045e80000100a00 */
[----:B------:R2:W-:Y:S01]  /*30500*/  STL.64 [R1+0x8], R6 ;  /* 0x0000080601007387 */ /* 0x0005e20000100a00 */
[----:B------:R-:W-:Y:S06]  /*30510*/  BAR.ARV 0x4, 0x180 ;  /* 0x0106000000007b1d */ /* 0x000fec0000002000 */
[----:B------:R-:W-:Y:S05]  /*30520*/  BRA `(.L_x_2572) ;  /* 0x0000001000387947 */ /* 0x000fea0003800000 */
.L_x_2571:
        /* <DEDUP_REMOVED lines=12> */
[----:B------:R-:W2:Y:S01]  /*305f0*/  @!P1 LDC.64 R6, c[0x0][0xc78] ;  /* 0x00031e00ff069b82 */ /* 0x000ea20000000a00 */
[----:B-1----:R-:W-:-:S05]  /*30600*/  @!P1 IMAD.WIDE R2, R0, 0x4, R2 ;  /* 0x0000000400029825 */ /* 0x002fca00078e0202 */
[----:B------:R2:W3:Y:S02]  /*30610*/  @!P1 LDG.E R8, desc[UR54][R2.64] ;  /* 0x0000003602089981 */ /* 0x0004e4000c1e1900 */
[----:B--2---:R-:W-:-:S06]  /*30620*/  @!P1 IMAD.WIDE R2, R0, 0x4, R6 ;  /* 0x0000000400029825 */ /* 0x004fcc00078e0206 */
[----:B------:R-:W2:Y:S01]  /*30630*/  @!P1 LDG.E R2, desc[UR54][R2.64] ;  /* 0x0000003602029981 */ /* 0x000ea2000c1e1900 */
[----:B------:R-:W-:Y:S01]  /*30640*/  IMAD.MOV.U32 R4, RZ, RZ, RZ ;  /* 0x000000ffff047224 */ /* 0x000fe200078e00ff */
[C---:B------:R-:W-:Y:S01]  /*30650*/  ISETP.GE.U32.AND P2, PT, R16.reuse, 0x2, PT ;  /* 0x000000021000780c */ /* 0x040fe20003f46070 */
[----:B------:R-:W-:Y:S01]  /*30660*/  IMAD.MOV.U32 R6, RZ, RZ, RZ ;  /* 0x000000ffff067224 */ /* 0x000fe200078e00ff */
[C---:B------:R-:W-:Y:S01]  /*30670*/  ISETP.GE.U32.AND P3, PT, R16.reuse, 0x4, PT ;  /* 0x000000041000780c */ /* 0x040fe20003f66070 */
[----:B------:R-:W-:Y:S01]  /*30680*/  SHFL.IDX PT, R5, R10, RZ, 0x1f ;  /* 0x00001fff0a057589 */ /* 0x000fe200000e0000 */
[C---:B------:R-:W-:Y:S02]  /*30690*/  ISETP.GE.U32.AND P4, PT, R16.reuse, 0x8, PT ;  /* 0x000000081000780c */ /* 0x040fe40003f86070 */
[----:B------:R-:W-:Y:S01]  /*306a0*/  ISETP.GE.U32.AND P5, PT, R16, 0x10, PT ;  /* 0x000000101000780c */ /* 0x000fe20003fa6070 */
[----:B------:R-:W-:Y:S01]  /*306b0*/  SHFL.IDX PT, R0, R10, 0x1, 0x1f ;  /* 0x00201f000a007f89 */ /* 0x000fe200000e0000 */
[----:B---3--:R-:W-:-:S02]  /*306c0*/  @!P1 IMAD.MOV.U32 R4, RZ, RZ, R8 ;  /* 0x000000ffff049224 */ /* 0x008fc400078e0008 */
[----:B------:R-:W-:Y:S02]  /*306d0*/  IMAD.MOV.U32 R8, RZ, RZ, RZ ;  /* 0x000000ffff087224 */ /* 0x000fe400078e00ff */
[----:B--2---:R-:W-:Y:S01]  /*306e0*/  @!P1 IMAD.MOV.U32 R6, RZ, RZ, R2 ;  /* 0x000000ffff069224 */ /* 0x004fe200078e0002 */
[----:B------:R-:W-:-:S03]  /*306f0*/  ISETP.NE.AND P1, PT, R16, RZ, PT ;  /* 0x000000ff1000720c */ /* 0x000fc60003f25270 */
[----:B------:R-:W-:-:S05]  /*30700*/  IMAD R2, R6, R4, RZ ;  /* 0x0000000406027224 */ /* 0x000fca00078e02ff */
        /* <DEDUP_REMOVED lines=15> */
[----:B------:R1:W2:Y:S02]  /*30800*/  SHFL.IDX PT, R9, R7, 0x1f, 0x1f ;  /* 0x03e01f0007097f89 */ /* 0x0002a400000e0000 */
.L_x_2797:
[----:B------:R-:W-:Y:S02]  /*30810*/  ULDC UR4, c[0x0][0xc38] ;  /* 0x00030e0000047ab9 */ /* 0x000fe40000000800 */
[----:B------:R-:W-:-:S04]  /*30820*/  IMAD.U32 R2, RZ, RZ, UR4 ;  /* 0x00000004ff027e24 */ /* 0x000fc8000f8e00ff */
[----:B--2---:R-:W-:-:S04]  /*30830*/  IMAD R9, R9, R2, RZ ;  /* 0x0000000209097224 */ /* 0x004fc800078e02ff */
[----:B------:R-:W-:-:S05]  /*30840*/  IMAD.IADD R0, R0, 0x1, R9 ;  /* 0x0000000100007824 */ /* 0x000fca00078e0209 */
[----:B------:R-:W-:-:S13]  /*30850*/  ISETP.GT.AND P6, PT, R0, R5, PT ;  /* 0x000000050000720c */ /* 0x000fda0003fc4270 */
[----:B------:R-:W-:Y:S05]  /*30860*/  @P6 BRA `(.L_x_2574) ;  /* 0x0000000000ac6947 */ /* 0x000fea0003800000 */
.L_x_2577:
        /* <DEDUP_REMOVED lines=25> */
[----:B--2---:R-:W-:-:S04]  /*30a00*/  SEL R3, R3, RZ, P2 ;  /* 0x000000ff03037207 */ /* 0x004fc80001000000 */
[----:B------:R-:W-:-:S05]  /*30a10*/  IADD3 R2, R2, R3, RZ ;  /* 0x0000000302027210 */ /* 0x000fca0007ffe0ff */
        /* <DEDUP_REMOVED lines=10> */
.L_x_2805:
[----:B------:R-:W-:Y:S02]  /*30ac0*/  ULDC UR4, c[0x0][0xc38] ;  /* 0x00030e0000047ab9 */ /* 0x000fe40000000800 */
[----:B------:R-:W-:-:S04]  /*30ad0*/  IMAD.U32 R2, RZ, RZ, UR4 ;  /* 0x00000004ff027e24 */ /* 0x000fc8000f8e00ff */
[----:B--2---:R-:W-:-:S04]  /*30ae0*/  IMAD R9, R9, R2, RZ ;  /* 0x0000000209097224 */ /* 0x004fc800078e02ff */
[----:B------:R-:W-:-:S05]  /*30af0*/  IMAD.IADD R0, R9, 0x1, R0 ;  /* 0x0000000109007824 */ /* 0x000fca00078e0200 */
[----:B------:R-:W-:-:S13]  /*30b00*/  ISETP.GT.AND P6, PT, R0, R5, PT ;  /* 0x000000050000720c */ /* 0x000fda0003fc4270 */
[----:B------:R-:W-:Y:S05]  /*30b10*/  @!P6 BRA `(.L_x_2577) ;  /* 0xfffffffc0054e947 */ /* 0x000fea000383ffff */
.L_x_2574:
        /* <DEDUP_REMOVED lines=12> */
.L_x_2810:
[----:B------:R-:W-:-:S13]  /*30be0*/  ISETP.NE.AND P0, PT, R0, RZ, PT ;  /* 0x000000ff0000720c */ /* 0x000fda0003f05270 */
[----:B------:R-:W-:Y:S05]  /*30bf0*/  @!P0 BRA `(.L_x_2579) ;  /* 0x0000000000148947 */ /* 0x000fea0003800000 */
[----:B------:R-:W-:Y:S01]  /*30c00*/  UMOV UR4, 0xffffffff ;  /* 0xffffffff00047882 */ /* 0x000fe20000000000 */
[----:B---3--:R-:W-:Y:S02]  /*30c10*/  VIADD R3, R3, 0xffffffff ;  /* 0xffffffff03037836 */ /* 0x008fe40000000000 */
[----:B------:R-:W-:Y:S05]  /*30c20*/  BRA.DIV UR4, `(.L_x_2580) ;  /* 0x0000006604187947 */ /* 0x000fea000b800000 */
[----:B------:R2:W3:Y:S02]  /*30c30*/  SHFL.IDX PT, R3, R7, R3, 0x1f ;  /* 0x00001f0307037589 */ /* 0x0004e400000e0000 */
.L_x_2813:
[----:B---3--:R-:W-:-:S07]  /*30c40*/  IMAD.MOV.U32 R8, RZ, RZ, R3 ;  /* 0x000000ffff087224 */ /* 0x008fce00078e0003 */
.L_x_2579:
[----:B------:R-:W-:Y:S01]  /*30c50*/  ISETP.NE.AND P0, PT, R6, 0x1, PT ;  /* 0x000000010600780c */ /* 0x000fe20003f05270 */
[----:B------:R-:W-:-:S05]  /*30c60*/  IMAD R0, R8, R2, R9 ;  /* 0x0000000208007224 */ /* 0x000fca00078e0209 */
[----:B------:R4:W-:Y:S02]  /*30c70*/  STL [R1], R0 ;  /* 0x0000000001007387 */ /* 0x0009e40000100800 */
[----:B----4-:R-:W-:-:S05]  /*30c80*/  IMAD.IADD R0, R5, 0x1, -R0 ;  /* 0x0000000105007824 */ /* 0x010fca00078e0a00 */
[----:B------:R-:W-:Y:S05]  /*30c90*/  @!P0 BRA `(.L_x_2581) ;  /* 0x0000000000e48947 */ /* 0x000fea0003800000 */
[----:B------:R-:W-:-:S04]  /*30ca0*/  IABS R5, R4 ;  /* 0x0000000400057213 */ /* 0x000fc80000000000 */
[----:B------:R-:W4:Y:S08]  /*30cb0*/  I2F.RP R2, R5 ;  /* 0x0000000500027306 */ /* 0x000f300000209400 */
[----:B----4-:R-:W4:Y:S02]  /*30cc0*/  MUFU.RCP R2, R2 ;  /* 0x0000000200027308 */ /* 0x010f240000001000 */
[----:B----4-:R-:W-:-:S06]  /*30cd0*/  VIADD R2, R2, 0xffffffe ;  /* 0x0ffffffe02027836 */ /* 0x010fcc0000000000 */
[----:B---3--:R-:W3:Y:S02]  /*30ce0*/  F2I.FTZ.U32.TRUNC.NTZ R3, R2 ;  /* 0x0000000200037305 */ /* 0x008ee4000021f000 */
[----:B---3--:R-:W-:-:S05]  /*30cf0*/  IADD3 R2, RZ, -R3, RZ ;  /* 0x80000003ff027210 */ /* 0x008fca0007ffe0ff */
        /* <DEDUP_REMOVED lines=34> */
[-C--:B------:R-:W-:Y:S01]  /*30f20*/  @!P1 IADD3 R2, R2, -R5.reuse, RZ ;  /* 0x8000000502029210 */ /* 0x080fe20007ffe0ff */
        /* <DEDUP_REMOVED lines=16> */
.L_x_2581:
        /* <DEDUP_REMOVED lines=20> */
[-C--:B------:R-:W-:Y:S01]  /*31170*/  @!P1 IADD3 R6, R6, -R8.reuse, RZ ;  /* 0x8000000806069210 */ /* 0x080fe20007ffe0ff */
        /* <DEDUP_REMOVED lines=29> */
[----:B------:R-:W-:Y:S01]  /*31350*/  @!P1 IMAD.IADD R0, R0, 0x1, -R9 ;  /* 0x0000000100009824 */ /* 0x000fe200078e0a09 */
[----:B------:R-:W-:Y:S02]  /*31360*/  @!P1 IADD3 R2, R2, 0x1, RZ ;  /* 0x0000000102029810 */ /* 0x000fe40007ffe0ff */
        /* <DEDUP_REMOVED lines=12> */
.L_x_2582:
[----:B------:R-:W-:-:S05]  /*31430*/  LOP3.LUT R0, RZ, R0, RZ, 0x33, !PT ;  /* 0x00000000ff007212 */ /* 0x000fca00078e33ff */
[----:B------:R-:W-:-:S05]  /*31440*/  IMAD.IADD R0, R4, 0x1, R0 ;  /* 0x0000000104007824 */ /* 0x000fca00078e0200 */
[----:B------:R3:W-:Y:S01]  /*31450*/  STL [R1+0x4], R0 ;  /* 0x0000040001007387 */ /* 0x0007e20000100800 */
[----:B------:R-:W-:Y:S05]  /*31460*/  BRA `(.L_x_2583) ;  /* 0x0000000000287947 */ /* 0x000fea0003800000 */
.L_x_2575:
[----:B------:R-:W-:Y:S01]  /*31470*/  UMOV UR4, URZ ;  /* 0x0000003f00047c82 */ /* 0x000fe20008000000 */
[----:B------:R-:W-:Y:S01]  /*31480*/  ULDC UR6, c[0x0][0xc3c] ;  /* 0x00030f0000067ab9 */ /* 0x000fe20000000800 */
[----:B------:R-:W-:Y:S01]  /*31490*/  UMOV UR5, URZ ;  /* 0x0000003f00057c82 */ /* 0x000fe20008000000 */
[----:B------:R-:W-:Y:S01]  /*314a0*/  IMAD.U32 R3, RZ, RZ, UR4 ;  /* 0x00000004ff037e24 */ /* 0x000fe2000f8e00ff */
[----:B------:R4:W-:Y:S01]  /*314b0*/  STL [R1], R5 ;  /* 0x0000000501007387 */ /* 0x0009e20000100800 */
[----:B------:R-:W-:Y:S02]  /*314c0*/  IMAD.U32 R0, RZ, RZ, UR6 ;  /* 0x00000006ff007e24 */ /* 0x000fe4000f8e00ff */
[----:B------:R-:W-:Y:S01]  /*314d0*/  IMAD.U32 R2, RZ, RZ, UR5 ;  /* 0x00000005ff027e24 */ /* 0x000fe2000f8e00ff */
[----:B------:R4:W-:Y:S04]  /*314e0*/  STL [R1+0x4], R3 ;  /* 0x0000040301007387 */ /* 0x0009e80000100800 */
[----:B------:R4:W-:Y:S04]  /*314f0*/  STL [R1+0xc], R0 ;  /* 0x00000c0001007387 */ /* 0x0009e80000100800 */
[----:B------:R4:W-:Y:S02]  /*31500*/  STL [R1+0x8], R2 ;  /* 0x0000080201007387 */ /* 0x0009e40000100800 */
.L_x_2583:
[----:B-12-4-:R-:W2:Y:S04]  /*31510*/  LDL R2, [R1+0xc] ;  /* 0x00000c0001027983 */ /* 0x016ea80000100800 */
[----:B------:R-:W4:Y:S04]  /*31520*/  LDL R3, [R1+0x8] ;  /* 0x0000080001037983 */ /* 0x000f280000100800 */
[----:B------:R-:W5:Y:S04]  /*31530*/  LDL R4, [R1] ;  /* 0x0000000001047983 */ /* 0x000f680000100800 */
        /* <DEDUP_REMOVED lines=13> */
.L_x_2572:
[----:B------:R-:W4:Y:S01]  /*31610*/  LDL R0, [R1+0xc] ;  /* 0x00000c0001007983 */ /* 0x000f220000100800 */
[----:B------:R-:W-:Y:S02]  /*31620*/  ULDC UR4, c[0x0][0xc3c] ;  /* 0x00030f0000047ab9 */ /* 0x000fe40000000800 */
[----:B----4-:R-:W-:-:S13]  /*31630*/  ISETP.GE.AND P0, PT, R0, UR4, PT ;  /* 0x0000000400007c0c */ /* 0x010fda000bf06270 */
[----:B------:R-:W-:Y:S05]  /*31640*/  @!P0 BRA `(.L_x_2584) ;  /* 0xffffff9000d88947 */ /* 0x000fea000383ffff */
[----:B------:R-:W-:Y:S05]  /*31650*/  BSYNC B7 ;  /* 0x0000000000077941 */ /* 0x000fea0003800000 */
.L_x_2464:
[----:B--2---:R-:W2:Y:S01]  /*31660*/  LDL.LU R0, [R1+0x58] ;  /* 0x0000580001007983 */ /* 0x004ea20000300800 */
[----:B------:R-:W-:Y:S01]  /*31670*/  BSSY B0, `(.L_x_2585) ;  /* 0x000000b000007945 */ /* 0x000fe20003800000 */
[----:B-1-3--:R-:W1:Y:S01]  /*31680*/  S2R R5, SR_CgaCtaId ;  /* 0x0000000000057919 */ /* 0x00ae620000008800 */
[----:B--2---:R-:W-:-:S05]  /*31690*/  VIADD R0, R0, 0x1 ;  /* 0x0000000100007836 */ /* 0x004fca0000000000 */
[----:B0-----:R-:W-:-:S04]  /*316a0*/  LEA.HI R2, R0, R0, RZ, 0x1 ;  /* 0x0000000000027211 */ /* 0x001fc800078f08ff */
[----:B------:R-:W-:-:S04]  /*316b0*/  LOP3.LUT R3, R2, 0xfffffffe, RZ, 0xc0, !PT ;  /* 0xfffffffe02037812 */ /* 0x000fc800078ec0ff */
[----:B------:R-:W-:Y:S02]  /*316c0*/  IADD3 R3, R0, -R3, RZ ;  /* 0x8000000300037210 */ /* 0x000fe40007ffe0ff */
[----:B------:R-:W-:Y:S02]  /*316d0*/  MOV R0, 0x400 ;  /* 0x0000040000007802 */ /* 0x000fe40000000f00 */
[----:B------:R-:W-:Y:S02]  /*316e0*/  SHF.L.U32 R3, R3, 0x1f, RZ ;  /* 0x0000001f03037819 */ /* 0x000fe400000006ff */
[----:B-1----:R-:W-:-:S04]  /*316f0*/  LEA R0, R5, R0, 0x18 ;  /* 0x0000000005007211 */ /* 0x002fc800078ec0ff */
[----:B------:R-:W0:Y:S02]  /*31700*/  SYNCS.PHASECHK.TRANS64.TRYWAIT P0, [R0+URZ+0x33420], R3 ;  /* 0x03342003000075a7 */ /* 0x000e24000800017f */
[----:B0-----:R-:W-:Y:S05]  /*31710*/  @!P0 BRA `(.L_x_2586) ;  /* 0x0000005800888947 */ /* 0x001fea0003800000 */
.L_x_2814:
[----:B------:R-:W-:Y:S05]  /*31720*/  BSYNC B0 ;  /* 0x0000000000007941 */ /* 0x000fea0003800000 */
.L_x_2585:
[----:B------:R-:W-:-:S03]  /*31730*/  UMOV UR4, 0xffffffff ;  /* 0xffffffff00047882 */ /* 0x000fc60000000000 */
[----:B------:R-:W-:Y:S05]  /*31740*/  BRA.DIV UR4, `(.L_x_2587) ;  /* 0x0000005a04907947 */ /* 0x000fea000b800000 */
[----:B------:R-:W1:Y:S02]  /*31750*/  S2R R2, SR_TID.X ;  /* 0x0000000000027919 */ /* 0x000e640000002100 */
[----:B-1----:R-:W-:-:S04]  /*31760*/  SHF.R.U32.HI R2, RZ, 0x5, R2 ;  /* 0x00000005ff027819 */ /* 0x002fc80000011602 */
[----:B------:R-:W-:-:S05]  /*31770*/  LOP3.LUT R2, R2, 0x3, RZ, 0xc0, !PT ;  /* 0x0000000302027812 */ /* 0x000fca00078ec0ff */
[----:B------:R1:W2:Y:S02]  /*31780*/  SHFL.IDX PT, R14, R2, RZ, 0x1f ;  /* 0x00001fff020e7589 */ /* 0x0002a400000e0000 */
.L_x_2817:
[----:B--2---:R-:W-:-:S13]  /*31790*/  ISETP.NE.AND P0, PT, R14, RZ, PT ;  /* 0x000000ff0e00720c */ /* 0x004fda0003f05270 */
[----:B------:R-:W-:Y:S05]  /*317a0*/  @P0 BRA `(.L_x_2238) ;  /* 0x0000000000a80947 */ /* 0x000fea0003800000 */
[----:B------:R-:W-:-:S03]  /*317b0*/  UMOV UR4, 0xffffffff ;  /* 0xffffffff00047882 */ /* 0x000fc60000000000 */
[----:B------:R-:W-:Y:S05]  /*317c0*/  BRA.DIV UR4, `(.L_x_2588) ;  /* 0x0000005a04a47947 */ /* 0x000fea000b800000 */
[----:B------:R-:W-:-:S13]  /*317d0*/  ELECT P6, URZ, PT ;  /* 0x00000000003f782f */ /* 0x000fda00038c0000 */
.L_x_2820:
[----:B------:R-:W-:Y:S05]  /*317e0*/  @!P6 BRA `(.L_x_2238) ;  /* 0x000000000098e947 */ /* 0x000fea0003800000 */
[----:B------:R-:W-:-:S06]  /*317f0*/  ULOP3.LUT UR4, UR36, 0x2, URZ, 0xfc, !UPT ;  /* 0x0000000224047892 */ /* 0x000fcc000f8efc3f */
[----:B-1----:R-:W-:-:S05]  /*31800*/  IMAD.U32 R2, RZ, RZ, UR4 ;  /* 0x00000004ff027e24 */ /* 0x002fca000f8e00ff */
[----:B------:R-:W-:-:S13]  /*31810*/  ISETP.NE.AND P0, PT, R2, 0x3, PT ;  /* 0x000000030200780c */ /* 0x000fda0003f05270 */
[----:B------:R-:W-:Y:S05]  /*31820*/  @!P0 BRA `(.L_x_2589) ;  /* 0x0000000000048947 */ /* 0x000fea0003800000 */
[----:B------:R-:W-:Y:S01]  /*31830*/  BPT.TRAP 0x1 ;  /* 0x000000040000795c */ /* 0x000fe20000300000 */
.L_x_2589:
[----:B------:R-:W2:Y:S01]  /*31840*/  LDL.LU R7, [R1+0x18] ;  /* 0x0000180001077983 */ /* 0x000ea20000300800 */
[----:B------:R-:W-:Y:S02]  /*31850*/  VIADD R2, R0, 0x33440 ;  /* 0x0003344000027836 */ /* 0x000fe40000000000 */
[C---:B0-----:R-:W-:Y:S02]  /*31860*/  VIADD R3, R19.reuse, 0x1 ;  /* 0x0000000113037836 */ /* 0x041fe40000000000 */
[----:B------:R-:W-:-:S03]  /*31870*/  IMAD R6, R19, 0x8, R2 ;  /* 0x0000000813067824 */ /* 0x000fc600078e0202 */
        /* <DEDUP_REMOVED lines=9> */
.L_x_2821:
[----:B------:R-:W1:Y:S02]  /*31910*/  SYNCS.PHASECHK.TRANS64.TRYWAIT P1, [R7+URZ], R2 ;  /* 0x00000002070075a7 */ /* 0x000e64000802017f */
[----:B-1----:R-:W-:Y:S05]  /*31920*/  @!P1 BRA `(.L_x_2591) ;  /* 0x0000005800809947 */ /* 0x002fea0003800000 */
.L_x_2822:
[----:B------:R-:W-:Y:S05]  /*31930*/  @!P0 BRA `(.L_x_2592) ;  /* 0x0000000000048947 */ /* 0x000fea0003800000 */
[----:B------:R-:W-:Y:S01]  /*31940*/  BPT.TRAP 0x1 ;  /* 0x000000040000795c */ /* 0x000fe20000300000 */
.L_x_2592:
[----:B------:R-:W-:-:S04]  /*31950*/  IMAD R4, R19, 0x8, R0 ;  /* 0x0000000813047824 */ /* 0x000fc800078e0200 */
[----:B------:R-:W2:Y:S02]  /*31960*/  SYNCS.PHASECHK.TRANS64.TRYWAIT P1, [R4+URZ+0x33460], R5 ;  /* 0x03346005040075a7 */ /* 0x000ea4000802017f */
[----:B--2---:R-:W-:Y:S05]  /*31970*/  @!P1 BRA `(.L_x_2593) ;  /* 0x0000005800809947 */ /* 0x004fea0003800000 */
.L_x_2823:
[----:B------:R-:W-:Y:S05]  /*31980*/  @!P0 BRA `(.L_x_2594) ;  /* 0x0000000000048947 */ /* 0x000fea0003800000 */
[----:B------:R-:W-:Y:S01]  /*31990*/  BPT.TRAP 0x1 ;  /* 0x000000040000795c */ /* 0x000fe20000300000 */
.L_x_2594:
[----:B------:R-:W-:-:S04]  /*319a0*/  IMAD R3, R3, 0x8, R0 ;  /* 0x0000000803037824 */ /* 0x000fc800078e0200 */
[----:B------:R-:W3:Y:S02]  /*319b0*/  SYNCS.PHASECHK.TRANS64.TRYWAIT P1, [R3+URZ+0x33460], R2 ;  /* 0x03346002030075a7 */ /* 0x000ee4000802017f */
[----:B---3--:R-:W-:Y:S05]  /*319c0*/  @!P1 BRA `(.L_x_2595) ;  /* 0x0000005800809947 */ /* 0x008fea0003800000 */
.L_x_2824:
[----:B------:R-:W-:Y:S05]  /*319d0*/  @!P0 BRA `(.L_x_2596) ;  /* 0x0000000000048947 */ /* 0x000fea0003800000 */
[----:B------:R-:W-:Y:S01]  /*319e0*/  BPT.TRAP 0x1 ;  /* 0x000000040000795c */ /* 0x000fe20000300000 */
.L_x_2596:
[----:B------:R-:W4:Y:S02]  /*319f0*/  SYNCS.PHASECHK.TRANS64.TRYWAIT P0, [R4+URZ+0x33480], R5 ;  /* 0x03348005040075a7 */ /* 0x000f24000800017f */
[----:B----4-:R-:W-:Y:S05]  /*31a00*/  @!P0 BRA `(.L_x_2597) ;  /* 0x0000005800848947 */ /* 0x010fea0003800000 */
.L_x_2598:
[----:B------:R0:W0:Y:S02]  /*31a10*/  SYNCS.PHASECHK.TRANS64.TRYWAIT P0, [R3+URZ+0x33480], R2 ;  /* 0x03348002030075a7 */ /* 0x000024000800017f */
[----:B0-----:R-:W-:Y:S05]  /*31a20*/  @!P0 NANOSLEEP.SYNCS 0x989680 ;  /* 0x009896800000895d */ /* 0x001fea0003900000 */
[----:B------:R-:W0:Y:S02]  /*31a30*/  @!P0 SYNCS.PHASECHK.TRANS64 P0, [R3+URZ+0x33480], R2 ;  /* 0x03348002030085a7 */ /* 0x000e24000800007f */
[----:B0-----:R-:W-:Y:S05]  /*31a40*/  @!P0 BRA `(.L_x_2598) ;  /* 0xfffffffc00f08947 */ /* 0x001fea000383ffff */
.L_x_2238:
[----:B------:R-:W-:Y:S05]  /*31a50*/  BSYNC B8 ;  /* 0x0000000000087941 */ /* 0x000fea0003800000 */
.L_x_2235:
[----:B------:R-:W-:Y:S05]  /*31a60*/  EXIT ;  /* 0x000000000000794d */ /* 0x000fea0003800000 */
.L_x_2258:
[----:B-1----:R1:W2:Y:S02]  /*31a70*/  SYNCS.PHASECHK.TRANS64.TRYWAIT P5, [R100+URZ+0x33490], R101 ;  /* 0x03349065640075a7 */ /* 0x0022a400080a017f */
[----:B--2---:R-:W-:Y:S05]  /*31a80*/  @!P5 NANOSLEEP.SYNCS 0x989680 ;  /* 0x009896800000d95d */ /* 0x004fea0003900000 */
[----:B------:R-:W2:Y:S02]  /*31a90*/  @!P5 SYNCS.PHASECHK.TRANS64 P5, [R100+URZ+0x33490], R101 ;  /* 0x033490656400d5a7 */ /* 0x000ea400080a007f */
[----:B--2---:R-:W-:Y:S05]  /*31aa0*/  @!P5 BRA `(.L_x_2258) ;  /* 0xfffffffc00f0d947 */ /* 0x004fea000383ffff */
[----:B------:R-:W-:Y:S05]  /*31ab0*/  BRA `(.L_x_2599) ;  /* 0xfffffd1c00dc7947 */ /* 0x000fea000383ffff */
.L_x_2312:
[----:B--2---:R2:W3:Y:S02]  /*31ac0*/  SYNCS.PHASECHK.TRANS64.TRYWAIT P5, [R100+URZ+0x33490], R101 ;  /* 0x03349065640075a7 */ /* 0x0044e400080a017f */
[----:B---3--:R-:W-:Y:S05]  /*31ad0*/  @!P5 NANOSLEEP.SYNCS 0x989680 ;  /* 0x009896800000d95d */ /* 0x008fea0003900000 */
[----:B------:R-:W3:Y:S02]  /*31ae0*/  @!P5 SYNCS.PHASECHK.TRANS64 P5, [R100+URZ+0x33490], R101 ;  /* 0x033490656400d5a7 */ /* 0x000ee400080a007f */
[----:B---3--:R-:W-:Y:S05]  /*31af0*/  @!P5 BRA `(.L_x_2312) ;  /* 0xfffffffc00f0d947 */ /* 0x008fea000383ffff */
[----:B------:R-:W-:Y:S05]  /*31b00*/  BRA `(.L_x_2600) ;  /* 0xfffffd7c00307947 */ /* 0x000fea000383ffff */
.L_x_2337:
[----:B0-----:R0:W1:Y:S02]  /*31b10*/  SYNCS.PHASECHK.TRANS64.TRYWAIT P3, [R100+URZ+0x33490], R101 ;  /* 0x03349065640075a7 */ /* 0x001064000806017f */
[----:B-1----:R-:W-:Y:S05]  /*31b20*/  @!P3 NANOSLEEP.SYNCS 0x989680 ;  /* 0x009896800000b95d */ /* 0x002fea0003900000 */
[----:B------:R-:W1:Y:S02]  /*31b30*/  @!P3 SYNCS.PHASECHK.TRANS64 P3, [R100+URZ+0x33490], R101 ;  /* 0x033490656400b5a7 */ /* 0x000e64000806007f */
[----:B-1----:R-:W-:Y:S05]  /*31b40*/  @!P3 BRA `(.L_x_2337) ;  /* 0xfffffffc00f0b947 */ /* 0x002fea000383ffff */
[----:B------:R-:W-:Y:S05]  /*31b50*/  BRA `(.L_x_2601) ;  /* 0xfffffdd800f47947 */ /* 0x000fea000383ffff */
.L_x_2343:
[----:B-1----:R1:W2:Y:S02]  /*31b60*/  SYNCS.PHASECHK.TRANS64.TRYWAIT P2, [R100+URZ+0x334b0], R101 ;  /* 0x0334b065640075a7 */ /* 0x0022a4000804017f */
[----:B--2---:R-:W-:Y:S05]  /*31b70*/  @!P2 NANOSLEEP.SYNCS 0x989680 ;  /* 0x009896800000a95d */ /* 0x004fea0003900000 */
[----:B------:R-:W2:Y:S02]  /*31b80*/  @!P2 SYNCS.PHASECHK.TRANS64 P2, [R100+URZ+0x334b0], R101 ;  /* 0x0334b0656400a5a7 */ /* 0x000ea4000804007f */
[----:B--2---:R-:W-:Y:S05]  /*31b90*/  @!P2 BRA `(.L_x_2343) ;  /* 0xfffffffc00f0a947 */ /* 0x004fea000383ffff */
[----:B------:R-:W-:Y:S05]  /*31ba0*/  BRA `(.L_x_2602) ;  /* 0xfffffddc00f87947 */ /* 0x000fea000383ffff */
.L_x_2353:
[----:B------:R-:W-:Y:S01]  /*31bb0*/  BSSY B0, `(.L_x_2603) ;  /* 0x0000007000007945 */ /* 0x000fe20003800000 */
[----:B------:R-:W-:Y:S02]  /*31bc0*/  IMAD.MOV.U32 R12, RZ, RZ, RZ ;  /* 0x000000ffff0c7224 */ /* 0x000fe400078e00ff */
[----:B------:R-:W-:Y:S02]  /*31bd0*/  IMAD.MOV.U32 R11, RZ, RZ, 0x1f ;  /* 0x0000001fff0b7424 */ /* 0x000fe400078e00ff */
[----:B------:R-:W-:-:S07]  /*31be0*/  IMAD.MOV.U32 R15, RZ, RZ, -0x1 ;  /* 0xffffffffff0f7424 */ /* 0x000fce00078e00ff */
[----:B-----5:R-:W-:Y:S05]  /*31bf0*/  WARPSYNC.COLLECTIVE R15, `(.L_x_2604) ;  /* 0x000000000f087348 */ /* 0x020fea0003c00000 */
[----:B------:R0:W1:Y:S02]  /*31c00*/  SHFL.IDX P6, R14, R13, R12, R11 ;  /* 0x0000000c0d0e7389 */ /* 0x00006400000c000b */
[----:B01---5:R-:W-:Y:S01]  /*31c10*/  ENDCOLLECTIVE ;  /* 0x000000000000791b */ /* 0x023fe20003800000 */
.L_x_2604:
[----:B------:R-:W-:Y:S05]  /*31c20*/  BSYNC B0 ;  /* 0x0000000000007941 */ /* 0x000fea0003800000 */
.L_x_2603:
[----:B------:R-:W-:Y:S01]  /*31c30*/  IMAD.MOV.U32 R229, RZ, RZ, R14 ;  /* 0x000000ffffe57224 */ /* 0x000fe200078e000e */
[----:B------:R-:W-:Y:S06]  /*31c40*/  BRA `(.L_x_2605) ;  /* 0xfffffdec00947947 */ /* 0x000fec000383ffff */
.L_x_2363:
[----:B------:R-:W-:Y:S01]  /*31c50*/  BSSY B1, `(.L_x_2606) ;  /* 0x0000007000017945 */ /* 0x000fe20003800000 */
[----:B------:R-:W-:Y:S01]  /*31c60*/  MOV R12, RZ ;  /* 0x000000ff000c7202 */ /* 0x000fe20000000f00 */
[----:B------:R-:W-:Y:S02]  /*31c70*/  IMAD.MOV.U32 R11, RZ, RZ, 0x1e1f ;  /* 0x00001e1fff0b7424 */ /* 0x000fe400078e00ff */
[----:B------:R-:W-:-:S07]  /*31c80*/  IMAD.MOV.U32 R15, RZ, RZ, -0x1 ;  /* 0xffffffffff0f7424 */ /* 0x000fce00078e00ff */
[----:B------:R-:W-:Y:S05]  /*31c90*/  WARPSYNC.COLLECTIVE R15, `(.L_x_2607) ;  /* 0x000000000f087348 */ /* 0x000fea0003c00000 */
[----:B------:R0:W1:Y:S02]  /*31ca0*/  SHFL.IDX P6, R14, R13, R12, R11 ;  /* 0x0000000c0d0e7389 */ /* 0x00006400000c000b */
[----:B01----:R-:W-:Y:S01]  /*31cb0*/  ENDCOLLECTIVE ;  /* 0x000000000000791b */ /* 0x003fe20003800000 */
.L_x_2607:
[----:B------:R-:W-:Y:S05]  /*31cc0*/  BSYNC B1 ;  /* 0x0000000000017941 */ /* 0x000fea0003800000 */
.L_x_2606:
        /* <DEDUP_REMOVED lines=8> */
.L_x_2608:
[----:B------:R-:W-:Y:S02]  /*31d50*/  IMAD.MOV.U32 R13, RZ, RZ, R4 ;  /* 0x000000ffff0d7224 */ /* 0x000fe400078e0004 */
[----:B------:R-:W-:-:S07]  /*31d60*/  IMAD.MOV.U32 R3, RZ, RZ, R14 ;  /* 0x000000ffff037224 */ /* 0x000fce00078e000e */
[----:B------:R-:W-:Y:S05]  /*31d70*/  WARPSYNC.COLLECTIVE R15, `(.L_x_2609) ;  /* 0x000000000f087348 */ /* 0x000fea0003c00000 */
[----:B------:R0:W1:Y:S02]  /*31d80*/  SHFL.IDX P6, R14, R13, R12, R11 ;  /* 0x0000000c0d0e7389 */ /* 0x00006400000c000b */
[----:B01----:R-:W-:Y:S01]  /*31d90*/  ENDCOLLECTIVE ;  /* 0x000000000000791b */ /* 0x003fe20003800000 */
.L_x_2609:
[----:B------:R-:W-:Y:S02]  /*31da0*/  IMAD.MOV.U32 R13, RZ, RZ, R5 ;  /* 0x000000ffff0d7224 */ /* 0x000fe400078e0005 */
[----:B------:R-:W-:-:S07]  /*31db0*/  IMAD.MOV.U32 R4, RZ, RZ, R14 ;  /* 0x000000ffff047224 */ /* 0x000fce00078e000e */
[----:B------:R-:W-:Y:S05]  /*31dc0*/  WARPSYNC.COLLECTIVE R15, `(.L_x_2610) ;  /* 0x000000000f087348 */ /* 0x000fea0003c00000 */
[----:B------:R0:W1:Y:S02]  /*31dd0*/  SHFL.IDX P6, R14, R13, R12, R11 ;  /* 0x0000000c0d0e7389 */ /* 0x00006400000c000b */
[----:B01----:R-:W-:Y:S01]  /*31de0*/  ENDCOLLECTIVE ;  /* 0x000000000000791b */ /* 0x003fe20003800000 */
.L_x_2610:
[----:B------:R-:W-:Y:S05]  /*31df0*/  BRA `(.L_x_2611) ;  /* 0xfffffdf000e47947 */ /* 0x000fea000383ffff */
.L_x_2367:
[----:B--2---:R2:W0:Y:S02]  /*31e00*/  SYNCS.PHASECHK.TRANS64.TRYWAIT P0, [R16+URZ+0x33400], R5 ;  /* 0x03340005100075a7 */ /* 0x004424000800017f */
[----:B0-----:R-:W-:Y:S05]  /*31e10*/  @!P0 NANOSLEEP.SYNCS 0x989680 ;  /* 0x009896800000895d */ /* 0x001fea0003900000 */
[----:B------:R-:W0:Y:S02]  /*31e20*/  @!P0 SYNCS.PHASECHK.TRANS64 P0, [R16+URZ+0x33400], R5 ;  /* 0x03340005100085a7 */ /* 0x000e24000800007f */
[----:B0-----:R-:W-:Y:S05]  /*31e30*/  @!P0 BRA `(.L_x_2367) ;  /* 0xfffffffc00f08947 */ /* 0x001fea000383ffff */
[----:B------:R-:W-:Y:S05]  /*31e40*/  BRA `(.L_x_2612) ;  /* 0xfffffdf800347947 */ /* 0x000fea000383ffff */
.L_x_2379:
[----:B------:R-:W-:Y:S01]  /*31e50*/  BSSY B1, `(.L_x_2613) ;  /* 0x0000007000017945 */ /* 0x000fe20003800000 */
[----:B------:R-:W-:Y:S01]  /*31e60*/  MOV R12, RZ ;  /* 0x000000ff000c7202 */ /* 0x000fe20000000f00 */
[----:B------:R-:W-:Y:S02]  /*31e70*/  IMAD.MOV.U32 R11, RZ, RZ, 0x1e1f ;  /* 0x00001e1fff0b7424 */ /* 0x000fe400078e00ff */
[----:B------:R-:W-:-:S07]  /*31e80*/  IMAD.MOV.U32 R15, RZ, RZ, -0x1 ;  /* 0xffffffffff0f7424 */ /* 0x000fce00078e00ff */
[----:B------:R-:W-:Y:S05]  /*31e90*/  WARPSYNC.COLLECTIVE R15, `(.L_x_2614) ;  /* 0x000000000f087348 */ /* 0x000fea0003c00000 */
[----:B------:R0:W1:Y:S02]  /*31ea0*/  SHFL.IDX P6, R14, R13, R12, R11 ;  /* 0x0000000c0d0e7389 */ /* 0x00006400000c000b */
[----:B01----:R-:W-:Y:S01]  /*31eb0*/  ENDCOLLECTIVE ;  /* 0x000000000000791b */ /* 0x003fe20003800000 */
.L_x_2614:
[----:B------:R-:W-:Y:S05]  /*31ec0*/  BSYNC B1 ;  /* 0x0000000000017941 */ /* 0x000fea0003800000 */
.L_x_2613:
        /* <DEDUP_REMOVED lines=8> */
.L_x_2615:
[----:B------:R-:W-:Y:S02]  /*31f50*/  IMAD.MOV.U32 R13, RZ, RZ, R20 ;  /* 0x000000ffff0d7224 */ /* 0x000fe400078e0014 */
[----:B------:R-:W-:-:S07]  /*31f60*/  IMAD.MOV.U32 R3, RZ, RZ, R14 ;  /* 0x000000ffff037224 */ /* 0x000fce00078e000e */
[----:B------:R-:W-:Y:S05]  /*31f70*/  WARPSYNC.COLLECTIVE R15, `(.L_x_2616) ;  /* 0x000000000f087348 */ /* 0x000fea0003c00000 */
[----:B------:R0:W1:Y:S02]  /*31f80*/  SHFL.IDX P6, R14, R13, R12, R11 ;  /* 0x0000000c0d0e7389 */ /* 0x00006400000c000b */
[----:B01----:R-:W-:Y:S01]  /*31f90*/  ENDCOLLECTIVE ;  /* 0x000000000000791b */ /* 0x003fe20003800000 */
.L_x_2616:
[----:B------:R-:W-:Y:S02]  /*31fa0*/  IMAD.MOV.U32 R13, RZ, RZ, R21 ;  /* 0x000000ffff0d7224 */ /* 0x000fe400078e0015 */
[----:B------:R-:W-:-:S07]  /*31fb0*/  IMAD.MOV.U32 R20, RZ, RZ, R14 ;  /* 0x000000ffff147224 */ /* 0x000fce00078e000e */
[----:B------:R-:W-:Y:S05]  /*31fc0*/  WARPSYNC.COLLECTIVE R15, `(.L_x_2617) ;  /* 0x000000000f087348 */ /* 0x000fea0003c00000 */
[----:B------:R0:W1:Y:S02]  /*31fd0*/  SHFL.IDX P6, R14, R13, R12, R11 ;  /* 0x0000000c0d0e7389 */ /* 0x00006400000c000b */
[----:B01----:R-:W-:Y:S01]  /*31fe0*/  ENDCOLLECTIVE ;  /* 0x000000000000791b */ /* 0x003fe20003800000 */
.L_x_2617:
[----:B------:R-:W-:Y:S01]  /*31ff0*/  MOV R21, R14 ;  /* 0x0000000e00157202 */ /* 0x000fe20000000f00 */
[----:B------:R-:W-:Y:S06]  /*32000*/  BRA `(.L_x_2618) ;  /* 0xfffffe2800187947 */ /* 0x000fec000383ffff */
.L_x_2383:
[----:B--2---:R2:W4:Y:S02]  /*32010*/  SYNCS.PHASECHK.TRANS64.TRYWAIT P0, [R16+URZ+0x33400], R21 ;  /* 0x03340015100075a7 */ /* 0x004524000800017f */
[----:B----4-:R-:W-:Y:S05]  /*32020*/  @!P0 NANOSLEEP.SYNCS 0x989680 ;  /* 0x009896800000895d */ /* 0x010fea0003900000 */
[----:B------:R-:W4:Y:S02]  /*32030*/  @!P0 SYNCS.PHASECHK.TRANS64 P0, [R16+URZ+0x33400], R21 ;  /* 0x03340015100085a7 */ /* 0x000f24000800007f */
[----:B----4-:R-:W-:Y:S05]  /*32040*/  @!P0 BRA `(.L_x_2383) ;  /* 0xfffffffc00f08947 */ /* 0x010fea000383ffff */
[----:B------:R-:W-:Y:S05]  /*32050*/  BRA `(.L_x_2619) ;  /* 0xfffffe2c00387947 */ /* 0x000fea000383ffff */
.L_x_2391:
[----:B-1----:R1:W2:Y:S02]  /*32060*/  SYNCS.PHASECHK.TRANS64.TRYWAIT P0, [R3+URZ+0x33430], R0 ;  /* 0x03343000030075a7 */ /* 0x0022a4000800017f */
[----:B--2---:R-:W-:Y:S05]  /*32070*/  @!P0 NANOSLEEP.SYNCS 0x989680 ;  /* 0x009896800000895d */ /* 0x004fea0003900000 */
[----:B------:R-:W2:Y:S02]  /*32080*/  @!P0 SYNCS.PHASECHK.TRANS64 P0, [R3+URZ+0x33430], R0 ;  /* 0x03343000030085a7 */ /* 0x000ea4000800007f */
[----:B--2---:R-:W-:Y:S05]  /*32090*/  @!P0 BRA `(.L_x_2391) ;  /* 0xfffffffc00f08947 */ /* 0x004fea000383ffff */
[----:B------:R-:W-:Y:S05]  /*320a0*/  BRA `(.L_x_2390) ;  /* 0xfffffe5c00a07947 */ /* 0x000fea000383ffff */
.L_x_2397:
[----:B-1----:R1:W2:Y:S02]  /*320b0*/  SYNCS.PHASECHK.TRANS64.TRYWAIT P3, [R9+URZ+0x33430], R0 ;  /* 0x03343000090075a7 */ /* 0x0022a4000806017f */
[----:B--2---:R-:W-:Y:S05]  /*320c0*/  @!P3 NANOSLEEP.SYNCS 0x989680 ;  /* 0x009896800000b95d */ /* 0x004fea0003900000 */
[----:B------:R-:W2:Y:S02]  /*320d0*/  @!P3 SYNCS.PHASECHK.TRANS64 P3, [R9+URZ+0x33430], R0 ;  /* 0x033430000900b5a7 */ /* 0x000ea4000806007f */
[----:B--2---:R-:W-:Y:S05]  /*320e0*/  @!P3 BRA `(.L_x_2397) ;  /* 0xfffffffc00f0b947 */ /* 0x004fea000383ffff */
[----:B------:R-:W-:Y:S05]  /*320f0*/  BRA `(.L_x_2396) ;  /* 0xfffffe98002c7947 */ /* 0x000fea000383ffff */
.L_x_2401:
[----:B-1----:R1:W2:Y:S02]  /*32100*/  SYNCS.PHASECHK.TRANS64.TRYWAIT P2, [R8+URZ+0x33450], R0 ;  /* 0x03345000080075a7 */ /* 0x0022a4000804017f */
[----:B--2---:R-:W-:Y:S05]  /*32110*/  @!P2 NANOSLEEP.SYNCS 0x989680 ;  /* 0x009896800000a95d */ /* 0x004fea0003900000 */
[----:B------:R-:W2:Y:S02]  /*32120*/  @!P2 SYNCS.PHASECHK.TRANS64 P2, [R8+URZ+0x33450], R0 ;  /* 0x033450000800a5a7 */ /* 0x000ea4000804007f */
[----:B--2---:R-:W-:Y:S05]  /*32130*/  @!P2 BRA `(.L_x_2401) ;  /* 0xfffffffc00f0a947 */ /* 0x004fea000383ffff */
[----:B------:R-:W-:Y:S05]  /*32140*/  BRA `(.L_x_2398) ;  /* 0xfffffea800687947 */ /* 0x000fea000383ffff */
.L_x_2409:
[----:B-1----:R1:W2:Y:S02]  /*32150*/  SYNCS.PHASECHK.TRANS64.TRYWAIT P0, [R0+URZ+0x33430], R11 ;  /* 0x0334300b000075a7 */ /* 0x0022a4000800017f */
[----:B--2---:R-:W-:Y:S05]  /*32160*/  @!P0 NANOSLEEP.SYNCS 0x989680 ;  /* 0x009896800000895d */ /* 0x004fea0003900000 */
[----:B------:R-:W2:Y:S02]  /*32170*/  @!P0 SYNCS.PHASECHK.TRANS64 P0, [R0+URZ+0x33430], R11 ;  /* 0x0334300b000085a7 */ /* 0x000ea4000800007f */
[----:B--2---:R-:W-:Y:S05]  /*32180*/  @!P0 BRA `(.L_x_2409) ;  /* 0xfffffffc00f08947 */ /* 0x004fea000383ffff */
[----:B------:R-:W-:Y:S05]  /*32190*/  BRA `(.L_x_2408) ;  /* 0xfffffed800387947 */ /* 0x000fea000383ffff */
.L_x_2413:
[----:B-1----:R1:W2:Y:S02]  /*321a0*/  SYNCS.PHASECHK.TRANS64.TRYWAIT P0, [R8+URZ+0x33450], R0 ;  /* 0x03345000080075a7 */ /* 0x0022a4000800017f */
[----:B--2---:R-:W-:Y:S05]  /*321b0*/  @!P0 NANOSLEEP.SYNCS 0x989680 ;  /* 0x009896800000895d */ /* 0x004fea0003900000 */
[----:B------:R-:W2:Y:S02]  /*321c0*/  @!P0 SYNCS.PHASECHK.TRANS64 P0, [R8+URZ+0x33450], R0 ;  /* 0x03345000080085a7 */ /* 0x000ea4000800007f */
[----:B--2---:R-:W-:Y:S05]  /*321d0*/  @!P0 BRA `(.L_x_2413) ;  /* 0xfffffffc00f08947 */ /* 0x004fea000383ffff */
[----:B------:R-:W-:Y:S05]  /*321e0*/  BRA `(.L_x_2410) ;  /* 0xfffffee800687947 */ /* 0x000fea000383ffff */
.L_x_2419:
[----:B-1----:R1:W2:Y:S02]  /*321f0*/  SYNCS.PHASECHK.TRANS64.TRYWAIT P0, [R5+URZ+0x33450], R6 ;  /* 0x03345006050075a7 */ /* 0x0022a4000800017f */
[----:B--2---:R-:W-:Y:S05]  /*32200*/  @!P0 NANOSLEEP.SYNCS 0x989680 ;  /* 0x009896800000895d */ /* 0x004fea0003900000 */
[----:B------:R-:W2:Y:S02]  /*32210*/  @!P0 SYNCS.PHASECHK.TRANS64 P0, [R5+URZ+0x33450], R6 ;  /* 0x03345006050085a7 */ /* 0x000ea4000800007f */
[----:B--2---:R-:W-:Y:S05]  /*32220*/  @!P0 BRA `(.L_x_2419) ;  /* 0xfffffffc00f08947 */ /* 0x004fea000383ffff */
[----:B------:R-:W-:Y:S05]  /*32230*/  BRA `(.L_x_2418) ;  /* 0xffffff0c00307947 */ /* 0x000fea000383ffff */
.L_x_2423:
        /* <DEDUP_REMOVED lines=11> */
[----:B------:R-:W-:Y:S01]  /*322f0*/  IMAD.MOV.U32 R11, RZ, RZ, 0x1c1f ;  /* 0x00001c1fff0b7424 */ /* 0x000fe200078e00ff */
[----:B------:R-:W-:-:S02]  /*32300*/  SEL R126, R131, R15, P0 ;  /* 0x0000000f837e7207 */ /* 0x000fc40000000000 */
[----:B------:R-:W-:Y:S01]  /*32310*/  SEL R79, R15, R131, P0 ;  /* 0x000000830f4f7207 */ /* 0x000fe20000000000 */
[----:B------:R-:W-:Y:S01]  /*32320*/  IMAD.MOV.U32 R15, RZ, RZ, -0x1 ;  /* 0xffffffffff0f7424 */ /* 0x000fe200078e00ff */
[----:B------:R-:W-:Y:S01]  /*32330*/  SEL R46, R46, R12, P0 ;  /* 0x0000000c2e2e7207 */ /* 0x000fe20000000000 */
[----:B-----5:R-:W-:Y:S01]  /*32340*/  IMAD.MOV.U32 R12, RZ, RZ, R44 ;  /* 0x000000ffff0c7224 */ /* 0x020fe200078e002c */
        /* <DEDUP_REMOVED lines=13> */
[----:B------:R-:W-:-:S07]  /*32420*/  SEL R51, R62, R14, P0 ;  /* 0x0000000e3e337207 */ /* 0x000fce0000000000 */
[----:B0-----:R-:W-:Y:S05]  /*32430*/  WARPSYNC.COLLECTIVE R15, `(.L_x_2620) ;  /* 0x000000000f087348 */ /* 0x001fea0003c00000 */
[----:B------:R1:W2:Y:S02]  /*32440*/  SHFL.IDX P6, R14, R13, R12, R11 ;  /* 0x0000000c0d0e7389 */ /* 0x0002a400000c000b */
[----:B012---:R-:W-:Y:S01]  /*32450*/  ENDCOLLECTIVE ;  /* 0x000000000000791b */ /* 0x007fe20003800000 */
.L_x_2620:
[----:B------:R-:W-:Y:S02]  /*32460*/  SEL R61, R58, R99, P0 ;  /* 0x000000633a3d7207 */ /* 0x000fe40000000000 */
[----:B------:R-:W-:Y:S02]  /*32470*/  SEL R58, R99, R58, P0 ;  /* 0x0000003a633a7207 */ /* 0x000fe40000000000 */
[----:B------:R-:W-:Y:S02]  /*32480*/  LOP3.LUT R77, R44, 0x2, RZ, 0x3c, !PT ;  /* 0x000000022c4d7812 */ /* 0x000fe400078e3cff */
        /* <DEDUP_REMOVED lines=15> */
.L_x_2621:
        /* <DEDUP_REMOVED lines=19> */
.L_x_2622:
        /* <DEDUP_REMOVED lines=18> */
.L_x_2623:
        /* <DEDUP_REMOVED lines=8> */
[----:B------:R-:W-:Y:S02]  /*32850*/  MOV R13, R102 ;  /* 0x00000066000d7202 */ /* 0x000fe40000000f00 */
        /* <DEDUP_REMOVED lines=9> */
.L_x_2624:
        /* <DEDUP_REMOVED lines=18> */
.L_x_2625:
[----:B------:R-:W-:Y:S02]  /*32a10*/  SEL R33, R148, R33, P0 ;  /* 0x0000002194217207 */ /* 0x000fe40000000000 */
        /* <DEDUP_REMOVED lines=8> */
.L_x_2626:
[----:B------:R-:W-:Y:S02]  /*32aa0*/  IMAD.MOV.U32 R13, RZ, RZ, R4 ;  /* 0x000000ffff0d7224 */ /* 0x000fe400078e0004 */
[----:B------:R-:W-:-:S07]  /*32ab0*/  IMAD.MOV.U32 R103, RZ, RZ, R14 ;  /* 0x000000ffff677224 */ /* 0x000fce00078e000e */
[----:B------:R-:W-:Y:S05]  /*32ac0*/  WARPSYNC.COLLECTIVE R15, `(.L_x_2627) ;  /* 0x000000000f087348 */ /* 0x000fea0003c00000 */
[----:B------:R0:W1:Y:S02]  /*32ad0*/  SHFL.IDX P6, R14, R13, R12, R11 ;  /* 0x0000000c0d0e7389 */ /* 0x00006400000c000b */
[----:B01----:R-:W-:Y:S01]  /*32ae0*/  ENDCOLLECTIVE ;  /* 0x000000000000791b */ /* 0x003fe20003800000 */
.L_x_2627:
[----:B------:R-:W-:Y:S01]  /*32af0*/  SEL R4, R103, R97, P0 ;  /* 0x0000006167047207 */ /* 0x000fe20000000000 */
[----:B------:R-:W-:Y:S02]  /*32b00*/  IMAD.MOV.U32 R13, RZ, RZ, R132 ;  /* 0x000000ffff0d7224 */ /* 0x000fe400078e0084 */
[----:B------:R-:W-:Y:S02]  /*32b10*/  IMAD.MOV.U32 R12, RZ, RZ, R44 ;  /* 0x000000ffff0c7224 */ /* 0x000fe400078e002c */
[----:B------:R-:W-:-:S07]  /*32b20*/  IMAD.MOV.U32 R105, RZ, RZ, R14 ;  /* 0x000000ffff697224 */ /* 0x000fce00078e000e */
[----:B------:R-:W-:Y:S05]  /*32b30*/  WARPSYNC.COLLECTIVE R15, `(.L_x_2628) ;  /* 0x000000000f087348 */ /* 0x000fea0003c00000 */
[----:B------:R0:W1:Y:S02]  /*32b40*/  SHFL.IDX P6, R14, R13, R12, R11 ;  /* 0x0000000c0d0e7389 */ /* 0x00006400000c000b */
[----:B01----:R-:W-:Y:S01]  /*32b50*/  ENDCOLLECTIVE ;  /* 0x000000000000791b */ /* 0x003fe20003800000 */
.L_x_2628:
[----:B------:R-:W-:Y:S01]  /*32b60*/  SEL R5, R93, R105, P0 ;  /* 0x000000695d057207 */ /* 0x000fe20000000000 */
[----:B------:R-:W-:Y:S01]  /*32b70*/  IMAD.MOV.U32 R13, RZ, RZ, R92 ;  /* 0x000000ffff0d7224 */ /* 0x000fe200078e005c */
[----:B------:R-:W-:-:S07]  /*32b80*/  MOV R95, R14 ;  /* 0x0000000e005f7202 */ /* 0x000fce0000000f00 */
[----:B------:R-:W-:Y:S05]  /*32b90*/  WARPSYNC.COLLECTIVE R15, `(.L_x_2629) ;  /* 0x000000000f087348 */ /* 0x000fea0003c00000 */
[----:B------:R0:W1:Y:S02]  /*32ba0*/  SHFL.IDX P6, R14, R13, R12, R11 ;  /* 0x0000000c0d0e7389 */ /* 0x00006400000c000b */
[----:B01----:R-:W-:Y:S01]  /*32bb0*/  ENDCOLLECTIVE ;  /* 0x000000000000791b */ /* 0x003fe20003800000 */
.L_x_2629:
[----:B------:R-:W-:Y:S02]  /*32bc0*/  IMAD.MOV.U32 R13, RZ, RZ, R7 ;  /* 0x000000ffff0d7224 */ /* 0x000fe400078e0007 */
[----:B------:R-:W-:Y:S02]  /*32bd0*/  IMAD.MOV.U32 R12, RZ, RZ, R77 ;  /* 0x000000ffff0c7224 */ /* 0x000fe400078e004d */
[----:B------:R-:W-:-:S07]  /*32be0*/  IMAD.MOV.U32 R94, RZ, RZ, R14 ;  /* 0x000000ffff5e7224 */ /* 0x000fce00078e000e */
[----:B------:R-:W-:Y:S05]  /*32bf0*/  WARPSYNC.COLLECTIVE R15, `(.L_x_2630) ;  /* 0x000000000f087348 */ /* 0x000fea0003c00000 */
[----:B------:R0:W1:Y:S02]  /*32c00*/  SHFL.IDX P6, R14, R13, R12, R11 ;  /* 0x0000000c0d0e7389 */ /* 0x00006400000c000b */
[----:B01----:R-:W-:Y:S01]  /*32c10*/  ENDCOLLECTIVE ;  /* 0x000000000000791b */ /* 0x003fe20003800000 */
.L_x_2630:
[----:B------:R-:W-:Y:S01]  /*32c20*/  IMAD.MOV.U32 R13, RZ, RZ, R6 ;  /* 0x000000ffff0d7224 */ /* 0x000fe200078e0006 */
[----:B------:R-:W-:Y:S01]  /*32c30*/  SEL R6, R105, R93, P0 ;  /* 0x0000005d69067207 */ /* 0x000fe20000000000 */
[----:B------:R-:W-:-:S07]  /*32c40*/  IMAD.MOV.U32 R92, RZ, RZ, R14 ;  /* 0x000000ffff5c7224 */ /* 0x000fce00078e000e */
[----:B------:R-:W-:Y:S05]  /*32c50*/  WARPSYNC.COLLECTIVE R15, `(.L_x_2631) ;  /* 0x000000000f087348 */ /* 0x000fea0003c00000 */
[----:B------:R0:W1:Y:S02]  /*32c60*/  SHFL.IDX P6, R14, R13, R12, R11 ;  /* 0x0000000c0d0e7389 */ /* 0x00006400000c000b */
[----:B01----:R-:W-:Y:S01]  /*32c70*/  ENDCOLLECTIVE ;  /* 0x000000000000791b */ /* 0x003fe20003800000 */
.L_x_2631:
[----:B------:R-:W-:Y:S02]  /*32c80*/  SEL R7, R95, R92, P0 ;  /* 0x0000005c5f077207 */ /* 0x000fe40000000000 */
[----:B------:R-:W-:Y:S01]  /*32c90*/  SEL R92, R92, R95, P0 ;  /* 0x0000005f5c5c7207 */ /* 0x000fe20000000000 */
[----:B------:R-:W-:Y:S01]  /*32ca0*/  IMAD.MOV.U32 R13, RZ, RZ, R138 ;  /* 0x000000ffff0d7224 */ /* 0x000fe200078e008a */
        /* <DEDUP_REMOVED lines=8> */
.L_x_2632:
[----:B------:R-:W-:Y:S02]  /*32d30*/  SEL R93, R94, R140, P0 ;  /* 0x0000008c5e5d7207 */ /* 0x000fe40000000000 */
[----:B------:R-:W-:Y:S01]  /*32d40*/  SEL R94, R140, R94, P0 ;  /* 0x0000005e8c5e7207 */ /* 0x000fe20000000000 */
[----:B------:R-:W-:Y:S02]  /*32d50*/  IMAD.MOV.U32 R13, RZ, RZ, R128 ;  /* 0x000000ffff0d7224 */ /* 0x000fe400078e0080 */
[----:B------:R-:W-:-:S07]  /*32d60*/  IMAD.MOV.U32 R96, RZ, RZ, R14 ;  /* 0x000000ffff607224 */ /* 0x000fce00078e000e */
[----:B------:R-:W-:Y:S05]  /*32d70*/  WARPSYNC.COLLECTIVE R15, `(.L_x_2633) ;  /* 0x000000000f087348 */ /* 0x000fea0003c00000 */
[----:B------:R0:W1:Y:S02]  /*32d80*/  SHFL.IDX P6, R14, R13, R12, R11 ;  /* 0x0000000c0d0e7389 */ /* 0x00006400000c000b */
[----:B01----:R-:W-:Y:S01]  /*32d90*/  ENDCOLLECTIVE ;  /* 0x000000000000791b */ /* 0x003fe20003800000 */
.L_x_2633:
[----:B------:R-:W-:Y:S02]  /*32da0*/  IMAD.MOV.U32 R13, RZ, RZ, R60 ;  /* 0x000000ffff0d7224 */ /* 0x000fe400078e003c */
[----:B------:R-:W-:Y:S01]  /*32db0*/  IMAD.MOV.U32 R12, RZ, RZ, R77 ;  /* 0x000000ffff0c7224 */ /* 0x000fe200078e004d */
[----:B------:R-:W-:-:S07]  /*32dc0*/  MOV R98, R14 ;  /* 0x0000000e00627202 */ /* 0x000fce0000000f00 */
[----:B------:R-:W-:Y:S05]  /*32dd0*/  WARPSYNC.COLLECTIVE R15, `(.L_x_2634) ;  /* 0x000000000f087348 */ /* 0x000fea0003c00000 */
[----:B------:R0:W1:Y:S02]  /*32de0*/  SHFL.IDX P6, R14, R13, R12, R11 ;  /* 0x0000000c0d0e7389 */ /* 0x00006400000c000b */
[----:B01----:R-:W-:Y:S01]  /*32df0*/  ENDCOLLECTIVE ;  /* 0x000000000000791b */ /* 0x003fe20003800000 */
.L_x_2634:
[----:B------:R-:W-:Y:S02]  /*32e00*/  IMAD.MOV.U32 R13, RZ, RZ, R27 ;  /* 0x000000ffff0d7224 */ /* 0x000fe400078e001b */
[----:B------:R-:W-:-:S07]  /*32e10*/  IMAD.MOV.U32 R60, RZ, RZ, R14 ;  /* 0x000000ffff3c7224 */ /* 0x000fce00078e000e */
[----:B------:R-:W-:Y:S05]  /*32e20*/  WARPSYNC.COLLECTIVE R15, `(.L_x_2635) ;  /* 0x000000000f087348 */ /* 0x000fea0003c00000 */
[----:B------:R0:W1:Y:S02]  /*32e30*/  SHFL.IDX P6, R14, R13, R12, R11 ;  /* 0x0000000c0d0e7389 */ /* 0x00006400000c000b */
[----:B01----:R-:W-:Y:S01]  /*32e40*/  ENDCOLLECTIVE ;  /* 0x000000000000791b */ /* 0x003fe20003800000 */
.L_x_2635:
        /* <DEDUP_REMOVED lines=8> */
.L_x_2636:
[----:B------:R-:W-:Y:S02]  /*32ed0*/  SEL R97, R98, R27, P0 ;  /* 0x0000001b62617207 */ /* 0x000fe40000000000 */
[----:B------:R-:W-:Y:S01]  /*32ee0*/  SEL R98, R27, R98, P0 ;  /* 0x000000621b627207 */ /* 0x000fe20000000000 */
[----:B------:R-:W-:Y:S02]  /*32ef0*/  IMAD.MOV.U32 R13, RZ, RZ, R137 ;  /* 0x000000ffff0d7224 */ /* 0x000fe400078e0089 */
[----:B------:R-:W-:-:S07]  /*32f00*/  IMAD.MOV.U32 R100, RZ, RZ, R14 ;  /* 0x000000ffff647224 */ /* 0x000fce00078e000e */
[----:B------:R-:W-:Y:S05]  /*32f10*/  WARPSYNC.COLLECTIVE R15, `(.L_x_2637) ;  /* 0x000000000f087348 */ /* 0x000fea0003c00000 */
[----:B------:R0:W1:Y:S02]  /*32f20*/  SHFL.IDX P6, R14, R13, R12, R11 ;  /* 0x0000000c0d0e7389 */ /* 0x00006400000c000b */
[----:B01----:R-:W-:Y:S01]  /*32f30*/  ENDCOLLECTIVE ;  /* 0x000000000000791b */ /* 0x003fe20003800000 */
.L_x_2637:
[----:B------:R-:W-:Y:S01]  /*32f40*/  IMAD.MOV.U32 R13, RZ, RZ, R70 ;  /* 0x000000ffff0d7224 */ /* 0x000fe200078e0046 */
[----:B------:R-:W-:Y:S01]  /*32f50*/  MOV R12, R77 ;  /* 0x0000004d000c7202 */ /* 0x000fe20000000f00 */
[----:B------:R-:W-:-:S07]  /*32f60*/  IMAD.MOV.U32 R102, RZ, RZ, R14 ;  /* 0x000000ffff667224 */ /* 0x000fce00078e000e */
[----:B------:R-:W-:Y:S05]  /*32f70*/  WARPSYNC.COLLECTIVE R15, `(.L_x_2638) ;  /* 0x000000000f087348 */ /* 0x000fea0003c00000 */
[----:B------:R0:W1:Y:S02]  /*32f80*/  SHFL.IDX P6, R14, R13, R12, R11 ;  /* 0x0000000c0d0e7389 */ /* 0x00006400000c000b */
[----:B01----:R-:W-:Y:S01]  /*32f90*/  ENDCOLLECTIVE ;  /* 0x000000000000791b */ /* 0x003fe20003800000 */
.L_x_2638:
[----:B------:R-:W-:Y:S02]  /*32fa0*/  IMAD.MOV.U32 R13, RZ, RZ, R66 ;  /* 0x000000ffff0d7224 */ /* 0x000fe400078e0042 */
[----:B------:R-:W-:-:S07]  /*32fb0*/  IMAD.MOV.U32 R70, RZ, RZ, R14 ;  /* 0x000000ffff467224 */ /* 0x000fce00078e000e */
[----:B------:R-:W-:Y:S05]  /*32fc0*/  WARPSYNC.COLLECTIVE R15, `(.L_x_2639) ;  /* 0x000000000f087348 */ /* 0x000fea0003c00000 */
[----:B------:R0:W1:Y:S02]  /*32fd0*/  SHFL.IDX P6, R14, R13, R12, R11 ;  /* 0x0000000c0d0e7389 */ /* 0x00006400000c000b */
[----:B01----:R-:W-:Y:S01]  /*32fe0*/  ENDCOLLECTIVE ;  /* 0x000000000000791b */ /* 0x003fe20003800000 */
.L_x_2639:
        /* <DEDUP_REMOVED lines=8> */
.L_x_2640:
[----:B------:R-:W-:Y:S02]  /*33070*/  SEL R101, R102, R66, P0 ;  /* 0x0000004266657207 */ /* 0x000fe40000000000 */
[----:B------:R-:W-:Y:S01]  /*33080*/  SEL R102, R66, R102, P0 ;  /* 0x0000006642667207 */ /* 0x000fe20000000000 */
[----:B------:R-:W-:Y:S02]  /*33090*/  IMAD.MOV.U32 R13, RZ, RZ, R129 ;  /* 0x000000ffff0d7224 */ /* 0x000fe400078e0081 */
[----:B------:R-:W-:-:S07]  /*330a0*/  IMAD.MOV.U32 R104, RZ, RZ, R14 ;  /* 0x000000ffff687224 */ /* 0x000fce00078e000e */
[----:B------:R-:W-:Y:S05]  /*330b0*/  WARPSYNC.COLLECTIVE R15, `(.L_x_2641) ;  /* 0x000000000f087348 */ /* 0x000fea0003c00000 */
[----:B------:R0:W1:Y:S02]  /*330c0*/  SHFL.IDX P6, R14, R13, R12, R11 ;  /* 0x0000000c0d0e7389 */ /* 0x00006400000c000b */
[----:B01----:R-:W-:Y:S01]  /*330d0*/  ENDCOLLECTIVE ;  /* 0x000000000000791b */ /* 0x003fe20003800000 */
.L_x_2641:
[----:B------:R-:W-:Y:S02]  /*330e0*/  IMAD.MOV.U32 R13, RZ, RZ, R82 ;  /* 0x000000ffff0d7224 */ /* 0x000fe400078e0052 */
[----:B------:R-:W-:Y:S02]  /*330f0*/  IMAD.MOV.U32 R12, RZ, RZ, R77 ;  /* 0x000000ffff0c7224 */ /* 0x000fe400078e004d */
[----:B------:R-:W-:-:S07]  /*33100*/  IMAD.MOV.U32 R106, RZ, RZ, R14 ;  /* 0x000000ffff6a7224 */ /* 0x000fce00078e000e */
[----:B------:R-:W-:Y:S05]  /*33110*/  WARPSYNC.COLLECTIVE R15, `(.L_x_2642) ;  /* 0x000000000f087348 */ /* 0x000fea0003c00000 */
[----:B------:R0:W1:Y:S02]  /*33120*/  SHFL.IDX P6, R14, R13, R12, R11 ;  /* 0x0000000c0d0e7389 */ /* 0x00006400000c000b */
[----:B01----:R-:W-:Y:S01]  /*33130*/  ENDCOLLECTIVE ;  /* 0x000000000000791b */ /* 0x003fe20003800000 */
.L_x_2642:
[----:B------:R-:W-:Y:S01]  /*33140*/  MOV R13, R75 ;  /* 0x0000004b000d7202 */ /* 0x000fe20000000f00 */
[----:B------:R-:W-:-:S07]  /*33150*/  IMAD.MOV.U32 R82, RZ, RZ, R14 ;  /* 0x000000ffff527224 */ /* 0x000fce00078e000e */
[----:B------:R-:W-:Y:S05]  /*33160*/  WARPSYNC.COLLECTIVE R15, `(.L_x_2643) ;  /* 0x000000000f087348 */ /* 0x000fea0003c00000 */
[----:B------:R0:W1:Y:S02]  /*33170*/  SHFL.IDX P6, R14, R13, R12, R11 ;  /* 0x0000000c0d0e7389 */ /* 0x00006400000c000b */
[----:B01----:R-:W-:Y:S01]  /*33180*/  ENDCOLLECTIVE ;  /* 0x000000000000791b */ /* 0x003fe20003800000 */
.L_x_2643:
[----:B------:R-:W-:Y:S02]  /*33190*/  SEL R103, R104, R82, P0 ;  /* 0x0000005268677207 */ /* 0x000fe40000000000 */
[----:B------:R-:W-:Y:S01]  /*331a0*/  SEL R104, R82, R104, P0 ;  /* 0x0000006852687207 */ /* 0x000fe20000000000 */
[----:B------:R-:W-:Y:S02]  /*331b0*/  IMAD.MOV.U32 R13, RZ, RZ, R25 ;  /* 0x000000ffff0d7224 */ /* 0x000fe400078e0019 */
        /* <DEDUP_REMOVED lines=8> */
.L_x_2644:
[----:B------:R-:W-:Y:S02]  /*33240*/  IMAD.MOV.U32 R13, RZ, RZ, R20 ;  /* 0x000000ffff0d7224 */ /* 0x000fe400078e0014 */
[----:B------:R-:W-:-:S07]  /*33250*/  IMAD.MOV.U32 R25, RZ, RZ, R14 ;  /* 0x000000ffff197224 */ /* 0x000fce00078e000e */
[----:B------:R-:W-:Y:S05]  /*33260*/  WARPSYNC.COLLECTIVE R15, `(.L_x_2645) ;  /* 0x000000000f087348 */ /* 0x000fea0003c00000 */
[----:B------:R0:W1:Y:S02]  /*33270*/  SHFL.IDX P6, R14, R13, R12, R11 ;  /* 0x0000000c0d0e7389 */ /* 0x00006400000c000b */
[----:B01----:R-:W-:Y:S01]  /*33280*/  ENDCOLLECTIVE ;  /* 0x000000000000791b */ /* 0x003fe20003800000 */
.L_x_2645:
[----:B------:R-:W-:Y:S02]  /*33290*/  IMAD.MOV.U32 R13, RZ, RZ, R9 ;  /* 0x000000ffff0d7224 */ /* 0x000fe400078e0009 */
[----:B------:R-:W-:Y:S02]  /*332a0*/  IMAD.MOV.U32 R12, RZ, RZ, R77 ;  /* 0x000000ffff0c7224 */ /* 0x000fe400078e004d */
[----:B------:R-:W-:-:S07]  /*332b0*/  IMAD.MOV.U32 R20, RZ, RZ, R14 ;  /* 0x000000ffff147224 */ /* 0x000fce00078e000e */
[----:B------:R-:W-:Y:S05]  /*332c0*/  WARPSYNC.COLLECTIVE R15, `(.L_x_2646) ;  /* 0x000000000f087348 */ /* 0x000fea0003c00000 */
[----:B------:R0:W1:Y:S02]  /*332d0*/  SHFL.IDX P6, R14, R13, R12, R11 ;  /* 0x0000000c0d0e7389 */ /* 0x00006400000c000b */
[----:B01----:R-:W-:Y:S01]  /*332e0*/  ENDCOLLECTIVE ;  /* 0x000000000000791b */ /* 0x003fe20003800000 */
.L_x_2646:
[----:B------:R-:W-:Y:S02]  /*332f0*/  IMAD.MOV.U32 R13, RZ, RZ, R8 ;  /* 0x000000ffff0d7224 */ /* 0x000fe400078e0008 */
[----:B------:R-:W-:-:S07]  /*33300*/  IMAD.MOV.U32 R9, RZ, RZ, R14 ;  /* 0x000000ffff097224 */ /* 0x000fce00078e000e */
[----:B------:R-:W-:Y:S05]  /*33310*/  WARPSYNC.COLLECTIVE R15, `(.L_x_2647) ;  /* 0x000000000f087348 */ /* 0x000fea0003c00000 */
[----:B------:R0:W1:Y:S02]  /*33320*/  SHFL.IDX P6, R14, R13, R12, R11 ;  /* 0x0000000c0d0e7389 */ /* 0x00006400000c000b */
[----:B01----:R-:W-:Y:S01]  /*33330*/  ENDCOLLECTIVE ;  /* 0x000000000000791b */ /* 0x003fe20003800000 */
.L_x_2647:
        /* <DEDUP_REMOVED lines=8> */
.L_x_2648:
[----:B------:R-:W-:Y:S02]  /*333c0*/  IMAD.MOV.U32 R13, RZ, RZ, R107 ;  /* 0x000000ffff0d7224 */ /* 0x000fe400078e006b */
[----:B------:R-:W-:-:S07]  /*333d0*/  IMAD.MOV.U32 R136, RZ, RZ, R14 ;  /* 0x000000ffff887224 */ /* 0x000fce00078e000e */
[----:B------:R-:W-:Y:S05]  /*333e0*/  WARPSYNC.COLLECTIVE R15, `(.L_x_2649) ;  /* 0x000000000f087348 */ /* 0x000fea0003c00000 */
[----:B------:R0:W1:Y:S02]  /*333f0*/  SHFL.IDX P6, R14, R13, R12, R11 ;  /* 0x0000000c0d0e7389 */ /* 0x00006400000c000b */
[----:B01----:R-:W-:Y:S01]  /*33400*/  ENDCOLLECTIVE ;  /* 0x000000000000791b */ /* 0x003fe20003800000 */
.L_x_2649:
[----:B------:R-:W-:Y:S02]  /*33410*/  IMAD.MOV.U32 R13, RZ, RZ, R21 ;  /* 0x000000ffff0d7224 */ /* 0x000fe400078e0015 */
[----:B------:R-:W-:Y:S02]  /*33420*/  IMAD.MOV.U32 R12, RZ, RZ, R77 ;  /* 0x000000ffff0c7224 */ /* 0x000fe400078e004d */
[----:B------:R-:W-:-:S07]  /*33430*/  IMAD.MOV.U32 R122, RZ, RZ, R14 ;  /* 0x000000ffff7a7224 */ /* 0x000fce00078e000e */
[----:B------:R-:W-:Y:S05]  /*33440*/  WARPSYNC.COLLECTIVE R15, `(.L_x_2650) ;  /* 0x000000000f087348 */ /* 0x000fea0003c00000 */
[----:B------:R0:W1:Y:S02]  /*33450*/  SHFL.IDX P6, R14, R13, R12, R11 ;  /* 0x0000000c0d0e7389 */ /* 0x00006400000c000b */
[----:B01----:R-:W-:Y:S01]  /*33460*/  ENDCOLLECTIVE ;  /* 0x000000000000791b */ /* 0x003fe20003800000 */
.L_x_2650:
[----:B------:R-:W-:Y:S01]  /*33470*/  IMAD.MOV.U32 R13, RZ, RZ, R10 ;  /* 0x000000ffff0d7224 */ /* 0x000fe200078e000a */
[----:B------:R-:W-:Y:S02]  /*33480*/  SEL R10, R20, R75, P0 ;  /* 0x0000004b140a7207 */ /* 0x000fe40000000000 */
[----:B------:R-:W-:Y:S01]  /*33490*/  SEL R20, R75, R20, P0 ;  /* 0x000000144b147207 */ /* 0x000fe20000000000 */
[----:B------:R-:W-:-:S07]  /*334a0*/  IMAD.MOV.U32 R139, RZ, RZ, R14 ;  /* 0x000000ffff8b7224 */ /* 0x000fce00078e000e */
[----:B------:R-:W-:Y:S05]  /*334b0*/  WARPSYNC.COLLECTIVE R15, `(.L_x_2651) ;  /* 0x000000000f087348 */ /* 0x000fea0003c00000 */
[----:B------:R0:W1:Y:S02]  /*334c0*/  SHFL.IDX P6, R14, R13, R12, R11 ;  /* 0x0000000c0d0e7389 */ /* 0x00006400000c000b */
[----:B01----:R-:W-:Y:S01]  /*334d0*/  ENDCOLLECTIVE ;  /* 0x000000000000791b */ /* 0x003fe20003800000 */
.L_x_2651:
[----:B------:R-:W-:Y:S01]  /*334e0*/  SEL R21, R136, R139, P0 ;  /* 0x0000008b88157207 */ /* 0x000fe20000000000 */
[----:B------:R-:W-:Y:S01]  /*334f0*/  IMAD.MOV.U32 R13, RZ, RZ, R111 ;  /* 0x000000ffff0d7224 */ /* 0x000fe200078e006f */
[----:B------:R-:W-:Y:S01]  /*33500*/  MOV R12, R44 ;  /* 0x0000002c000c7202 */ /* 0x000fe20000000f00 */
[----:B------:R-:W-:-:S07]  /*33510*/  IMAD.MOV.U32 R141, RZ, RZ, R14 ;  /* 0x000000ffff8d7224 */ /* 0x000fce00078e000e */
[----:B------:R-:W-:Y:S05]  /*33520*/  WARPSYNC.COLLECTIVE R15, `(.L_x_2652) ;  /* 0x000000000f087348 */ /* 0x000fea0003c00000 */
[----:B------:R0:W1:Y:S02]  /*33530*/  SHFL.IDX P6, R14, R13, R12, R11 ;  /* 0x0000000c0d0e7389 */ /* 0x00006400000c000b */
[----:B01----:R-:W-:Y:S01]  /*33540*/  ENDCOLLECTIVE ;  /* 0x000000000000791b */ /* 0x003fe20003800000 */
.L_x_2652:
[----:B------:R-:W-:Y:S01]  /*33550*/  SEL R25, R122, R141, P0 ;  /* 0x0000008d7a197207 */ /* 0x000fe20000000000 */
[----:B------:R-:W-:Y:S02]  /*33560*/  IMAD.MOV.U32 R13, RZ, RZ, R108 ;  /* 0x000000ffff0d7224 */ /* 0x000fe400078e006c */
[----:B------:R-:W-:-:S07]  /*33570*/  IMAD.MOV.U32 R107, RZ, RZ, R14 ;  /* 0x000000ffff6b7224 */ /* 0x000fce00078e000e */
[----:B------:R-:W-:Y:S05]  /*33580*/  WARPSYNC.COLLECTIVE R15, `(.L_x_2653) ;  /* 0x000000000f087348 */ /* 0x000fea0003c00000 */
[----:B------:R0:W1:Y:S02]  /*33590*/  SHFL.IDX P6, R14, R13, R12, R11 ;  /* 0x0000000c0d0e7389 */ /* 0x00006400000c000b */
[----:B01----:R-:W-:Y:S01]  /*335a0*/  ENDCOLLECTIVE ;  /* 0x000000000000791b */ /* 0x003fe20003800000 */
.L_x_2653:
[----:B------:R-:W-:Y:S01]  /*335b0*/  IMAD.MOV.U32 R13, RZ, RZ, R26 ;  /* 0x000000ffff0d7224 */ /* 0x000fe200078e001a */
[----:B------:R-:W-:Y:S01]  /*335c0*/  SEL R26, R141, R122, P0 ;  /* 0x0000007a8d1a7207 */ /* 0x000fe20000000000 */
[----:B------:R-:W-:Y:S02]  /*335d0*/  IMAD.MOV.U32 R12, RZ, RZ, R77 ;  /* 0x000000ffff0c7224 */ /* 0x000fe400078e004d */
[----:B------:R-:W-:-:S07]  /*335e0*/  IMAD.MOV.U32 R109, RZ, RZ, R14 ;  /* 0x000000ffff6d7224 */ /* 0x000fce00078e000e */
[----:B------:R-:W-:Y:S05]  /*335f0*/  WARPSYNC.COLLECTIVE R15, `(.L_x_2654) ;  /* 0x000000000f087348 */ /* 0x000fea0003c00000 */
[----:B------:R0:W1:Y:S02]  /*33600*/  SHFL.IDX P6, R14, R13, R12, R11 ;  /* 0x0000000c0d0e7389 */ /* 0x00006400000c000b */
[----:B01----:R-:W-:Y:S01]  /*33610*/  ENDCOLLECTIVE ;  /* 0x000000000000791b */ /* 0x003fe20003800000 */
.L_x_2654:
[----:B------:R-:W-:Y:S01]  /*33620*/  IMAD.MOV.U32 R13, RZ, RZ, R24 ;  /* 0x000000ffff0d7224 */ /* 0x000fe200078e0018 */
[----:B------:R-:W-:Y:S01]  /*33630*/  SEL R24, R139, R136, P0 ;  /* 0x000000888b187207 */ /* 0x000fe20000000000 */
[----:B------:R-:W-:-:S07]  /*33640*/  IMAD.MOV.U32 R142, RZ, RZ, R14 ;  /* 0x000000ffff8e7224 */ /* 0x000fce00078e000e */
[----:B------:R-:W-:Y:S05]  /*33650*/  WARPSYNC.COLLECTIVE R15, `(.L_x_2655) ;  /* 0x000000000f087348 */ /* 0x000fea0003c00000 */
[----:B------:R0:W1:Y:S02]  /*33660*/  SHFL.IDX P6, R14, R13, R12, R11 ;  /* 0x0000000c0d0e7389 */ /* 0x00006400000c000b */
[----:B01----:R-:W-:Y:S01]  /*33670*/  ENDCOLLECTIVE ;  /* 0x000000000000791b */ /* 0x003fe20003800000 */
.L_x_2655:
        /* <DEDUP_REMOVED lines=8> */
.L_x_2656:
[----:B------:R-:W-:Y:S02]  /*33700*/  SEL R108, R109, R143, P0 ;  /* 0x0000008f6d6c7207 */ /* 0x000fe40000000000 */
[----:B------:R-:W-:Y:S02]  /*33710*/  SEL R109, R143, R109, P0 ;  /* 0x0000006d8f6d7207 */ /* 0x000fe40000000000 */
[----:B------:R-:W-:Y:S01]  /*33720*/  MOV R13, R110 ;  /* 0x0000006e000d7202 */ /* 0x000fe20000000f00 */
[----:B------:R-:W-:-:S07]  /*33730*/  IMAD.MOV.U32 R111, RZ, RZ, R14 ;  /* 0x000000ffff6f7224 */ /* 0x000fce00078e000e */
[----:B------:R-:W-:Y:S05]  /*33740*/  WARPSYNC.COLLECTIVE R15, `(.L_x_2657) ;  /* 0x000000000f087348 */ /* 0x000fea0003c00000 */
[----:B------:R0:W1:Y:S02]  /*33750*/  SHFL.IDX P6, R14, R13, R12, R11 ;  /* 0x0000000c0d0e7389 */ /* 0x00006400000c000b */
[----:B01----:R-:W-:Y:S01]  /*33760*/  ENDCOLLECTIVE ;  /* 0x000000000000791b */ /* 0x003fe20003800000 */
.L_x_2657:
[----:B------:R-:W-:Y:S02]  /*33770*/  IMAD.MOV.U32 R13, RZ, RZ, R40 ;  /* 0x000000ffff0d7224 */ /* 0x000fe400078e0028 */
[----:B------:R-:W-:Y:S02]  /*33780*/  IMAD.MOV.U32 R12, RZ, RZ, R77 ;  /* 0x000000ffff0c7224 */ /* 0x000fe400078e004d */
[----:B------:R-:W-:-:S07]  /*33790*/  IMAD.MOV.U32 R118, RZ, RZ, R14 ;  /* 0x000000ffff767224 */ /* 0x000fce00078e000e */
[----:B------:R-:W-:Y:S05]  /*337a0*/  WARPSYNC.COLLECTIVE R15, `(.L_x_2658) ;  /* 0x000000000f087348 */ /* 0x000fea0003c00000 */
[----:B------:R0:W1:Y:S02]  /*337b0*/  SHFL.IDX P6, R14, R13, R12, R11 ;  /* 0x0000000c0d0e7389 */ /* 0x00006400000c000b */
[----:B01----:R-:W-:Y:S01]  /*337c0*/  ENDCOLLECTIVE ;  /* 0x000000000000791b */ /* 0x003fe20003800000 */
.L_x_2658:
[----:B------:R-:W-:Y:S02]  /*337d0*/  IMAD.MOV.U32 R13, RZ, RZ, R36 ;  /* 0x000000ffff0d7224 */ /* 0x000fe400078e0024 */
[----:B------:R-:W-:-:S07]  /*337e0*/  IMAD.MOV.U32 R40, RZ, RZ, R14 ;  /* 0x000000ffff287224 */ /* 0x000fce00078e000e */
[----:B------:R-:W-:Y:S05]  /*337f0*/  WARPSYNC.COLLECTIVE R15, `(.L_x_2659) ;  /* 0x000000000f087348 */ /* 0x000fea0003c00000 */
[----:B------:R0:W1:Y:S02]  /*33800*/  SHFL.IDX P6, R14, R13, R12, R11 ;  /* 0x0000000c0d0e7389 */ /* 0x00006400000c000b */
[----:B01----:R-:W-:Y:S01]  /*33810*/  ENDCOLLECTIVE ;  /* 0x000000000000791b */ /* 0x003fe20003800000 */
.L_x_2659:
        /* <DEDUP_REMOVED lines=8> */
.L_x_2660:
[----:B------:R-:W-:Y:S01]  /*338a0*/  IMAD.MOV.U32 R13, RZ, RZ, R112 ;  /* 0x000000ffff0d7224 */ /* 0x000fe200078e0070 */
[----:B------:R-:W-:Y:S02]  /*338b0*/  SEL R112, R118, R113, P0 ;  /* 0x0000007176707207 */ /* 0x000fe40000000000 */
[----:B------:R-:W-:Y:S01]  /*338c0*/  SEL R113, R113, R118, P0 ;  /* 0x0000007671717207 */ /* 0x000fe20000000000 */
[----:B------:R-:W-:-:S07]  /*338d0*/  IMAD.MOV.U32 R115, RZ, RZ, R14 ;  /* 0x000000ffff737224 */ /* 0x000fce00078e000e */
[----:B------:R-:W-:Y:S05]  /*338e0*/  WARPSYNC.COLLECTIVE R15, `(.L_x_2661) ;  /* 0x000000000f087348 */ /* 0x000fea0003c00000 */
[----:B------:R0:W1:Y:S02]  /*338f0*/  SHFL.IDX P6, R14, R13, R12, R11 ;  /* 0x0000000c0d0e7389 */ /* 0x00006400000c000b */
[----:B01----:R-:W-:Y:S01]  /*33900*/  ENDCOLLECTIVE ;  /* 0x000000000000791b */ /* 0x003fe20003800000 */
.L_x_2661:
[----:B------:R-:W-:Y:S01]  /*33910*/  MOV R13, R69 ;  /* 0x00000045000d7202 */ /* 0x000fe20000000f00 */
[----:B------:R-:W-:Y:S02]  /*33920*/  IMAD.MOV.U32 R12, RZ, RZ, R77 ;  /* 0x000000ffff0c7224 */ /* 0x000fe400078e004d */
[----:B------:R-:W-:-:S07]  /*33930*/  IMAD.MOV.U32 R117, RZ, RZ, R14 ;  /* 0x000000ffff757224 */ /* 0x000fce00078e000e */
[----:B------:R-:W-:Y:S05]  /*33940*/  WARPSYNC.COLLECTIVE R15, `(.L_x_2662) ;  /* 0x000000000f087348 */ /* 0x000fea0003c00000 */
[----:B------:R0:W1:Y:S02]  /*33950*/  SHFL.IDX P6, R14, R13, R12, R11 ;  /* 0x0000000c0d0e7389 */ /* 0x00006400000c000b */
[----:B01----:R-:W-:Y:S01]  /*33960*/  ENDCOLLECTIVE ;  /* 0x000000000000791b */ /* 0x003fe20003800000 */
.L_x_2662:
[----:B------:R-:W-:Y:S02]  /*33970*/  IMAD.MOV.U32 R13, RZ, RZ, R65 ;  /* 0x000000ffff0d7224 */ /* 0x000fe400078e0041 */
[----:B------:R-:W-:-:S07]  /*33980*/  IMAD.MOV.U32 R69, RZ, RZ, R14 ;  /* 0x000000ffff457224 */ /* 0x000fce00078e000e */
[----:B------:R-:W-:Y:S05]  /*33990*/  WARPSYNC.COLLECTIVE R15, `(.L_x_2663) ;  /* 0x000000000f087348 */ /* 0x000fea0003c00000 */
[----:B------:R0:W1:Y:S02]  /*339a0*/  SHFL.IDX P6, R14, R13, R12, R11 ;  /* 0x0000000c0d0e7389 */ /* 0x00006400000c000b */
[----:B01----:R-:W-:Y:S01]  /*339b0*/  ENDCOLLECTIVE ;  /* 0x000000000000791b */ /* 0x003fe20003800000 */
.L_x_2663:
[----:B------:R-:W-:Y:S02]  /*339c0*/  IMAD.MOV.U32 R13, RZ, RZ, R116 ;  /* 0x000000ffff0d7224 */ /* 0x000fe400078e0074 */
[----:B------:R-:W-:Y:S02]  /*339d0*/  IMAD.MOV.U32 R12, RZ, RZ, R44 ;  /* 0x000000ffff0c7224 */ /* 0x000fe400078e002c */
[----:B------:R-:W-:-:S07]  /*339e0*/  IMAD.MOV.U32 R65, RZ, RZ, R14 ;  /* 0x000000ffff417224 */ /* 0x000fce00078e000e */
[----:B------:R-:W-:Y:S05]  /*339f0*/  WARPSYNC.COLLECTIVE R15, `(.L_x_2664) ;  /* 0x000000000f087348 */ /* 0x000fea0003c00000 */
[----:B------:R0:W1:Y:S02]  /*33a00*/  SHFL.IDX P6, R14, R13, R12, R11 ;  /* 0x0000000c0d0e7389 */ /* 0x00006400000c000b */
[----:B01----:R-:W-:Y:S01]  /*33a10*/  ENDCOLLECTIVE ;  /* 0x000000000000791b */ /* 0x003fe20003800000 */
.L_x_2664:
        /* <DEDUP_REMOVED lines=9> */
.L_x_2665:
[----:B------:R-:W-:Y:S02]  /*33ab0*/  IMAD.MOV.U32 R13, RZ, RZ, R81 ;  /* 0x000000ffff0d7224 */ /* 0x000fe400078e0051 */
[----:B------:R-:W-:Y:S02]  /*33ac0*/  IMAD.MOV.U32 R12, RZ, RZ, R77 ;  /* 0x000000ffff0c7224 */ /* 0x000fe400078e004d */
[----:B------:R-:W-:-:S07]  /*33ad0*/  IMAD.MOV.U32 R123, RZ, RZ, R14 ;  /* 0x000000ffff7b7224 */ /* 0x000fce00078e000e */
[----:B------:R-:W-:Y:S05]  /*33ae0*/  WARPSYNC.COLLECTIVE R15, `(.L_x_2666) ;  /* 0x000000000f087348 */ /* 0x000fea0003c00000 */
[----:B------:R0:W1:Y:S02]  /*33af0*/  SHFL.IDX P6, R14, R13, R12, R11 ;  /* 0x0000000c0d0e7389 */ /* 0x00006400000c000b */
[----:B01----:R-:W-:Y:S01]  /*33b00*/  ENDCOLLECTIVE ;  /* 0x000000000000791b */ /* 0x003fe20003800000 */
.L_x_2666:
[----:B------:R-:W-:Y:S01]  /*33b10*/  IMAD.MOV.U32 R13, RZ, RZ, R71 ;  /* 0x000000ffff0d7224 */ /* 0x000fe200078e0047 */
[----:B------:R-:W-:-:S07]  /*33b20*/  MOV R81, R14 ;  /* 0x0000000e00517202 */ /* 0x000fce0000000f00 */
[----:B------:R-:W-:Y:S05]  /*33b30*/  WARPSYNC.COLLECTIVE R15, `(.L_x_2667) ;  /* 0x000000000f087348 */ /* 0x000fea0003c00000 */
[----:B------:R0:W1:Y:S02]  /*33b40*/  SHFL.IDX P6, R14, R13, R12, R11 ;  /* 0x0000000c0d0e7389 */ /* 0x00006400000c000b */
[----:B01----:R-:W-:Y:S01]  /*33b50*/  ENDCOLLECTIVE ;  /* 0x000000000000791b */ /* 0x003fe20003800000 */
.L_x_2667:
        /* <DEDUP_REMOVED lines=10> */
.L_x_2668:
[----:B------:R-:W-:Y:S02]  /*33c00*/  IMAD.MOV.U32 R13, RZ, RZ, R31 ;  /* 0x000000ffff0d7224 */ /* 0x000fe400078e001f */
[----:B------:R-:W-:-:S07]  /*33c10*/  IMAD.MOV.U32 R34, RZ, RZ, R14 ;  /* 0x000000ffff227224 */ /* 0x000fce00078e000e */
[----:B------:R-:W-:Y:S05]  /*33c20*/  WARPSYNC.COLLECTIVE R15, `(.L_x_2669) ;  /* 0x000000000f087348 */ /* 0x000fea0003c00000 */
[----:B------:R0:W1:Y:S02]  /*33c30*/  SHFL.IDX P6, R14, R13, R12, R11 ;  /* 0x0000000c0d0e7389 */ /* 0x00006400000c000b */
[----:B01----:R-:W-:Y:S01]  /*33c40*/  ENDCOLLECTIVE ;  /* 0x000000000000791b */ /* 0x003fe20003800000 */
.L_x_2669:
[----:B------:R-:W-:Y:S02]  /*33c50*/  IMAD.MOV.U32 R13, RZ, RZ, R29 ;  /* 0x000000ffff0d7224 */ /* 0x000fe400078e001d */
[----:B------:R-:W-:Y:S02]  /*33c60*/  IMAD.MOV.U32 R12, RZ, RZ, R77 ;  /* 0x000000ffff0c7224 */ /* 0x000fe400078e004d */
[----:B------:R-:W-:-:S07]  /*33c70*/  IMAD.MOV.U32 R31, RZ, RZ, R14 ;  /* 0x000000ffff1f7224 */ /* 0x000fce00078e000e */
[----:B------:R-:W-:Y:S05]  /*33c80*/  WARPSYNC.COLLECTIVE R15, `(.L_x_2670) ;  /* 0x000000000f087348 */ /* 0x000fea0003c00000 */
[----:B------:R0:W1:Y:S02]  /*33c90*/  SHFL.IDX P6, R14, R13, R12, R11 ;  /* 0x0000000c0d0e7389 */ /* 0x00006400000c000b */
[----:B01----:R-:W-:Y:S01]  /*33ca0*/  ENDCOLLECTIVE ;  /* 0x000000000000791b */ /* 0x003fe20003800000 */
.L_x_2670:
[----:B------:R-:W-:Y:S02]  /*33cb0*/  IMAD.MOV.U32 R13, RZ, RZ, R28 ;  /* 0x000000ffff0d7224 */ /* 0x000fe400078e001c */
[----:B------:R-:W-:-:S07]  /*33cc0*/  IMAD.MOV.U32 R29, RZ, RZ, R14 ;  /* 0x000000ffff1d7224 */ /* 0x000fce00078e000e */
[----:B------:R-:W-:Y:S05]  /*33cd0*/  WARPSYNC.COLLECTIVE R15, `(.L_x_2671) ;  /* 0x000000000f087348 */ /* 0x000fea0003c00000 */
[----:B------:R0:W1:Y:S02]  /*33ce0*/  SHFL.IDX P6, R14, R13, R12, R11 ;  /* 0x0000000c0d0e7389 */ /* 0x00006400000c000b */
[----:B01----:R-:W-:Y:S01]  /*33cf0*/  ENDCOLLECTIVE ;  /* 0x000000000000791b */ /* 0x003fe20003800000 */
.L_x_2671:
        /* <DEDUP_REMOVED lines=8> */
.L_x_2672:
[----:B------:R-:W-:Y:S02]  /*33d80*/  IMAD.MOV.U32 R13, RZ, RZ, R80 ;  /* 0x000000ffff0d7224 */ /* 0x000fe400078e0050 */
[----:B------:R-:W-:-:S07]  /*33d90*/  IMAD.MOV.U32 R132, RZ, RZ, R14 ;  /* 0x000000ffff847224 */ /* 0x000fce00078e000e */
[----:B------:R-:W-:Y:S05]  /*33da0*/  WARPSYNC.COLLECTIVE R15, `(.L_x_2673) ;  /* 0x000000000f087348 */ /* 0x000fea0003c00000 */
[----:B------:R0:W1:Y:S02]  /*33db0*/  SHFL.IDX P6, R14, R13, R12, R11 ;  /* 0x0000000c0d0e7389 */ /* 0x00006400000c000b */
[----:B01----:R-:W-:Y:S01]  /*33dc0*/  ENDCOLLECTIVE ;  /* 0x000000000000791b */ /* 0x003fe20003800000 */
.L_x_2673:
[----:B------:R-:W-:Y:S02]  /*33dd0*/  IMAD.MOV.U32 R13, RZ, RZ, R32 ;  /* 0x000000ffff0d7224 */ /* 0x000fe400078e0020 */
[----:B------:R-:W-:Y:S02]  /*33de0*/  IMAD.MOV.U32 R12, RZ, RZ, R77 ;  /* 0x000000ffff0c7224 */ /* 0x000fe400078e004d */
[----:B------:R-:W-:-:S07]  /*33df0*/  IMAD.MOV.U32 R134, RZ, RZ, R14 ;  /* 0x000000ffff867224 */ /* 0x000fce00078e000e */
[----:B------:R-:W-:Y:S05]  /*33e00*/  WARPSYNC.COLLECTIVE R15, `(.L_x_2674) ;  /* 0x000000000f087348 */ /* 0x000fea0003c00000 */
[----:B------:R0:W1:Y:S02]  /*33e10*/  SHFL.IDX P6, R14, R13, R12, R11 ;  /* 0x0000000c0d0e7389 */ /* 0x00006400000c000b */
[----:B01----:R-:W-:Y:S01]  /*33e20*/  ENDCOLLECTIVE ;  /* 0x000000000000791b */ /* 0x003fe20003800000 */
.L_x_2674:
[----:B------:R-:W-:Y:S01]  /*33e30*/  IMAD.MOV.U32 R13, RZ, RZ, R30 ;  /* 0x000000ffff0d7224 */ /* 0x000fe200078e001e */
[----:B------:R-:W-:Y:S02]  /*33e40*/  SEL R30, R31, R36, P0 ;  /* 0x000000241f1e7207 */ /* 0x000fe40000000000 */
[----:B------:R-:W-:Y:S01]  /*33e50*/  SEL R31, R36, R31, P0 ;  /* 0x0000001f241f7207 */ /* 0x000fe20000000000 */
[----:B------:R-:W-:-:S07]  /*33e60*/  IMAD.MOV.U32 R71, RZ, RZ, R14 ;  /* 0x000000ffff477224 */ /* 0x000fce00078e000e */
[----:B------:R-:W-:Y:S05]  /*33e70*/  WARPSYNC.COLLECTIVE R15, `(.L_x_2675) ;  /* 0x000000000f087348 */ /* 0x000fea0003c00000 */
[----:B------:R0:W1:Y:S02]  /*33e80*/  SHFL.IDX P6, R14, R13, R12, R11 ;  /* 0x0000000c0d0e7389 */ /* 0x00006400000c000b */
[----:B01----:R-:W-:Y:S01]  /*33e90*/  ENDCOLLECTIVE ;  /* 0x000000000000791b */ /* 0x003fe20003800000 */
.L_x_2675:
[----:B------:R-:W-:Y:S01]  /*33ea0*/  SEL R32, R132, R71, P0 ;  /* 0x0000004784207207 */ /* 0x000fe20000000000 */
[----:B------:R-:W-:Y:S01]  /*33eb0*/  IMAD.MOV.U32 R13, RZ, RZ, R89 ;  /* 0x000000ffff0d7224 */ /* 0x000fe200078e0059 */
[----:B------:R-:W-:Y:S01]  /*33ec0*/  MOV R12, R44 ;  /* 0x0000002c000c7202 */ /* 0x000fe20000000f00 */
[----:B------:R-:W-:-:S07]  /*33ed0*/  IMAD.MOV.U32 R144, RZ, RZ, R14 ;  /* 0x000000ffff907224 */ /* 0x000fce00078e000e */
[----:B------:R-:W-:Y:S05]  /*33ee0*/  WARPSYNC.COLLECTIVE R15, `(.L_x_2676) ;  /* 0x000000000f087348 */ /* 0x000fea0003c00000 */
[----:B------:R0:W1:Y:S02]  /*33ef0*/  SHFL.IDX P6, R14, R13, R12, R11 ;  /* 0x0000000c0d0e7389 */ /* 0x00006400000c000b */
[----:B01----:R-:W-:Y:S01]  /*33f00*/  ENDCOLLECTIVE ;  /* 0x000000000000791b */ /* 0x003fe20003800000 */
.L_x_2676:
[----:B------:R-:W-:Y:S01]  /*33f10*/  SEL R34, R134, R144, P0 ;  /* 0x0000009086227207 */ /* 0x000fe20000000000 */
[----:B------:R-:W-:Y:S02]  /*33f20*/  IMAD.MOV.U32 R13, RZ, RZ, R83 ;  /* 0x000000ffff0d7224 */ /* 0x000fe400078e0053 */
[----:B------:R-:W-:-:S07]  /*33f30*/  IMAD.MOV.U32 R127, RZ, RZ, R14 ;  /* 0x000000ffff7f7224 */ /* 0x000fce00078e000e */
[----:B------:R-:W-:Y:S05]  /*33f40*/  WARPSYNC.COLLECTIVE R15, `(.L_x_2677) ;  /* 0x000000000f087348 */ /* 0x000fea0003c00000 */
[----:B------:R0:W1:Y:S02]  /*33f50*/  SHFL.IDX P6, R14, R13, R12, R11 ;  /* 0x0000000c0d0e7389 */ /* 0x00006400000c000b */
[----:B01----:R-:W-:Y:S01]  /*33f60*/  ENDCOLLECTIVE ;  /* 0x000000000000791b */ /* 0x003fe20003800000 */
.L_x_2677:
[----:B------:R-:W-:Y:S01]  /*33f70*/  IMAD.MOV.U32 R13, RZ, RZ, R35 ;  /* 0x000000ffff0d7224 */ /* 0x000fe200078e0023 */
[----:B------:R-:W-:Y:S01]  /*33f80*/  SEL R35, R144, R134, P0 ;  /* 0x0000008690237207 */ /* 0x000fe20000000000 */
[----:B------:R-:W-:Y:S02]  /*33f90*/  IMAD.MOV.U32 R12, RZ, RZ, R77 ;  /* 0x000000ffff0c7224 */ /* 0x000fe400078e004d */
[----:B------:R-:W-:-:S07]  /*33fa0*/  IMAD.MOV.U32 R129, RZ, RZ, R14 ;  /* 0x000000ffff817224 */ /* 0x000fce00078e000e */
[----:B------:R-:W-:Y:S05]  /*33fb0*/  WARPSYNC.COLLECTIVE R15, `(.L_x_2678) ;  /* 0x000000000f087348 */ /* 0x000fea0003c00000 */
[----:B------:R0:W1:Y:S02]  /*33fc0*/  SHFL.IDX P6, R14, R13, R12, R11 ;  /* 0x0000000c0d0e7389 */ /* 0x00006400000c000b */
[----:B01----:R-:W-:Y:S01]  /*33fd0*/  ENDCOLLECTIVE ;  /* 0x000000000000791b */ /* 0x003fe20003800000 */
.L_x_2678:
[----:B------:R-:W-:Y:S01]  /*33fe0*/  IMAD.MOV.U32 R13, RZ, RZ, R33 ;  /* 0x000000ffff0d7224 */ /* 0x000fe200078e0021 */
[----:B------:R-:W-:Y:S01]  /*33ff0*/  SEL R33, R71, R132, P0 ;  /* 0x0000008447217207 */ /* 0x000fe20000000000 */
[----:B------:R-:W-:-:S07]  /*34000*/  IMAD.MOV.U32 R145, RZ, RZ, R14 ;  /* 0x000000ffff917224 */ /* 0x000fce00078e000e */
[----:B------:R-:W-:Y:S05]  /*34010*/  WARPSYNC.COLLECTIVE R15, `(.L_x_2679) ;  /* 0x000000000f087348 */ /* 0x000fea0003c00000 */
[----:B------:R0:W1:Y:S02]  /*34020*/  SHFL.IDX P6, R14, R13, R12, R11 ;  /* 0x0000000c0d0e7389 */ /* 0x00006400000c000b */
[----:B01----:R-:W-:Y:S01]  /*34030*/  ENDCOLLECTIVE ;  /* 0x000000000000791b */ /* 0x003fe20003800000 */
.L_x_2679:
[----:B------:R-:W-:Y:S01]  /*34040*/  SEL R36, R127, R145, P0 ;  /* 0x000000917f247207 */ /* 0x000fe20000000000 */
[----:B------:R-:W-:Y:S02]  /*34050*/  IMAD.MOV.U32 R13, RZ, RZ, R91 ;  /* 0x000000ffff0d7224 */ /* 0x000fe400078e005b */
[----:B------:R-:W-:Y:S02]  /*34060*/  IMAD.MOV.U32 R12, RZ, RZ, R44 ;  /* 0x000000ffff0c7224 */ /* 0x000fe400078e002c */
[----:B------:R-:W-:-:S07]  /*34070*/  IMAD.MOV.U32 R146, RZ, RZ, R14 ;  /* 0x000000ffff927224 */ /* 0x000fce00078e000e */
[----:B------:R-:W-:Y:S05]  /*34080*/  WARPSYNC.COLLECTIVE R15, `(.L_x_2680) ;  /* 0x000000000f087348 */ /* 0x000fea0003c00000 */
[----:B------:R0:W1:Y:S02]  /*34090*/  SHFL.IDX P6, R14, R13, R12, R11 ;  /* 0x0000000c0d0e7389 */ /* 0x00006400000c000b */
[----:B01----:R-:W-:Y:S01]  /*340a0*/  ENDCOLLECTIVE ;  /* 0x000000000000791b */ /* 0x003fe20003800000 */
.L_x_2680:
[----:B------:R-:W-:Y:S01]  /*340b0*/  MOV R13, R88 ;  /* 0x00000058000d7202 */ /* 0x000fe20000000f00 */
[----:B------:R-:W-:-:S07]  /*340c0*/  IMAD.MOV.U32 R91, RZ, RZ, R14 ;  /* 0x000000ffff5b7224 */ /* 0x000fce00078e000e */
[----:B------:R-:W-:Y:S05]  /*340d0*/  WARPSYNC.COLLECTIVE R15, `(.L_x_2681) ;  /* 0x000000000f087348 */ /* 0x000fea0003c00000 */
[----:B------:R0:W1:Y:S02]  /*340e0*/  SHFL.IDX P6, R14, R13, R12, R11 ;  /* 0x0000000c0d0e7389 */ /* 0x00006400000c000b */
[----:B01----:R-:W-:Y:S01]  /*340f0*/  ENDCOLLECTIVE ;  /* 0x000000000000791b */ /* 0x003fe20003800000 */
.L_x_2681:
[----:B------:R-:W-:Y:S01]  /*34100*/  IMAD.MOV.U32 R13, RZ, RZ, R39 ;  /* 0x000000ffff0d7224 */ /* 0x000fe200078e0027 */
[----:B------:R-:W-:Y:S01]  /*34110*/  SEL R39, R146, R129, P0 ;  /* 0x0000008192277207 */ /* 0x000fe20000000000 */
[----:B------:R-:W-:Y:S02]  /*34120*/  IMAD.MOV.U32 R12, RZ, RZ, R77 ;  /* 0x000000ffff0c7224 */ /* 0x000fe400078e004d */
[----:B------:R-:W-:-:S07]  /*34130*/  IMAD.MOV.U32 R89, RZ, RZ, R14 ;  /* 0x000000ffff597224 */ /* 0x000fce00078e000e */
[----:B------:R-:W-:Y:S05]  /*34140*/  WARPSYNC.COLLECTIVE R15, `(.L_x_2682) ;  /* 0x000000000f087348 */ /* 0x000fea0003c00000 */
[----:B------:R0:W1:Y:S02]  /*34150*/  SHFL.IDX P6, R14, R13, R12, R11 ;  /* 0x0000000c0d0e7389 */ /* 0x00006400000c000b */
[----:B01----:R-:W-:Y:S01]  /*34160*/  ENDCOLLECTIVE ;  /* 0x000000000000791b */ /* 0x003fe20003800000 */
.L_x_2682:
[----:B------:R-:W-:Y:S01]  /*34170*/  IMAD.MOV.U32 R13, RZ, RZ, R37 ;  /* 0x000000ffff0d7224 */ /* 0x000fe200078e0025 */
[----:B------:R-:W-:Y:S01]  /*34180*/  SEL R37, R145, R127, P0 ;  /* 0x0000007f91257207 */ /* 0x000fe20000000000 */
[----:B------:R-:W-:-:S07]  /*34190*/  IMAD.MOV.U32 R147, RZ, RZ, R14 ;  /* 0x000000ffff937224 */ /* 0x000fce00078e000e */
[----:B------:R-:W-:Y:S05]  /*341a0*/  WARPSYNC.COLLECTIVE R15, `(.L_x_2683) ;  /* 0x000000000f087348 */ /* 0x000fea0003c00000 */
[----:B------:R0:W1:Y:S02]  /*341b0*/  SHFL.IDX P6, R14, R13, R12, R11 ;  /* 0x0000000c0d0e7389 */ /* 0x00006400000c000b */
[----:B01----:R-:W-:Y:S01]  /*341c0*/  ENDCOLLECTIVE ;  /* 0x000000000000791b */ /* 0x003fe20003800000 */
.L_x_2683:
[----:B------:R-:W-:Y:S01]  /*341d0*/  SEL R40, R91, R147, P0 ;  /* 0x000000935b287207 */ /* 0x000fe20000000000 */
[----:B------:R-:W-:Y:S02]  /*341e0*/  IMAD.MOV.U32 R13, RZ, RZ, R125 ;  /* 0x000000ffff0d7224 */ /* 0x000fe400078e007d */
[----:B------:R-:W-:Y:S02]  /*341f0*/  IMAD.MOV.U32 R12, RZ, RZ, R44 ;  /* 0x000000ffff0c7224 */ /* 0x000fe400078e002c */
[----:B------:R-:W-:-:S07]  /*34200*/  IMAD.MOV.U32 R148, RZ, RZ, R14 ;  /* 0x000000ffff947224 */ /* 0x000fce00078e000e */
[----:B------:R-:W-:Y:S05]  /*34210*/  WARPSYNC.COLLECTIVE R15, `(.L_x_2684) ;  /* 0x000000000f087348 */ /* 0x000fea0003c00000 */
[----:B------:R0:W1:Y:S02]  /*34220*/  SHFL.IDX P6, R14, R13, R12, R11 ;  /* 0x0000000c0d0e7389 */ /* 0x00006400000c000b */
[----:B01----:R-:W-:Y:S01]  /*34230*/  ENDCOLLECTIVE ;  /* 0x000000000000791b */ /* 0x003fe20003800000 */
.L_x_2684:
[----:B------:R-:W-:Y:S01]  /*34240*/  SEL R69, R89, R148, P0 ;  /* 0x0000009459457207 */ /* 0x000fe20000000000 */
[----:B------:R-:W-:Y:S02]  /*34250*/  IMAD.MOV.U32 R13, RZ, RZ, R90 ;  /* 0x000000ffff0d7224 */ /* 0x000fe400078e005a */
[----:B------:R-:W-:-:S07]  /*34260*/  IMAD.MOV.U32 R88, RZ, RZ, R14 ;  /* 0x000000ffff587224 */ /* 0x000fce00078e000e */
[----:B------:R-:W-:Y:S05]  /*34270*/  WARPSYNC.COLLECTIVE R15, `(.L_x_2685) ;  /* 0x000000000f087348 */ /* 0x000fea0003c00000 */
[----:B------:R0:W1:Y:S02]  /*34280*/  SHFL.IDX P6, R14, R13, R12, R11 ;  /* 0x0000000c0d0e7389 */ /* 0x00006400000c000b */
[----:B01----:R-:W-:Y:S01]  /*34290*/  ENDCOLLECTIVE ;  /* 0x000000000000791b */ /* 0x003fe20003800000 */
.L_x_2685:
[----:B------:R-:W-:Y:S01]  /*342a0*/  MOV R13, R68 ;  /* 0x00000044000d7202 */ /* 0x000fe20000000f00 */
[----:B------:R-:W-:Y:S01]  /*342b0*/  IMAD.MOV.U32 R12, RZ, RZ, R77 ;  /* 0x000000ffff0c7224 */ /* 0x000fe200078e004d */
[----:B------:R-:W-:Y:S01]  /*342c0*/  SEL R68, R147, R91, P0 ;  /* 0x0000005b93447207 */ /* 0x000fe20000000000 */
[----:B------:R-:W-:-:S07]  /*342d0*/  IMAD.MOV.U32 R128, RZ, RZ, R14 ;  /* 0x000000ffff807224 */ /* 0x000fce00078e000e */
[----:B------:R-:W-:Y:S05]  /*342e0*/  WARPSYNC.COLLECTIVE R15, `(.L_x_2686) ;  /* 0x000000000f087348 */ /* 0x000fea0003c00000 */
[----:B------:R0:W1:Y:S02]  /*342f0*/  SHFL.IDX P6, R14, R13, R12, R11 ;  /* 0x0000000c0d0e7389 */ /* 0x00006400000c000b */
[----:B01----:R-:W-:Y:S01]  /*34300*/  ENDCOLLECTIVE ;  /* 0x000000000000791b */ /* 0x003fe20003800000 */
.L_x_2686:
[----:B------:R-:W-:Y:S02]  /*34310*/  IMAD.MOV.U32 R13, RZ, RZ, R64 ;  /* 0x000000ffff0d7224 */ /* 0x000fe400078e0040 */
[----:B------:R-:W-:-:S07]  /*34320*/  IMAD.MOV.U32 R90, RZ, RZ, R14 ;  /* 0x000000ffff5a7224 */ /* 0x000fce00078e000e */
[----:B------:R-:W-:Y:S05]  /*34330*/  WARPSYNC.COLLECTIVE R15, `(.L_x_2687) ;  /* 0x000000000f087348 */ /* 0x000fea0003c00000 */
[----:B------:R0:W1:Y:S02]  /*34340*/  SHFL.IDX P6, R14, R13, R12, R11 ;  /* 0x0000000c0d0e7389 */ /* 0x00006400000c000b */
[----:B01----:R-:W-:Y:S01]  /*34350*/  ENDCOLLECTIVE ;  /* 0x000000000000791b */ /* 0x003fe20003800000 */
.L_x_2687:
        /* <DEDUP_REMOVED lines=8> */
.L_x_2688:
        /* <DEDUP_REMOVED lines=8> */
.L_x_2689:
[----:B------:R-:W-:Y:S02]  /*34460*/  IMAD.MOV.U32 R13, RZ, RZ, R79 ;  /* 0x000000ffff0d7224 */ /* 0x000fe400078e004f */
[----:B------:R-:W-:Y:S02]  /*34470*/  IMAD.MOV.U32 R12, RZ, RZ, R77 ;  /* 0x000000ffff0c7224 */ /* 0x000fe400078e004d */
[----:B------:R-:W-:-:S07]  /*34480*/  IMAD.MOV.U32 R84, RZ, RZ, R14 ;  /* 0x000000ffff547224 */ /* 0x000fce00078e000e */
[----:B------:R-:W-:Y:S05]  /*34490*/  WARPSYNC.COLLECTIVE R15, `(.L_x_2690) ;  /* 0x000000000f087348 */ /* 0x000fea0003c00000 */
[----:B------:R0:W1:Y:S02]  /*344a0*/  SHFL.IDX P6, R14, R13, R12, R11 ;  /* 0x0000000c0d0e7389 */ /* 0x00006400000c000b */
[----:B01----:R-:W-:Y:S01]  /*344b0*/  ENDCOLLECTIVE ;  /* 0x000000000000791b */ /* 0x003fe20003800000 */
.L_x_2690:
[----:B------:R-:W-:Y:S01]  /*344c0*/  IMAD.MOV.U32 R13, RZ, RZ, R38 ;  /* 0x000000ffff0d7224 */ /* 0x000fe200078e0026 */
[----:B------:R-:W-:Y:S02]  /*344d0*/  SEL R38, R129, R146, P0 ;  /* 0x0000009281267207 */ /* 0x000fe40000000000 */
[----:B------:R-:W-:-:S07]  /*344e0*/  MOV R79, R14 ;  /* 0x0000000e004f7202 */ /* 0x000fce0000000f00 */
[----:B------:R-:W-:Y:S05]  /*344f0*/  WARPSYNC.COLLECTIVE R15, `(.L_x_2691) ;  /* 0x000000000f087348 */ /* 0x000fea0003c00000 */
[----:B------:R0:W1:Y:S02]  /*34500*/  SHFL.IDX P6, R14, R13, R12, R11 ;  /* 0x0000000c0d0e7389 */ /* 0x00006400000c000b */
[----:B01----:R-:W-:Y:S01]  /*34510*/  ENDCOLLECTIVE ;  /* 0x000000000000791b */ /* 0x003fe20003800000 */
.L_x_2691:
        /* <DEDUP_REMOVED lines=8> */
.L_x_2692:
[----:B------:R-:W-:Y:S02]  /*345a0*/  SEL R70, R84, R149, P0 ;  /* 0x0000009554467207 */ /* 0x000fe40000000000 */
[----:B------:R-:W-:Y:S01]  /*345b0*/  SEL R71, R149, R84, P0 ;  /* 0x0000005495477207 */ /* 0x000fe20000000000 */
[----:B------:R-:W-:Y:S02]  /*345c0*/  IMAD.MOV.U32 R13, RZ, RZ, R52 ;  /* 0x000000ffff0d7224 */ /* 0x000fe400078e0034 */
[----:B------:R-:W-:-:S07]  /*345d0*/  IMAD.MOV.U32 R55, RZ, RZ, R14 ;  /* 0x000000ffff377224 */ /* 0x000fce00078e000e */
[----:B------:R-:W-:Y:S05]  /*345e0*/  WARPSYNC.COLLECTIVE R15, `(.L_x_2693) ;  /* 0x000000000f087348 */ /* 0x000fea0003c00000 */
[----:B------:R0:W1:Y:S02]  /*345f0*/  SHFL.IDX P6, R14, R13, R12, R11 ;  /* 0x0000000c0d0e7389 */ /* 0x00006400000c000b */
[----:B01----:R-:W-:Y:S01]  /*34600*/  ENDCOLLECTIVE ;  /* 0x000000000000791b */ /* 0x003fe20003800000 */
.L_x_2693:
[----:B------:R-:W-:Y:S02]  /*34610*/  IMAD.MOV.U32 R13, RZ, RZ, R48 ;  /* 0x000000ffff0d7224 */ /* 0x000fe400078e0030 */
[----:B------:R-:W-:Y:S02]  /*34620*/  IMAD.MOV.U32 R12, RZ, RZ, R77 ;  /* 0x000000ffff0c7224 */ /* 0x000fe400078e004d */
[----:B------:R-:W-:-:S07]  /*34630*/  IMAD.MOV.U32 R80, RZ, RZ, R14 ;  /* 0x000000ffff507224 */ /* 0x000fce00078e000e */
[----:B------:R-:W-:Y:S05]  /*34640*/  WARPSYNC.COLLECTIVE R15, `(.L_x_2694) ;  /* 0x000000000f087348 */ /* 0x000fea0003c00000 */
[----:B------:R0:W1:Y:S02]  /*34650*/  SHFL.IDX P6, R14, R13, R12, R11 ;  /* 0x0000000c0d0e7389 */ /* 0x00006400000c000b */
[----:B01----:R-:W-:Y:S01]  /*34660*/  ENDCOLLECTIVE ;  /* 0x000000000000791b */ /* 0x003fe20003800000 */
.L_x_2694:
[----:B------:R-:W-:Y:S02]  /*34670*/  IMAD.MOV.U32 R13, RZ, RZ, R47 ;  /* 0x000000ffff0d7224 */ /* 0x000fe400078e002f */
[----:B------:R-:W-:-:S07]  /*34680*/  IMAD.MOV.U32 R48, RZ, RZ, R14 ;  /* 0x000000ffff307224 */ /* 0x000fce00078e000e */
[----:B------:R-:W-:Y:S05]  /*34690*/  WARPSYNC.COLLECTIVE R15, `(.L_x_2695) ;  /* 0x000000000f087348 */ /* 0x000fea0003c00000 */
[----:B------:R0:W1:Y:S02]  /*346a0*/  SHFL.IDX P6, R14, R13, R12, R11 ;  /* 0x0000000c0d0e7389 */ /* 0x00006400000c000b */
[----:B01----:R-:W-:Y:S01]  /*346b0*/  ENDCOLLECTIVE ;  /* 0x000000000000791b */ /* 0x003fe20003800000 */
.L_x_2695:
[----:B------:R-:W-:Y:S02]  /*346c0*/  IMAD.MOV.U32 R13, RZ, RZ, R56 ;  /* 0x000000ffff0d7224 */ /* 0x000fe400078e0038 */
[----:B------:R-:W-:Y:S01]  /*346d0*/  IMAD.MOV.U32 R12, RZ, RZ, R44 ;  /* 0x000000ffff0c7224 */ /* 0x000fe200078e002c */
[----:B------:R-:W-:-:S07]  /*346e0*/  MOV R47, R14 ;  /* 0x0000000e002f7202 */ /* 0x000fce0000000f00 */
[----:B------:R-:W-:Y:S05]  /*346f0*/  WARPSYNC.COLLECTIVE R15, `(.L_x_2696) ;  /* 0x000000000f087348 */ /* 0x000fea0003c00000 */
[----:B------:R0:W1:Y:S02]  /*34700*/  SHFL.IDX P6, R14, R13, R12, R11 ;  /* 0x0000000c0d0e7389 */ /* 0x00006400000c000b */
[----:B01----:R-:W-:Y:S01]  /*34710*/  ENDCOLLECTIVE ;  /* 0x000000000000791b */ /* 0x003fe20003800000 */
.L_x_2696:
[----:B------:R-:W-:Y:S01]  /*34720*/  SEL R75, R47, R80, P0 ;  /* 0x000000502f4b7207 */ /* 0x000fe20000000000 */
[----:B------:R-:W-:Y:S02]  /*34730*/  IMAD.MOV.U32 R13, RZ, RZ, R54 ;  /* 0x000000ffff0d7224 */ /* 0x000fe400078e0036 */
[----:B------:R-:W-:-:S07]  /*34740*/  IMAD.MOV.U32 R56, RZ, RZ, R14 ;  /* 0x000000ffff387224 */ /* 0x000fce00078e000e */
[----:B------:R-:W-:Y:S05]  /*34750*/  WARPSYNC.COLLECTIVE R15, `(.L_x_2697) ;  /* 0x000000000f087348 */ /* 0x000fea0003c00000 */
[----:B------:R0:W1:Y:S02]  /*34760*/  SHFL.IDX P6, R14, R13, R12, R11 ;  /* 0x0000000c0d0e7389 */ /* 0x00006400000c000b */
[----:B01----:R-:W-:Y:S01]  /*34770*/  ENDCOLLECTIVE ;  /* 0x000000000000791b */ /* 0x003fe20003800000 */
.L_x_2697:
[----:B------:R-:W-:Y:S02]  /*34780*/  IMAD.MOV.U32 R13, RZ, RZ, R50 ;  /* 0x000000ffff0d7224 */ /* 0x000fe400078e0032 */
[----:B------:R-:W-:Y:S02]  /*34790*/  IMAD.MOV.U32 R12, RZ, RZ, R77 ;  /* 0x000000ffff0c7224 */ /* 0x000fe400078e004d */
[----:B------:R-:W-:-:S07]  /*347a0*/  IMAD.MOV.U32 R54, RZ, RZ, R14 ;  /* 0x000000ffff367224 */ /* 0x000fce00078e000e */
[----:B------:R-:W-:Y:S05]  /*347b0*/  WARPSYNC.COLLECTIVE R15, `(.L_x_2698) ;  /* 0x000000000f087348 */ /* 0x000fea0003c00000 */
[----:B------:R0:W1:Y:S02]  /*347c0*/  SHFL.IDX P6, R14, R13, R12, R11 ;  /* 0x0000000c0d0e7389 */ /* 0x00006400000c000b */
[----:B01----:R-:W-:Y:S01]  /*347d0*/  ENDCOLLECTIVE ;  /* 0x000000000000791b */ /* 0x003fe20003800000 */
.L_x_2698:
[----:B------:R-:W-:Y:S02]  /*347e0*/  IMAD.MOV.U32 R13, RZ, RZ, R49 ;  /* 0x000000ffff0d7224 */ /* 0x000fe400078e0031 */
[----:B------:R-:W-:-:S07]  /*347f0*/  IMAD.MOV.U32 R50, RZ, RZ, R14 ;  /* 0x000000ffff327224 */ /* 0x000fce00078e000e */
[----:B------:R-:W-:Y:S05]  /*34800*/  WARPSYNC.COLLECTIVE R15, `(.L_x_2699) ;  /* 0x000000000f087348 */ /* 0x000fea0003c00000 */
[----:B------:R0:W1:Y:S02]  /*34810*/  SHFL.IDX P6, R14, R13, R12, R11 ;  /* 0x0000000c0d0e7389 */ /* 0x00006400000c000b */
[----:B01----:R-:W-:Y:S01]  /*34820*/  ENDCOLLECTIVE ;  /* 0x000000000000791b */ /* 0x003fe20003800000 */
.L_x_2699:
[----:B------:R-:W-:Y:S01]  /*34830*/  IMAD.MOV.U32 R13, RZ, RZ, R62 ;  /* 0x000000ffff0d7224 */ /* 0x000fe200078e003e */
[----:B------:R-:W-:Y:S01]  /*34840*/  MOV R12, R44 ;  /* 0x0000002c000c7202 */ /* 0x000fe20000000f00 */
[----:B------:R-:W-:-:S07]  /*34850*/  IMAD.MOV.U32 R49, RZ, RZ, R14 ;  /* 0x000000ffff317224 */ /* 0x000fce00078e000e */
[----:B------:R-:W-:Y:S05]  /*34860*/  WARPSYNC.COLLECTIVE R15, `(.L_x_2700) ;  /* 0x000000000f087348 */ /* 0x000fea0003c00000 */
[----:B------:R0:W1:Y:S02]  /*34870*/  SHFL.IDX P6, R14, R13, R12, R11 ;  /* 0x0000000c0d0e7389 */ /* 0x00006400000c000b */
[----:B01----:R-:W-:Y:S01]  /*34880*/  ENDCOLLECTIVE ;  /* 0x000000000000791b */ /* 0x003fe20003800000 */
.L_x_2700:
[----:B------:R-:W-:Y:S01]  /*34890*/  SEL R79, R49, R54, P0 ;  /* 0x00000036314f7207 */ /* 0x000fe20000000000 */
[----:B------:R-:W-:Y:S02]  /*348a0*/  IMAD.MOV.U32 R13, RZ, RZ, R57 ;  /* 0x000000ffff0d7224 */ /* 0x000fe400078e0039 */
[----:B------:R-:W-:-:S07]  /*348b0*/  IMAD.MOV.U32 R62, RZ, RZ, R14 ;  /* 0x000000ffff3e7224 */ /* 0x000fce00078e000e */
[----:B------:R-:W-:Y:S05]  /*348c0*/  WARPSYNC.COLLECTIVE R15, `(.L_x_2701) ;  /* 0x000000000f087348 */ /* 0x000fea0003c00000 */
[----:B------:R0:W1:Y:S02]  /*348d0*/  SHFL.IDX P6, R14, R13, R12, R11 ;  /* 0x0000000c0d0e7389 */ /* 0x00006400000c000b */
[----:B01----:R-:W-:Y:S01]  /*348e0*/  ENDCOLLECTIVE ;  /* 0x000000000000791b */ /* 0x003fe20003800000 */
.L_x_2701:
[----:B------:R-:W-:Y:S02]  /*348f0*/  IMAD.MOV.U32 R13, RZ, RZ, R53 ;  /* 0x000000ffff0d7224 */ /* 0x000fe400078e0035 */
[----:B------:R-:W-:Y:S02]  /*34900*/  IMAD.MOV.U32 R12, RZ, RZ, R77 ;  /* 0x000000ffff0c7224 */ /* 0x000fe400078e004d */
[----:B------:R-:W-:-:S07]  /*34910*/  IMAD.MOV.U32 R83, RZ, RZ, R14 ;  /* 0x000000ffff537224 */ /* 0x000fce00078e000e */
[----:B------:R-:W-:Y:S05]  /*34920*/  WARPSYNC.COLLECTIVE R15, `(.L_x_2702) ;  /* 0x000000000f087348 */ /* 0x000fea0003c00000 */
[----:B------:R0:W1:Y:S02]  /*34930*/  SHFL.IDX P6, R14, R13, R12, R11 ;  /* 0x0000000c0d0e7389 */ /* 0x00006400000c000b */
[----:B01----:R-:W-:Y:S01]  /*34940*/  ENDCOLLECTIVE ;  /* 0x000000000000791b */ /* 0x003fe20003800000 */
.L_x_2702:
[----:B------:R-:W-:Y:S02]  /*34950*/  IMAD.MOV.U32 R13, RZ, RZ, R51 ;  /* 0x000000ffff0d7224 */ /* 0x000fe400078e0033 */
[----:B------:R-:W-:-:S07]  /*34960*/  IMAD.MOV.U32 R53, RZ, RZ, R14 ;  /* 0x000000ffff357224 */ /* 0x000fce00078e000e */
[----:B------:R-:W-:Y:S05]  /*34970*/  WARPSYNC.COLLECTIVE R15, `(.L_x_2703) ;  /* 0x000000000f087348 */ /* 0x000fea0003c00000 */
[----:B------:R0:W1:Y:S02]  /*34980*/  SHFL.IDX P6, R14, R13, R12, R11 ;  /* 0x0000000c0d0e7389 */ /* 0x00006400000c000b */
[----:B01----:R-:W-:Y:S01]  /*34990*/  ENDCOLLECTIVE ;  /* 0x000000000000791b */ /* 0x003fe20003800000 */
.L_x_2703:
        /* <DEDUP_REMOVED lines=8> */
.L_x_2704:
[----:B------:R-:W-:Y:S02]  /*34a20*/  SEL R82, R83, R51, P0 ;  /* 0x0000003353527207 */ /* 0x000fe40000000000 */
[----:B------:R-:W-:Y:S02]  /*34a30*/  SEL R83, R51, R83, P0 ;  /* 0x0000005333537207 */ /* 0x000fe40000000000 */
[----:B------:R-:W-:Y:S01]  /*34a40*/  MOV R13, R61 ;  /* 0x0000003d000d7202 */ /* 0x000fe20000000f00 */
[----:B------:R-:W-:-:S07]  /*34a50*/  IMAD.MOV.U32 R131, RZ, RZ, R14 ;  /* 0x000000ffff837224 */ /* 0x000fce00078e000e */
[----:B------:R-:W-:Y:S05]  /*34a60*/  WARPSYNC.COLLECTIVE R15, `(.L_x_2705) ;  /* 0x000000000f087348 */ /* 0x000fea0003c00000 */
[----:B------:R0:W1:Y:S02]  /*34a70*/  SHFL.IDX P6, R14, R13, R12, R11 ;  /* 0x0000000c0d0e7389 */ /* 0x00006400000c000b */
[----:B01----:R-:W-:Y:S01]  /*34a80*/  ENDCOLLECTIVE ;  /* 0x000000000000791b */ /* 0x003fe20003800000 */
.L_x_2705:
[----:B------:R-:W-:Y:S02]  /*34a90*/  IMAD.MOV.U32 R13, RZ, RZ, R59 ;  /* 0x000000ffff0d7224 */ /* 0x000fe400078e003b */
[----:B------:R-:W-:Y:S02]  /*34aa0*/  IMAD.MOV.U32 R12, RZ, RZ, R77 ;  /* 0x000000ffff0c7224 */ /* 0x000fe400078e004d */
[----:B------:R-:W-:-:S07]  /*34ab0*/  IMAD.MOV.U32 R133, RZ, RZ, R14 ;  /* 0x000000ffff857224 */ /* 0x000fce00078e000e */
[----:B------:R-:W-:Y:S05]  /*34ac0*/  WARPSYNC.COLLECTIVE R15, `(.L_x_2706) ;  /* 0x000000000f087348 */ /* 0x000fea0003c00000 */
[----:B------:R0:W1:Y:S02]  /*34ad0*/  SHFL.IDX P6, R14, R13, R12, R11 ;  /* 0x0000000c0d0e7389 */ /* 0x00006400000c000b */
[----:B01----:R-:W-:Y:S01]  /*34ae0*/  ENDCOLLECTIVE ;  /* 0x000000000000791b */ /* 0x003fe20003800000 */
.L_x_2706:
[----:B------:R-:W-:Y:S02]  /*34af0*/  IMAD.MOV.U32 R13, RZ, RZ, R58 ;  /* 0x000000ffff0d7224 */ /* 0x000fe400078e003a */
[----:B------:R-:W-:-:S07]  /*34b00*/  IMAD.MOV.U32 R59, RZ, RZ, R14 ;  /* 0x000000ffff3b7224 */ /* 0x000fce00078e000e */
[----:B------:R-:W-:Y:S05]  /*34b10*/  WARPSYNC.COLLECTIVE R15, `(.L_x_2707) ;  /* 0x000000000f087348 */ /* 0x000fea0003c00000 */
[----:B------:R0:W1:Y:S02]  /*34b20*/  SHFL.IDX P6, R14, R13, R12, R11 ;  /* 0x0000000c0d0e7389 */ /* 0x00006400000c000b */
[----:B01----:R-:W-:Y:S01]  /*34b30*/  ENDCOLLECTIVE ;  /* 0x000000000000791b */ /* 0x003fe20003800000 */
.L_x_2707:
[----:B------:R-:W-:Y:S02]  /*34b40*/  SEL R84, R131, R59, P0 ;  /* 0x0000003b83547207 */ /* 0x000fe40000000000 */
[----:B------:R-:W-:Y:S01]  /*34b50*/  SEL R131, R59, R131, P0 ;  /* 0x000000833b837207 */ /* 0x000fe20000000000 */
[----:B------:R-:W-:Y:S01]  /*34b60*/  IMAD.MOV.U32 R13, RZ, RZ, R74 ;  /* 0x000000ffff0d7224 */ /* 0x000fe200078e004a */
[----:B------:R-:W-:Y:S01]  /*34b70*/  SEL R74, R80, R47, P0 ;  /* 0x0000002f504a7207 */ /* 0x000fe20000000000 */
[----:B------:R-:W-:Y:S01]  /*34b80*/  IMAD.MOV.U32 R12, RZ, RZ, R44 ;  /* 0x000000ffff0c7224 */ /* 0x000fe200078e002c */
[----:B------:R-:W-:Y:S01]  /*34b90*/  SEL R80, R62, R53, P0 ;  /* 0x000000353e507207 */ /* 0x000fe20000000000 */
[----:B------:R-:W-:-:S07]  /*34ba0*/  IMAD.MOV.U32 R58, RZ, RZ, R14 ;  /* 0x000000ffff3a7224 */ /* 0x000fce00078e000e */
[----:B------:R-:W-:Y:S05]  /*34bb0*/  WARPSYNC.COLLECTIVE R15, `(.L_x_2708) ;  /* 0x000000000f087348 */ /* 0x000fea0003c00000 */
[----:B------:R0:W1:Y:S02]  /*34bc0*/  SHFL.IDX P6, R14, R13, R12, R11 ;  /* 0x0000000c0d0e7389 */ /* 0x00006400000c000b */
[----:B01----:R-:W-:Y:S01]  /*34bd0*/  ENDCOLLECTIVE ;  /* 0x000000000000791b */ /* 0x003fe20003800000 */
.L_x_2708:
[----:B------:R-:W-:Y:S02]  /*34be0*/  SEL R132, R133, R58, P0 ;  /* 0x0000003a85847207 */ /* 0x000fe40000000000 */
[----:B------:R-:W-:Y:S01]  /*34bf0*/  SEL R133, R58, R133, P0 ;  /* 0x000000853a857207 */ /* 0x000fe20000000000 */
[----:B------:R-:W-:Y:S02]  /*34c00*/  IMAD.MOV.U32 R13, RZ, RZ, R67 ;  /* 0x000000ffff0d7224 */ /* 0x000fe400078e0043 */
[----:B------:R-:W-:-:S07]  /*34c10*/  IMAD.MOV.U32 R135, RZ, RZ, R14 ;  /* 0x000000ffff877224 */ /* 0x000fce00078e000e */
[----:B------:R-:W-:Y:S05]  /*34c20*/  WARPSYNC.COLLECTIVE R15, `(.L_x_2709) ;  /* 0x000000000f087348 */ /* 0x000fea0003c00000 */
[----:B------:R0:W1:Y:S02]  /*34c30*/  SHFL.IDX P6, R14, R13, R12, R11 ;  /* 0x0000000c0d0e7389 */ /* 0x00006400000c000b */
[----:B01----:R-:W-:Y:S01]  /*34c40*/  ENDCOLLECTIVE ;  /* 0x000000000000791b */ /* 0x003fe20003800000 */
.L_x_2709:
[----:B------:R-:W-:Y:S01]  /*34c50*/  MOV R13, R73 ;  /* 0x00000049000d7202 */ /* 0x000fe20000000f00 */
[----:B------:R-:W-:Y:S01]  /*34c60*/  IMAD.MOV.U32 R12, RZ, RZ, R77 ;  /* 0x000000ffff0c7224 */ /* 0x000fe200078e004d */
[----:B------:R-:W-:Y:S01]  /*34c70*/  SEL R73, R48, R55, P0 ;  /* 0x0000003730497207 */ /* 0x000fe20000000000 */
[----:B------:R-:W-:-:S07]  /*34c80*/  IMAD.MOV.U32 R137, RZ, RZ, R14 ;  /* 0x000000ffff897224 */ /* 0x000fce00078e000e */
[----:B------:R-:W-:Y:S05]  /*34c90*/  WARPSYNC.COLLECTIVE R15, `(.L_x_2710) ;  /* 0x000000000f087348 */ /* 0x000fea0003c00000 */
[----:B------:R0:W1:Y:S02]  /*34ca0*/  SHFL.IDX P6, R14, R13, R12, R11 ;  /* 0x0000000c0d0e7389 */ /* 0x00006400000c000b */
[----:B01----:R-:W-:Y:S01]  /*34cb0*/  ENDCOLLECTIVE ;  /* 0x000000000000791b */ /* 0x003fe20003800000 */
.L_x_2710:
[----:B------:R-:W-:Y:S02]  /*34cc0*/  IMAD.MOV.U32 R13, RZ, RZ, R63 ;  /* 0x000000ffff0d7224 */ /* 0x000fe400078e003f */
[----:B------:R-:W-:-:S07]  /*34cd0*/  IMAD.MOV.U32 R57, RZ, RZ, R14 ;  /* 0x000000ffff397224 */ /* 0x000fce00078e000e */
[----:B------:R-:W-:Y:S05]  /*34ce0*/  WARPSYNC.COLLECTIVE R15, `(.L_x_2711) ;  /* 0x000000000f087348 */ /* 0x000fea0003c00000 */
[----:B------:R0:W1:Y:S02]  /*34cf0*/  SHFL.IDX P6, R14, R13, R12, R11 ;  /* 0x0000000c0d0e7389 */ /* 0x00006400000c000b */
[----:B01----:R-:W-:Y:S01]  /*34d00*/  ENDCOLLECTIVE ;  /* 0x000000000000791b */ /* 0x003fe20003800000 */
.L_x_2711:
        /* <DEDUP_REMOVED lines=9> */
.L_x_2712:
[----:B------:R-:W-:Y:S02]  /*34da0*/  SEL R136, R137, R63, P0 ;  /* 0x0000003f89887207 */ /* 0x000fe40000000000 */
[----:B------:R-:W-:Y:S01]  /*34db0*/  SEL R137, R63, R137, P0 ;  /* 0x000000893f897207 */ /* 0x000fe20000000000 */
[----:B------:R-:W-:Y:S02]  /*34dc0*/  IMAD.MOV.U32 R13, RZ, RZ, R45 ;  /* 0x000000ffff0d7224 */ /* 0x000fe400078e002d */
[----:B------:R-:W-:-:S07]  /*34dd0*/  IMAD.MOV.U32 R52, RZ, RZ, R14 ;  /* 0x000000ffff347224 */ /* 0x000fce00078e000e */
[----:B------:R-:W-:Y:S05]  /*34de0*/  WARPSYNC.COLLECTIVE R15, `(.L_x_2713) ;  /* 0x000000000f087348 */ /* 0x000fea0003c00000 */
[----:B------:R0:W1:Y:S02]  /*34df0*/  SHFL.IDX P6, R14, R13, R12, R11 ;  /* 0x0000000c0d0e7389 */ /* 0x00006400000c000b */
[----:B01----:R-:W-:Y:S01]  /*34e00*/  ENDCOLLECTIVE ;  /* 0x000000000000791b */ /* 0x003fe20003800000 */
.L_x_2713:
        /* <DEDUP_REMOVED lines=8> */
.L_x_2714:
[----:B------:R-:W-:Y:S01]  /*34e90*/  IMAD.MOV.U32 R13, RZ, RZ, R46 ;  /* 0x000000ffff0d7224 */ /* 0x000fe200078e002e */
[----:B------:R-:W-:-:S07]  /*34ea0*/  MOV R44, R14 ;  /* 0x0000000e002c7202 */ /* 0x000fce0000000f00 */
[----:B------:R-:W-:Y:S05]  /*34eb0*/  WARPSYNC.COLLECTIVE R15, `(.L_x_2715) ;  /* 0x000000000f087348 */ /* 0x000fea0003c00000 */
[----:B------:R0:W1:Y:S02]  /*34ec0*/  SHFL.IDX P6, R14, R13, R12, R11 ;  /* 0x0000000c0d0e7389 */ /* 0x00006400000c000b */
[----:B01----:R-:W-:Y:S01]  /*34ed0*/  ENDCOLLECTIVE ;  /* 0x000000000000791b */ /* 0x003fe20003800000 */
.L_x_2715:
[----:B------:R-:W-:Y:S01]  /*34ee0*/  IMAD.MOV.U32 R11, RZ, RZ, RZ ;  /* 0x000000ffff0b7224 */ /* 0x000fe200078e00ff */
[----:B------:R-:W-:Y:S06]  /*34ef0*/  BRA `(.L_x_2716) ;  /* 0xffffff04000c7947 */ /* 0x000fec000383ffff */
.L_x_2426:
[----:B------:R-:W-:Y:S02]  /*34f00*/  IMAD.MOV.U32 R13, RZ, RZ, R3 ;  /* 0x000000ffff0d7224 */ /* 0x000fe400078e0003 */
[----:B------:R-:W-:Y:S02]  /*34f10*/  IMAD.MOV.U32 R12, RZ, RZ, RZ ;  /* 0x000000ffff0c7224 */ /* 0x000fe400078e00ff */
[----:B------:R-:W-:Y:S02]  /*34f20*/  IMAD.MOV.U32 R11, RZ, RZ, 0x181f ;  /* 0x0000181fff0b7424 */ /* 0x000fe400078e00ff */
[----:B------:R-:W-:-:S07]  /*34f30*/  IMAD.MOV.U32 R15, RZ, RZ, -0x1 ;  /* 0xffffffffff0f7424 */ /* 0x000fce00078e00ff */
[----:B-----5:R-:W-:Y:S05]  /*34f40*/  WARPSYNC.COLLECTIVE R15, `(.L_x_2717) ;  /* 0x000000000f087348 */ /* 0x020fea0003c00000 */
[----:B------:R0:W1:Y:S02]  /*34f50*/  SHFL.IDX P6, R14, R13, R12, R11 ;  /* 0x0000000c0d0e7389 */ /* 0x00006400000c000b */
[----:B01---5:R-:W-:Y:S01]  /*34f60*/  ENDCOLLECTIVE ;  /* 0x000000000000791b */ /* 0x023fe20003800000 */
.L_x_2717:
[----:B------:R-:W-:Y:S02]  /*34f70*/  IMAD.MOV.U32 R13, RZ, RZ, R2 ;  /* 0x000000ffff0d7224 */ /* 0x000fe400078e0002 */
[----:B------:R-:W-:-:S07]  /*34f80*/  IMAD.MOV.U32 R0, RZ, RZ, R14 ;  /* 0x000000ffff007224 */ /* 0x000fce00078e000e */
[----:B------:R-:W-:Y:S05]  /*34f90*/  WARPSYNC.COLLECTIVE R15, `(.L_x_2718) ;  /* 0x000000000f087348 */ /* 0x000fea0003c00000 */
[----:B------:R0:W1:Y:S02]  /*34fa0*/  SHFL.IDX P6, R14, R13, R12, R11 ;  /* 0x0000000c0d0e7389 */ /* 0x00006400000c000b */
[----:B01----:R-:W-:Y:S01]  /*34fb0*/  ENDCOLLECTIVE ;  /* 0x000000000000791b */ /* 0x003fe20003800000 */
.L_x_2718:
[----:B------:R-:W-:Y:S05]  /*34fc0*/  BRA `(.L_x_2719) ;  /* 0xffffff1400647947 */ /* 0x000fea000383ffff */
.L_x_2429:
[----:B------:R-:W-:Y:S01]  /*34fd0*/  BSSY B1, `(.L_x_2720) ;  /* 0x0000008000017945 */ /* 0x000fe20003800000 */
[----:B---3--:R-:W-:Y:S01]  /*34fe0*/  IMAD.MOV.U32 R13, RZ, RZ, R3 ;  /* 0x000000ffff0d7224 */ /* 0x008fe200078e0003 */
[----:B------:R-:W-:Y:S01]  /*34ff0*/  MOV R15, 0xffffffff ;  /* 0xffffffff000f7802 */ /* 0x000fe20000000f00 */
[----:B------:R-:W-:Y:S02]  /*35000*/  IMAD.MOV.U32 R12, RZ, RZ, 0x1 ;  /* 0x00000001ff0c7424 */ /* 0x000fe400078e00ff */
[----:B------:R-:W-:-:S07]  /*35010*/  IMAD.MOV.U32 R11, RZ, RZ, 0x181f ;  /* 0x0000181fff0b7424 */ /* 0x000fce00078e00ff */
[----:B012--5:R-:W-:Y:S05]  /*35020*/  WARPSYNC.COLLECTIVE R15, `(.L_x_2721) ;  /* 0x000000000f087348 */ /* 0x027fea0003c00000 */
[----:B--2---:R2:W3:Y:S02]  /*35030*/  SHFL.IDX P6, R14, R13, R12, R11 ;  /* 0x0000000c0d0e7389 */ /* 0x0044e400000c000b */
[----:B0123-5:R-:W-:Y:S01]  /*35040*/  ENDCOLLECTIVE ;  /* 0x000000000000791b */ /* 0x02ffe20003800000 */
.L_x_2721:
[----:B------:R-:W-:Y:S05]  /*35050*/  BSYNC B1 ;  /* 0x0000000000017941 */ /* 0x000fea0003800000 */
.L_x_2720:
        /* <DEDUP_REMOVED lines=8> */
.L_x_2722:
[----:B------:R-:W-:Y:S05]  /*350e0*/  BRA `(.L_x_2723) ;  /* 0xffffff1400747947 */ /* 0x000fea000383ffff */
.L_x_2432:
        /* <DEDUP_REMOVED lines=8> */
.L_x_2725:
[----:B------:R-:W-:Y:S05]  /*35170*/  BSYNC B1 ;  /* 0x0000000000017941 */ /* 0x000fea0003800000 */
.L_x_2724:
[----:B------:R-:W-:Y:S01]  /*35180*/  IMAD.MOV.U32 R13, RZ, RZ, R2 ;  /* 0x000000ffff0d7224 */ /* 0x000fe200078e0002 */
[----:B------:R-:W-:Y:S01]  /*35190*/  MOV R12, 0x2 ;  /* 0x00000002000c7802 */ /* 0x000fe20000000f00 */
[----:B------:R-:W-:Y:S02]  /*351a0*/  IMAD.MOV.U32 R11, RZ, RZ, 0x181f ;  /* 0x0000181fff0b7424 */ /* 0x000fe400078e00ff */
[----:B------:R-:W-:Y:S02]  /*351b0*/  IMAD.MOV.U32 R15, RZ, RZ, -0x1 ;  /* 0xffffffffff0f7424 */ /* 0x000fe400078e00ff */
[----:B------:R-:W-:-:S07]  /*351c0*/  IMAD.MOV.U32 R0, RZ, RZ, R14 ;  /* 0x000000ffff007224 */ /* 0x000fce00078e000e */
[----:B------:R-:W-:Y:S05]  /*351d0*/  WARPSYNC.COLLECTIVE R15, `(.L_x_2726) ;  /* 0x000000000f087348 */ /* 0x000fea0003c00000 */
[----:B------:R0:W1:Y:S02]  /*351e0*/  SHFL.IDX P6, R14, R13, R12, R11 ;  /* 0x0000000c0d0e7389 */ /* 0x00006400000c000b */
[----:B01----:R-:W-:Y:S01]  /*351f0*/  ENDCOLLECTIVE ;  /* 0x000000000000791b */ /* 0x003fe20003800000 */
.L_x_2726:
[----:B------:R-:W-:Y:S05]  /*35200*/  BRA `(.L_x_2727) ;  /* 0xffffff1400847947 */ /* 0x000fea000383ffff */
.L_x_2435:
        /* <DEDUP_REMOVED lines=8> */
.L_x_2729:
[----:B------:R-:W-:Y:S05]  /*35290*/  BSYNC B1 ;  /* 0x0000000000017941 */ /* 0x000fea0003800000 */
.L_x_2728:
        /* <DEDUP_REMOVED lines=8> */
.L_x_2730:
[----:B------:R-:W-:Y:S05]  /*35320*/  BRA `(.L_x_2731) ;  /* 0xffffff1400947947 */ /* 0x000fea000383ffff */
.L_x_2437:
[----:B------:R-:W-:Y:S01]  /*35330*/  MOV R13, R50 ;  /* 0x00000032000d7202 */ /* 0x000fe20000000f00 */
[----:B------:R-:W-:Y:S02]  /*35340*/  IMAD.MOV.U32 R12, RZ, RZ, RZ ;  /* 0x000000ffff0c7224 */ /* 0x000fe400078e00ff */
[----:B------:R-:W-:Y:S02]  /*35350*/  IMAD.MOV.U32 R11, RZ, RZ, 0x1c1f ;  /* 0x00001c1fff0b7424 */ /* 0x000fe400078e00ff */
[----:B------:R-:W-:-:S07]  /*35360*/  IMAD.MOV.U32 R15, RZ, RZ, -0x1 ;  /* 0xffffffffff0f7424 */ /* 0x000fce00078e00ff */
[----:B------:R-:W-:Y:S05]  /*35370*/  WARPSYNC.COLLECTIVE R15, `(.L_x_2732) ;  /* 0x000000000f087348 */ /* 0x000fea0003c00000 */
[----:B------:R0:W1:Y:S02]  /*35380*/  SHFL.IDX P6, R14, R13, R12, R11 ;  /* 0x0000000c0d0e7389 */ /* 0x00006400000c000b */
[----:B01----:R-:W-:Y:S01]  /*35390*/  ENDCOLLECTIVE ;  /* 0x000000000000791b */ /* 0x003fe20003800000 */
.L_x_2732:
[----:B------:R-:W-:Y:S02]  /*353a0*/  IMAD.MOV.U32 R13, RZ, RZ, R48 ;  /* 0x000000ffff0d7224 */ /* 0x000fe400078e0030 */
[----:B------:R-:W-:-:S07]  /*353b0*/  IMAD.MOV.U32 R49, RZ, RZ, R14 ;  /* 0x000000ffff317224 */ /* 0x000fce00078e000e */
[----:B------:R-:W-:Y:S05]  /*353c0*/  WARPSYNC.COLLECTIVE R15, `(.L_x_2733) ;  /* 0x000000000f087348 */ /* 0x000fea0003c00000 */
[----:B------:R0:W1:Y:S02]  /*353d0*/  SHFL.IDX P6, R14, R13, R12, R11 ;  /* 0x0000000c0d0e7389 */ /* 0x00006400000c000b */
[----:B01----:R-:W-:Y:S01]  /*353e0*/  ENDCOLLECTIVE ;  /* 0x000000000000791b */ /* 0x003fe20003800000 */
.L_x_2733:
[----:B------:R-:W-:Y:S01]  /*353f0*/  IMAD.MOV.U32 R51, RZ, RZ, R14 ;  /* 0x000000ffff337224 */ /* 0x000fe200078e000e */
[----:B------:R-:W-:Y:S06]  /*35400*/  BRA `(.L_x_2734) ;  /* 0xffffff18005c7947 */ /* 0x000fec000383ffff */
.L_x_2440:
[----:B------:R-:W-:Y:S01]  /*35410*/  BSSY B1, `(.L_x_2735) ;  /* 0x0000008000017945 */ /* 0x000fe20003800000 */
[----:B------:R-:W-:Y:S02]  /*35420*/  IMAD.MOV.U32 R13, RZ, RZ, R50 ;  /* 0x000000ffff0d7224 */ /* 0x000fe400078e0032 */
[----:B------:R-:W-:Y:S02]  /*35430*/  IMAD.MOV.U32 R12, RZ, RZ, 0x1 ;  /* 0x00000001ff0c7424 */ /* 0x000fe400078e00ff */
[----:B---3--:R-:W-:Y:S02]  /*35440*/  IMAD.MOV.U32 R11, RZ, RZ, 0x1c1f ;  /* 0x00001c1fff0b7424 */ /* 0x008fe400078e00ff */
[----:B------:R-:W-:-:S07]  /*35450*/  IMAD.MOV.U32 R15, RZ, RZ, -0x1 ;  /* 0xffffffffff0f7424 */ /* 0x000fce00078e00ff */
[----:B012---:R-:W-:Y:S05]  /*35460*/  WARPSYNC.COLLECTIVE R15, `(.L_x_2736) ;  /* 0x000000000f087348 */ /* 0x007fea0003c00000 */
[----:B------:R3:W4:Y:S02]  /*35470*/  SHFL.IDX P6, R14, R13, R12, R11 ;  /* 0x0000000c0d0e7389 */ /* 0x00072400000c000b */
[----:B01234-:R-:W-:Y:S01]  /*35480*/  ENDCOLLECTIVE ;  /* 0x000000000000791b */ /* 0x01ffe20003800000 */
.L_x_2736:
[----:B------:R-:W-:Y:S05]  /*35490*/  BSYNC B1 ;  /* 0x0000000000017941 */ /* 0x000fea0003800000 */
.L_x_2735:
        /* <DEDUP_REMOVED lines=8> */
.L_x_2737:
[----:B------:R-:W-:Y:S05]  /*35520*/  BRA `(.L_x_2738) ;  /* 0xffffff2400787947 */ /* 0x000fea000383ffff */
.L_x_2444:
[----:B------:R-:W-:Y:S02]  /*35530*/  IMAD.MOV.U32 R13, RZ, RZ, R3 ;  /* 0x000000ffff0d7224 */ /* 0x000fe400078e0003 */
[----:B------:R-:W-:Y:S02]  /*35540*/  IMAD.MOV.U32 R12, RZ, RZ, RZ ;  /* 0x000000ffff0c7224 */ /* 0x000fe400078e00ff */
[----:B------:R-:W-:Y:S02]  /*35550*/  IMAD.MOV.U32 R11, RZ, RZ, 0x181f ;  /* 0x0000181fff0b7424 */ /* 0x000fe400078e00ff */
[----:B------:R-:W-:-:S07]  /*35560*/  IMAD.MOV.U32 R15, RZ, RZ, -0x1 ;  /* 0xffffffffff0f7424 */ /* 0x000fce00078e00ff */
[----:B0-----:R-:W-:Y:S05]  /*35570*/  WARPSYNC.COLLECTIVE R15, `(.L_x_2739) ;  /* 0x000000000f087348 */ /* 0x001fea0003c00000 */
[----:B------:R1:W2:Y:S02]  /*35580*/  SHFL.IDX P6, R14, R13, R12, R11 ;  /* 0x0000000c0d0e7389 */ /* 0x0002a400000c000b */
[----:B012---:R-:W-:Y:S01]  /*35590*/  ENDCOLLECTIVE ;  /* 0x000000000000791b */ /* 0x007fe20003800000 */
.L_x_2739:
[----:B------:R-:W-:Y:S02]  /*355a0*/  IMAD.MOV.U32 R13, RZ, RZ, R2 ;  /* 0x000000ffff0d7224 */ /* 0x000fe400078e0002 */
[----:B------:R-:W-:-:S07]  /*355b0*/  IMAD.MOV.U32 R0, RZ, RZ, R14 ;  /* 0x000000ffff007224 */ /* 0x000fce00078e000e */
[----:B------:R-:W-:Y:S05]  /*355c0*/  WARPSYNC.COLLECTIVE R15, `(.L_x_2740) ;  /* 0x000000000f087348 */ /* 0x000fea0003c00000 */
[----:B------:R0:W1:Y:S02]  /*355d0*/  SHFL.IDX P6, R14, R13, R12, R11 ;  /* 0x0000000c0d0e7389 */ /* 0x00006400000c000b */
[----:B01----:R-:W-:Y:S01]  /*355e0*/  ENDCOLLECTIVE ;  /* 0x000000000000791b */ /* 0x003fe20003800000 */
.L_x_2740:
[----:B------:R-:W-:Y:S05]  /*355f0*/  BRA `(.L_x_2741) ;  /* 0xffffff3800a07947 */ /* 0x000fea000383ffff */
.L_x_2447:
[----:B------:R-:W-:Y:S01]  /*35600*/  BSSY B1, `(.L_x_2742) ;  /* 0x0000008000017945 */ /* 0x000fe20003800000 */
[----:B----4-:R-:W-:Y:S01]  /*35610*/  IMAD.MOV.U32 R13, RZ, RZ, R3 ;  /* 0x000000ffff0d7224 */ /* 0x010fe200078e0003 */
[----:B------:R-:W-:Y:S01]  /*35620*/  MOV R11, 0x181f ;  /* 0x0000181f000b7802 */ /* 0x000fe20000000f00 */
[----:B------:R-:W-:Y:S02]  /*35630*/  IMAD.MOV.U32 R12, RZ, RZ, 0x1 ;  /* 0x00000001ff0c7424 */ /* 0x000fe400078e00ff */
[----:B------:R-:W-:-:S07]  /*35640*/  IMAD.MOV.U32 R15, RZ, RZ, -0x1 ;  /* 0xffffffffff0f7424 */ /* 0x000fce00078e00ff */
[----:B0123--:R-:W-:Y:S05]  /*35650*/  WARPSYNC.COLLECTIVE R15, `(.L_x_2743) ;  /* 0x000000000f087348 */ /* 0x00ffea0003c00000 */
[----:B---3--:R3:W4:Y:S02]  /*35660*/  SHFL.IDX P6, R14, R13, R12, R11 ;  /* 0x0000000c0d0e7389 */ /* 0x00872400000c000b */
[----:B01234-:R-:W-:Y:S01]  /*35670*/  ENDCOLLECTIVE ;  /* 0x000000000000791b */ /* 0x01ffe20003800000 */
.L_x_2743:
[----:B------:R-:W-:Y:S05]  /*35680*/  BSYNC B1 ;  /* 0x0000000000017941 */ /* 0x000fea0003800000 */
.L_x_2742:
        /* <DEDUP_REMOVED lines=8> */
.L_x_2744:
[----:B------:R-:W-:Y:S05]  /*35710*/  BRA `(.L_x_2745) ;  /* 0xffffff3800b47947 */ /* 0x000fea000383ffff */
.L_x_2450:
        /* <DEDUP_REMOVED lines=8> */
.L_x_2747:
[----:B------:R-:W-:Y:S05]  /*357a0*/  BSYNC B1 ;  /* 0x0000000000017941 */ /* 0x000fea0003800000 */
.L_x_2746:
        /* <DEDUP_REMOVED lines=8> */
.L_x_2748:
[----:B------:R-:W-:Y:S05]  /*35830*/  BRA `(.L_x_2749) ;  /* 0xffffff3800c47947 */ /* 0x000fea000383ffff */
.L_x_2453:
[----:B------:R-:W-:Y:S01]  /*35840*/  BSSY B1, `(.L_x_2750) ;  /* 0x0000008000017945 */ /* 0x000fe20003800000 */
[----:B0-----:R-:W-:Y:S02]  /*35850*/  IMAD.MOV.U32 R13, RZ, RZ, R3 ;  /* 0x000000ffff0d7224 */ /* 0x001fe400078e0003 */
[----:B------:R-:W-:Y:S02]  /*35860*/  IMAD.MOV.U32 R12, RZ, RZ, 0x3 ;  /* 0x00000003ff0c7424 */ /* 0x000fe400078e00ff */
[----:B------:R-:W-:Y:S02]  /*35870*/  IMAD.MOV.U32 R11, RZ, RZ, 0x181f ;  /* 0x0000181fff0b7424 */ /* 0x000fe400078e00ff */
[----:B------:R-:W-:-:S07]  /*35880*/  IMAD.MOV.U32 R15, RZ, RZ, -0x1 ;  /* 0xffffffffff0f7424 */ /* 0x000fce00078e00ff */
[----:B-1234-:R-:W-:Y:S05]  /*35890*/  WARPSYNC.COLLECTIVE R15, `(.L_x_2751) ;  /* 0x000000000f087348 */ /* 0x01efea0003c00000 */
[----:B----4-:R0:W4:Y:S02]  /*358a0*/  SHFL.IDX P6, R14, R13, R12, R11 ;  /* 0x0000000c0d0e7389 */ /* 0x01012400000c000b */
[----:B01234-:R-:W-:Y:S01]  /*358b0*/  ENDCOLLECTIVE ;  /* 0x000000000000791b */ /* 0x01ffe20003800000 */
.L_x_2751:
[----:B------:R-:W-:Y:S05]  /*358c0*/  BSYNC B1 ;  /* 0x0000000000017941 */ /* 0x000fea0003800000 */
.L_x_2750:
[----:B------:R-:W-:Y:S01]  /*358d0*/  IMAD.MOV.U32 R13, RZ, RZ, R2 ;  /* 0x000000ffff0d7224 */ /* 0x000fe200078e0002 */
[----:B------:R-:W-:Y:S01]  /*358e0*/  MOV R15, 0xffffffff ;  /* 0xffffffff000f7802 */ /* 0x000fe20000000f00 */
[----:B------:R-:W-:Y:S02]  /*358f0*/  IMAD.MOV.U32 R12, RZ, RZ, 0x3 ;  /* 0x00000003ff0c7424 */ /* 0x000fe400078e00ff */
[----:B------:R-:W-:Y:S02]  /*35900*/  IMAD.MOV.U32 R11, RZ, RZ, 0x181f ;  /* 0x0000181fff0b7424 */ /* 0x000fe400078e00ff */
[----:B------:R-:W-:-:S07]  /*35910*/  IMAD.MOV.U32 R0, RZ, RZ, R14 ;  /* 0x000000ffff007224 */ /* 0x000fce00078e000e */
[----:B------:R-:W-:Y:S05]  /*35920*/  WARPSYNC.COLLECTIVE R15, `(.L_x_2752) ;  /* 0x000000000f087348 */ /* 0x000fea0003c00000 */
[----:B------:R0:W1:Y:S02]  /*35930*/  SHFL.IDX P6, R14, R13, R12, R11 ;  /* 0x0000000c0d0e7389 */ /* 0x00006400000c000b */
[----:B01----:R-:W-:Y:S01]  /*35940*/  ENDCOLLECTIVE ;  /* 0x000000000000791b */ /* 0x003fe20003800000 */
.L_x_2752:
[----:B------:R-:W-:Y:S05]  /*35950*/  BRA `(.L_x_2753) ;  /* 0xffffff3800d47947 */ /* 0x000fea000383ffff */
.L_x_2472:
[----:B------:R-:W0:Y:S01]  /*35960*/  S2R R5, SR_TID.X ;  /* 0x0000000000057919 */ /* 0x000e220000002100 */
[----:B------:R-:W-:Y:S01]  /*35970*/  BSSY B1, `(.L_x_2754) ;  /* 0x000000a000017945 */ /* 0x000fe20003800000 */
[----:B------:R-:W-:Y:S02]  /*35980*/  IMAD.MOV.U32 R12, RZ, RZ, RZ ;  /* 0x000000ffff0c7224 */ /* 0x000fe400078e00ff */
        /* <DEDUP_REMOVED lines=8> */
.L_x_2755:
[----:B------:R-:W-:Y:S05]  /*35a10*/  BSYNC B1 ;  /* 0x0000000000017941 */ /* 0x000fea0003800000 */
.L_x_2754:
[----:B------:R-:W-:Y:S05]  /*35a20*/  BRA `(.L_x_2756) ;  /* 0xffffff5800987947 */ /* 0x000fea000383ffff */
.L_x_2474:
[----:B------:R-:W-:Y:S01]  /*35a30*/  BSSY B1, `(.L_x_2757) ;  /* 0x0000006000017945 */ /* 0x000fe20003800000 */
[----:B------:R-:W-:-:S07]  /*35a40*/  IMAD.MOV.U32 R15, RZ, RZ, -0x1 ;  /* 0xffffffffff0f7424 */ /* 0x000fce00078e00ff */
[----:B0-----:R-:W-:Y:S05]  /*35a50*/  WARPSYNC.COLLECTIVE R15, `(.L_x_2758) ;  /* 0x000000000f0c7348 */ /* 0x001fea0003c00000 */
[----:B------:R-:W-:Y:S02]  /*35a60*/  ELECT P6, UR62, PT ;  /* 0x00000000003e782f */ /* 0x000fe400038c0000 */
[----:B------:R-:W-:Y:S01]  /*35a70*/  MOV R14, UR62 ;  /* 0x0000003e000e7c02 */ /* 0x000fe20008000f00 */
[----:B0-----:R-:W-:Y:S10]  /*35a80*/  ENDCOLLECTIVE ;  /* 0x000000000000791b */ /* 0x001ff40003800000 */
.L_x_2758:
[----:B------:R-:W-:Y:S05]  /*35a90*/  BSYNC B1 ;  /* 0x0000000000017941 */ /* 0x000fea0003800000 */
.L_x_2757:
[----:B------:R-:W-:Y:S05]  /*35aa0*/  BRA `(.L_x_2473) ;  /* 0xffffff5800907947 */ /* 0x000fea000383ffff */
.L_x_2476:
[----:B0-----:R0:W1:Y:S02]  /*35ab0*/  SYNCS.PHASECHK.TRANS64.TRYWAIT P0, [R18+URZ+0x33420], R4 ;  /* 0x03342004120075a7 */ /* 0x001064000800017f */
[----:B-1----:R-:W-:Y:S05]  /*35ac0*/  @!P0 NANOSLEEP.SYNCS 0x989680 ;  /* 0x009896800000895d */ /* 0x002fea0003900000 */
[----:B------:R-:W1:Y:S02]  /*35ad0*/  @!P0 SYNCS.PHASECHK.TRANS64 P0, [R18+URZ+0x33420], R4 ;  /* 0x03342004120085a7 */ /* 0x000e64000800007f */
[----:B-1----:R-:W-:Y:S05]  /*35ae0*/  @!P0 BRA `(.L_x_2476) ;  /* 0xfffffffc00f08947 */ /* 0x002fea000383ffff */
[----:B------:R-:W-:Y:S05]  /*35af0*/  BRA `(.L_x_2759) ;  /* 0xffffff5800a07947 */ /* 0x000fea000383ffff */
.L_x_2480:
[----:B-1----:R1:W2:Y:S02]  /*35b00*/  SYNCS.PHASECHK.TRANS64.TRYWAIT P0, [R7+URZ+0x334a0], R10 ;  /* 0x0334a00a070075a7 */ /* 0x0022a4000800017f */
[----:B--2---:R-:W-:Y:S05]  /*35b10*/  @!P0 NANOSLEEP.SYNCS 0x989680 ;  /* 0x009896800000895d */ /* 0x004fea0003900000 */
[----:B------:R-:W2:Y:S02]  /*35b20*/  @!P0 SYNCS.PHASECHK.TRANS64 P0, [R7+URZ+0x334a0], R10 ;  /* 0x0334a00a070085a7 */ /* 0x000ea4000800007f */
[----:B--2---:R-:W-:Y:S05]  /*35b30*/  @!P0 BRA `(.L_x_2480) ;  /* 0xfffffffc00f08947 */ /* 0x004fea000383ffff */
[----:B------:R-:W-:Y:S05]  /*35b40*/  BRA `(.L_x_2760) ;  /* 0xffffff5800c07947 */ /* 0x000fea000383ffff */
.L_x_2487:
[----:B0-----:R0:W2:Y:S02]  /*35b50*/  SYNCS.PHASECHK.TRANS64.TRYWAIT P0, [R7+URZ+0x334c0], R10 ;  /* 0x0334c00a070075a7 */ /* 0x0010a4000800017f */
[----:B--2---:R-:W-:Y:S05]  /*35b60*/  @!P0 NANOSLEEP.SYNCS 0x989680 ;  /* 0x009896800000895d */ /* 0x004fea0003900000 */
[----:B------:R-:W2:Y:S02]  /*35b70*/  @!P0 SYNCS.PHASECHK.TRANS64 P0, [R7+URZ+0x334c0], R10 ;  /* 0x0334c00a070085a7 */ /* 0x000ea4000800007f */
[----:B--2---:R-:W-:Y:S05]  /*35b80*/  @!P0 BRA `(.L_x_2487) ;  /* 0xfffffffc00f08947 */ /* 0x004fea000383ffff */
[----:B------:R-:W-:Y:S05]  /*35b90*/  BRA `(.L_x_2761) ;  /* 0xffffff5c00c07947 */ /* 0x000fea000383ffff */
.L_x_2496:
[----:B0-----:R0:W1:Y:S02]  /*35ba0*/  SYNCS.PHASECHK.TRANS64.TRYWAIT P1, [R8+URZ+0x334a0], R7 ;  /* 0x0334a007080075a7 */ /* 0x001064000802017f */
[----:B-1----:R-:W-:Y:S05]  /*35bb0*/  @!P1 NANOSLEEP.SYNCS 0x989680 ;  /* 0x009896800000995d */ /* 0x002fea0003900000 */
[----:B------:R-:W1:Y:S02]  /*35bc0*/  @!P1 SYNCS.PHASECHK.TRANS64 P1, [R8+URZ+0x334a0], R7 ;  /* 0x0334a007080095a7 */ /* 0x000e64000802007f */
[----:B-1----:R-:W-:Y:S05]  /*35bd0*/  @!P1 BRA `(.L_x_2496) ;  /* 0xfffffffc00f09947 */ /* 0x002fea000383ffff */
[----:B------:R-:W-:Y:S05]  /*35be0*/  BRA `(.L_x_2762) ;  /* 0xffffff64000c7947 */ /* 0x000fea000383ffff */
.L_x_2503:
[----:B-1----:R1:W2:Y:S02]  /*35bf0*/  SYNCS.PHASECHK.TRANS64.TRYWAIT P1, [R8+URZ+0x334c0], R7 ;  /* 0x0334c007080075a7 */ /* 0x0022a4000802017f */
[----:B--2---:R-:W-:Y:S05]  /*35c00*/  @!P1 NANOSLEEP.SYNCS 0x989680 ;  /* 0x009896800000995d */ /* 0x004fea0003900000 */
[----:B------:R-:W2:Y:S02]  /*35c10*/  @!P1 SYNCS.PHASECHK.TRANS64 P1, [R8+URZ+0x334c0], R7 ;  /* 0x0334c007080095a7 */ /* 0x000ea4000802007f */
[----:B--2---:R-:W-:Y:S05]  /*35c20*/  @!P1 BRA `(.L_x_2503) ;  /* 0xfffffffc00f09947 */ /* 0x004fea000383ffff */
[----:B------:R-:W-:Y:S05]  /*35c30*/  BRA `(.L_x_2763) ;  /* 0xffffff6800087947 */ /* 0x000fea000383ffff */
.L_x_2522:
        /* <DEDUP_REMOVED lines=8> */
[----:B-1----:R-:W-:Y:S05]  /*35cc0*/  WARPSYNC.COLLECTIVE R15, `(.L_x_2765) ;  /* 0x000000000f087348 */ /* 0x002fea0003c00000 */
[----:B------:R0:W2:Y:S02]  /*35cd0*/  SHFL.IDX P6, R14, R13, R12, R11 ;  /* 0x0000000c0d0e7389 */ /* 0x0000a400000c000b */
[----:B012---:R-:W-:Y:S01]  /*35ce0*/  ENDCOLLECTIVE ;  /* 0x000000000000791b */ /* 0x007fe20003800000 */
.L_x_2765:
[----:B------:R-:W-:Y:S05]  /*35cf0*/  BSYNC B0 ;  /* 0x0000000000007941 */ /* 0x000fea0003800000 */
.L_x_2764:
[----:B------:R-:W-:Y:S05]  /*35d00*/  BRA `(.L_x_2766) ;  /* 0xffffff7400e07947 */ /* 0x000fea000383ffff */
.L_x_2524:
[----:B------:R-:W-:Y:S01]  /*35d10*/  BSSY B0, `(.L_x_2767) ;  /* 0x0000006000007945 */ /* 0x000fe20003800000 */
[----:B------:R-:W-:-:S07]  /*35d20*/  IMAD.MOV.U32 R15, RZ, RZ, -0x1 ;  /* 0xffffffffff0f7424 */ /* 0x000fce00078e00ff */
[----:B01----:R-:W-:Y:S05]  /*35d30*/  WARPSYNC.COLLECTIVE R15, `(.L_x_2768) ;  /* 0x000000000f0c7348 */ /* 0x003fea0003c00000 */
[----:B------:R-:W-:Y:S02]  /*35d40*/  ELECT P6, UR62, PT ;  /* 0x00000000003e782f */ /* 0x000fe400038c0000 */
[----:B------:R-:W-:Y:S01]  /*35d50*/  MOV R14, UR62 ;  /* 0x0000003e000e7c02 */ /* 0x000fe20008000f00 */
[----:B01----:R-:W-:Y:S10]  /*35d60*/  ENDCOLLECTIVE ;  /* 0x000000000000791b */ /* 0x003ff40003800000 */
.L_x_2768:
[----:B------:R-:W-:Y:S05]  /*35d70*/  BSYNC B0 ;  /* 0x0000000000007941 */ /* 0x000fea0003800000 */
.L_x_2767:
[----:B------:R-:W-:Y:S05]  /*35d80*/  BRA `(.L_x_2769) ;  /* 0xffffff7400e87947 */ /* 0x000fea000383ffff */
.L_x_2526:
[----:B0-----:R0:W1:Y:S02]  /*35d90*/  SYNCS.PHASECHK.TRANS64.TRYWAIT P0, [R2+URZ+0x33480], R4 ;  /* 0x03348004020075a7 */ /* 0x001064000800017f */
[----:B-1----:R-:W-:Y:S05]  /*35da0*/  @!P0 NANOSLEEP.SYNCS 0x989680 ;  /* 0x009896800000895d */ /* 0x002fea0003900000 */
[----:B------:R-:W1:Y:S02]  /*35db0*/  @!P0 SYNCS.PHASECHK.TRANS64 P0, [R2+URZ+0x33480], R4 ;  /* 0x03348004020085a7 */ /* 0x000e64000800007f */
[----:B-1----:R-:W-:Y:S05]  /*35dc0*/  @!P0 BRA `(.L_x_2526) ;  /* 0xfffffffc00f08947 */ /* 0x002fea000383ffff */
[----:B------:R-:W-:Y:S05]  /*35dd0*/  BRA `(.L_x_2770) ;  /* 0xffffff7800507947 */ /* 0x000fea000383ffff */
.L_x_2528:
[----:B-1----:R1:W2:Y:S02]  /*35de0*/  SYNCS.PHASECHK.TRANS64.TRYWAIT P0, [R2+URZ+0x33440], R4 ;  /* 0x03344004020075a7 */ /* 0x0022a4000800017f */
[----:B--2---:R-:W-:Y:S05]  /*35df0*/  @!P0 NANOSLEEP.SYNCS 0x989680 ;  /* 0x009896800000895d */ /* 0x004fea0003900000 */
[----:B------:R-:W2:Y:S02]  /*35e00*/  @!P0 SYNCS.PHASECHK.TRANS64 P0, [R2+URZ+0x33440], R4 ;  /* 0x03344004020085a7 */ /* 0x000ea4000800007f */
[----:B--2---:R-:W-:Y:S05]  /*35e10*/  @!P0 BRA `(.L_x_2528) ;  /* 0xfffffffc00f08947 */ /* 0x004fea000383ffff */
[----:B------:R-:W-:Y:S05]  /*35e20*/  BRA `(.L_x_2771) ;  /* 0xffffff7800cc7947 */ /* 0x000fea000383ffff */
.L_x_2532:
[----:B------:R-:W2:Y:S01]  /*35e30*/  LDL.LU R11, [R1+0x44] ;  /* 0x00004400010b7983 */ /* 0x000ea20000300800 */
[----:B------:R-:W-:Y:S01]  /*35e40*/  IMAD.MOV.U32 R13, RZ, RZ, R3 ;  /* 0x000000ffff0d7224 */ /* 0x000fe200078e0003 */
[----:B------:R-:W-:Y:S01]  /*35e50*/  MOV R12, RZ ;  /* 0x000000ff000c7202 */ /* 0x000fe20000000f00 */
[----:B------:R-:W-:Y:S01]  /*35e60*/  IMAD.MOV.U32 R15, RZ, RZ, -0x1 ;  /* 0xffffffffff0f7424 */ /* 0x000fe200078e00ff */
[----:B------:R-:W-:-:S04]  /*35e70*/  LOP3.LUT R5, R5, 0x7f, RZ, 0xc0, !PT ;  /* 0x0000007f05057812 */ /* 0x000fc800078ec0ff */
[----:B------:R-:W-:-:S05]  /*35e80*/  SHF.R.U32.HI R5, RZ, 0x2, R5 ;  /* 0x00000002ff057819 */ /* 0x000fca0000011605 */
[----:B------:R-:W-:-:S04]  /*35e90*/  IMAD R0, R10, 0x80, R5 ;  /* 0x000000800a007824 */ /* 0x000fc800078e0205 */
[----:B------:R-:W-:Y:S02]  /*35ea0*/  VIADD R5, R0, 0x20 ;  /* 0x0000002000057836 */ /* 0x000fe40000000000 */
[----:B--2---:R-:W-:Y:S02]  /*35eb0*/  IMAD R2, R11, R7, RZ ;  /* 0x000000070b027224 */ /* 0x004fe400078e02ff */
[----:B------:R-:W-:-:S03]  /*35ec0*/  IMAD.MOV.U32 R11, RZ, RZ, 0x1c1f ;  /* 0x00001c1fff0b7424 */ /* 0x000fc600078e00ff */
[----:B------:R-:W-:-:S13]  /*35ed0*/  ISETP.GE.AND P4, PT, R0, R2, PT ;  /* 0x000000020000720c */ /* 0x000fda0003f86270 */
[----:B-----5:R-:W-:Y:S05]  /*35ee0*/  WARPSYNC.COLLECTIVE R15, `(.L_x_2772) ;  /* 0x000000000f087348 */ /* 0x020fea0003c00000 */
[----:B------:R0:W1:Y:S02]  /*35ef0*/  SHFL.IDX P6, R14, R13, R12, R11 ;  /* 0x0000000c0d0e7389 */ /* 0x00006400000c000b */
[----:B01---5:R-:W-:Y:S01]  /*35f00*/  ENDCOLLECTIVE ;  /* 0x000000000000791b */ /* 0x023fe20003800000 */
.L_x_2772:
[----:B------:R-:W-:Y:S02]  /*35f10*/  IMAD.MOV.U32 R13, RZ, RZ, R4 ;  /* 0x000000ffff0d7224 */ /* 0x000fe400078e0004 */
[----:B------:R-:W-:-:S07]  /*35f20*/  IMAD.MOV.U32 R6, RZ, RZ, R14 ;  /* 0x000000ffff067224 */ /* 0x000fce00078e000e */
[----:B------:R-:W-:Y:S05]  /*35f30*/  WARPSYNC.COLLECTIVE R15, `(.L_x_2773) ;  /* 0x000000000f087348 */ /* 0x000fea0003c00000 */
[----:B------:R0:W1:Y:S02]  /*35f40*/  SHFL.IDX P6, R14, R13, R12, R11 ;  /* 0x0000000c0d0e7389 */ /* 0x00006400000c000b */
[----:B01----:R-:W-:Y:S01]  /*35f50*/  ENDCOLLECTIVE ;  /* 0x000000000000791b */ /* 0x003fe20003800000 */
.L_x_2773:
[----:B------:R-:W-:Y:S02]  /*35f60*/  IMAD.MOV.U32 R13, RZ, RZ, R3 ;  /* 0x000000ffff0d7224 */ /* 0x000fe400078e0003 */
[----:B------:R-:W-:Y:S02]  /*35f70*/  IMAD.MOV.U32 R12, RZ, RZ, 0x1 ;  /* 0x00000001ff0c7424 */ /* 0x000fe400078e00ff */
[----:B------:R-:W-:-:S07]  /*35f80*/  IMAD.MOV.U32 R7, RZ, RZ, R14 ;  /* 0x000000ffff077224 */ /* 0x000fce00078e000e */
[----:B------:R-:W-:Y:S05]  /*35f90*/  WARPSYNC.COLLECTIVE R15, `(.L_x_2774) ;  /* 0x000000000f087348 */ /* 0x000fea0003c00000 */
[----:B------:R0:W1:Y:S02]  /*35fa0*/  SHFL.IDX P6, R14, R13, R12, R11 ;  /* 0x0000000c0d0e7389 */ /* 0x00006400000c000b */
[----:B01----:R-:W-:Y:S01]  /*35fb0*/  ENDCOLLECTIVE ;  /* 0x000000000000791b */ /* 0x003fe20003800000 */
.L_x_2774:
[----:B------:R-:W-:-:S05]  /*35fc0*/  @!P4 IADD3 R7, P3, R9, R7, RZ ;  /* 0x000000070907c210 */ /* 0x000fca0007f7e0ff */
[----:B------:R-:W-:Y:S01]  /*35fd0*/  @!P4 IMAD.X R6, RZ, RZ, R6, P3 ;  /* 0x000000ffff06c224 */ /* 0x000fe200018e0606 */
[----:B------:R-:W-:-:S04]  /*35fe0*/  ISETP.GE.AND P3, PT, R5, R2, PT ;  /* 0x000000020500720c */ /* 0x000fc80003f66270 */
[----:B------:R-:W-:Y:S02]  /*35ff0*/  @!P4 LOP3.LUT R7, R7, R6, RZ, 0x3c, !PT ;  /* 0x000000060707c212 */ /* 0x000fe400078e3cff */
[----:B------:R-:W-:Y:S02]  /*36000*/  MOV R13, R4 ;  /* 0x00000004000d7202 */ /* 0x000fe40000000f00 */
        /* <DEDUP_REMOVED lines=12> */
.L_x_2775:
[----:B------:R-:W-:Y:S02]  /*360d0*/  IMAD.MOV.U32 R13, RZ, RZ, R3 ;  /* 0x000000ffff0d7224 */ /* 0x000fe400078e0003 */
[----:B------:R-:W-:Y:S02]  /*360e0*/  IMAD.MOV.U32 R12, RZ, RZ, 0x2 ;  /* 0x00000002ff0c7424 */ /* 0x000fe400078e00ff */
[----:B------:R-:W-:-:S07]  /*360f0*/  IMAD.MOV.U32 R5, RZ, RZ, R14 ;  /* 0x000000ffff057224 */ /* 0x000fce00078e000e */
[----:B------:R-:W-:Y:S05]  /*36100*/  WARPSYNC.COLLECTIVE R15, `(.L_x_2776) ;  /* 0x000000000f087348 */ /* 0x000fea0003c00000 */
[----:B------:R0:W1:Y:S02]  /*36110*/  SHFL.IDX P6, R14, R13, R12, R11 ;  /* 0x0000000c0d0e7389 */ /* 0x00006400000c000b */
[----:B01----:R-:W-:Y:S01]  /*36120*/  ENDCOLLECTIVE ;  /* 0x000000000000791b */ /* 0x003fe20003800000 */
.L_x_2776:
        /* <DEDUP_REMOVED lines=17> */
.L_x_2777:
[----:B------:R-:W-:Y:S02]  /*36240*/  IMAD.MOV.U32 R13, RZ, RZ, R3 ;  /* 0x000000ffff0d7224 */ /* 0x000fe400078e0003 */
[----:B------:R-:W-:Y:S02]  /*36250*/  IMAD.MOV.U32 R12, RZ, RZ, 0x3 ;  /* 0x00000003ff0c7424 */ /* 0x000fe400078e00ff */
[----:B------:R-:W-:-:S07]  /*36260*/  IMAD.MOV.U32 R5, RZ, RZ, R14 ;  /* 0x000000ffff057224 */ /* 0x000fce00078e000e */
[----:B------:R-:W-:Y:S05]  /*36270*/  WARPSYNC.COLLECTIVE R15, `(.L_x_2778) ;  /* 0x000000000f087348 */ /* 0x000fea0003c00000 */
[----:B------:R0:W1:Y:S02]  /*36280*/  SHFL.IDX P6, R14, R13, R12, R11 ;  /* 0x0000000c0d0e7389 */ /* 0x00006400000c000b */
[----:B01----:R-:W-:Y:S01]  /*36290*/  ENDCOLLECTIVE ;  /* 0x000000000000791b */ /* 0x003fe20003800000 */
.L_x_2778:
[----:B------:R-:W-:-:S05]  /*362a0*/  @!P3 IADD3 R5, P4, R9, R5, RZ ;  /* 0x000000050905b210 */ /* 0x000fca0007f9e0ff */
[----:B------:R-:W-:-:S05]  /*362b0*/  @!P3 IMAD.X R6, RZ, RZ, R6, P4 ;  /* 0x000000ffff06b224 */ /* 0x000fca00020e0606 */
[----:B------:R-:W-:Y:S01]  /*362c0*/  @!P3 MOV R7, R6 ;  /* 0x000000060007b202 */ /* 0x000fe20000000f00 */
        /* <DEDUP_REMOVED lines=11> */
.L_x_2779:
[----:B------:R-:W-:Y:S01]  /*36380*/  @!PT LDS RZ, [RZ] ;  /* 0x00000000fffff984 */ /* 0x000fe20000000800 */
[----:B------:R-:W-:Y:S01]  /*36390*/  @!PT LDS RZ, [RZ] ;  /* 0x00000000fffff984 */ /* 0x000fe20000000800 */
[----:B------:R-:W-:Y:S01]  /*363a0*/  @!PT LDS RZ, [RZ] ;  /* 0x00000000fffff984 */ /* 0x000fe20000000800 */
[----:B------:R3:W-:Y:S01]  /*363b0*/  @!P3 LDGSTS.E.BYPASS.LTC128B.128 [R8+0x23200], desc[UR54][R6.64+0x80], !P2 ;  /* 0x232000800608bfae */ /* 0x0007e2000d101d76 */
[----:B------:R-:W-:Y:S01]  /*363c0*/  IMAD.MOV.U32 R3, RZ, RZ, R14 ;  /* 0x000000ffff037224 */ /* 0x000fe200078e000e */
[----:B------:R-:W-:Y:S06]  /*363d0*/  BRA `(.L_x_2780) ;  /* 0xffffff8000287947 */ /* 0x000fec000383ffff */
.L_x_2537:
[----:B----4-:R4:W0:Y:S02]  /*363e0*/  SYNCS.PHASECHK.TRANS64.TRYWAIT P0, [R18+URZ+0x33420], R0 ;  /* 0x03342000120075a7 */ /* 0x010824000800017f */
[----:B0-----:R-:W-:Y:S05]  /*363f0*/  @!P0 NANOSLEEP.SYNCS 0x989680 ;  /* 0x009896800000895d */ /* 0x001fea0003900000 */
[----:B------:R-:W0:Y:S02]  /*36400*/  @!P0 SYNCS.PHASECHK.TRANS64 P0, [R18+URZ+0x33420], R0 ;  /* 0x03342000120085a7 */ /* 0x000e24000800007f */
[----:B0-----:R-:W-:Y:S05]  /*36410*/  @!P0 BRA `(.L_x_2537) ;  /* 0xfffffffc00f08947 */ /* 0x001fea000383ffff */
[----:B------:R-:W-:Y:S05]  /*36420*/  BRA `(.L_x_2781) ;  /* 0xffffff8000987947 */ /* 0x000fea000383ffff */
.L_x_2543:
[----:B-1----:R1:W3:Y:S02]  /*36430*/  SYNCS.PHASECHK.TRANS64.TRYWAIT P0, [R6+URZ+0x33480], R5 ;  /* 0x03348005060075a7 */ /* 0x0022e4000800017f */
[----:B---3--:R-:W-:Y:S05]  /*36440*/  @!P0 NANOSLEEP.SYNCS 0x989680 ;  /* 0x009896800000895d */ /* 0x008fea0003900000 */
[----:B------:R-:W3:Y:S02]  /*36450*/  @!P0 SYNCS.PHASECHK.TRANS64 P0, [R6+URZ+0x33480], R5 ;  /* 0x03348005060085a7 */ /* 0x000ee4000800007f */
[----:B---3--:R-:W-:Y:S05]  /*36460*/  @!P0 BRA `(.L_x_2543) ;  /* 0xfffffffc00f08947 */ /* 0x008fea000383ffff */
[----:B------:R-:W-:Y:S05]  /*36470*/  BRA `(.L_x_2782) ;  /* 0xffffff8400507947 */ /* 0x000fea000383ffff */
.L_x_2550:
[----:B--2---:R2:W3:Y:S02]  /*36480*/  SYNCS.PHASECHK.TRANS64.TRYWAIT P0, [R6+URZ+0x33440], R5 ;  /* 0x03344005060075a7 */ /* 0x0044e4000800017f */
[----:B---3--:R-:W-:Y:S05]  /*36490*/  @!P0 NANOSLEEP.SYNCS 0x989680 ;  /* 0x009896800000895d */ /* 0x008fea0003900000 */
[----:B------:R-:W3:Y:S02]  /*364a0*/  @!P0 SYNCS.PHASECHK.TRANS64 P0, [R6+URZ+0x33440], R5 ;  /* 0x03344005060085a7 */ /* 0x000ee4000800007f */
[----:B---3--:R-:W-:Y:S05]  /*364b0*/  @!P0 BRA `(.L_x_2550) ;  /* 0xfffffffc00f08947 */ /* 0x008fea000383ffff */
[----:B------:R-:W-:Y:S05]  /*364c0*/  BRA `(.L_x_2783) ;  /* 0xffffff88004c7947 */ /* 0x000fea000383ffff */
.L_x_2558:
[----:B---3--:R3:W4:Y:S02]  /*364d0*/  SYNCS.PHASECHK.TRANS64.TRYWAIT P0, [R3+URZ+0x33470], R4 ;  /* 0x03347004030075a7 */ /* 0x008724000800017f */
[----:B----4-:R-:W-:Y:S05]  /*364e0*/  @!P0 NANOSLEEP.SYNCS 0x989680 ;  /* 0x009896800000895d */ /* 0x010fea0003900000 */
[----:B------:R-:W4:Y:S02]  /*364f0*/  @!P0 SYNCS.PHASECHK.TRANS64 P0, [R3+URZ+0x33470], R4 ;  /* 0x03347004030085a7 */ /* 0x000f24000800007f */
[----:B----4-:R-:W-:Y:S05]  /*36500*/  @!P0 BRA `(.L_x_2558) ;  /* 0xfffffffc00f08947 */ /* 0x010fea000383ffff */
[----:B------:R-:W-:Y:S05]  /*36510*/  BRA `(.L_x_2784) ;  /* 0xffffff8c00607947 */ /* 0x000fea000383ffff */
.L_x_2560:
[----:B---3--:R3:W4:Y:S02]  /*36520*/  SYNCS.PHASECHK.TRANS64.TRYWAIT P0, [R3+URZ+0x33460], R4 ;  /* 0x03346004030075a7 */ /* 0x008724000800017f */
[----:B----4-:R-:W-:Y:S05]  /*36530*/  @!P0 NANOSLEEP.SYNCS 0x989680 ;  /* 0x009896800000895d */ /* 0x010fea0003900000 */
[----:B------:R-:W4:Y:S02]  /*36540*/  @!P0 SYNCS.PHASECHK.TRANS64 P0, [R3+URZ+0x33460], R4 ;  /* 0x03346004030085a7 */ /* 0x000f24000800007f */
[----:B----4-:R-:W-:Y:S05]  /*36550*/  @!P0 BRA `(.L_x_2560) ;  /* 0xfffffffc00f08947 */ /* 0x010fea000383ffff */
[----:B------:R-:W-:Y:S05]  /*36560*/  BRA `(.L_x_2785) ;  /* 0xffffff8c00687947 */ /* 0x000fea000383ffff */
.L_x_2567:
[----:B--2---:R2:W3:Y:S02]  /*36570*/  SYNCS.PHASECHK.TRANS64.TRYWAIT P1, [R3+URZ+0x33470], R0 ;  /* 0x03347000030075a7 */ /* 0x0044e4000802017f */
[----:B---3--:R-:W-:Y:S05]  /*36580*/  @!P1 NANOSLEEP.SYNCS 0x989680 ;  /* 0x009896800000995d */ /* 0x008fea0003900000 */
[----:B------:R-:W3:Y:S02]  /*36590*/  @!P1 SYNCS.PHASECHK.TRANS64 P1, [R3+URZ+0x33470], R0 ;  /* 0x03347000030095a7 */ /* 0x000ee4000802007f */
[----:B---3--:R-:W-:Y:S05]  /*365a0*/  @!P1 BRA `(.L_x_2567) ;  /* 0xfffffffc00f09947 */ /* 0x008fea000383ffff */
[----:B------:R-:W-:Y:S05]  /*365b0*/  BRA `(.L_x_2786) ;  /* 0xffffff9400b07947 */ /* 0x000fea000383ffff */
.L_x_2569:
[----:B--2---:R2:W3:Y:S02]  /*365c0*/  SYNCS.PHASECHK.TRANS64.TRYWAIT P1, [R3+URZ+0x33460], R0 ;  /* 0x03346000030075a7 */ /* 0x0044e4000802017f */
[----:B---3--:R-:W-:Y:S05]  /*365d0*/  @!P1 NANOSLEEP.SYNCS 0x989680 ;  /* 0x009896800000995d */ /* 0x008fea0003900000 */
[----:B------:R-:W3:Y:S02]  /*365e0*/  @!P1 SYNCS.PHASECHK.TRANS64 P1, [R3+URZ+0x33460], R0 ;  /* 0x03346000030095a7 */ /* 0x000ee4000802007f */
[----:B---3--:R-:W-:Y:S05]  /*365f0*/  @!P1 BRA `(.L_x_2569) ;  /* 0xfffffffc00f09947 */ /* 0x008fea000383ffff */
[----:B------:R-:W-:Y:S05]  /*36600*/  BRA `(.L_x_2787) ;  /* 0xffffff9400b87947 */ /* 0x000fea000383ffff */
.L_x_2573:
        /* <DEDUP_REMOVED lines=9> */
.L_x_2789:
[----:B------:R-:W-:Y:S05]  /*366a0*/  BSYNC B0 ;  /* 0x0000000000007941 */ /* 0x000fea0003800000 */
.L_x_2788:
[----:B------:R0:W5:Y:S01]  /*366b0*/  LDL R2, [R1+0xc] ;  /* 0x00000c0001027983 */ /* 0x0001620000100800 */
[----:B------:R-:W-:Y:S01]  /*366c0*/  MOV R13, R0 ;  /* 0x00000000000d7202 */ /* 0x000fe20000000f00 */
[----:B------:R-:W-:Y:S02]  /*366d0*/  IMAD.MOV.U32 R12, RZ, RZ, 0x1 ;  /* 0x00000001ff0c7424 */ /* 0x000fe400078e00ff */
[----:B------:R-:W-:Y:S02]  /*366e0*/  IMAD.MOV.U32 R11, RZ, RZ, 0x1f ;  /* 0x0000001fff0b7424 */ /* 0x000fe400078e00ff */
[----:B------:R-:W-:Y:S02]  /*366f0*/  IMAD.MOV.U32 R15, RZ, RZ, -0x1 ;  /* 0xffffffffff0f7424 */ /* 0x000fe400078e00ff */
[----:B0-----:R-:W-:-:S07]  /*36700*/  IMAD.MOV.U32 R5, RZ, RZ, R14 ;  /* 0x000000ffff057224 */ /* 0x001fce00078e000e */
[----:B-----5:R-:W-:Y:S05]  /*36710*/  WARPSYNC.COLLECTIVE R15, `(.L_x_2790) ;  /* 0x000000000f087348 */ /* 0x020fea0003c00000 */
[----:B------:R0:W1:Y:S02]  /*36720*/  SHFL.IDX P6, R14, R13, R12, R11 ;  /* 0x0000000c0d0e7389 */ /* 0x00006400000c000b */
[----:B01---5:R-:W-:Y:S01]  /*36730*/  ENDCOLLECTIVE ;  /* 0x000000000000791b */ /* 0x023fe20003800000 */
.L_x_2790:
        /* <DEDUP_REMOVED lines=26> */
.L_x_2791:
[----:B------:R-:W-:Y:S01]  /*368e0*/  IMAD.MOV.U32 R12, RZ, RZ, 0x2 ;  /* 0x00000002ff0c7424 */ /* 0x000fe200078e00ff */
[----:B------:R-:W-:-:S04]  /*368f0*/  MOV R3, R14 ;  /* 0x0000000e00037202 */ /* 0x000fc80000000f00 */
[----:B------:R-:W-:-:S05]  /*36900*/  SEL R3, R3, RZ, P1 ;  /* 0x000000ff03037207 */ /* 0x000fca0000800000 */
[----:B------:R-:W-:-:S04]  /*36910*/  IMAD.IADD R2, R2, 0x1, R3 ;  /* 0x0000000102027824 */ /* 0x000fc800078e0203 */
[----:B------:R-:W-:-:S07]  /*36920*/  IMAD.MOV.U32 R13, RZ, RZ, R2 ;  /* 0x000000ffff0d7224 */ /* 0x000fce00078e0002 */
[----:B------:R-:W-:Y:S05]  /*36930*/  WARPSYNC.COLLECTIVE R15, `(.L_x_2792) ;  /* 0x000000000f087348 */ /* 0x000fea0003c00000 */
[----:B------:R0:W1:Y:S02]  /*36940*/  SHFL.UP P6, R14, R13, R12, R11 ;  /* 0x0400000c0d0e7389 */ /* 0x00006400000c000b */
[----:B01----:R-:W-:Y:S01]  /*36950*/  ENDCOLLECTIVE ;  /* 0x000000000000791b */ /* 0x003fe20003800000 */
.L_x_2792:
        /* <DEDUP_REMOVED lines=8> */
.L_x_2793:
        /* <DEDUP_REMOVED lines=8> */
.L_x_2794:
        /* <DEDUP_REMOVED lines=8> */
.L_x_2795:
        /* <DEDUP_REMOVED lines=9> */
.L_x_2796:
[----:B------:R-:W-:Y:S01]  /*36b70*/  IMAD.MOV.U32 R9, RZ, RZ, R14 ;  /* 0x000000ffff097224 */ /* 0x000fe200078e000e */
[----:B------:R-:W-:Y:S06]  /*36b80*/  BRA `(.L_x_2797) ;  /* 0xffffff9c00207947 */ /* 0x000fec000383ffff */
.L_x_2576:
[----:B------:R-:W-:Y:S01]  /*36b90*/  BSSY B0, `(.L_x_2798) ;  /* 0x0000008000007945 */ /* 0x000fe20003800000 */
[----:B------:R-:W-:Y:S01]  /*36ba0*/  IMAD.MOV.U32 R13, RZ, RZ, R2 ;  /* 0x000000ffff0d7224 */ /* 0x000fe200078e0002 */
[----:B------:R-:W-:Y:S01]  /*36bb0*/  MOV R12, 0x1 ;  /* 0x00000001000c7802 */ /* 0x000fe20000000f00 */
[----:B------:R-:W-:Y:S02]  /*36bc0*/  IMAD.MOV.U32 R11, RZ, RZ, RZ ;  /* 0x000000ffff0b7224 */ /* 0x000fe400078e00ff */
[----:B------:R-:W-:-:S07]  /*36bd0*/  IMAD.MOV.U32 R15, RZ, RZ, -0x1 ;  /* 0xffffffffff0f7424 */ /* 0x000fce00078e00ff */
[----:B01----:R-:W-:Y:S05]  /*36be0*/  WARPSYNC.COLLECTIVE R15, `(.L_x_2799) ;  /* 0x000000000f087348 */ /* 0x003fea0003c00000 */
[----:B------:R2:W3:Y:S02]  /*36bf0*/  SHFL.UP P6, R14, R13, R12, R11 ;  /* 0x0400000c0d0e7389 */ /* 0x0004e400000c000b */
[----:B0123--:R-:W-:Y:S01]  /*36c00*/  ENDCOLLECTIVE ;  /* 0x000000000000791b */ /* 0x00ffe20003800000 */
.L_x_2799:
[----:B------:R-:W-:Y:S05]  /*36c10*/  BSYNC B0 ;  /* 0x0000000000007941 */ /* 0x000fea0003800000 */
.L_x_2798:
        /* <DEDUP_REMOVED lines=10> */
.L_x_2800:
[----:B------:R-:W-:Y:S01]  /*36cc0*/  MOV R12, 0x4 ;  /* 0x00000004000c7802 */ /* 0x000fe20000000f00 */
[----:B------:R-:W-:-:S05]  /*36cd0*/  IMAD.MOV.U32 R3, RZ, RZ, R14 ;  /* 0x000000ffff037224 */ /* 0x000fca00078e000e */
[----:B------:R-:W-:-:S05]  /*36ce0*/  SEL R3, R3, RZ, P2 ;  /* 0x000000ff03037207 */ /* 0x000fca0001000000 */
[----:B------:R-:W-:-:S04]  /*36cf0*/  IMAD.IADD R2, R2, 0x1, R3 ;  /* 0x0000000102027824 */ /* 0x000fc800078e0203 */
[----:B------:R-:W-:-:S07]  /*36d00*/  IMAD.MOV.U32 R13, RZ, RZ, R2 ;  /* 0x000000ffff0d7224 */ /* 0x000fce00078e0002 */
[----:B------:R-:W-:Y:S05]  /*36d10*/  WARPSYNC.COLLECTIVE R15, `(.L_x_2801) ;  /* 0x000000000f087348 */ /* 0x000fea0003c00000 */
[----:B------:R0:W1:Y:S02]  /*36d20*/  SHFL.UP P6, R14, R13, R12, R11 ;  /* 0x0400000c0d0e7389 */ /* 0x00006400000c000b */
[----:B01----:R-:W-:Y:S01]  /*36d30*/  ENDCOLLECTIVE ;  /* 0x000000000000791b */ /* 0x003fe20003800000 */
.L_x_2801:
        /* <DEDUP_REMOVED lines=8> */
.L_x_2802:
        /* <DEDUP_REMOVED lines=8> */
.L_x_2803:
[----:B------:R-:W-:Y:S01]  /*36e40*/  MOV R12, 0x1f ;  /* 0x0000001f000c7802 */ /* 0x000fe20000000f00 */
        /* <DEDUP_REMOVED lines=8> */
.L_x_2804:
[----:B------:R-:W-:Y:S01]  /*36ed0*/  IMAD.MOV.U32 R9, RZ, RZ, R14 ;  /* 0x000000ffff097224 */ /* 0x000fe200078e000e */
[----:B------:R-:W-:Y:S06]  /*36ee0*/  BRA `(.L_x_2805) ;  /* 0xffffff9800f47947 */ /* 0x000fec000383ffff */
.L_x_2578:
[----:B------:R-:W-:Y:S01]  /*36ef0*/  BSSY B0, `(.L_x_2806) ;  /* 0x0000006000007945 */ /* 0x000fe20003800000 */
[----:B------:R-:W-:Y:S01]  /*36f00*/  PLOP3.LUT P6, PT, P6, PT, PT, 0x8, 0x0 ;  /* 0x000000000000781c */ /* 0x000fe200037ce170 */
[----:B------:R-:W-:-:S12]  /*36f10*/  IMAD.MOV.U32 R15, RZ, RZ, -0x1 ;  /* 0xffffffffff0f7424 */ /* 0x000fd800078e00ff */
[----:B01----:R-:W-:Y:S05]  /*36f20*/  WARPSYNC.COLLECTIVE R15, `(.L_x_2807) ;  /* 0x000000000f087348 */ /* 0x003fea0003c00000 */
[----:B------:R-:W-:Y:S01]  /*36f30*/  VOTE.ANY R14, PT, P6 ;  /* 0x00000000000e7806 */ /* 0x000fe200030e0100 */
[----:B01----:R-:W-:Y:S06]  /*36f40*/  ENDCOLLECTIVE ;  /* 0x000000000000791b */ /* 0x003fec0003800000 */
.L_x_2807:
[----:B------:R-:W-:Y:S05]  /*36f50*/  BSYNC B0 ;  /* 0x0000000000007941 */ /* 0x000fea0003800000 */
.L_x_2806:
        /* <DEDUP_REMOVED lines=10> */
.L_x_2808:
[----:B------:R-:W-:Y:S02]  /*37000*/  IMAD.MOV.U32 R13, RZ, RZ, R6 ;  /* 0x000000ffff0d7224 */ /* 0x000fe400078e0006 */
[----:B------:R-:W-:-:S07]  /*37010*/  IMAD.MOV.U32 R4, RZ, RZ, R14 ;  /* 0x000000ffff047224 */ /* 0x000fce00078e000e */
[----:B------:R-:W-:Y:S05]  /*37020*/  WARPSYNC.COLLECTIVE R15, `(.L_x_2809) ;  /* 0x000000000f087348 */ /* 0x000fea0003c00000 */
[----:B------:R0:W1:Y:S02]  /*37030*/  SHFL.IDX P6, R14, R13, R12, R11 ;  /* 0x0000000c0d0e7389 */ /* 0x00006400000c000b */
[----:B01----:R-:W-:Y:S01]  /*37040*/  ENDCOLLECTIVE ;  /* 0x000000000000791b */ /* 0x003fe20003800000 */
.L_x_2809:
[----:B------:R-:W-:Y:S01]  /*37050*/  IMAD.MOV.U32 R6, RZ, RZ, R14 ;  /* 0x000000ffff067224 */ /* 0x000fe200078e000e */
[----:B------:R-:W-:-:S05]  /*37060*/  IADD3 R10, R3, R10, RZ ;  /* 0x0000000a030a7210 */ /* 0x000fca0007ffe0ff */
[----:B------:R0:W-:Y:S01]  /*37070*/  STL [R1+0xc], R10 ;  /* 0x00000c0a01007387 */ /* 0x0001e20000100800 */
[----:B------:R-:W-:Y:S05]  /*37080*/  BRA `(.L_x_2810) ;  /* 0xffffff9800d47947 */ /* 0x000fea000383ffff */
.L_x_2580:
        /* <DEDUP_REMOVED lines=8> */
.L_x_2812:
[----:B------:R-:W-:Y:S05]  /*37110*/  BSYNC B0 ;  /* 0x0000000000007941 */ /* 0x000fea0003800000 */
.L_x_2811:
[----:B------:R-:W-:Y:S01]  /*37120*/  IMAD.MOV.U32 R3, RZ, RZ, R14 ;  /* 0x000000ffff037224 */ /* 0x000fe200078e000e */
[----:B------:R-:W-:Y:S06]  /*37130*/  BRA `(.L_x_2813) ;  /* 0xffffff9800c07947 */ /* 0x000fec000383ffff */
.L_x_2586:
[----:B0-----:R0:W1:Y:S02]  /*37140*/  SYNCS.PHASECHK.TRANS64.TRYWAIT P0, [R0+URZ+0x33420], R3 ;  /* 0x03342003000075a7 */ /* 0x001064000800017f */
[----:B-1----:R-:W-:Y:S05]  /*37150*/  @!P0 NANOSLEEP.SYNCS 0x989680 ;  /* 0x009896800000895d */ /* 0x002fea0003900000 */
[----:B------:R-:W1:Y:S02]  /*37160*/  @!P0 SYNCS.PHASECHK.TRANS64 P0, [R0+URZ+0x33420], R3 ;  /* 0x03342003000085a7 */ /* 0x000e64000800007f */
[----:B-1----:R-:W-:Y:S05]  /*37170*/  @!P0 BRA `(.L_x_2586) ;  /* 0xfffffffc00f08947 */ /* 0x002fea000383ffff */
[----:B------:R-:W-:Y:S05]  /*37180*/  BRA `(.L_x_2814) ;  /* 0xffffffa400647947 */ /* 0x000fea000383ffff */
.L_x_2587:
        /* <DEDUP_REMOVED lines=11> */
.L_x_2816:
[----:B------:R-:W-:Y:S05]  /*37240*/  BSYNC B0 ;  /* 0x0000000000007941 */ /* 0x000fea0003800000 */
.L_x_2815:
[----:B------:R-:W-:Y:S05]  /*37250*/  BRA `(.L_x_2817) ;  /* 0xffffffa4004c7947 */ /* 0x000fea000383ffff */
.L_x_2588:
[----:B------:R-:W-:Y:S01]  /*37260*/  BSSY B0, `(.L_x_2818) ;  /* 0x0000006000007945 */ /* 0x000fe20003800000 */
[----:B------:R-:W-:-:S07]  /*37270*/  IMAD.MOV.U32 R15, RZ, RZ, -0x1 ;  /* 0xffffffffff0f7424 */ /* 0x000fce00078e00ff */
[----:B01----:R-:W-:Y:S05]  /*37280*/  WARPSYNC.COLLECTIVE R15, `(.L_x_2819) ;  /* 0x000000000f0c7348 */ /* 0x003fea0003c00000 */
[----:B------:R-:W-:Y:S02]  /*37290*/  ELECT P6, UR62, PT ;  /* 0x00000000003e782f */ /* 0x000fe400038c0000 */
[----:B------:R-:W-:Y:S01]  /*372a0*/  MOV R14, UR62 ;  /* 0x0000003e000e7c02 */ /* 0x000fe20008000f00 */
[----:B01----:R-:W-:Y:S10]  /*372b0*/  ENDCOLLECTIVE ;  /* 0x000000000000791b */ /* 0x003ff40003800000 */
.L_x_2819:
[----:B------:R-:W-:Y:S05]  /*372c0*/  BSYNC B0 ;  /* 0x0000000000007941 */ /* 0x000fea0003800000 */
.L_x_2818:
[----:B------:R-:W-:Y:S05]  /*372d0*/  BRA `(.L_x_2820) ;  /* 0xffffffa400407947 */ /* 0x000fea000383ffff */
.L_x_2590:
[----:B0-----:R0:W1:Y:S02]  /*372e0*/  SYNCS.PHASECHK.TRANS64.TRYWAIT P1, [R6+URZ], R5 ;  /* 0x00000005060075a7 */ /* 0x001064000802017f */
[----:B-1----:R-:W-:Y:S05]  /*372f0*/  @!P1 NANOSLEEP.SYNCS 0x989680 ;  /* 0x009896800000995d */ /* 0x002fea0003900000 */
[----:B------:R-:W1:Y:S02]  /*37300*/  @!P1 SYNCS.PHASECHK.TRANS64 P1, [R6+URZ], R5 ;  /* 0x00000005060095a7 */ /* 0x000e64000802007f */
[----:B-1----:R-:W-:Y:S05]  /*37310*/  @!P1 BRA `(.L_x_2590) ;  /* 0xfffffffc00f09947 */ /* 0x002fea000383ffff */
[----:B------:R-:W-:Y:S05]  /*37320*/  BRA `(.L_x_2821) ;  /* 0xffffffa400787947 */ /* 0x000fea000383ffff */
.L_x_2591:
[----:B-1----:R1:W2:Y:S02]  /*37330*/  SYNCS.PHASECHK.TRANS64.TRYWAIT P1, [R7+URZ], R2 ;  /* 0x00000002070075a7 */ /* 0x0022a4000802017f */
[----:B--2---:R-:W-:Y:S05]  /*37340*/  @!P1 NANOSLEEP.SYNCS 0x989680 ;  /* 0x009896800000995d */ /* 0x004fea0003900000 */
[----:B------:R-:W2:Y:S02]  /*37350*/  @!P1 SYNCS.PHASECHK.TRANS64 P1, [R7+URZ], R2 ;  /* 0x00000002070095a7 */ /* 0x000ea4000802007f */
[----:B--2---:R-:W-:Y:S05]  /*37360*/  @!P1 BRA `(.L_x_2591) ;  /* 0xfffffffc00f09947 */ /* 0x004fea000383ffff */
[----:B------:R-:W-:Y:S05]  /*37370*/  BRA `(.L_x_2822) ;  /* 0xffffffa4006c7947 */ /* 0x000fea000383ffff */
.L_x_2593:
[----:B--2---:R2:W3:Y:S02]  /*37380*/  SYNCS.PHASECHK.TRANS64.TRYWAIT P1, [R4+URZ+0x33460], R5 ;  /* 0x03346005040075a7 */ /* 0x0044e4000802017f */
[----:B---3--:R-:W-:Y:S05]  /*37390*/  @!P1 NANOSLEEP.SYNCS 0x989680 ;  /* 0x009896800000995d */ /* 0x008fea0003900000 */
[----:B------:R-:W3:Y:S02]  /*373a0*/  @!P1 SYNCS.PHASECHK.TRANS64 P1, [R4+URZ+0x33460], R5 ;  /* 0x03346005040095a7 */ /* 0x000ee4000802007f */
[----:B---3--:R-:W-:Y:S05]  /*373b0*/  @!P1 BRA `(.L_x_2593) ;  /* 0xfffffffc00f09947 */ /* 0x008fea000383ffff */
[----:B------:R-:W-:Y:S05]  /*373c0*/  BRA `(.L_x_2823) ;  /* 0xffffffa4006c7947 */ /* 0x000fea000383ffff */
.L_x_2595:
[----:B---3--:R3:W4:Y:S02]  /*373d0*/  SYNCS.PHASECHK.TRANS64.TRYWAIT P1, [R3+URZ+0x33460], R2 ;  /* 0x03346002030075a7 */ /* 0x008724000802017f */
[----:B----4-:R-:W-:Y:S05]  /*373e0*/  @!P1 NANOSLEEP.SYNCS 0x989680 ;  /* 0x009896800000995d */ /* 0x010fea0003900000 */
[----:B------:R-:W4:Y:S02]  /*373f0*/  @!P1 SYNCS.PHASECHK.TRANS64 P1, [R3+URZ+0x33460], R2 ;  /* 0x03346002030095a7 */ /* 0x000f24000802007f */
[----:B----4-:R-:W-:Y:S05]  /*37400*/  @!P1 BRA `(.L_x_2595) ;  /* 0xfffffffc00f09947 */ /* 0x010fea000383ffff */
[----:B------:R-:W-:Y:S05]  /*37410*/  BRA `(.L_x_2824) ;  /* 0xffffffa4006c7947 */ /* 0x000fea000383ffff */
.L_x_2597:
[----:B----4-:R4:W0:Y:S02]  /*37420*/  SYNCS.PHASECHK.TRANS64.TRYWAIT P0, [R4+URZ+0x33480], R5 ;  /* 0x03348005040075a7 */ /* 0x010824000800017f */
[----:B0-----:R-:W-:Y:S05]  /*37430*/  @!P0 NANOSLEEP.SYNCS 0x989680 ;  /* 0x009896800000895d */ /* 0x001fea0003900000 */
[----:B------:R-:W0:Y:S02]  /*37440*/  @!P0 SYNCS.PHASECHK.TRANS64 P0, [R4+URZ+0x33480], R5 ;  /* 0x03348005040085a7 */ /* 0x000e24000800007f */
[----:B0-----:R-:W-:Y:S05]  /*37450*/  @!P0 BRA `(.L_x_2597) ;  /* 0xfffffffc00f08947 */ /* 0x001fea000383ffff */
[----:B------:R-:W-:Y:S05]  /*37460*/  BRA `(.L_x_2598) ;  /* 0xffffffa400687947 */ /* 0x000fea000383ffff */
.L_x_2825:
        /* <DEDUP_REMOVED lines=9> */
.L_x_2835:


//--------------------- .nv.global.init           --------------------------
	.section	.nv.global.init,"aw",@progbits
	.align	4
.nv.global.init:
	.type		_ZZN5flash28permute_output_fp8_VcolmajorIN4cute6TensorINS1_11ArrayEngineIfLm96EEENS1_6LayoutINS1_5tupleIJNS6_IJNS1_1CILi2EEES8_NS7_ILi24EEEEEENS7_ILi1EEESB_EEENS6_IJNS6_IJSB_S8_NS7_ILi4EEEEEENS7_ILi0EEESF_EEEEEEEEEvRT_E9upper_map,@object
	.size		_ZZN5flash28permute_output_fp8_VcolmajorIN4cute6TensorINS1_11ArrayEngineIfLm96EEENS1_6LayoutINS1_5tupleIJNS6_IJNS1_1CILi2EEES8_NS7_ILi24EEEEEENS7_ILi1EEESB_EEENS6_IJNS6_IJSB_S8_NS7_ILi4EEEEEENS7_ILi0EEESF_EEEEEEEEEvRT_E9upper_map,($str$23 - _ZZN5flash28permute_output_fp8_VcolmajorIN4cute6TensorINS1_11ArrayEngineIfLm96EEENS1_6LayoutINS1_5tupleIJNS6_IJNS1_1CILi2EEES8_NS7_ILi24EEEEEENS7_ILi1EEESB_EEENS6_IJNS6_IJSB_S8_NS7_ILi4EEEEEENS7_ILi0EEESF_EEEEEEEEEvRT_E9upper_map)
_ZZN5flash28permute_output_fp8_VcolmajorIN4cute6TensorINS1_11ArrayEngineIfLm96EEENS1_6LayoutINS1_5tupleIJNS6_IJNS1_1CILi2EEES8_NS7_ILi24EEEEEENS7_ILi1EEESB_EEENS6_IJNS6_IJSB_S8_NS7_ILi4EEEEEENS7_ILi0EEESF_EEEEEEEEEvRT_E9upper_map:
        /*0000*/ 	.byte	0x00, 0x00, 0x00, 0x00, 0x02, 0x00, 0x00, 0x00, 0x03, 0x00, 0x00, 0x00, 0x01, 0x00, 0x00, 0x00
	.type		$str$23,@object
	.size		$str$23,($str$24 - $str$23)
$str$23:
        /*0010*/ 	.byte	0x28, 0x61, 0x64, 0x64, 0x72, 0x65, 0x73, 0x73, 0x20, 0x26, 0x20, 0x6d, 0x61, 0x73, 0x6b, 0x29
        /*0020*/ 	.byte	0x20, 0x3d, 0x3d, 0x20, 0x30, 0x00
	.type		$str$24,@object
	.size		$str$24,(__unnamed_5 - $str$24)
$str$24:
        /*0026*/ 	.byte	0x2f, 0x74, 0x6d, 0x70, 0x2f, 0x6f, 0x73, 0x73, 0x5f, 0x6b, 0x65, 0x72, 0x6e, 0x65, 0x6c, 0x73
        /*0036*/ 	.byte	0x5f, 0x73, 0x72, 0x63, 0x2f, 0x66, 0x6c, 0x61, 0x73, 0x68, 0x5f, 0x61, 0x74, 0x74, 0x65, 0x6e
        /*0046*/ 	.byte	0x74, 0x69, 0x6f, 0x6e, 0x2f, 0x63, 0x73, 0x72, 0x63, 0x2f, 0x63, 0x75, 0x74, 0x6c, 0x61, 0x73
        /*0056*/ 	.byte	0x73, 0x2f, 0x69, 0x6e, 0x63, 0x6c, 0x75, 0x64, 0x65, 0x2f, 0x63, 0x75, 0x74, 0x65, 0x2f, 0x70
        /*0066*/ 	.byte	0x6f, 0x69, 0x6e, 0x74, 0x65, 0x72, 0x5f, 0x66, 0x6c, 0x61, 0x67, 0x67, 0x65, 0x64, 0x2e, 0x68
        /*0076*/ 	.byte	0x70, 0x70, 0x00
	.type		__unnamed_5,@object
	.size		__unnamed_5,(__unnamed_6 - __unnamed_5)
__unnamed_5:
        /* <DEDUP_REMOVED lines=24> */
        /*01f9*/ 	.byte	0x3e, 0x3e, 0x20, 0x26, 0x5d, 0x00
	.type		__unnamed_6,@object
	.size		__unnamed_6,(__unnamed_3 - __unnamed_6)
__unnamed_6:
        /* <DEDUP_REMOVED lines=25> */
	.type		__unnamed_3,@object
	.size		__unnamed_3,(__unnamed_4 - __unnamed_3)
__unnamed_3:
        /* <DEDUP_REMOVED lines=29> */
        /*0555*/ 	.byte	0x5d, 0x00
	.type		__unnamed_4,@object
	.size		__unnamed_4,(__unnamed_2 - __unnamed_4)
__unnamed_4:
        /* <DEDUP_REMOVED lines=29> */
        /*0727*/ 	.byte	0x3e, 0x5d, 0x00
	.type		__unnamed_2,@object
	.size		__unnamed_2,(__unnamed_1 - __unnamed_2)
__unnamed_2:
        /* <DEDUP_REMOVED lines=30> */
	.type		__unnamed_1,@object
	.size		__unnamed_1,(.L_0 - __unnamed_1)
__unnamed_1:
        /* <DEDUP_REMOVED lines=29> */
        /*0acd*/ 	.byte	0x3e, 0x20, 0x26, 0x5d, 0x00
.L_0:


//--------------------- .nv.shared._ZN7cutlass13device_kernelIN5flash11enable_sm90INS1_16FlashAttnFwdSm90INS1_25CollectiveMainloopFwdSm90ILi2EN4cute5tupleIJNS5_1CILi1EEES8_S8_EEENS6_IJNS7_ILi128EEENS7_ILi160EEENS7_ILi192EEEEEELi192ENS_12float_e4m3_tEfNS_4arch4Sm90ELb0ELb0ELb0ELb0ELb0ELb0ELb0ELb1ELb1ELb1ELb1ELb0EEENS1_21CollectiveEpilogueFwdINS6_IJSA_SC_SB_EEES9_NS_10bfloat16_tESG_Li256ELb0ELb1ELb1ELb1EEENS1_19SingleTileSchedulerILb0ELb1ELb1ELi128EEEEEEEEEvNT_6ParamsE --------------------------
	.section	.nv.shared._ZN7cutlass13device_kernelIN5flash11enable_sm90INS1_16FlashAttnFwdSm90INS1_25CollectiveMainloopFwdSm90ILi2EN4cute5tupleIJNS5_1CILi1EEES8_S8_EEENS6_IJNS7_ILi128EEENS7_ILi160EEENS7_ILi192EEEEEELi192ENS_12float_e4m3_tEfNS_4arch4Sm90ELb0ELb0ELb0ELb0ELb0ELb0ELb0ELb1ELb1ELb1ELb1ELb0EEENS1_21CollectiveEpilogueFwdINS6_IJSA_SC_SB_EEES9_NS_10bfloat16_tESG_Li256ELb0ELb1ELb1ELb1EEENS1_19SingleTileSchedulerILb0ELb1ELb1ELi128EEEEEEEEEvNT_6ParamsE,"aw",@nobits
	.sectionflags	@""
	.align	16
	.zero		1024


//--------------------- .nv.shared.reserved.0     --------------------------
	.section	.nv.shared.reserved.0,"aw",@nobits
	.weak		__nv_reservedSMEM_offset_0_alias
	.size		__nv_reservedSMEM_offset_0_alias, 0, 0
	.other		__nv_reservedSMEM_offset_0_alias,@"STO_CUDA_RESERVED_SHARED STV_DEFAULT"
__nv_reservedSMEM_offset_0_alias:
	.zero		0


//--------------------- .nv.global                --------------------------
	.section	.nv.global,"aw",@nobits
.nv.global:
	.type		_ZN72_INTERNAL_1b4dfefd_36_flash_fwd_hdim192_e4m3_split_sm90_cu_61719c98_38074cute1_E,@object
	.size		_ZN72_INTERNAL_1b4dfefd_36_flash_fwd_hdim192_e4m3_split_sm90_cu_61719c98_38074cute1_E,(_ZN72_INTERNAL_1b4dfefd_36_flash_fwd_hdim192_e4m3_split_sm90_cu_61719c98_38074cuda3std3__45__cpo6cbeginE - _ZN72_INTERNAL_1b4dfefd_36_flash_fwd_hdim192_e4m3_split_sm90_cu_61719c98_38074cute1_E)
_ZN72_INTERNAL_1b4dfefd_36_flash_fwd_hdim192_e4m3_split_sm90_cu_61719c98_38074cute1_E:
	.zero		1
	.type		_ZN72_INTERNAL_1b4dfefd_36_flash_fwd_hdim192_e4m3_split_sm90_cu_61719c98_38074cuda3std3__45__cpo6cbeginE,@object
	.size		_ZN72_INTERNAL_1b4dfefd_36_flash_fwd_hdim192_e4m3_split_sm90_cu_61719c98_38074cuda3std3__45__cpo6cbeginE,(_ZN72_INTERNAL_1b4dfefd_36_flash_fwd_hdim192_e4m3_split_sm90_cu_61719c98_38074cuda3std3__48in_placeE - _ZN72_INTERNAL_1b4dfefd_36_flash_fwd_hdim192_e4m3_split_sm90_cu_61719c98_38074cuda3std3__45__cpo6cbeginE)
_ZN72_INTERNAL_1b4dfefd_36_flash_fwd_hdim192_e4m3_split_sm90_cu_61719c98_38074cuda3std3__45__cpo6cbeginE:
	.zero		1
	.type		_ZN72_INTERNAL_1b4dfefd_36_flash_fwd_hdim192_e4m3_split_sm90_cu_61719c98_38074cuda3std3__48in_placeE,@object
	.size		_ZN72_INTERNAL_1b4dfefd_36_flash_fwd_hdim192_e4m3_split_sm90_cu_61719c98_38074cuda3std3__48in_placeE,(_ZN72_INTERNAL_1b4dfefd_36_flash_fwd_hdim192_e4m3_split_sm90_cu_61719c98_38074cuda3std6ranges3__45__cpo9iter_moveE - _ZN72_INTERNAL_1b4dfefd_36_flash_fwd_hdim192_e4m3_split_sm90_cu_61719c98_38074cuda3std3__48in_placeE)
_ZN72_INTERNAL_1b4dfefd_36_flash_fwd_hdim192_e4m3_split_sm90_cu_61719c98_38074cuda3std3__48in_placeE:
	.zero		1
	.type		_ZN72_INTERNAL_1b4dfefd_36_flash_fwd_hdim192_e4m3_split_sm90_cu_61719c98_38074cuda3std6ranges3__45__cpo9iter_moveE,@object
	.size		_ZN72_INTERNAL_1b4dfefd_36_flash_fwd_hdim192_e4m3_split_sm90_cu_61719c98_38074cuda3std6ranges3__45__cpo9iter_moveE,(_ZN72_INTERNAL_1b4dfefd_36_flash_fwd_hdim192_e4m3_split_sm90_cu_61719c98_38074cuda3std3__45__cpo5beginE - _ZN72_INTERNAL_1b4dfefd_36_flash_fwd_hdim192_e4m3_split_sm90_cu_61719c98_38074cuda3std6ranges3__45__cpo9iter_moveE)
_ZN72_INTERNAL_1b4dfefd_36_flash_fwd_hdim192_e4m3_split_sm90_cu_61719c98_38074cuda3std6ranges3__45__cpo9iter_moveE:
	.zero		1
	.type		_ZN72_INTERNAL_1b4dfefd_36_flash_fwd_hdim192_e4m3_split_sm90_cu_61719c98_38074cuda3std3__45__cpo5beginE,@object
	.size		_ZN72_INTERNAL_1b4dfefd_36_flash_fwd_hdim192_e4m3_split_sm90_cu_61719c98_38074cuda3std3__45__cpo5beginE,(_ZN72_INTERNAL_1b4dfefd_36_flash_fwd_hdim192_e4m3_split_sm90_cu_61719c98_38074cuda3std3__474_GLOBAL__N__1b4dfefd_36_flash_fwd_hdim192_e4m3_split_sm90_cu_61719c98_38076ignoreE - _ZN72_INTERNAL_1b4dfefd_36_flash_fwd_hdim192_e4m3_split_sm90_cu_61719c98_38074cuda3std3__45__cpo5beginE)
_ZN72_INTERNAL_1b4dfefd_36_flash_fwd_hdim192_e4m3_split_sm90_cu_61719c98_38074cuda3std3__45__cpo5beginE:
	.zero		1
	.type		_ZN72_INTERNAL_1b4dfefd_36_flash_fwd_hdim192_e4m3_split_sm90_cu_61719c98_38074cuda3std3__474_GLOBAL__N__1b4dfefd_36_flash_fwd_hdim192_e4m3_split_sm90_cu_61719c98_38076ignoreE,@object
	.size		_ZN72_INTERNAL_1b4dfefd_36_flash_fwd_hdim192_e4m3_split_sm90_cu_61719c98_38074cuda3std3__474_GLOBAL__N__1b4dfefd_36_flash_fwd_hdim192_e4m3_split_sm90_cu_61719c98_38076ignoreE,(_ZN72_INTERNAL_1b4dfefd_36_flash_fwd_hdim192_e4m3_split_sm90_cu_61719c98_38074cute7productE - _ZN72_INTERNAL_1b4dfefd_36_flash_fwd_hdim192_e4m3_split_sm90_cu_61719c98_38074cuda3std3__474_GLOBAL__N__1b4dfefd_36_flash_fwd_hdim192_e4m3_split_sm90_cu_61719c98_38076ignoreE)
_ZN72_INTERNAL_1b4dfefd_36_flash_fwd_hdim192_e4m3_split_sm90_cu_61719c98_38074cuda3std3__474_GLOBAL__N__1b4dfefd_36_flash_fwd_hdim192_e4m3_split_sm90_cu_61719c98_38076ignoreE:
	.zero		1
	.type		_ZN72_INTERNAL_1b4dfefd_36_flash_fwd_hdim192_e4m3_split_sm90_cu_61719c98_38074cute7productE,@object
	.size		_ZN72_INTERNAL_1b4dfefd_36_flash_fwd_hdim192_e4m3_split_sm90_cu_61719c98_38074cute7productE,(_ZN72_INTERNAL_1b4dfefd_36_flash_fwd_hdim192_e4m3_split_sm90_cu_61719c98_38074cuda3std3__45__cpo3endE - _ZN72_INTERNAL_1b4dfefd_36_flash_fwd_hdim192_e4m3_split_sm90_cu_61719c98_38074cute7productE)
_ZN72_INTERNAL_1b4dfefd_36_flash_fwd_hdim192_e4m3_split_sm90_cu_61719c98_38074cute7productE:
	.zero		1
	.type		_ZN72_INTERNAL_1b4dfefd_36_flash_fwd_hdim192_e4m3_split_sm90_cu_61719c98_38074cuda3std3__45__cpo3endE,@object
	.size		_ZN72_INTERNAL_1b4dfefd_36_flash_fwd_hdim192_e4m3_split_sm90_cu_61719c98_38074cuda3std3__45__cpo3endE,(_ZN72_INTERNAL_1b4dfefd_36_flash_fwd_hdim192_e4m3_split_sm90_cu_61719c98_38074cuda3std3__419piecewise_constructE - _ZN72_INTERNAL_1b4dfefd_36_flash_fwd_hdim192_e4m3_split_sm90_cu_61719c98_38074cuda3std3__45__cpo3endE)
_ZN72_INTERNAL_1b4dfefd_36_flash_fwd_hdim192_e4m3_split_sm90_cu_61719c98_38074cuda3std3__45__cpo3endE:
	.zero		1
	.type		_ZN72_INTERNAL_1b4dfefd_36_flash_fwd_hdim192_e4m3_split_sm90_cu_61719c98_38074cuda3std3__419piecewise_constructE,@object
	.size		_ZN72_INTERNAL_1b4dfefd_36_flash_fwd_hdim192_e4m3_split_sm90_cu_61719c98_38074cuda3std3__419piecewise_constructE,(_ZN72_INTERNAL_1b4dfefd_36_flash_fwd_hdim192_e4m3_split_sm90_cu_61719c98_38074cuda3std3__45__cpo4cendE - _ZN72_INTERNAL_1b4dfefd_36_flash_fwd_hdim192_e4m3_split_sm90_cu_61719c98_38074cuda3std3__419piecewise_constructE)
_ZN72_INTERNAL_1b4dfefd_36_flash_fwd_hdim192_e4m3_split_sm90_cu_61719c98_38074cuda3std3__419piecewise_constructE:
	.zero		1
	.type		_ZN72_INTERNAL_1b4dfefd_36_flash_fwd_hdim192_e4m3_split_sm90_cu_61719c98_38074cuda3std3__45__cpo4cendE,@object
	.size		_ZN72_INTERNAL_1b4dfefd_36_flash_fwd_hdim192_e4m3_split_sm90_cu_61719c98_38074cuda3std3__45__cpo4cendE,(_ZN72_INTERNAL_1b4dfefd_36_flash_fwd_hdim192_e4m3_split_sm90_cu_61719c98_38074cuda3std6ranges3__45__cpo4swapE - _ZN72_INTERNAL_1b4dfefd_36_flash_fwd_hdim192_e4m3_split_sm90_cu_61719c98_38074cuda3std3__45__cpo4cendE)
_ZN72_INTERNAL_1b4dfefd_36_flash_fwd_hdim192_e4m3_split_sm90_cu_61719c98_38074cuda3std3__45__cpo4cendE:
	.zero		1
	.type		_ZN72_INTERNAL_1b4dfefd_36_flash_fwd_hdim192_e4m3_split_sm90_cu_61719c98_38074cuda3std6ranges3__45__cpo4swapE,@object
	.size		_ZN72_INTERNAL_1b4dfefd_36_flash_fwd_hdim192_e4m3_split_sm90_cu_61719c98_38074cuda3std6ranges3__45__cpo4swapE,(.L_14 - _ZN72_INTERNAL_1b4dfefd_36_flash_fwd_hdim192_e4m3_split_sm90_cu_61719c98_38074cuda3std6ranges3__45__cpo4swapE)
_ZN72_INTERNAL_1b4dfefd_36_flash_fwd_hdim192_e4m3_split_sm90_cu_61719c98_38074cuda3std6ranges3__45__cpo4swapE:
	.zero		1
.L_14:


//--------------------- .nv.shared._ZN7cutlass13device_kernelIN5flash11enable_sm90INS1_16FlashAttnFwdSm90INS1_25CollectiveMainloopFwdSm90ILi2EN4cute5tupleIJNS5_1CILi1EEES8_S8_EEENS6_IJNS7_ILi128EEENS7_ILi160EEENS7_ILi192EEEEEELi192ENS_12float_e4m3_tEfNS_4arch4Sm90ELb0ELb0ELb0ELb1ELb0ELb0ELb0ELb1ELb1ELb1ELb1ELb0EEENS1_21CollectiveEpilogueFwdINS6_IJSA_SC_SB_EEES9_NS_10bfloat16_tESG_Li256ELb1ELb1ELb1ELb1EEENS1_36VarlenDynamicPersistentTileSchedulerILi128ELi160ELi256ELi128ELb1ELb1ELb1ELb0ELb1ELb1EEEEEEEEEvNT_6ParamsE --------------------------
	.section	.nv.shared._ZN7cutlass13device_kernelIN5flash11enable_sm90INS1_16FlashAttnFwdSm90INS1_25CollectiveMainloopFwdSm90ILi2EN4cute5tupleIJNS5_1CILi1EEES8_S8_EEENS6_IJNS7_ILi128EEENS7_ILi160EEENS7_ILi192EEEEEELi192ENS_12float_e4m3_tEfNS_4arch4Sm90ELb0ELb0ELb0ELb1ELb0ELb0ELb0ELb1ELb1ELb1ELb1ELb0EEENS1_21CollectiveEpilogueFwdINS6_IJSA_SC_SB_EEES9_NS_10bfloat16_tESG_Li256ELb1ELb1ELb1ELb1EEENS1_36VarlenDynamicPersistentTileSchedulerILi128ELi160ELi256ELi128ELb1ELb1ELb1ELb0ELb1ELb1EEEEEEEEEvNT_6ParamsE,"aw",@nobits
	.sectionflags	@""
	.align	16
	.zero		1024


//--------------------- .nv.shared._ZN7cutlass13device_kernelIN5flash11enable_sm90INS1_16FlashAttnFwdSm90INS1_25CollectiveMainloopFwdSm90ILi2EN4cute5tupleIJNS5_1CILi1EEES8_S8_EEENS6_IJNS7_ILi128EEENS7_ILi160EEENS7_ILi192EEEEEELi192ENS_12float_e4m3_tEfNS_4arch4Sm90ELb0ELb0ELb0ELb1ELb0ELb1ELb0ELb1ELb1ELb1ELb1ELb0EEENS1_21CollectiveEpilogueFwdINS6_IJSA_SC_SB_EEES9_NS_10bfloat16_tESG_Li256ELb1ELb1ELb1ELb1EEENS1_36VarlenDynamicPersistentTileSchedulerILi128ELi160ELi256ELi128ELb1ELb1ELb1ELb0ELb1ELb1EEEEEEEEEvNT_6ParamsE --------------------------
	.section	.nv.shared._ZN7cutlass13device_kernelIN5flash11enable_sm90INS1_16FlashAttnFwdSm90INS1_25CollectiveMainloopFwdSm90ILi2EN4cute5tupleIJNS5_1CILi1EEES8_S8_EEENS6_IJNS7_ILi128EEENS7_ILi160EEENS7_ILi192EEEEEELi192ENS_12float_e4m3_tEfNS_4arch4Sm90ELb0ELb0ELb0ELb1ELb0ELb1ELb0ELb1ELb1ELb1ELb1ELb0EEENS1_21CollectiveEpilogueFwdINS6_IJSA_SC_SB_EEES9_NS_10bfloat16_tESG_Li256ELb1ELb1ELb1ELb1EEENS1_36VarlenDynamicPersistentTileSchedulerILi128ELi160ELi256ELi128ELb1ELb1ELb1ELb0ELb1ELb1EEEEEEEEEvNT_6ParamsE,"aw",@nobits
	.sectionflags	@""
	.align	16
	.zero		1024


//--------------------- .nv.shared._ZN7cutlass13device_kernelIN5flash11enable_sm90INS1_16FlashAttnFwdSm90INS1_25CollectiveMainloopFwdSm90ILi2EN4cute5tupleIJNS5_1CILi1EEES8_S8_EEENS6_IJNS7_ILi128EEENS7_ILi160EEENS7_ILi192EEEEEELi192ENS_12float_e4m3_tEfNS_4arch4Sm90ELb0ELb1ELb0ELb0ELb0ELb0ELb0ELb1ELb1ELb1ELb1ELb0EEENS1_21CollectiveEpilogueFwdINS6_IJSA_SC_SB_EEES9_NS_10bfloat16_tESG_Li256ELb0ELb1ELb1ELb1EEENS1_19SingleTileSchedulerILb0ELb1ELb1ELi128EEEEEEEEEvNT_6ParamsE --------------------------
	.section	.nv.shared._ZN7cutlass13device_kernelIN5flash11enable_sm90INS1_16FlashAttnFwdSm90INS1_25CollectiveMainloopFwdSm90ILi2EN4cute5tupleIJNS5_1CILi1EEES8_S8_EEENS6_IJNS7_ILi128EEENS7_ILi160EEENS7_ILi192EEEEEELi192ENS_12float_e4m3_tEfNS_4arch4Sm90ELb0ELb1ELb0ELb0ELb0ELb0ELb0ELb1ELb1ELb1ELb1ELb0EEENS1_21CollectiveEpilogueFwdINS6_IJSA_SC_SB_EEES9_NS_10bfloat16_tESG_Li256ELb0ELb1ELb1ELb1EEENS1_19SingleTileSchedulerILb0ELb1ELb1ELi128EEEEEEEEEvNT_6ParamsE,"aw",@nobits
	.sectionflags	@""
	.align	16
	.zero		1024


//--------------------- .nv.shared._ZN7cutlass13device_kernelIN5flash11enable_sm90INS1_16FlashAttnFwdSm90INS1_25CollectiveMainloopFwdSm90ILi2EN4cute5tupleIJNS5_1CILi1EEES8_S8_EEENS6_IJNS7_ILi128EEENS7_ILi160EEENS7_ILi192EEEEEELi192ENS_12float_e4m3_tEfNS_4arch4Sm90ELb0ELb1ELb0ELb1ELb0ELb0ELb0ELb1ELb1ELb1ELb1ELb0EEENS1_21CollectiveEpilogueFwdINS6_IJSA_SC_SB_EEES9_NS_10bfloat16_tESG_Li256ELb1ELb1ELb1ELb1EEENS1_36VarlenDynamicPersistentTileSchedulerILi128ELi160ELi256ELi128ELb1ELb1ELb1ELb1ELb0ELb1EEEEEEEEEvNT_6ParamsE --------------------------
	.section	.nv.shared._ZN7cutlass13device_kernelIN5flash11enable_sm90INS1_16FlashAttnFwdSm90INS1_25CollectiveMainloopFwdSm90ILi2EN4cute5tupleIJNS5_1CILi1EEES8_S8_EEENS6_IJNS7_ILi128EEENS7_ILi160EEENS7_ILi192EEEEEELi192ENS_12float_e4m3_tEfNS_4arch4Sm90ELb0ELb1ELb0ELb1ELb0ELb0ELb0ELb1ELb1ELb1ELb1ELb0EEENS1_21CollectiveEpilogueFwdINS6_IJSA_SC_SB_EEES9_NS_10bfloat16_tESG_Li256ELb1ELb1ELb1ELb1EEENS1_36VarlenDynamicPersistentTileSchedulerILi128ELi160ELi256ELi128ELb1ELb1ELb1ELb1ELb0ELb1EEEEEEEEEvNT_6ParamsE,"aw",@nobits
	.sectionflags	@""
	.align	16
	.zero		1024


//--------------------- .nv.shared._ZN7cutlass13device_kernelIN5flash11enable_sm90INS1_16FlashAttnFwdSm90INS1_25CollectiveMainloopFwdSm90ILi2EN4cute5tupleIJNS5_1CILi1EEES8_S8_EEENS6_IJNS7_ILi128EEENS7_ILi160EEENS7_ILi192EEEEEELi192ENS_12float_e4m3_tEfNS_4arch4Sm90ELb0ELb1ELb0ELb1ELb0ELb1ELb0ELb1ELb1ELb1ELb1ELb0EEENS1_21CollectiveEpilogueFwdINS6_IJSA_SC_SB_EEES9_NS_10bfloat16_tESG_Li256ELb1ELb1ELb1ELb1EEENS1_36VarlenDynamicPersistentTileSchedulerILi128ELi160ELi256ELi128ELb1ELb1ELb1ELb1ELb0ELb1EEEEEEEEEvNT_6ParamsE --------------------------
	.section	.nv.shared._ZN7cutlass13device_kernelIN5flash11enable_sm90INS1_16FlashAttnFwdSm90INS1_25CollectiveMainloopFwdSm90ILi2EN4cute5tupleIJNS5_1CILi1EEES8_S8_EEENS6_IJNS7_ILi128EEENS7_ILi160EEENS7_ILi192EEEEEELi192ENS_12float_e4m3_tEfNS_4arch4Sm90ELb0ELb1ELb0ELb1ELb0ELb1ELb0ELb1ELb1ELb1ELb1ELb0EEENS1_21CollectiveEpilogueFwdINS6_IJSA_SC_SB_EEES9_NS_10bfloat16_tESG_Li256ELb1ELb1ELb1ELb1EEENS1_36VarlenDynamicPersistentTileSchedulerILi128ELi160ELi256ELi128ELb1ELb1ELb1ELb1ELb0ELb1EEEEEEEEEvNT_6ParamsE,"aw",@nobits
	.sectionflags	@""
	.align	16
	.zero		1024


//--------------------- .nv.shared._ZN7cutlass13device_kernelIN5flash11enable_sm90INS1_16FlashAttnFwdSm90INS1_25CollectiveMainloopFwdSm90ILi2EN4cute5tupleIJNS5_1CILi1EEES8_S8_EEENS6_IJNS7_ILi128EEENS7_ILi160EEENS7_ILi192EEEEEELi192ENS_12float_e4m3_tEfNS_4arch4Sm90ELb1ELb0ELb0ELb0ELb0ELb0ELb0ELb1ELb1ELb1ELb1ELb0EEENS1_21CollectiveEpilogueFwdINS6_IJSA_SC_SB_EEES9_NS_10bfloat16_tESG_Li256ELb0ELb1ELb1ELb1EEENS1_19SingleTileSchedulerILb0ELb1ELb1ELi128EEEEEEEEEvNT_6ParamsE --------------------------
	.section	.nv.shared._ZN7cutlass13device_kernelIN5flash11enable_sm90INS1_16FlashAttnFwdSm90INS1_25CollectiveMainloopFwdSm90ILi2EN4cute5tupleIJNS5_1CILi1EEES8_S8_EEENS6_IJNS7_ILi128EEENS7_ILi160EEENS7_ILi192EEEEEELi192ENS_12float_e4m3_tEfNS_4arch4Sm90ELb1ELb0ELb0ELb0ELb0ELb0ELb0ELb1ELb1ELb1ELb1ELb0EEENS1_21CollectiveEpilogueFwdINS6_IJSA_SC_SB_EEES9_NS_10bfloat16_tESG_Li256ELb0ELb1ELb1ELb1EEENS1_19SingleTileSchedulerILb0ELb1ELb1ELi128EEEEEEEEEvNT_6ParamsE,"aw",@nobits
	.sectionflags	@""
	.align	16
	.zero		1024


//--------------------- .nv.shared._ZN7cutlass13device_kernelIN5flash11enable_sm90INS1_16FlashAttnFwdSm90INS1_25CollectiveMainloopFwdSm90ILi2EN4cute5tupleIJNS5_1CILi1EEES8_S8_EEENS6_IJNS7_ILi128EEENS7_ILi160EEENS7_ILi192EEEEEELi192ENS_12float_e4m3_tEfNS_4arch4Sm90ELb1ELb0ELb0ELb1ELb0ELb0ELb0ELb1ELb1ELb1ELb1ELb0EEENS1_21CollectiveEpilogueFwdINS6_IJSA_SC_SB_EEES9_NS_10bfloat16_tESG_Li256ELb1ELb1ELb1ELb1EEENS1_36VarlenDynamicPersistentTileSchedulerILi128ELi160ELi256ELi128ELb1ELb1ELb1ELb1ELb1ELb1EEEEEEEEEvNT_6ParamsE --------------------------
	.section	.nv.shared._ZN7cutlass13device_kernelIN5flash11enable_sm90INS1_16FlashAttnFwdSm90INS1_25CollectiveMainloopFwdSm90ILi2EN4cute5tupleIJNS5_1CILi1EEES8_S8_EEENS6_IJNS7_ILi128EEENS7_ILi160EEENS7_ILi192EEEEEELi192ENS_12float_e4m3_tEfNS_4arch4Sm90ELb1ELb0ELb0ELb1ELb0ELb0ELb0ELb1ELb1ELb1ELb1ELb0EEENS1_21CollectiveEpilogueFwdINS6_IJSA_SC_SB_EEES9_NS_10bfloat16_tESG_Li256ELb1ELb1ELb1ELb1EEENS1_36VarlenDynamicPersistentTileSchedulerILi128ELi160ELi256ELi128ELb1ELb1ELb1ELb1ELb1ELb1EEEEEEEEEvNT_6ParamsE,"aw",@nobits
	.sectionflags	@""
	.align	16
	.zero		1024


//--------------------- .nv.shared._ZN7cutlass13device_kernelIN5flash11enable_sm90INS1_16FlashAttnFwdSm90INS1_25CollectiveMainloopFwdSm90ILi2EN4cute5tupleIJNS5_1CILi1EEES8_S8_EEENS6_IJNS7_ILi128EEENS7_ILi160EEENS7_ILi192EEEEEELi192ENS_12float_e4m3_tEfNS_4arch4Sm90ELb1ELb0ELb0ELb1ELb0ELb1ELb0ELb1ELb1ELb1ELb1ELb0EEENS1_21CollectiveEpilogueFwdINS6_IJSA_SC_SB_EEES9_NS_10bfloat16_tESG_Li256ELb1ELb1ELb1ELb1EEENS1_36VarlenDynamicPersistentTileSchedulerILi128ELi160ELi256ELi128ELb1ELb1ELb1ELb1ELb1ELb1EEEEEEEEEvNT_6ParamsE --------------------------
	.section	.nv.shared._ZN7cutlass13device_kernelIN5flash11enable_sm90INS1_16FlashAttnFwdSm90INS1_25CollectiveMainloopFwdSm90ILi2EN4cute5tupleIJNS5_1CILi1EEES8_S8_EEENS6_IJNS7_ILi128EEENS7_ILi160EEENS7_ILi192EEEEEELi192ENS_12float_e4m3_tEfNS_4arch4Sm90ELb1ELb0ELb0ELb1ELb0ELb1ELb0ELb1ELb1ELb1ELb1ELb0EEENS1_21CollectiveEpilogueFwdINS6_IJSA_SC_SB_EEES9_NS_10bfloat16_tESG_Li256ELb1ELb1ELb1ELb1EEENS1_36VarlenDynamicPersistentTileSchedulerILi128ELi160ELi256ELi128ELb1ELb1ELb1ELb1ELb1ELb1EEEEEEEEEvNT_6ParamsE,"aw",@nobits
	.sectionflags	@""
	.align	16
	.zero		1024


//--------------------- .nv.constant0._ZN7cutlass13device_kernelIN5flash11enable_sm90INS1_16FlashAttnFwdSm90INS1_25CollectiveMainloopFwdSm90ILi2EN4cute5tupleIJNS5_1CILi1EEES8_S8_EEENS6_IJNS7_ILi128EEENS7_ILi160EEENS7_ILi192EEEEEELi192ENS_12float_e4m3_tEfNS_4arch4Sm90ELb0ELb0ELb0ELb0ELb0ELb0ELb0ELb1ELb1ELb1ELb1ELb0EEENS1_21CollectiveEpilogueFwdINS6_IJSA_SC_SB_EEES9_NS_10bfloat16_tESG_Li256ELb0ELb1ELb1ELb1EEENS1_19SingleTileSchedulerILb0ELb1ELb1ELi128EEEEEEEEEvNT_6ParamsE --------------------------
	.section	.nv.constant0._ZN7cutlass13device_kernelIN5flash11enable_sm90INS1_16FlashAttnFwdSm90INS1_25CollectiveMainloopFwdSm90ILi2EN4cute5tupleIJNS5_1CILi1EEES8_S8_EEENS6_IJNS7_ILi128EEENS7_ILi160EEENS7_ILi192EEEEEELi192ENS_12float_e4m3_tEfNS_4arch4Sm90ELb0ELb0ELb0ELb0ELb0ELb0ELb0ELb1ELb1ELb1ELb1ELb0EEENS1_21CollectiveEpilogueFwdINS6_IJSA_SC_SB_EEES9_NS_10bfloat16_tESG_Li256ELb0ELb1ELb1ELb1EEENS1_19SingleTileSchedulerILb0ELb1ELb1ELi128EEEEEEEEEvNT_6ParamsE,"a",@progbits
	.sectionflags	@""
	.align	4
.nv.constant0._ZN7cutlass13device_kernelIN5flash11enable_sm90INS1_16FlashAttnFwdSm90INS1_25CollectiveMainloopFwdSm90ILi2EN4cute5tupleIJNS5_1CILi1EEES8_S8_EEENS6_IJNS7_ILi128EEENS7_ILi160EEENS7_ILi192EEEEEELi192ENS_12float_e4m3_tEfNS_4arch4Sm90ELb0ELb0ELb0ELb0ELb0ELb0ELb0ELb1ELb1ELb1ELb1ELb0EEENS1_21CollectiveEpilogueFwdINS6_IJSA_SC_SB_EEES9_NS_10bfloat16_tESG_Li256ELb0ELb1ELb1ELb1EEENS1_19SingleTileSchedulerILb0ELb1ELb1ELi128EEEEEEEEEvNT_6ParamsE:
	.zero		3200


//--------------------- .nv.constant0._ZN7cutlass13device_kernelIN5flash11enable_sm90INS1_16FlashAttnFwdSm90INS1_25CollectiveMainloopFwdSm90ILi2EN4cute5tupleIJNS5_1CILi1EEES8_S8_EEENS6_IJNS7_ILi128EEENS7_ILi160EEENS7_ILi192EEEEEELi192ENS_12float_e4m3_tEfNS_4arch4Sm90ELb0ELb0ELb0ELb1ELb0ELb0ELb0ELb1ELb1ELb1ELb1ELb0EEENS1_21CollectiveEpilogueFwdINS6_IJSA_SC_SB_EEES9_NS_10bfloat16_tESG_Li256ELb1ELb1ELb1ELb1EEENS1_36VarlenDynamicPersistentTileSchedulerILi128ELi160ELi256ELi128ELb1ELb1ELb1ELb0ELb1ELb1EEEEEEEEEvNT_6ParamsE --------------------------
	.section	.nv.constant0._ZN7cutlass13device_kernelIN5flash11enable_sm90INS1_16FlashAttnFwdSm90INS1_25CollectiveMainloopFwdSm90ILi2EN4cute5tupleIJNS5_1CILi1EEES8_S8_EEENS6_IJNS7_ILi128EEENS7_ILi160EEENS7_ILi192EEEEEELi192ENS_12float_e4m3_tEfNS_4arch4Sm90ELb0ELb0ELb0ELb1ELb0ELb0ELb0ELb1ELb1ELb1ELb1ELb0EEENS1_21CollectiveEpilogueFwdINS6_IJSA_SC_SB_EEES9_NS_10bfloat16_tESG_Li256ELb1ELb1ELb1ELb1EEENS1_36VarlenDynamicPersistentTileSchedulerILi128ELi160ELi256ELi128ELb1ELb1ELb1ELb0ELb1ELb1EEEEEEEEEvNT_6ParamsE,"a",@progbits
	.sectionflags	@""
	.align	4
.nv.constant0._ZN7cutlass13device_kernelIN5flash11enable_sm90INS1_16FlashAttnFwdSm90INS1_25CollectiveMainloopFwdSm90ILi2EN4cute5tupleIJNS5_1CILi1EEES8_S8_EEENS6_IJNS7_ILi128EEENS7_ILi160EEENS7_ILi192EEEEEELi192ENS_12float_e4m3_tEfNS_4arch4Sm90ELb0ELb0ELb0ELb1ELb0ELb0ELb0ELb1ELb1ELb1ELb1ELb0EEENS1_21CollectiveEpilogueFwdINS6_IJSA_SC_SB_EEES9_NS_10bfloat16_tESG_Li256ELb1ELb1ELb1ELb1EEENS1_36VarlenDynamicPersistentTileSchedulerILi128ELi160ELi256ELi128ELb1ELb1ELb1ELb0ELb1ELb1EEEEEEEEEvNT_6ParamsE:
	.zero		3328


//--------------------- .nv.constant0._ZN7cutlass13device_kernelIN5flash11enable_sm90INS1_16FlashAttnFwdSm90INS1_25CollectiveMainloopFwdSm90ILi2EN4cute5tupleIJNS5_1CILi1EEES8_S8_EEENS6_IJNS7_ILi128EEENS7_ILi160EEENS7_ILi192EEEEEELi192ENS_12float_e4m3_tEfNS_4arch4Sm90ELb0ELb0ELb0ELb1ELb0ELb1ELb0ELb1ELb1ELb1ELb1ELb0EEENS1_21CollectiveEpilogueFwdINS6_IJSA_SC_SB_EEES9_NS_10bfloat16_tESG_Li256ELb1ELb1ELb1ELb1EEENS1_36VarlenDynamicPersistentTileSchedulerILi128ELi160ELi256ELi128ELb1ELb1ELb1ELb0ELb1ELb1EEEEEEEEEvNT_6ParamsE --------------------------
	.section	.nv.constant0._ZN7cutlass13device_kernelIN5flash11enable_sm90INS1_16FlashAttnFwdSm90INS1_25CollectiveMainloopFwdSm90ILi2EN4cute5tupleIJNS5_1CILi1EEES8_S8_EEENS6_IJNS7_ILi128EEENS7_ILi160EEENS7_ILi192EEEEEELi192ENS_12float_e4m3_tEfNS_4arch4Sm90ELb0ELb0ELb0ELb1ELb0ELb1ELb0ELb1ELb1ELb1ELb1ELb0EEENS1_21CollectiveEpilogueFwdINS6_IJSA_SC_SB_EEES9_NS_10bfloat16_tESG_Li256ELb1ELb1ELb1ELb1EEENS1_36VarlenDynamicPersistentTileSchedulerILi128ELi160ELi256ELi128ELb1ELb1ELb1ELb0ELb1ELb1EEEEEEEEEvNT_6ParamsE,"a",@progbits
	.sectionflags	@""
	.align	4
.nv.constant0._ZN7cutlass13device_kernelIN5flash11enable_sm90INS1_16FlashAttnFwdSm90INS1_25CollectiveMainloopFwdSm90ILi2EN4cute5tupleIJNS5_1CILi1EEES8_S8_EEENS6_IJNS7_ILi128EEENS7_ILi160EEENS7_ILi192EEEEEELi192ENS_12float_e4m3_tEfNS_4arch4Sm90ELb0ELb0ELb0ELb1ELb0ELb1ELb0ELb1ELb1ELb1ELb1ELb0EEENS1_21CollectiveEpilogueFwdINS6_IJSA_SC_SB_EEES9_NS_10bfloat16_tESG_Li256ELb1ELb1ELb1ELb1EEENS1_36VarlenDynamicPersistentTileSchedulerILi128ELi160ELi256ELi128ELb1ELb1ELb1ELb0ELb1ELb1EEEEEEEEEvNT_6ParamsE:
	.zero		3328


//--------------------- .nv.constant0._ZN7cutlass13device_kernelIN5flash11enable_sm90INS1_16FlashAttnFwdSm90INS1_25CollectiveMainloopFwdSm90ILi2EN4cute5tupleIJNS5_1CILi1EEES8_S8_EEENS6_IJNS7_ILi128EEENS7_ILi160EEENS7_ILi192EEEEEELi192ENS_12float_e4m3_tEfNS_4arch4Sm90ELb0ELb1ELb0ELb0ELb0ELb0ELb0ELb1ELb1ELb1ELb1ELb0EEENS1_21CollectiveEpilogueFwdINS6_IJSA_SC_SB_EEES9_NS_10bfloat16_tESG_Li256ELb0ELb1ELb1ELb1EEENS1_19SingleTileSchedulerILb0ELb1ELb1ELi128EEEEEEEEEvNT_6ParamsE --------------------------
	.section	.nv.constant0._ZN7cutlass13device_kernelIN5flash11enable_sm90INS1_16FlashAttnFwdSm90INS1_25CollectiveMainloopFwdSm90ILi2EN4cute5tupleIJNS5_1CILi1EEES8_S8_EEENS6_IJNS7_ILi128EEENS7_ILi160EEENS7_ILi192EEEEEELi192ENS_12float_e4m3_tEfNS_4arch4Sm90ELb0ELb1ELb0ELb0ELb0ELb0ELb0ELb1ELb1ELb1ELb1ELb0EEENS1_21CollectiveEpilogueFwdINS6_IJSA_SC_SB_EEES9_NS_10bfloat16_tESG_Li256ELb0ELb1ELb1ELb1EEENS1_19SingleTileSchedulerILb0ELb1ELb1ELi128EEEEEEEEEvNT_6ParamsE,"a",@progbits
	.sectionflags	@""
	.align	4
.nv.constant0._ZN7cutlass13device_kernelIN5flash11enable_sm90INS1_16FlashAttnFwdSm90INS1_25CollectiveMainloopFwdSm90ILi2EN4cute5tupleIJNS5_1CILi1EEES8_S8_EEENS6_IJNS7_ILi128EEENS7_ILi160EEENS7_ILi192EEEEEELi192ENS_12float_e4m3_tEfNS_4arch4Sm90ELb0ELb1ELb0ELb0ELb0ELb0ELb0ELb1ELb1ELb1ELb1ELb0EEENS1_21CollectiveEpilogueFwdINS6_IJSA_SC_SB_EEES9_NS_10bfloat16_tESG_Li256ELb0ELb1ELb1ELb1EEENS1_19SingleTileSchedulerILb0ELb1ELb1ELi128EEEEEEEEEvNT_6ParamsE:
	.zero		3200


//--------------------- .nv.constant0._ZN7cutlass13device_kernelIN5flash11enable_sm90INS1_16FlashAttnFwdSm90INS1_25CollectiveMainloopFwdSm90ILi2EN4cute5tupleIJNS5_1CILi1EEES8_S8_EEENS6_IJNS7_ILi128EEENS7_ILi160EEENS7_ILi192EEEEEELi192ENS_12float_e4m3_tEfNS_4arch4Sm90ELb0ELb1ELb0ELb1ELb0ELb0ELb0ELb1ELb1ELb1ELb1ELb0EEENS1_21CollectiveEpilogueFwdINS6_IJSA_SC_SB_EEES9_NS_10bfloat16_tESG_Li256ELb1ELb1ELb1ELb1EEENS1_36VarlenDynamicPersistentTileSchedulerILi128ELi160ELi256ELi128ELb1ELb1ELb1ELb1ELb0ELb1EEEEEEEEEvNT_6ParamsE --------------------------
	.section	.nv.constant0._ZN7cutlass13device_kernelIN5flash11enable_sm90INS1_16FlashAttnFwdSm90INS1_25CollectiveMainloopFwdSm90ILi2EN4cute5tupleIJNS5_1CILi1EEES8_S8_EEENS6_IJNS7_ILi128EEENS7_ILi160EEENS7_ILi192EEEEEELi192ENS_12float_e4m3_tEfNS_4arch4Sm90ELb0ELb1ELb0ELb1ELb0ELb0ELb0ELb1ELb1ELb1ELb1ELb0EEENS1_21CollectiveEpilogueFwdINS6_IJSA_SC_SB_EEES9_NS_10bfloat16_tESG_Li256ELb1ELb1ELb1ELb1EEENS1_36VarlenDynamicPersistentTileSchedulerILi128ELi160ELi256ELi128ELb1ELb1ELb1ELb1ELb0ELb1EEEEEEEEEvNT_6ParamsE,"a",@progbits
	.sectionflags	@""
	.align	4
.nv.constant0._ZN7cutlass13device_kernelIN5flash11enable_sm90INS1_16FlashAttnFwdSm90INS1_25CollectiveMainloopFwdSm90ILi2EN4cute5tupleIJNS5_1CILi1EEES8_S8_EEENS6_IJNS7_ILi128EEENS7_ILi160EEENS7_ILi192EEEEEELi192ENS_12float_e4m3_tEfNS_4arch4Sm90ELb0ELb1ELb0ELb1ELb0ELb0ELb0ELb1ELb1ELb1ELb1ELb0EEENS1_21CollectiveEpilogueFwdINS6_IJSA_SC_SB_EEES9_NS_10bfloat16_tESG_Li256ELb1ELb1ELb1ELb1EEENS1_36VarlenDynamicPersistentTileSchedulerILi128ELi160ELi256ELi128ELb1ELb1ELb1ELb1ELb0ELb1EEEEEEEEEvNT_6ParamsE:
	.zero		3328


//--------------------- .nv.constant0._ZN7cutlass13device_kernelIN5flash11enable_sm90INS1_16FlashAttnFwdSm90INS1_25CollectiveMainloopFwdSm90ILi2EN4cute5tupleIJNS5_1CILi1EEES8_S8_EEENS6_IJNS7_ILi128EEENS7_ILi160EEENS7_ILi192EEEEEELi192ENS_12float_e4m3_tEfNS_4arch4Sm90ELb0ELb1ELb0ELb1ELb0ELb1ELb0ELb1ELb1ELb1ELb1ELb0EEENS1_21CollectiveEpilogueFwdINS6_IJSA_SC_SB_EEES9_NS_10bfloat16_tESG_Li256ELb1ELb1ELb1ELb1EEENS1_36VarlenDynamicPersistentTileSchedulerILi128ELi160ELi256ELi128ELb1ELb1ELb1ELb1ELb0ELb1EEEEEEEEEvNT_6ParamsE --------------------------
	.section	.nv.constant0._ZN7cutlass13device_kernelIN5flash11enable_sm90INS1_16FlashAttnFwdSm90INS1_25CollectiveMainloopFwdSm90ILi2EN4cute5tupleIJNS5_1CILi1EEES8_S8_EEENS6_IJNS7_ILi128EEENS7_ILi160EEENS7_ILi192EEEEEELi192ENS_12float_e4m3_tEfNS_4arch4Sm90ELb0ELb1ELb0ELb1ELb0ELb1ELb0ELb1ELb1ELb1ELb1ELb0EEENS1_21CollectiveEpilogueFwdINS6_IJSA_SC_SB_EEES9_NS_10bfloat16_tESG_Li256ELb1ELb1ELb1ELb1EEENS1_36VarlenDynamicPersistentTileSchedulerILi128ELi160ELi256ELi128ELb1ELb1ELb1ELb1ELb0ELb1EEEEEEEEEvNT_6ParamsE,"a",@progbits
	.sectionflags	@""
	.align	4
.nv.constant0._ZN7cutlass13device_kernelIN5flash11enable_sm90INS1_16FlashAttnFwdSm90INS1_25CollectiveMainloopFwdSm90ILi2EN4cute5tupleIJNS5_1CILi1EEES8_S8_EEENS6_IJNS7_ILi128EEENS7_ILi160EEENS7_ILi192EEEEEELi192ENS_12float_e4m3_tEfNS_4arch4Sm90ELb0ELb1ELb0ELb1ELb0ELb1ELb0ELb1ELb1ELb1ELb1ELb0EEENS1_21CollectiveEpilogueFwdINS6_IJSA_SC_SB_EEES9_NS_10bfloat16_tESG_Li256ELb1ELb1ELb1ELb1EEENS1_36VarlenDynamicPersistentTileSchedulerILi128ELi160ELi256ELi128ELb1ELb1ELb1ELb1ELb0ELb1EEEEEEEEEvNT_6ParamsE:
	.zero		3328


//--------------------- .nv.constant0._ZN7cutlass13device_kernelIN5flash11enable_sm90INS1_16FlashAttnFwdSm90INS1_25CollectiveMainloopFwdSm90ILi2EN4cute5tupleIJNS5_1CILi1EEES8_S8_EEENS6_IJNS7_ILi128EEENS7_ILi160EEENS7_ILi192EEEEEELi192ENS_12float_e4m3_tEfNS_4arch4Sm90ELb1ELb0ELb0ELb0ELb0ELb0ELb0ELb1ELb1ELb1ELb1ELb0EEENS1_21CollectiveEpilogueFwdINS6_IJSA_SC_SB_EEES9_NS_10bfloat16_tESG_Li256ELb0ELb1ELb1ELb1EEENS1_19SingleTileSchedulerILb0ELb1ELb1ELi128EEEEEEEEEvNT_6ParamsE --------------------------
	.section	.nv.constant0._ZN7cutlass13device_kernelIN5flash11enable_sm90INS1_16FlashAttnFwdSm90INS1_25CollectiveMainloopFwdSm90ILi2EN4cute5tupleIJNS5_1CILi1EEES8_S8_EEENS6_IJNS7_ILi128EEENS7_ILi160EEENS7_ILi192EEEEEELi192ENS_12float_e4m3_tEfNS_4arch4Sm90ELb1ELb0ELb0ELb0ELb0ELb0ELb0ELb1ELb1ELb1ELb1ELb0EEENS1_21CollectiveEpilogueFwdINS6_IJSA_SC_SB_EEES9_NS_10bfloat16_tESG_Li256ELb0ELb1ELb1ELb1EEENS1_19SingleTileSchedulerILb0ELb1ELb1ELi128EEEEEEEEEvNT_6ParamsE,"a",@progbits
	.sectionflags	@""
	.align	4
.nv.constant0._ZN7cutlass13device_kernelIN5flash11enable_sm90INS1_16FlashAttnFwdSm90INS1_25CollectiveMainloopFwdSm90ILi2EN4cute5tupleIJNS5_1CILi1EEES8_S8_EEENS6_IJNS7_ILi128EEENS7_ILi160EEENS7_ILi192EEEEEELi192ENS_12float_e4m3_tEfNS_4arch4Sm90ELb1ELb0ELb0ELb0ELb0ELb0ELb0ELb1ELb1ELb1ELb1ELb0EEENS1_21CollectiveEpilogueFwdINS6_IJSA_SC_SB_EEES9_NS_10bfloat16_tESG_Li256ELb0ELb1ELb1ELb1EEENS1_19SingleTileSchedulerILb0ELb1ELb1ELi128EEEEEEEEEvNT_6ParamsE:
	.zero		3200


//--------------------- .nv.constant0._ZN7cutlass13device_kernelIN5flash11enable_sm90INS1_16FlashAttnFwdSm90INS1_25CollectiveMainloopFwdSm90ILi2EN4cute5tupleIJNS5_1CILi1EEES8_S8_EEENS6_IJNS7_ILi128EEENS7_ILi160EEENS7_ILi192EEEEEELi192ENS_12float_e4m3_tEfNS_4arch4Sm90ELb1ELb0ELb0ELb1ELb0ELb0ELb0ELb1ELb1ELb1ELb1ELb0EEENS1_21CollectiveEpilogueFwdINS6_IJSA_SC_SB_EEES9_NS_10bfloat16_tESG_Li256ELb1ELb1ELb1ELb1EEENS1_36VarlenDynamicPersistentTileSchedulerILi128ELi160ELi256ELi128ELb1ELb1ELb1ELb1ELb1ELb1EEEEEEEEEvNT_6ParamsE --------------------------
	.section	.nv.constant0._ZN7cutlass13device_kernelIN5flash11enable_sm90INS1_16FlashAttnFwdSm90INS1_25CollectiveMainloopFwdSm90ILi2EN4cute5tupleIJNS5_1CILi1EEES8_S8_EEENS6_IJNS7_ILi128EEENS7_ILi160EEENS7_ILi192EEEEEELi192ENS_12float_e4m3_tEfNS_4arch4Sm90ELb1ELb0ELb0ELb1ELb0ELb0ELb0ELb1ELb1ELb1ELb1ELb0EEENS1_21CollectiveEpilogueFwdINS6_IJSA_SC_SB_EEES9_NS_10bfloat16_tESG_Li256ELb1ELb1ELb1ELb1EEENS1_36VarlenDynamicPersistentTileSchedulerILi128ELi160ELi256ELi128ELb1ELb1ELb1ELb1ELb1ELb1EEEEEEEEEvNT_6ParamsE,"a",@progbits
	.sectionflags	@""
	.align	4
.nv.constant0._ZN7cutlass13device_kernelIN5flash11enable_sm90INS1_16FlashAttnFwdSm90INS1_25CollectiveMainloopFwdSm90ILi2EN4cute5tupleIJNS5_1CILi1EEES8_S8_EEENS6_IJNS7_ILi128EEENS7_ILi160EEENS7_ILi192EEEEEELi192ENS_12float_e4m3_tEfNS_4arch4Sm90ELb1ELb0ELb0ELb1ELb0ELb0ELb0ELb1ELb1ELb1ELb1ELb0EEENS1_21CollectiveEpilogueFwdINS6_IJSA_SC_SB_EEES9_NS_10bfloat16_tESG_Li256ELb1ELb1ELb1ELb1EEENS1_36VarlenDynamicPersistentTileSchedulerILi128ELi160ELi256ELi128ELb1ELb1ELb1ELb1ELb1ELb1EEEEEEEEEvNT_6ParamsE:
	.zero		3328


//--------------------- .nv.constant0._ZN7cutlass13device_kernelIN5flash11enable_sm90INS1_16FlashAttnFwdSm90INS1_25CollectiveMainloopFwdSm90ILi2EN4cute5tupleIJNS5_1CILi1EEES8_S8_EEENS6_IJNS7_ILi128EEENS7_ILi160EEENS7_ILi192EEEEEELi192ENS_12float_e4m3_tEfNS_4arch4Sm90ELb1ELb0ELb0ELb1ELb0ELb1ELb0ELb1ELb1ELb1ELb1ELb0EEENS1_21CollectiveEpilogueFwdINS6_IJSA_SC_SB_EEES9_NS_10bfloat16_tESG_Li256ELb1ELb1ELb1ELb1EEENS1_36VarlenDynamicPersistentTileSchedulerILi128ELi160ELi256ELi128ELb1ELb1ELb1ELb1ELb1ELb1EEEEEEEEEvNT_6ParamsE --------------------------
	.section	.nv.constant0._ZN7cutlass13device_kernelIN5flash11enable_sm90INS1_16FlashAttnFwdSm90INS1_25CollectiveMainloopFwdSm90ILi2EN4cute5tupleIJNS5_1CILi1EEES8_S8_EEENS6_IJNS7_ILi128EEENS7_ILi160EEENS7_ILi192EEEEEELi192ENS_12float_e4m3_tEfNS_4arch4Sm90ELb1ELb0ELb0ELb1ELb0ELb1ELb0ELb1ELb1ELb1ELb1ELb0EEENS1_21CollectiveEpilogueFwdINS6_IJSA_SC_SB_EEES9_NS_10bfloat16_tESG_Li256ELb1ELb1ELb1ELb1EEENS1_36VarlenDynamicPersistentTileSchedulerILi128ELi160ELi256ELi128ELb1ELb1ELb1ELb1ELb1ELb1EEEEEEEEEvNT_6ParamsE,"a",@progbits
	.sectionflags	@""
	.align	4
.nv.constant0._ZN7cutlass13device_kernelIN5flash11enable_sm90INS1_16FlashAttnFwdSm90INS1_25CollectiveMainloopFwdSm90ILi2EN4cute5tupleIJNS5_1CILi1EEES8_S8_EEENS6_IJNS7_ILi128EEENS7_ILi160EEENS7_ILi192EEEEEELi192ENS_12float_e4m3_tEfNS_4arch4Sm90ELb1ELb0ELb0ELb1ELb0ELb1ELb0ELb1ELb1ELb1ELb1ELb0EEENS1_21CollectiveEpilogueFwdINS6_IJSA_SC_SB_EEES9_NS_10bfloat16_tESG_Li256ELb1ELb1ELb1ELb1EEENS1_36VarlenDynamicPersistentTileSchedulerILi128ELi160ELi256ELi128ELb1ELb1ELb1ELb1ELb1ELb1EEEEEEEEEvNT_6ParamsE:
	.zero		3328


//--------------------- SYMBOLS --------------------------

	.type		.nv.reservedSmem.offset0,@object
	.size		.nv.reservedSmem.offset0,0x4
	.type		__assertfail,@function
